	.target	sm_90a

	.elftype	@"ET_EXEC"


//--------------------- .note.nv.tkinfo           --------------------------
	.section	.note.nv.tkinfo,"",@"SHT_NOTE"
	.sectionflags	@"SHF_NOTE_NV_TKINFO"
	.tkinfo
        /*0018*/ 	.word	0x00000002
        /*0030*/ 	.string	""
        /*0030*/ 	.string	"ptxas"
        /*0030*/ 	.string	"Cuda compilation tools, release 13.0, V13.0.88"
        /*0030*/ 	.string	"Build cuda_13.0.r13.0/compiler.36424714_0"
        /*0030*/ 	.string	"-arch sm_90a -m 64 "



//--------------------- .note.nv.cuinfo           --------------------------
	.section	.note.nv.cuinfo,"",@"SHT_NOTE"
	.sectionflags	@"SHF_NOTE_NV_CUINFO"
        /*0018*/ 	.short	0x0002
        /*001a*/ 	.short	0x005a
        /*001c*/ 	.short	0x0082
	.zero		2


//--------------------- .nv.info                  --------------------------
	.section	.nv.info,"",@"SHT_CUDA_INFO"
	.align	4


	//----- nvinfo : EIATTR_REGCOUNT
	.align		4
        /*0000*/ 	.byte	0x04, 0x2f
        /*0002*/ 	.short	(.L_20 - .L_19)
	.align		4
.L_19:
        /*0004*/ 	.word	index@(_ZN7cutlass13device_kernelIN5flash22FlashAttnBwdPreprocessIN4cute5tupleIJNS3_1CILi64EEENS5_ILi128EEEEEENS_6half_tEfNS_4arch4Sm90ELb1ELb1EEEEEvNT_6ParamsE)
        /*0008*/ 	.word	0x00000040


	//----- nvinfo : EIATTR_FRAME_SIZE
	.align		4
.L_20:
        /*000c*/ 	.byte	0x04, 0x11
        /*000e*/ 	.short	(.L_22 - .L_21)
	.align		4
.L_21:
        /*0010*/ 	.word	index@(_ZN7cutlass13device_kernelIN5flash22FlashAttnBwdPreprocessIN4cute5tupleIJNS3_1CILi64EEENS5_ILi128EEEEEENS_6half_tEfNS_4arch4Sm90ELb1ELb1EEEEEvNT_6ParamsE)
        /*0014*/ 	.word	0x00000000


	//----- nvinfo : EIATTR_REGCOUNT
	.align		4
.L_22:
        /*0018*/ 	.byte	0x04, 0x2f
        /*001a*/ 	.short	(.L_24 - .L_23)
	.align		4
.L_23:
        /*001c*/ 	.word	index@(_ZN7cutlass13device_kernelIN5flash11enable_sm90INS1_16FlashAttnBwdSm90INS1_25CollectiveMainloopBwdSm90ILi2ELi2ELi2EN4cute5tupleIJNS5_1CILi1EEES8_S8_EEENS6_IJNS7_ILi64EEENS7_ILi128EEESB_EEENS_6half_tEfNS_4arch4Sm90ELb1ELb0ELb0ELb1ELb1ELb1ELb0ELb0ELi2ELi1ELi2ELi1ELb0EEENS1_24CollectiveEpilogueBwdGQAISC_fSF_Li256ELb1ELb1EEENS1_25SingleTileBwdLPTSchedulerILb1ELi128ELb1EEEEEEEEEvNT_6ParamsE)
        /*0020*/ 	.word	0x000000a8


	//----- nvinfo : EIATTR_FRAME_SIZE
	.align		4
.L_24:
        /*0024*/ 	.byte	0x04, 0x11
        /*0026*/ 	.short	(.L_26 - .L_25)
	.align		4
.L_25:
        /*0028*/ 	.word	index@(_ZN7cutlass13device_kernelIN5flash11enable_sm90INS1_16FlashAttnBwdSm90INS1_25CollectiveMainloopBwdSm90ILi2ELi2ELi2EN4cute5tupleIJNS5_1CILi1EEES8_S8_EEENS6_IJNS7_ILi64EEENS7_ILi128EEESB_EEENS_6half_tEfNS_4arch4Sm90ELb1ELb0ELb0ELb1ELb1ELb1ELb0ELb0ELi2ELi1ELi2ELi1ELb0EEENS1_24CollectiveEpilogueBwdGQAISC_fSF_Li256ELb1ELb1EEENS1_25SingleTileBwdLPTSchedulerILb1ELi128ELb1EEEEEEEEEvNT_6ParamsE)
        /*002c*/ 	.word	0x00000008


	//----- nvinfo : EIATTR_REGCOUNT
	.align		4
.L_26:
        /*0030*/ 	.byte	0x04, 0x2f
        /*0032*/ 	.short	(.L_28 - .L_27)
	.align		4
.L_27:
        /*0034*/ 	.word	index@(_ZN7cutlass13device_kernelIN5flash32FlashAttnBwdPostprocessConvertdQIN4cute5tupleIJNS3_1CILi64EEENS5_ILi128EEEEEENS_6half_tEfNS_4arch4Sm90ELi256ENS3_8TiledMMAINS3_8MMA_AtomIJNS3_4SM904GMMA25MMA_64x64x16_F32F16F16_SSILNSF_5MajorE0ELSH_1ELNSF_7ScaleInE1ELSI_1EEEEEENS3_6LayoutINS4_IJNS5_ILi1EEENS5_ILi2EEESM_EEENS4_IJNS5_ILi0EEESM_SP_EEEEENS4_IJNS3_10UnderscoreESS_SS_EEEEELb0EEEEEvNT_6ParamsE)
        /*0038*/ 	.word	0x00000038


	//----- nvinfo : EIATTR_FRAME_SIZE
	.align		4
.L_28:
        /*003c*/ 	.byte	0x04, 0x11
        /*003e*/ 	.short	(.L_30 - .L_29)
	.align		4
.L_29:
        /*0040*/ 	.word	index@(_ZN7cutlass13device_kernelIN5flash32FlashAttnBwdPostprocessConvertdQIN4cute5tupleIJNS3_1CILi64EEENS5_ILi128EEEEEENS_6half_tEfNS_4arch4Sm90ELi256ENS3_8TiledMMAINS3_8MMA_AtomIJNS3_4SM904GMMA25MMA_64x64x16_F32F16F16_SSILNSF_5MajorE0ELSH_1ELNSF_7ScaleInE1ELSI_1EEEEEENS3_6LayoutINS4_IJNS5_ILi1EEENS5_ILi2EEESM_EEENS4_IJNS5_ILi0EEESM_SP_EEEEENS4_IJNS3_10UnderscoreESS_SS_EEEEELb0EEEEEvNT_6ParamsE)
        /*0044*/ 	.word	0x00000000


	//----- nvinfo : EIATTR_REGCOUNT
	.align		4
.L_30:
        /*0048*/ 	.byte	0x04, 0x2f
        /*004a*/ 	.short	(.L_32 - .L_31)
	.align		4
.L_31:
        /*004c*/ 	.word	index@(_ZN7cutlass13device_kernelIN5flash32FlashAttnBwdPostprocessConvertdQIN4cute5tupleIJNS3_1CILi128EEES6_EEENS_6half_tEfNS_4arch4Sm90ELi256ENS3_8TiledMMAINS3_8MMA_AtomIJNS3_4SM904GMMA26MMA_64x128x16_F32F16F16_RSILNSE_5MajorE0ELSG_1ELNSE_7ScaleInE1ELSH_1EEEEEENS3_6LayoutINS4_IJNS5_ILi2EEENS5_ILi1EEESM_EEENS4_IJSM_NS5_ILi0EEESO_EEEEENS4_IJNS3_10UnderscoreESR_SR_EEEEELb0EEEEEvNT_6ParamsE)
        /*0050*/ 	.word	0x00000058


	//----- nvinfo : EIATTR_FRAME_SIZE
	.align		4
.L_32:
        /*0054*/ 	.byte	0x04, 0x11
        /*0056*/ 	.short	(.L_34 - .L_33)
	.align		4
.L_33:
        /*0058*/ 	.word	index@(_ZN7cutlass13device_kernelIN5flash32FlashAttnBwdPostprocessConvertdQIN4cute5tupleIJNS3_1CILi128EEES6_EEENS_6half_tEfNS_4arch4Sm90ELi256ENS3_8TiledMMAINS3_8MMA_AtomIJNS3_4SM904GMMA26MMA_64x128x16_F32F16F16_RSILNSE_5MajorE0ELSG_1ELNSE_7ScaleInE1ELSH_1EEEEEENS3_6LayoutINS4_IJNS5_ILi2EEENS5_ILi1EEESM_EEENS4_IJSM_NS5_ILi0EEESO_EEEEENS4_IJNS3_10UnderscoreESR_SR_EEEEELb0EEEEEvNT_6ParamsE)
        /*005c*/ 	.word	0x00000000


	//----- nvinfo : EIATTR_REGCOUNT
	.align		4
.L_34:
        /*0060*/ 	.byte	0x04, 0x2f
        /*0062*/ 	.short	(.L_36 - .L_35)
	.align		4
.L_35:
        /*0064*/ 	.word	index@(_ZN7cutlass13device_kernelIN5flash11enable_sm90INS1_16FlashAttnBwdSm90INS1_25CollectiveMainloopBwdSm90ILi2ELi2ELi2EN4cute5tupleIJNS5_1CILi1EEES8_S8_EEENS6_IJNS7_ILi64EEENS7_ILi128EEESB_EEENS_6half_tEfNS_4arch4Sm90ELb1ELb0ELb0ELb1ELb0ELb1ELb0ELb0ELi2ELi1ELi2ELi1ELb0EEENS1_24CollectiveEpilogueBwdGQAISC_fSF_Li256ELb1ELb0EEENS1_25SingleTileBwdLPTSchedulerILb1ELi128ELb0EEEEEEEEEvNT_6ParamsE)
        /*0068*/ 	.word	0x000000a8


	//----- nvinfo : EIATTR_FRAME_SIZE
	.align		4
.L_36:
        /*006c*/ 	.byte	0x04, 0x11
        /*006e*/ 	.short	(.L_38 - .L_37)
	.align		4
.L_37:
        /*0070*/ 	.word	index@(_ZN7cutlass13device_kernelIN5flash11enable_sm90INS1_16FlashAttnBwdSm90INS1_25CollectiveMainloopBwdSm90ILi2ELi2ELi2EN4cute5tupleIJNS5_1CILi1EEES8_S8_EEENS6_IJNS7_ILi64EEENS7_ILi128EEESB_EEENS_6half_tEfNS_4arch4Sm90ELb1ELb0ELb0ELb1ELb0ELb1ELb0ELb0ELi2ELi1ELi2ELi1ELb0EEENS1_24CollectiveEpilogueBwdGQAISC_fSF_Li256ELb1ELb0EEENS1_25SingleTileBwdLPTSchedulerILb1ELi128ELb0EEEEEEEEEvNT_6ParamsE)
        /*0074*/ 	.word	0x00000008


	//----- nvinfo : EIATTR_REGCOUNT
	.align		4
.L_38:
        /*0078*/ 	.byte	0x04, 0x2f
        /*007a*/ 	.short	(.L_40 - .L_39)
	.align		4
.L_39:
        /*007c*/ 	.word	index@(_ZN7cutlass13device_kernelIN5flash11enable_sm90INS1_16FlashAttnBwdSm90INS1_25CollectiveMainloopBwdSm90ILi2ELi2ELi2EN4cute5tupleIJNS5_1CILi1EEES8_S8_EEENS6_IJNS7_ILi64EEENS7_ILi128EEESB_EEENS_6half_tEfNS_4arch4Sm90ELb1ELb0ELb0ELb1ELb1ELb1ELb0ELb0ELi2ELi1ELi2ELi1ELb0EEENS1_21CollectiveEpilogueBwdISC_SD_SF_Li256ELb1ELb0ELi1EEENS1_25SingleTileBwdLPTSchedulerILb1ELi128ELb1EEEEEEEEEvNT_6ParamsE)
        /*0080*/ 	.word	0x000000a8


	//----- nvinfo : EIATTR_FRAME_SIZE
	.align		4
.L_40:
        /*0084*/ 	.byte	0x04, 0x11
        /*0086*/ 	.short	(.L_42 - .L_41)
	.align		4
.L_41:
        /*0088*/ 	.word	index@(_ZN7cutlass13device_kernelIN5flash11enable_sm90INS1_16FlashAttnBwdSm90INS1_25CollectiveMainloopBwdSm90ILi2ELi2ELi2EN4cute5tupleIJNS5_1CILi1EEES8_S8_EEENS6_IJNS7_ILi64EEENS7_ILi128EEESB_EEENS_6half_tEfNS_4arch4Sm90ELb1ELb0ELb0ELb1ELb1ELb1ELb0ELb0ELi2ELi1ELi2ELi1ELb0EEENS1_21CollectiveEpilogueBwdISC_SD_SF_Li256ELb1ELb0ELi1EEENS1_25SingleTileBwdLPTSchedulerILb1ELi128ELb1EEEEEEEEEvNT_6ParamsE)
        /*008c*/ 	.word	0x00000008


	//----- nvinfo : EIATTR_REGCOUNT
	.align		4
.L_42:
        /*0090*/ 	.byte	0x04, 0x2f
        /*0092*/ 	.short	(.L_44 - .L_43)
	.align		4
.L_43:
        /*0094*/ 	.word	index@(_ZN7cutlass13device_kernelIN5flash11enable_sm90INS1_16FlashAttnBwdSm90INS1_25CollectiveMainloopBwdSm90ILi2ELi2ELi2EN4cute5tupleIJNS5_1CILi1EEES8_S8_EEENS6_IJNS7_ILi64EEENS7_ILi128EEESB_EEENS_6half_tEfNS_4arch4Sm90ELb1ELb0ELb0ELb1ELb0ELb1ELb0ELb0ELi2ELi1ELi2ELi1ELb0EEENS1_21CollectiveEpilogueBwdISC_SD_SF_Li256ELb1ELb0ELi1EEENS1_25SingleTileBwdLPTSchedulerILb1ELi128ELb0EEEEEEEEEvNT_6ParamsE)
        /*0098*/ 	.word	0x000000a8


	//----- nvinfo : EIATTR_FRAME_SIZE
	.align		4
.L_44:
        /*009c*/ 	.byte	0x04, 0x11
        /*009e*/ 	.short	(.L_46 - .L_45)
	.align		4
.L_45:
        /*00a0*/ 	.word	index@(_ZN7cutlass13device_kernelIN5flash11enable_sm90INS1_16FlashAttnBwdSm90INS1_25CollectiveMainloopBwdSm90ILi2ELi2ELi2EN4cute5tupleIJNS5_1CILi1EEES8_S8_EEENS6_IJNS7_ILi64EEENS7_ILi128EEESB_EEENS_6half_tEfNS_4arch4Sm90ELb1ELb0ELb0ELb1ELb0ELb1ELb0ELb0ELi2ELi1ELi2ELi1ELb0EEENS1_21CollectiveEpilogueBwdISC_SD_SF_Li256ELb1ELb0ELi1EEENS1_25SingleTileBwdLPTSchedulerILb1ELi128ELb0EEEEEEEEEvNT_6ParamsE)
        /*00a4*/ 	.word	0x00000008


	//----- nvinfo : EIATTR_REGCOUNT
	.align		4
.L_46:
        /*00a8*/ 	.byte	0x04, 0x2f
        /*00aa*/ 	.short	(.L_48 - .L_47)
	.align		4
.L_47:
        /*00ac*/ 	.word	index@(_ZN7cutlass13device_kernelIN5flash22FlashAttnBwdPreprocessIN4cute5tupleIJNS3_1CILi64EEENS5_ILi128EEEEEENS_6half_tEfNS_4arch4Sm90ELb1ELb0EEEEEvNT_6ParamsE)
        /*00b0*/ 	.word	0x00000040


	//----- nvinfo : EIATTR_FRAME_SIZE
	.align		4
.L_48:
        /*00b4*/ 	.byte	0x04, 0x11
        /*00b6*/ 	.short	(.L_50 - .L_49)
	.align		4
.L_49:
        /*00b8*/ 	.word	index@(_ZN7cutlass13device_kernelIN5flash22FlashAttnBwdPreprocessIN4cute5tupleIJNS3_1CILi64EEENS5_ILi128EEEEEENS_6half_tEfNS_4arch4Sm90ELb1ELb0EEEEEvNT_6ParamsE)
        /*00bc*/ 	.word	0x00000000


	//----- nvinfo : EIATTR_REGCOUNT
	.align		4
.L_50:
        /*00c0*/ 	.byte	0x04, 0x2f
        /*00c2*/ 	.short	(.L_52 - .L_51)
	.align		4
.L_51:
        /*00c4*/ 	.word	index@(_ZN7cutlass13device_kernelIN5flash11enable_sm90INS1_16FlashAttnBwdSm90INS1_25CollectiveMainloopBwdSm90ILi2ELi2ELi2EN4cute5tupleIJNS5_1CILi1EEES8_S8_EEENS6_IJNS7_ILi64EEENS7_ILi128EEESB_EEENS_6half_tEfNS_4arch4Sm90ELb1ELb0ELb0ELb0ELb1ELb1ELb0ELb0ELi2ELi1ELi2ELi1ELb0EEENS1_24CollectiveEpilogueBwdGQAISC_fSF_Li256ELb0ELb1EEENS1_25SingleTileBwdLPTSchedulerILb0ELi128ELb1EEEEEEEEEvNT_6ParamsE)
        /*00c8*/ 	.word	0x000000a8


	//----- nvinfo : EIATTR_FRAME_SIZE
	.align		4
.L_52:
        /*00cc*/ 	.byte	0x04, 0x11
        /*00ce*/ 	.short	(.L_54 - .L_53)
	.align		4
.L_53:
        /*00d0*/ 	.word	index@(_ZN7cutlass13device_kernelIN5flash11enable_sm90INS1_16FlashAttnBwdSm90INS1_25CollectiveMainloopBwdSm90ILi2ELi2ELi2EN4cute5tupleIJNS5_1CILi1EEES8_S8_EEENS6_IJNS7_ILi64EEENS7_ILi128EEESB_EEENS_6half_tEfNS_4arch4Sm90ELb1ELb0ELb0ELb0ELb1ELb1ELb0ELb0ELi2ELi1ELi2ELi1ELb0EEENS1_24CollectiveEpilogueBwdGQAISC_fSF_Li256ELb0ELb1EEENS1_25SingleTileBwdLPTSchedulerILb0ELi128ELb1EEEEEEEEEvNT_6ParamsE)
        /*00d4*/ 	.word	0x00000008


	//----- nvinfo : EIATTR_REGCOUNT
	.align		4
.L_54:
        /*00d8*/ 	.byte	0x04, 0x2f
        /*00da*/ 	.short	(.L_56 - .L_55)
	.align		4
.L_55:
        /*00dc*/ 	.word	index@(_ZN7cutlass13device_kernelIN5flash11enable_sm90INS1_16FlashAttnBwdSm90INS1_25CollectiveMainloopBwdSm90ILi2ELi2ELi2EN4cute5tupleIJNS5_1CILi1EEES8_S8_EEENS6_IJNS7_ILi64EEENS7_ILi128EEESB_EEENS_6half_tEfNS_4arch4Sm90ELb1ELb0ELb0ELb0ELb0ELb1ELb0ELb0ELi2ELi1ELi2ELi1ELb0EEENS1_24CollectiveEpilogueBwdGQAISC_fSF_Li256ELb0ELb0EEENS1_25SingleTileBwdLPTSchedulerILb0ELi128ELb0EEEEEEEEEvNT_6ParamsE)
        /*00e0*/ 	.word	0x000000a8


	//----- nvinfo : EIATTR_FRAME_SIZE
	.align		4
.L_56:
        /*00e4*/ 	.byte	0x04, 0x11
        /*00e6*/ 	.short	(.L_58 - .L_57)
	.align		4
.L_57:
        /*00e8*/ 	.word	index@(_ZN7cutlass13device_kernelIN5flash11enable_sm90INS1_16FlashAttnBwdSm90INS1_25CollectiveMainloopBwdSm90ILi2ELi2ELi2EN4cute5tupleIJNS5_1CILi1EEES8_S8_EEENS6_IJNS7_ILi64EEENS7_ILi128EEESB_EEENS_6half_tEfNS_4arch4Sm90ELb1ELb0ELb0ELb0ELb0ELb1ELb0ELb0ELi2ELi1ELi2ELi1ELb0EEENS1_24CollectiveEpilogueBwdGQAISC_fSF_Li256ELb0ELb0EEENS1_25SingleTileBwdLPTSchedulerILb0ELi128ELb0EEEEEEEEEvNT_6ParamsE)
        /*00ec*/ 	.word	0x00000008


	//----- nvinfo : EIATTR_REGCOUNT
	.align		4
.L_58:
        /*00f0*/ 	.byte	0x04, 0x2f
        /*00f2*/ 	.short	(.L_60 - .L_59)
	.align		4
.L_59:
        /*00f4*/ 	.word	index@(_ZN7cutlass13device_kernelIN5flash11enable_sm90INS1_16FlashAttnBwdSm90INS1_25CollectiveMainloopBwdSm90ILi2ELi2ELi2EN4cute5tupleIJNS5_1CILi1EEES8_S8_EEENS6_IJNS7_ILi64EEENS7_ILi128EEESB_EEENS_6half_tEfNS_4arch4Sm90ELb1ELb0ELb0ELb0ELb1ELb1ELb0ELb0ELi2ELi1ELi2ELi1ELb0EEENS1_21CollectiveEpilogueBwdISC_SD_SF_Li256ELb0ELb0ELi1EEENS1_25SingleTileBwdLPTSchedulerILb0ELi128ELb1EEEEEEEEEvNT_6ParamsE)
        /*00f8*/ 	.word	0x000000a8


	//----- nvinfo : EIATTR_FRAME_SIZE
	.align		4
.L_60:
        /*00fc*/ 	.byte	0x04, 0x11
        /*00fe*/ 	.short	(.L_62 - .L_61)
	.align		4
.L_61:
        /*0100*/ 	.word	index@(_ZN7cutlass13device_kernelIN5flash11enable_sm90INS1_16FlashAttnBwdSm90INS1_25CollectiveMainloopBwdSm90ILi2ELi2ELi2EN4cute5tupleIJNS5_1CILi1EEES8_S8_EEENS6_IJNS7_ILi64EEENS7_ILi128EEESB_EEENS_6half_tEfNS_4arch4Sm90ELb1ELb0ELb0ELb0ELb1ELb1ELb0ELb0ELi2ELi1ELi2ELi1ELb0EEENS1_21CollectiveEpilogueBwdISC_SD_SF_Li256ELb0ELb0ELi1EEENS1_25SingleTileBwdLPTSchedulerILb0ELi128ELb1EEEEEEEEEvNT_6ParamsE)
        /*0104*/ 	.word	0x00000008


	//----- nvinfo : EIATTR_REGCOUNT
	.align		4
.L_62:
        /*0108*/ 	.byte	0x04, 0x2f
        /*010a*/ 	.short	(.L_64 - .L_63)
	.align		4
.L_63:
        /*010c*/ 	.word	index@(_ZN7cutlass13device_kernelIN5flash11enable_sm90INS1_16FlashAttnBwdSm90INS1_25CollectiveMainloopBwdSm90ILi2ELi2ELi2EN4cute5tupleIJNS5_1CILi1EEES8_S8_EEENS6_IJNS7_ILi64EEENS7_ILi128EEESB_EEENS_6half_tEfNS_4arch4Sm90ELb1ELb0ELb0ELb0ELb0ELb1ELb0ELb0ELi2ELi1ELi2ELi1ELb0EEENS1_21CollectiveEpilogueBwdISC_SD_SF_Li256ELb0ELb0ELi1EEENS1_25SingleTileBwdLPTSchedulerILb0ELi128ELb0EEEEEEEEEvNT_6ParamsE)
        /*0110*/ 	.word	0x000000a8


	//----- nvinfo : EIATTR_FRAME_SIZE
	.align		4
.L_64:
        /*0114*/ 	.byte	0x04, 0x11
        /*0116*/ 	.short	(.L_66 - .L_65)
	.align		4
.L_65:
        /*0118*/ 	.word	index@(_ZN7cutlass13device_kernelIN5flash11enable_sm90INS1_16FlashAttnBwdSm90INS1_25CollectiveMainloopBwdSm90ILi2ELi2ELi2EN4cute5tupleIJNS5_1CILi1EEES8_S8_EEENS6_IJNS7_ILi64EEENS7_ILi128EEESB_EEENS_6half_tEfNS_4arch4Sm90ELb1ELb0ELb0ELb0ELb0ELb1ELb0ELb0ELi2ELi1ELi2ELi1ELb0EEENS1_21CollectiveEpilogueBwdISC_SD_SF_Li256ELb0ELb0ELi1EEENS1_25SingleTileBwdLPTSchedulerILb0ELi128ELb0EEEEEEEEEvNT_6ParamsE)
        /*011c*/ 	.word	0x00000008


	//----- nvinfo : EIATTR_REGCOUNT
	.align		4
.L_66:
        /*0120*/ 	.byte	0x04, 0x2f
        /*0122*/ 	.short	(.L_68 - .L_67)
	.align		4
.L_67:
        /*0124*/ 	.word	index@(_ZN7cutlass13device_kernelIN5flash11enable_sm90INS1_16FlashAttnBwdSm90INS1_25CollectiveMainloopBwdSm90ILi2ELi2ELi2EN4cute5tupleIJNS5_1CILi1EEES8_S8_EEENS6_IJNS7_ILi64EEENS7_ILi128EEESB_EEENS_6half_tEfNS_4arch4Sm90ELb0ELb1ELb0ELb1ELb1ELb1ELb0ELb0ELi2ELi1ELi2ELi1ELb0EEENS1_24CollectiveEpilogueBwdGQAISC_fSF_Li256ELb1ELb1EEENS1_19SingleTileSchedulerILb1ELb0ELb0ELi128EEEEEEEEEvNT_6ParamsE)
        /*0128*/ 	.word	0x000000a8


	//----- nvinfo : EIATTR_FRAME_SIZE
	.align		4
.L_68:
        /*012c*/ 	.byte	0x04, 0x11
        /*012e*/ 	.short	(.L_70 - .L_69)
	.align		4
.L_69:
        /*0130*/ 	.word	index@(_ZN7cutlass13device_kernelIN5flash11enable_sm90INS1_16FlashAttnBwdSm90INS1_25CollectiveMainloopBwdSm90ILi2ELi2ELi2EN4cute5tupleIJNS5_1CILi1EEES8_S8_EEENS6_IJNS7_ILi64EEENS7_ILi128EEESB_EEENS_6half_tEfNS_4arch4Sm90ELb0ELb1ELb0ELb1ELb1ELb1ELb0ELb0ELi2ELi1ELi2ELi1ELb0EEENS1_24CollectiveEpilogueBwdGQAISC_fSF_Li256ELb1ELb1EEENS1_19SingleTileSchedulerILb1ELb0ELb0ELi128EEEEEEEEEvNT_6ParamsE)
        /*0134*/ 	.word	0x00000008


	//----- nvinfo : EIATTR_REGCOUNT
	.align		4
.L_70:
        /*0138*/ 	.byte	0x04, 0x2f
        /*013a*/ 	.short	(.L_72 - .L_71)
	.align		4
.L_71:
        /*013c*/ 	.word	index@(_ZN7cutlass13device_kernelIN5flash11enable_sm90INS1_16FlashAttnBwdSm90INS1_25CollectiveMainloopBwdSm90ILi2ELi2ELi2EN4cute5tupleIJNS5_1CILi1EEES8_S8_EEENS6_IJNS7_ILi64EEENS7_ILi128EEESB_EEENS_6half_tEfNS_4arch4Sm90ELb0ELb1ELb0ELb1ELb0ELb1ELb0ELb0ELi2ELi1ELi2ELi1ELb0EEENS1_24CollectiveEpilogueBwdGQAISC_fSF_Li256ELb1ELb0EEENS1_19SingleTileSchedulerILb1ELb0ELb0ELi128EEEEEEEEEvNT_6ParamsE)
        /*0140*/ 	.word	0x000000a8


	//----- nvinfo : EIATTR_FRAME_SIZE
	.align		4
.L_72:
        /*0144*/ 	.byte	0x04, 0x11
        /*0146*/ 	.short	(.L_74 - .L_73)
	.align		4
.L_73:
        /*0148*/ 	.word	index@(_ZN7cutlass13device_kernelIN5flash11enable_sm90INS1_16FlashAttnBwdSm90INS1_25CollectiveMainloopBwdSm90ILi2ELi2ELi2EN4cute5tupleIJNS5_1CILi1EEES8_S8_EEENS6_IJNS7_ILi64EEENS7_ILi128EEESB_EEENS_6half_tEfNS_4arch4Sm90ELb0ELb1ELb0ELb1ELb0ELb1ELb0ELb0ELi2ELi1ELi2ELi1ELb0EEENS1_24CollectiveEpilogueBwdGQAISC_fSF_Li256ELb1ELb0EEENS1_19SingleTileSchedulerILb1ELb0ELb0ELi128EEEEEEEEEvNT_6ParamsE)
        /*014c*/ 	.word	0x00000008


	//----- nvinfo : EIATTR_REGCOUNT
	.align		4
.L_74:
        /*0150*/ 	.byte	0x04, 0x2f
        /*0152*/ 	.short	(.L_76 - .L_75)
	.align		4
.L_75:
        /*0154*/ 	.word	index@(_ZN7cutlass13device_kernelIN5flash11enable_sm90INS1_16FlashAttnBwdSm90INS1_25CollectiveMainloopBwdSm90ILi2ELi2ELi2EN4cute5tupleIJNS5_1CILi1EEES8_S8_EEENS6_IJNS7_ILi64EEENS7_ILi128EEESB_EEENS_6half_tEfNS_4arch4Sm90ELb0ELb1ELb0ELb1ELb1ELb1ELb0ELb0ELi2ELi1ELi2ELi1ELb0EEENS1_21CollectiveEpilogueBwdISC_SD_SF_Li256ELb1ELb0ELi1EEENS1_19SingleTileSchedulerILb1ELb0ELb0ELi128EEEEEEEEEvNT_6ParamsE)
        /*0158*/ 	.word	0x000000a8


	//----- nvinfo : EIATTR_FRAME_SIZE
	.align		4
.L_76:
        /*015c*/ 	.byte	0x04, 0x11
        /*015e*/ 	.short	(.L_78 - .L_77)
	.align		4
.L_77:
        /*0160*/ 	.word	index@(_ZN7cutlass13device_kernelIN5flash11enable_sm90INS1_16FlashAttnBwdSm90INS1_25CollectiveMainloopBwdSm90ILi2ELi2ELi2EN4cute5tupleIJNS5_1CILi1EEES8_S8_EEENS6_IJNS7_ILi64EEENS7_ILi128EEESB_EEENS_6half_tEfNS_4arch4Sm90ELb0ELb1ELb0ELb1ELb1ELb1ELb0ELb0ELi2ELi1ELi2ELi1ELb0EEENS1_21CollectiveEpilogueBwdISC_SD_SF_Li256ELb1ELb0ELi1EEENS1_19SingleTileSchedulerILb1ELb0ELb0ELi128EEEEEEEEEvNT_6ParamsE)
        /*0164*/ 	.word	0x00000008


	//----- nvinfo : EIATTR_REGCOUNT
	.align		4
.L_78:
        /*0168*/ 	.byte	0x04, 0x2f
        /*016a*/ 	.short	(.L_80 - .L_79)
	.align		4
.L_79:
        /*016c*/ 	.word	index@(_ZN7cutlass13device_kernelIN5flash11enable_sm90INS1_16FlashAttnBwdSm90INS1_25CollectiveMainloopBwdSm90ILi2ELi2ELi2EN4cute5tupleIJNS5_1CILi1EEES8_S8_EEENS6_IJNS7_ILi64EEENS7_ILi128EEESB_EEENS_6half_tEfNS_4arch4Sm90ELb0ELb1ELb0ELb1ELb0ELb1ELb0ELb0ELi2ELi1ELi2ELi1ELb0EEENS1_21CollectiveEpilogueBwdISC_SD_SF_Li256ELb1ELb0ELi1EEENS1_19SingleTileSchedulerILb1ELb0ELb0ELi128EEEEEEEEEvNT_6ParamsE)
        /*0170*/ 	.word	0x000000a8


	//----- nvinfo : EIATTR_FRAME_SIZE
	.align		4
.L_80:
        /*0174*/ 	.byte	0x04, 0x11
        /*0176*/ 	.short	(.L_82 - .L_81)
	.align		4
.L_81:
        /*0178*/ 	.word	index@(_ZN7cutlass13device_kernelIN5flash11enable_sm90INS1_16FlashAttnBwdSm90INS1_25CollectiveMainloopBwdSm90ILi2ELi2ELi2EN4cute5tupleIJNS5_1CILi1EEES8_S8_EEENS6_IJNS7_ILi64EEENS7_ILi128EEESB_EEENS_6half_tEfNS_4arch4Sm90ELb0ELb1ELb0ELb1ELb0ELb1ELb0ELb0ELi2ELi1ELi2ELi1ELb0EEENS1_21CollectiveEpilogueBwdISC_SD_SF_Li256ELb1ELb0ELi1EEENS1_19SingleTileSchedulerILb1ELb0ELb0ELi128EEEEEEEEEvNT_6ParamsE)
        /*017c*/ 	.word	0x00000008


	//----- nvinfo : EIATTR_REGCOUNT
	.align		4
.L_82:
        /*0180*/ 	.byte	0x04, 0x2f
        /*0182*/ 	.short	(.L_84 - .L_83)
	.align		4
.L_83:
        /*0184*/ 	.word	index@(_ZN7cutlass13device_kernelIN5flash11enable_sm90INS1_16FlashAttnBwdSm90INS1_25CollectiveMainloopBwdSm90ILi2ELi2ELi2EN4cute5tupleIJNS5_1CILi1EEES8_S8_EEENS6_IJNS7_ILi64EEENS7_ILi128EEESB_EEENS_6half_tEfNS_4arch4Sm90ELb0ELb1ELb0ELb0ELb1ELb1ELb0ELb0ELi2ELi1ELi2ELi1ELb0EEENS1_24CollectiveEpilogueBwdGQAISC_fSF_Li256ELb0ELb1EEENS1_19SingleTileSchedulerILb0ELb0ELb0ELi128EEEEEEEEEvNT_6ParamsE)
        /*0188*/ 	.word	0x000000a8


	//----- nvinfo : EIATTR_FRAME_SIZE
	.align		4
.L_84:
        /*018c*/ 	.byte	0x04, 0x11
        /*018e*/ 	.short	(.L_86 - .L_85)
	.align		4
.L_85:
        /*0190*/ 	.word	index@(_ZN7cutlass13device_kernelIN5flash11enable_sm90INS1_16FlashAttnBwdSm90INS1_25CollectiveMainloopBwdSm90ILi2ELi2ELi2EN4cute5tupleIJNS5_1CILi1EEES8_S8_EEENS6_IJNS7_ILi64EEENS7_ILi128EEESB_EEENS_6half_tEfNS_4arch4Sm90ELb0ELb1ELb0ELb0ELb1ELb1ELb0ELb0ELi2ELi1ELi2ELi1ELb0EEENS1_24CollectiveEpilogueBwdGQAISC_fSF_Li256ELb0ELb1EEENS1_19SingleTileSchedulerILb0ELb0ELb0ELi128EEEEEEEEEvNT_6ParamsE)
        /*0194*/ 	.word	0x00000008


	//----- nvinfo : EIATTR_REGCOUNT
	.align		4
.L_86:
        /*0198*/ 	.byte	0x04, 0x2f
        /*019a*/ 	.short	(.L_88 - .L_87)
	.align		4
.L_87:
        /*019c*/ 	.word	index@(_ZN7cutlass13device_kernelIN5flash11enable_sm90INS1_16FlashAttnBwdSm90INS1_25CollectiveMainloopBwdSm90ILi2ELi2ELi2EN4cute5tupleIJNS5_1CILi1EEES8_S8_EEENS6_IJNS7_ILi64EEENS7_ILi128EEESB_EEENS_6half_tEfNS_4arch4Sm90ELb0ELb1ELb0ELb0ELb0ELb1ELb0ELb0ELi2ELi1ELi2ELi1ELb0EEENS1_24CollectiveEpilogueBwdGQAISC_fSF_Li256ELb0ELb0EEENS1_19SingleTileSchedulerILb0ELb0ELb0ELi128EEEEEEEEEvNT_6ParamsE)
        /*01a0*/ 	.word	0x000000a8


	//----- nvinfo : EIATTR_FRAME_SIZE
	.align		4
.L_88:
        /*01a4*/ 	.byte	0x04, 0x11
        /*01a6*/ 	.short	(.L_90 - .L_89)
	.align		4
.L_89:
        /*01a8*/ 	.word	index@(_ZN7cutlass13device_kernelIN5flash11enable_sm90INS1_16FlashAttnBwdSm90INS1_25CollectiveMainloopBwdSm90ILi2ELi2ELi2EN4cute5tupleIJNS5_1CILi1EEES8_S8_EEENS6_IJNS7_ILi64EEENS7_ILi128EEESB_EEENS_6half_tEfNS_4arch4Sm90ELb0ELb1ELb0ELb0ELb0ELb1ELb0ELb0ELi2ELi1ELi2ELi1ELb0EEENS1_24CollectiveEpilogueBwdGQAISC_fSF_Li256ELb0ELb0EEENS1_19SingleTileSchedulerILb0ELb0ELb0ELi128EEEEEEEEEvNT_6ParamsE)
        /*01ac*/ 	.word	0x00000008


	//----- nvinfo : EIATTR_REGCOUNT
	.align		4
.L_90:
        /*01b0*/ 	.byte	0x04, 0x2f
        /*01b2*/ 	.short	(.L_92 - .L_91)
	.align		4
.L_91:
        /*01b4*/ 	.word	index@(_ZN7cutlass13device_kernelIN5flash11enable_sm90INS1_16FlashAttnBwdSm90INS1_25CollectiveMainloopBwdSm90ILi2ELi2ELi2EN4cute5tupleIJNS5_1CILi1EEES8_S8_EEENS6_IJNS7_ILi64EEENS7_ILi128EEESB_EEENS_6half_tEfNS_4arch4Sm90ELb0ELb1ELb0ELb0ELb1ELb1ELb0ELb0ELi2ELi1ELi2ELi1ELb0EEENS1_21CollectiveEpilogueBwdISC_SD_SF_Li256ELb0ELb0ELi1EEENS1_19SingleTileSchedulerILb0ELb0ELb0ELi128EEEEEEEEEvNT_6ParamsE)
        /*01b8*/ 	.word	0x000000a8


	//----- nvinfo : EIATTR_FRAME_SIZE
	.align		4
.L_92:
        /*01bc*/ 	.byte	0x04, 0x11
        /*01be*/ 	.short	(.L_94 - .L_93)
	.align		4
.L_93:
        /*01c0*/ 	.word	index@(_ZN7cutlass13device_kernelIN5flash11enable_sm90INS1_16FlashAttnBwdSm90INS1_25CollectiveMainloopBwdSm90ILi2ELi2ELi2EN4cute5tupleIJNS5_1CILi1EEES8_S8_EEENS6_IJNS7_ILi64EEENS7_ILi128EEESB_EEENS_6half_tEfNS_4arch4Sm90ELb0ELb1ELb0ELb0ELb1ELb1ELb0ELb0ELi2ELi1ELi2ELi1ELb0EEENS1_21CollectiveEpilogueBwdISC_SD_SF_Li256ELb0ELb0ELi1EEENS1_19SingleTileSchedulerILb0ELb0ELb0ELi128EEEEEEEEEvNT_6ParamsE)
        /*01c4*/ 	.word	0x00000008


	//----- nvinfo : EIATTR_REGCOUNT
	.align		4
.L_94:
        /*01c8*/ 	.byte	0x04, 0x2f
        /*01ca*/ 	.short	(.L_96 - .L_95)
	.align		4
.L_95:
        /*01cc*/ 	.word	index@(_ZN7cutlass13device_kernelIN5flash11enable_sm90INS1_16FlashAttnBwdSm90INS1_25CollectiveMainloopBwdSm90ILi2ELi2ELi2EN4cute5tupleIJNS5_1CILi1EEES8_S8_EEENS6_IJNS7_ILi64EEENS7_ILi128EEESB_EEENS_6half_tEfNS_4arch4Sm90ELb0ELb1ELb0ELb0ELb0ELb1ELb0ELb0ELi2ELi1ELi2ELi1ELb0EEENS1_21CollectiveEpilogueBwdISC_SD_SF_Li256ELb0ELb0ELi1EEENS1_19SingleTileSchedulerILb0ELb0ELb0ELi128EEEEEEEEEvNT_6ParamsE)
        /*01d0*/ 	.word	0x000000a8


	//----- nvinfo : EIATTR_FRAME_SIZE
	.align		4
.L_96:
        /*01d4*/ 	.byte	0x04, 0x11
        /*01d6*/ 	.short	(.L_98 - .L_97)
	.align		4
.L_97:
        /*01d8*/ 	.word	index@(_ZN7cutlass13device_kernelIN5flash11enable_sm90INS1_16FlashAttnBwdSm90INS1_25CollectiveMainloopBwdSm90ILi2ELi2ELi2EN4cute5tupleIJNS5_1CILi1EEES8_S8_EEENS6_IJNS7_ILi64EEENS7_ILi128EEESB_EEENS_6half_tEfNS_4arch4Sm90ELb0ELb1ELb0ELb0ELb0ELb1ELb0ELb0ELi2ELi1ELi2ELi1ELb0EEENS1_21CollectiveEpilogueBwdISC_SD_SF_Li256ELb0ELb0ELi1EEENS1_19SingleTileSchedulerILb0ELb0ELb0ELi128EEEEEEEEEvNT_6ParamsE)
        /*01dc*/ 	.word	0x00000008


	//----- nvinfo : EIATTR_REGCOUNT
	.align		4
.L_98:
        /*01e0*/ 	.byte	0x04, 0x2f
        /*01e2*/ 	.short	(.L_100 - .L_99)
	.align		4
.L_99:
        /*01e4*/ 	.word	index@(_ZN7cutlass13device_kernelIN5flash22FlashAttnBwdPreprocessIN4cute5tupleIJNS3_1CILi80EEENS5_ILi128EEEEEENS_6half_tEfNS_4arch4Sm90ELb1ELb1EEEEEvNT_6ParamsE)
        /*01e8*/ 	.word	0x00000048


	//----- nvinfo : EIATTR_FRAME_SIZE
	.align		4
.L_100:
        /*01ec*/ 	.byte	0x04, 0x11
        /*01ee*/ 	.short	(.L_102 - .L_101)
	.align		4
.L_101:
        /*01f0*/ 	.word	index@(_ZN7cutlass13device_kernelIN5flash22FlashAttnBwdPreprocessIN4cute5tupleIJNS3_1CILi80EEENS5_ILi128EEEEEENS_6half_tEfNS_4arch4Sm90ELb1ELb1EEEEEvNT_6ParamsE)
        /*01f4*/ 	.word	0x00000000


	//----- nvinfo : EIATTR_REGCOUNT
	.align		4
.L_102:
        /*01f8*/ 	.byte	0x04, 0x2f
        /*01fa*/ 	.short	(.L_104 - .L_103)
	.align		4
.L_103:
        /*01fc*/ 	.word	index@(_ZN7cutlass13device_kernelIN5flash11enable_sm90INS1_16FlashAttnBwdSm90INS1_25CollectiveMainloopBwdSm90ILi2ELi2ELi2EN4cute5tupleIJNS5_1CILi1EEES8_S8_EEENS6_IJNS7_ILi80EEENS7_ILi128EEESB_EEENS_6half_tEfNS_4arch4Sm90ELb0ELb0ELb0ELb1ELb1ELb1ELb0ELb1ELi2ELi1ELi2ELi1ELb0EEENS1_24CollectiveEpilogueBwdGQAISC_fSF_Li256ELb1ELb1EEENS1_19SingleTileSchedulerILb1ELb0ELb0ELi128EEEEEEEEEvNT_6ParamsE)
        /*0200*/ 	.word	0x000000a8


	//----- nvinfo : EIATTR_FRAME_SIZE
	.align		4
.L_104:
        /*0204*/ 	.byte	0x04, 0x11
        /*0206*/ 	.short	(.L_106 - .L_105)
	.align		4
.L_105:
        /*0208*/ 	.word	index@(_ZN7cutlass13device_kernelIN5flash11enable_sm90INS1_16FlashAttnBwdSm90INS1_25CollectiveMainloopBwdSm90ILi2ELi2ELi2EN4cute5tupleIJNS5_1CILi1EEES8_S8_EEENS6_IJNS7_ILi80EEENS7_ILi128EEESB_EEENS_6half_tEfNS_4arch4Sm90ELb0ELb0ELb0ELb1ELb1ELb1ELb0ELb1ELi2ELi1ELi2ELi1ELb0EEENS1_24CollectiveEpilogueBwdGQAISC_fSF_Li256ELb1ELb1EEENS1_19SingleTileSchedulerILb1ELb0ELb0ELi128EEEEEEEEEvNT_6ParamsE)
        /*020c*/ 	.word	0x00000028


	//----- nvinfo : EIATTR_REGCOUNT
	.align		4
.L_106:
        /*0210*/ 	.byte	0x04, 0x2f
        /*0212*/ 	.short	(.L_108 - .L_107)
	.align		4
.L_107:
        /*0214*/ 	.word	index@(_ZN7cutlass13device_kernelIN5flash32FlashAttnBwdPostprocessConvertdQIN4cute5tupleIJNS3_1CILi80EEENS5_ILi128EEEEEENS_6half_tEfNS_4arch4Sm90ELi256ENS3_8TiledMMAINS3_8MMA_AtomIJNS3_4SM904GMMA25MMA_64x16x16_F32F16F16_SSILNSF_5MajorE1ELSH_0ELNSF_7ScaleInE1ELSI_1EEEEEENS3_6LayoutINS4_IJNS5_ILi2EEENS5_ILi1EEESN_EEENS4_IJSN_NS5_ILi0EEESP_EEEEENS4_IJNS3_10UnderscoreESS_SS_EEEEELb1EEEEEvNT_6ParamsE)
        /*0218*/ 	.word	0x00000040


	//----- nvinfo : EIATTR_FRAME_SIZE
	.align		4
.L_108:
        /*021c*/ 	.byte	0x04, 0x11
        /*021e*/ 	.short	(.L_110 - .L_109)
	.align		4
.L_109:
        /*0220*/ 	.word	index@(_ZN7cutlass13device_kernelIN5flash32FlashAttnBwdPostprocessConvertdQIN4cute5tupleIJNS3_1CILi80EEENS5_ILi128EEEEEENS_6half_tEfNS_4arch4Sm90ELi256ENS3_8TiledMMAINS3_8MMA_AtomIJNS3_4SM904GMMA25MMA_64x16x16_F32F16F16_SSILNSF_5MajorE1ELSH_0ELNSF_7ScaleInE1ELSI_1EEEEEENS3_6LayoutINS4_IJNS5_ILi2EEENS5_ILi1EEESN_EEENS4_IJSN_NS5_ILi0EEESP_EEEEENS4_IJNS3_10UnderscoreESS_SS_EEEEELb1EEEEEvNT_6ParamsE)
        /*0224*/ 	.word	0x00000000


	//----- nvinfo : EIATTR_REGCOUNT
	.align		4
.L_110:
        /*0228*/ 	.byte	0x04, 0x2f
        /*022a*/ 	.short	(.L_112 - .L_111)
	.align		4
.L_111:
        /*022c*/ 	.word	index@(_ZN7cutlass13device_kernelIN5flash11enable_sm90INS1_16FlashAttnBwdSm90INS1_25CollectiveMainloopBwdSm90ILi2ELi2ELi2EN4cute5tupleIJNS5_1CILi1EEES8_S8_EEENS6_IJNS7_ILi80EEENS7_ILi128EEESB_EEENS_6half_tEfNS_4arch4Sm90ELb0ELb0ELb0ELb1ELb0ELb1ELb0ELb1ELi2ELi1ELi2ELi1ELb0EEENS1_24CollectiveEpilogueBwdGQAISC_fSF_Li256ELb1ELb0EEENS1_19SingleTileSchedulerILb1ELb0ELb0ELi128EEEEEEEEEvNT_6ParamsE)
        /*0230*/ 	.word	0x000000a8


	//----- nvinfo : EIATTR_FRAME_SIZE
	.align		4
.L_112:
        /*0234*/ 	.byte	0x04, 0x11
        /*0236*/ 	.short	(.L_114 - .L_113)
	.align		4
.L_113:
        /*0238*/ 	.word	index@(_ZN7cutlass13device_kernelIN5flash11enable_sm90INS1_16FlashAttnBwdSm90INS1_25CollectiveMainloopBwdSm90ILi2ELi2ELi2EN4cute5tupleIJNS5_1CILi1EEES8_S8_EEENS6_IJNS7_ILi80EEENS7_ILi128EEESB_EEENS_6half_tEfNS_4arch4Sm90ELb0ELb0ELb0ELb1ELb0ELb1ELb0ELb1ELi2ELi1ELi2ELi1ELb0EEENS1_24CollectiveEpilogueBwdGQAISC_fSF_Li256ELb1ELb0EEENS1_19SingleTileSchedulerILb1ELb0ELb0ELi128EEEEEEEEEvNT_6ParamsE)
        /*023c*/ 	.word	0x00000028


	//----- nvinfo : EIATTR_REGCOUNT
	.align		4
.L_114:
        /*0240*/ 	.byte	0x04, 0x2f
        /*0242*/ 	.short	(.L_116 - .L_115)
	.align		4
.L_115:
        /*0244*/ 	.word	index@(_ZN7cutlass13device_kernelIN5flash11enable_sm90INS1_16FlashAttnBwdSm90INS1_25CollectiveMainloopBwdSm90ILi2ELi2ELi2EN4cute5tupleIJNS5_1CILi1EEES8_S8_EEENS6_IJNS7_ILi80EEENS7_ILi128EEESB_EEENS_6half_tEfNS_4arch4Sm90ELb0ELb0ELb0ELb1ELb1ELb1ELb0ELb1ELi2ELi1ELi2ELi1ELb0EEENS1_21CollectiveEpilogueBwdISC_SD_SF_Li256ELb1ELb0ELi1EEENS1_19SingleTileSchedulerILb1ELb0ELb0ELi128EEEEEEEEEvNT_6ParamsE)
        /*0248*/ 	.word	0x000000a8


	//----- nvinfo : EIATTR_FRAME_SIZE
	.align		4
.L_116:
        /*024c*/ 	.byte	0x04, 0x11
        /*024e*/ 	.short	(.L_118 - .L_117)
	.align		4
.L_117:
        /*0250*/ 	.word	index@(_ZN7cutlass13device_kernelIN5flash11enable_sm90INS1_16FlashAttnBwdSm90INS1_25CollectiveMainloopBwdSm90ILi2ELi2ELi2EN4cute5tupleIJNS5_1CILi1EEES8_S8_EEENS6_IJNS7_ILi80EEENS7_ILi128EEESB_EEENS_6half_tEfNS_4arch4Sm90ELb0ELb0ELb0ELb1ELb1ELb1ELb0ELb1ELi2ELi1ELi2ELi1ELb0EEENS1_21CollectiveEpilogueBwdISC_SD_SF_Li256ELb1ELb0ELi1EEENS1_19SingleTileSchedulerILb1ELb0ELb0ELi128EEEEEEEEEvNT_6ParamsE)
        /*0254*/ 	.word	0x00000028


	//----- nvinfo : EIATTR_REGCOUNT
	.align		4
.L_118:
        /*0258*/ 	.byte	0x04, 0x2f
        /*025a*/ 	.short	(.L_120 - .L_119)
	.align		4
.L_119:
        /*025c*/ 	.word	index@(_ZN7cutlass13device_kernelIN5flash11enable_sm90INS1_16FlashAttnBwdSm90INS1_25CollectiveMainloopBwdSm90ILi2ELi2ELi2EN4cute5tupleIJNS5_1CILi1EEES8_S8_EEENS6_IJNS7_ILi80EEENS7_ILi128EEESB_EEENS_6half_tEfNS_4arch4Sm90ELb0ELb0ELb0ELb1ELb0ELb1ELb0ELb1ELi2ELi1ELi2ELi1ELb0EEENS1_21CollectiveEpilogueBwdISC_SD_SF_Li256ELb1ELb0ELi1EEENS1_19SingleTileSchedulerILb1ELb0ELb0ELi128EEEEEEEEEvNT_6ParamsE)
        /*0260*/ 	.word	0x000000a8


	//----- nvinfo : EIATTR_FRAME_SIZE
	.align		4
.L_120:
        /*0264*/ 	.byte	0x04, 0x11
        /*0266*/ 	.short	(.L_122 - .L_121)
	.align		4
.L_121:
        /*0268*/ 	.word	index@(_ZN7cutlass13device_kernelIN5flash11enable_sm90INS1_16FlashAttnBwdSm90INS1_25CollectiveMainloopBwdSm90ILi2ELi2ELi2EN4cute5tupleIJNS5_1CILi1EEES8_S8_EEENS6_IJNS7_ILi80EEENS7_ILi128EEESB_EEENS_6half_tEfNS_4arch4Sm90ELb0ELb0ELb0ELb1ELb0ELb1ELb0ELb1ELi2ELi1ELi2ELi1ELb0EEENS1_21CollectiveEpilogueBwdISC_SD_SF_Li256ELb1ELb0ELi1EEENS1_19SingleTileSchedulerILb1ELb0ELb0ELi128EEEEEEEEEvNT_6ParamsE)
        /*026c*/ 	.word	0x00000028


	//----- nvinfo : EIATTR_REGCOUNT
	.align		4
.L_122:
        /*0270*/ 	.byte	0x04, 0x2f
        /*0272*/ 	.short	(.L_124 - .L_123)
	.align		4
.L_123:
        /*0274*/ 	.word	index@(_ZN7cutlass13device_kernelIN5flash22FlashAttnBwdPreprocessIN4cute5tupleIJNS3_1CILi80EEENS5_ILi128EEEEEENS_6half_tEfNS_4arch4Sm90ELb1ELb0EEEEEvNT_6ParamsE)
        /*0278*/ 	.word	0x00000046


	//----- nvinfo : EIATTR_FRAME_SIZE
	.align		4
.L_124:
        /*027c*/ 	.byte	0x04, 0x11
        /*027e*/ 	.short	(.L_126 - .L_125)
	.align		4
.L_125:
        /*0280*/ 	.word	index@(_ZN7cutlass13device_kernelIN5flash22FlashAttnBwdPreprocessIN4cute5tupleIJNS3_1CILi80EEENS5_ILi128EEEEEENS_6half_tEfNS_4arch4Sm90ELb1ELb0EEEEEvNT_6ParamsE)
        /*0284*/ 	.word	0x00000000


	//----- nvinfo : EIATTR_REGCOUNT
	.align		4
.L_126:
        /*0288*/ 	.byte	0x04, 0x2f
        /*028a*/ 	.short	(.L_128 - .L_127)
	.align		4
.L_127:
        /*028c*/ 	.word	index@(_ZN7cutlass13device_kernelIN5flash11enable_sm90INS1_16FlashAttnBwdSm90INS1_25CollectiveMainloopBwdSm90ILi2ELi2ELi2EN4cute5tupleIJNS5_1CILi1EEES8_S8_EEENS6_IJNS7_ILi80EEENS7_ILi128EEESB_EEENS_6half_tEfNS_4arch4Sm90ELb0ELb0ELb0ELb0ELb1ELb1ELb0ELb1ELi2ELi1ELi2ELi1ELb0EEENS1_24CollectiveEpilogueBwdGQAISC_fSF_Li256ELb0ELb1EEENS1_19SingleTileSchedulerILb0ELb0ELb0ELi128EEEEEEEEEvNT_6ParamsE)
        /*0290*/ 	.word	0x000000a8


	//----- nvinfo : EIATTR_FRAME_SIZE
	.align		4
.L_128:
        /*0294*/ 	.byte	0x04, 0x11
        /*0296*/ 	.short	(.L_130 - .L_129)
	.align		4
.L_129:
        /*0298*/ 	.word	index@(_ZN7cutlass13device_kernelIN5flash11enable_sm90INS1_16FlashAttnBwdSm90INS1_25CollectiveMainloopBwdSm90ILi2ELi2ELi2EN4cute5tupleIJNS5_1CILi1EEES8_S8_EEENS6_IJNS7_ILi80EEENS7_ILi128EEESB_EEENS_6half_tEfNS_4arch4Sm90ELb0ELb0ELb0ELb0ELb1ELb1ELb0ELb1ELi2ELi1ELi2ELi1ELb0EEENS1_24CollectiveEpilogueBwdGQAISC_fSF_Li256ELb0ELb1EEENS1_19SingleTileSchedulerILb0ELb0ELb0ELi128EEEEEEEEEvNT_6ParamsE)
        /*029c*/ 	.word	0x00000020


	//----- nvinfo : EIATTR_REGCOUNT
	.align		4
.L_130:
        /*02a0*/ 	.byte	0x04, 0x2f
        /*02a2*/ 	.short	(.L_132 - .L_131)
	.align		4
.L_131:
        /*02a4*/ 	.word	index@(_ZN7cutlass13device_kernelIN5flash11enable_sm90INS1_16FlashAttnBwdSm90INS1_25CollectiveMainloopBwdSm90ILi2ELi2ELi2EN4cute5tupleIJNS5_1CILi1EEES8_S8_EEENS6_IJNS7_ILi80EEENS7_ILi128EEESB_EEENS_6half_tEfNS_4arch4Sm90ELb0ELb0ELb0ELb0ELb0ELb1ELb0ELb1ELi2ELi1ELi2ELi1ELb0EEENS1_24CollectiveEpilogueBwdGQAISC_fSF_Li256ELb0ELb0EEENS1_19SingleTileSchedulerILb0ELb0ELb0ELi128EEEEEEEEEvNT_6ParamsE)
        /*02a8*/ 	.word	0x000000a8


	//----- nvinfo : EIATTR_FRAME_SIZE
	.align		4
.L_132:
        /*02ac*/ 	.byte	0x04, 0x11
        /*02ae*/ 	.short	(.L_134 - .L_133)
	.align		4
.L_133:
        /*02b0*/ 	.word	index@(_ZN7cutlass13device_kernelIN5flash11enable_sm90INS1_16FlashAttnBwdSm90INS1_25CollectiveMainloopBwdSm90ILi2ELi2ELi2EN4cute5tupleIJNS5_1CILi1EEES8_S8_EEENS6_IJNS7_ILi80EEENS7_ILi128EEESB_EEENS_6half_tEfNS_4arch4Sm90ELb0ELb0ELb0ELb0ELb0ELb1ELb0ELb1ELi2ELi1ELi2ELi1ELb0EEENS1_24CollectiveEpilogueBwdGQAISC_fSF_Li256ELb0ELb0EEENS1_19SingleTileSchedulerILb0ELb0ELb0ELi128EEEEEEEEEvNT_6ParamsE)
        /*02b4*/ 	.word	0x00000020


	//----- nvinfo : EIATTR_REGCOUNT
	.align		4
.L_134:
        /*02b8*/ 	.byte	0x04, 0x2f
        /*02ba*/ 	.short	(.L_136 - .L_135)
	.align		4
.L_135:
        /*02bc*/ 	.word	index@(_ZN7cutlass13device_kernelIN5flash11enable_sm90INS1_16FlashAttnBwdSm90INS1_25CollectiveMainloopBwdSm90ILi2ELi2ELi2EN4cute5tupleIJNS5_1CILi1EEES8_S8_EEENS6_IJNS7_ILi80EEENS7_ILi128EEESB_EEENS_6half_tEfNS_4arch4Sm90ELb0ELb0ELb0ELb0ELb1ELb1ELb0ELb1ELi2ELi1ELi2ELi1ELb0EEENS1_21CollectiveEpilogueBwdISC_SD_SF_Li256ELb0ELb0ELi1EEENS1_19SingleTileSchedulerILb0ELb0ELb0ELi128EEEEEEEEEvNT_6ParamsE)
        /*02c0*/ 	.word	0x000000a8


	//----- nvinfo : EIATTR_FRAME_SIZE
	.align		4
.L_136:
        /*02c4*/ 	.byte	0x04, 0x11
        /*02c6*/ 	.short	(.L_138 - .L_137)
	.align		4
.L_137:
        /*02c8*/ 	.word	index@(_ZN7cutlass13device_kernelIN5flash11enable_sm90INS1_16FlashAttnBwdSm90INS1_25CollectiveMainloopBwdSm90ILi2ELi2ELi2EN4cute5tupleIJNS5_1CILi1EEES8_S8_EEENS6_IJNS7_ILi80EEENS7_ILi128EEESB_EEENS_6half_tEfNS_4arch4Sm90ELb0ELb0ELb0ELb0ELb1ELb1ELb0ELb1ELi2ELi1ELi2ELi1ELb0EEENS1_21CollectiveEpilogueBwdISC_SD_SF_Li256ELb0ELb0ELi1EEENS1_19SingleTileSchedulerILb0ELb0ELb0ELi128EEEEEEEEEvNT_6ParamsE)
        /*02cc*/ 	.word	0x00000020


	//----- nvinfo : EIATTR_REGCOUNT
	.align		4
.L_138:
        /*02d0*/ 	.byte	0x04, 0x2f
        /*02d2*/ 	.short	(.L_140 - .L_139)
	.align		4
.L_139:
        /*02d4*/ 	.word	index@(_ZN7cutlass13device_kernelIN5flash11enable_sm90INS1_16FlashAttnBwdSm90INS1_25CollectiveMainloopBwdSm90ILi2ELi2ELi2EN4cute5tupleIJNS5_1CILi1EEES8_S8_EEENS6_IJNS7_ILi80EEENS7_ILi128EEESB_EEENS_6half_tEfNS_4arch4Sm90ELb0ELb0ELb0ELb0ELb0ELb1ELb0ELb1ELi2ELi1ELi2ELi1ELb0EEENS1_21CollectiveEpilogueBwdISC_SD_SF_Li256ELb0ELb0ELi1EEENS1_19SingleTileSchedulerILb0ELb0ELb0ELi128EEEEEEEEEvNT_6ParamsE)
        /*02d8*/ 	.word	0x000000a8


	//----- nvinfo : EIATTR_FRAME_SIZE
	.align		4
.L_140:
        /*02dc*/ 	.byte	0x04, 0x11
        /*02de*/ 	.short	(.L_142 - .L_141)
	.align		4
.L_141:
        /*02e0*/ 	.word	index@(_ZN7cutlass13device_kernelIN5flash11enable_sm90INS1_16FlashAttnBwdSm90INS1_25CollectiveMainloopBwdSm90ILi2ELi2ELi2EN4cute5tupleIJNS5_1CILi1EEES8_S8_EEENS6_IJNS7_ILi80EEENS7_ILi128EEESB_EEENS_6half_tEfNS_4arch4Sm90ELb0ELb0ELb0ELb0ELb0ELb1ELb0ELb1ELi2ELi1ELi2ELi1ELb0EEENS1_21CollectiveEpilogueBwdISC_SD_SF_Li256ELb0ELb0ELi1EEENS1_19SingleTileSchedulerILb0ELb0ELb0ELi128EEEEEEEEEvNT_6ParamsE)
        /*02e4*/ 	.word	0x00000020


	//----- nvinfo : EIATTR_REGCOUNT
	.align		4
.L_142:
        /*02e8*/ 	.byte	0x04, 0x2f
        /*02ea*/ 	.short	(.L_144 - .L_143)
	.align		4
.L_143:
        /*02ec*/ 	.word	index@(_ZN7cutlass13device_kernelIN5flash11enable_sm90INS1_16FlashAttnBwdSm90INS1_25CollectiveMainloopBwdSm90ILi2ELi2ELi2EN4cute5tupleIJNS5_1CILi1EEES8_S8_EEENS6_IJNS7_ILi64EEENS7_ILi128EEESB_EEENS_6half_tEfNS_4arch4Sm90ELb1ELb0ELb1ELb1ELb1ELb1ELb0ELb0ELi2ELi1ELi2ELi1ELb0EEENS1_24CollectiveEpilogueBwdGQAISC_fSF_Li256ELb1ELb1EEENS1_25SingleTileBwdLPTSchedulerILb1ELi128ELb1EEEEEEEEEvNT_6ParamsE)
        /*02f0*/ 	.word	0x000000a8


	//----- nvinfo : EIATTR_FRAME_SIZE
	.align		4
.L_144:
        /*02f4*/ 	.byte	0x04, 0x11
        /*02f6*/ 	.short	(.L_146 - .L_145)
	.align		4
.L_145:
        /*02f8*/ 	.word	index@(_ZN7cutlass13device_kernelIN5flash11enable_sm90INS1_16FlashAttnBwdSm90INS1_25CollectiveMainloopBwdSm90ILi2ELi2ELi2EN4cute5tupleIJNS5_1CILi1EEES8_S8_EEENS6_IJNS7_ILi64EEENS7_ILi128EEESB_EEENS_6half_tEfNS_4arch4Sm90ELb1ELb0ELb1ELb1ELb1ELb1ELb0ELb0ELi2ELi1ELi2ELi1ELb0EEENS1_24CollectiveEpilogueBwdGQAISC_fSF_Li256ELb1ELb1EEENS1_25SingleTileBwdLPTSchedulerILb1ELi128ELb1EEEEEEEEEvNT_6ParamsE)
        /*02fc*/ 	.word	0x00000010


	//----- nvinfo : EIATTR_REGCOUNT
	.align		4
.L_146:
        /*0300*/ 	.byte	0x04, 0x2f
        /*0302*/ 	.short	(.L_148 - .L_147)
	.align		4
.L_147:
        /*0304*/ 	.word	index@(_ZN7cutlass13device_kernelIN5flash11enable_sm90INS1_16FlashAttnBwdSm90INS1_25CollectiveMainloopBwdSm90ILi2ELi2ELi2EN4cute5tupleIJNS5_1CILi1EEES8_S8_EEENS6_IJNS7_ILi64EEENS7_ILi128EEESB_EEENS_6half_tEfNS_4arch4Sm90ELb1ELb0ELb1ELb1ELb0ELb1ELb0ELb0ELi2ELi1ELi2ELi1ELb0EEENS1_24CollectiveEpilogueBwdGQAISC_fSF_Li256ELb1ELb0EEENS1_25SingleTileBwdLPTSchedulerILb1ELi128ELb0EEEEEEEEEvNT_6ParamsE)
        /*0308*/ 	.word	0x000000a8


	//----- nvinfo : EIATTR_FRAME_SIZE
	.align		4
.L_148:
        /*030c*/ 	.byte	0x04, 0x11
        /*030e*/ 	.short	(.L_150 - .L_149)
	.align		4
.L_149:
        /*0310*/ 	.word	index@(_ZN7cutlass13device_kernelIN5flash11enable_sm90INS1_16FlashAttnBwdSm90INS1_25CollectiveMainloopBwdSm90ILi2ELi2ELi2EN4cute5tupleIJNS5_1CILi1EEES8_S8_EEENS6_IJNS7_ILi64EEENS7_ILi128EEESB_EEENS_6half_tEfNS_4arch4Sm90ELb1ELb0ELb1ELb1ELb0ELb1ELb0ELb0ELi2ELi1ELi2ELi1ELb0EEENS1_24CollectiveEpilogueBwdGQAISC_fSF_Li256ELb1ELb0EEENS1_25SingleTileBwdLPTSchedulerILb1ELi128ELb0EEEEEEEEEvNT_6ParamsE)
        /*0314*/ 	.word	0x00000010


	//----- nvinfo : EIATTR_REGCOUNT
	.align		4
.L_150:
        /*0318*/ 	.byte	0x04, 0x2f
        /*031a*/ 	.short	(.L_152 - .L_151)
	.align		4
.L_151:
        /*031c*/ 	.word	index@(_ZN7cutlass13device_kernelIN5flash11enable_sm90INS1_16FlashAttnBwdSm90INS1_25CollectiveMainloopBwdSm90ILi2ELi2ELi2EN4cute5tupleIJNS5_1CILi1EEES8_S8_EEENS6_IJNS7_ILi64EEENS7_ILi128EEESB_EEENS_6half_tEfNS_4arch4Sm90ELb1ELb0ELb1ELb1ELb1ELb1ELb0ELb0ELi2ELi1ELi2ELi1ELb0EEENS1_21CollectiveEpilogueBwdISC_SD_SF_Li256ELb1ELb0ELi1EEENS1_25SingleTileBwdLPTSchedulerILb1ELi128ELb1EEEEEEEEEvNT_6ParamsE)
        /*0320*/ 	.word	0x000000a8


	//----- nvinfo : EIATTR_FRAME_SIZE
	.align		4
.L_152:
        /*0324*/ 	.byte	0x04, 0x11
        /*0326*/ 	.short	(.L_154 - .L_153)
	.align		4
.L_153:
        /*0328*/ 	.word	index@(_ZN7cutlass13device_kernelIN5flash11enable_sm90INS1_16FlashAttnBwdSm90INS1_25CollectiveMainloopBwdSm90ILi2ELi2ELi2EN4cute5tupleIJNS5_1CILi1EEES8_S8_EEENS6_IJNS7_ILi64EEENS7_ILi128EEESB_EEENS_6half_tEfNS_4arch4Sm90ELb1ELb0ELb1ELb1ELb1ELb1ELb0ELb0ELi2ELi1ELi2ELi1ELb0EEENS1_21CollectiveEpilogueBwdISC_SD_SF_Li256ELb1ELb0ELi1EEENS1_25SingleTileBwdLPTSchedulerILb1ELi128ELb1EEEEEEEEEvNT_6ParamsE)
        /*032c*/ 	.word	0x00000010


	//----- nvinfo : EIATTR_REGCOUNT
	.align		4
.L_154:
        /*0330*/ 	.byte	0x04, 0x2f
        /*0332*/ 	.short	(.L_156 - .L_155)
	.align		4
.L_155:
        /*0334*/ 	.word	index@(_ZN7cutlass13device_kernelIN5flash11enable_sm90INS1_16FlashAttnBwdSm90INS1_25CollectiveMainloopBwdSm90ILi2ELi2ELi2EN4cute5tupleIJNS5_1CILi1EEES8_S8_EEENS6_IJNS7_ILi64EEENS7_ILi128EEESB_EEENS_6half_tEfNS_4arch4Sm90ELb1ELb0ELb1ELb1ELb0ELb1ELb0ELb0ELi2ELi1ELi2ELi1ELb0EEENS1_21CollectiveEpilogueBwdISC_SD_SF_Li256ELb1ELb0ELi1EEENS1_25SingleTileBwdLPTSchedulerILb1ELi128ELb0EEEEEEEEEvNT_6ParamsE)
        /*0338*/ 	.word	0x000000a8


	//----- nvinfo : EIATTR_FRAME_SIZE
	.align		4
.L_156:
        /*033c*/ 	.byte	0x04, 0x11
        /*033e*/ 	.short	(.L_158 - .L_157)
	.align		4
.L_157:
        /*0340*/ 	.word	index@(_ZN7cutlass13device_kernelIN5flash11enable_sm90INS1_16FlashAttnBwdSm90INS1_25CollectiveMainloopBwdSm90ILi2ELi2ELi2EN4cute5tupleIJNS5_1CILi1EEES8_S8_EEENS6_IJNS7_ILi64EEENS7_ILi128EEESB_EEENS_6half_tEfNS_4arch4Sm90ELb1ELb0ELb1ELb1ELb0ELb1ELb0ELb0ELi2ELi1ELi2ELi1ELb0EEENS1_21CollectiveEpilogueBwdISC_SD_SF_Li256ELb1ELb0ELi1EEENS1_25SingleTileBwdLPTSchedulerILb1ELi128ELb0EEEEEEEEEvNT_6ParamsE)
        /*0344*/ 	.word	0x00000010


	//----- nvinfo : EIATTR_REGCOUNT
	.align		4
.L_158:
        /*0348*/ 	.byte	0x04, 0x2f
        /*034a*/ 	.short	(.L_160 - .L_159)
	.align		4
.L_159:
        /*034c*/ 	.word	index@(_ZN7cutlass13device_kernelIN5flash11enable_sm90INS1_16FlashAttnBwdSm90INS1_25CollectiveMainloopBwdSm90ILi2ELi2ELi2EN4cute5tupleIJNS5_1CILi1EEES8_S8_EEENS6_IJNS7_ILi64EEENS7_ILi128EEESB_EEENS_6half_tEfNS_4arch4Sm90ELb1ELb0ELb1ELb0ELb1ELb1ELb0ELb0ELi2ELi1ELi2ELi1ELb0EEENS1_24CollectiveEpilogueBwdGQAISC_fSF_Li256ELb0ELb1EEENS1_25SingleTileBwdLPTSchedulerILb0ELi128ELb1EEEEEEEEEvNT_6ParamsE)
        /*0350*/ 	.word	0x000000a8


	//----- nvinfo : EIATTR_FRAME_SIZE
	.align		4
.L_160:
        /*0354*/ 	.byte	0x04, 0x11
        /*0356*/ 	.short	(.L_162 - .L_161)
	.align		4
.L_161:
        /*0358*/ 	.word	index@(_ZN7cutlass13device_kernelIN5flash11enable_sm90INS1_16FlashAttnBwdSm90INS1_25CollectiveMainloopBwdSm90ILi2ELi2ELi2EN4cute5tupleIJNS5_1CILi1EEES8_S8_EEENS6_IJNS7_ILi64EEENS7_ILi128EEESB_EEENS_6half_tEfNS_4arch4Sm90ELb1ELb0ELb1ELb0ELb1ELb1ELb0ELb0ELi2ELi1ELi2ELi1ELb0EEENS1_24CollectiveEpilogueBwdGQAISC_fSF_Li256ELb0ELb1EEENS1_25SingleTileBwdLPTSchedulerILb0ELi128ELb1EEEEEEEEEvNT_6ParamsE)
        /*035c*/ 	.word	0x00000008


	//----- nvinfo : EIATTR_REGCOUNT
	.align		4
.L_162:
        /*0360*/ 	.byte	0x04, 0x2f
        /*0362*/ 	.short	(.L_164 - .L_163)
	.align		4
.L_163:
        /*0364*/ 	.word	index@(_ZN7cutlass13device_kernelIN5flash11enable_sm90INS1_16FlashAttnBwdSm90INS1_25CollectiveMainloopBwdSm90ILi2ELi2ELi2EN4cute5tupleIJNS5_1CILi1EEES8_S8_EEENS6_IJNS7_ILi64EEENS7_ILi128EEESB_EEENS_6half_tEfNS_4arch4Sm90ELb1ELb0ELb1ELb0ELb0ELb1ELb0ELb0ELi2ELi1ELi2ELi1ELb0EEENS1_24CollectiveEpilogueBwdGQAISC_fSF_Li256ELb0ELb0EEENS1_25SingleTileBwdLPTSchedulerILb0ELi128ELb0EEEEEEEEEvNT_6ParamsE)
        /*0368*/ 	.word	0x000000a8


	//----- nvinfo : EIATTR_FRAME_SIZE
	.align		4
.L_164:
        /*036c*/ 	.byte	0x04, 0x11
        /*036e*/ 	.short	(.L_166 - .L_165)
	.align		4
.L_165:
        /*0370*/ 	.word	index@(_ZN7cutlass13device_kernelIN5flash11enable_sm90INS1_16FlashAttnBwdSm90INS1_25CollectiveMainloopBwdSm90ILi2ELi2ELi2EN4cute5tupleIJNS5_1CILi1EEES8_S8_EEENS6_IJNS7_ILi64EEENS7_ILi128EEESB_EEENS_6half_tEfNS_4arch4Sm90ELb1ELb0ELb1ELb0ELb0ELb1ELb0ELb0ELi2ELi1ELi2ELi1ELb0EEENS1_24CollectiveEpilogueBwdGQAISC_fSF_Li256ELb0ELb0EEENS1_25SingleTileBwdLPTSchedulerILb0ELi128ELb0EEEEEEEEEvNT_6ParamsE)
        /*0374*/ 	.word	0x00000008


	//----- nvinfo : EIATTR_REGCOUNT
	.align		4
.L_166:
        /*0378*/ 	.byte	0x04, 0x2f
        /*037a*/ 	.short	(.L_168 - .L_167)
	.align		4
.L_167:
        /*037c*/ 	.word	index@(_ZN7cutlass13device_kernelIN5flash11enable_sm90INS1_16FlashAttnBwdSm90INS1_25CollectiveMainloopBwdSm90ILi2ELi2ELi2EN4cute5tupleIJNS5_1CILi1EEES8_S8_EEENS6_IJNS7_ILi64EEENS7_ILi128EEESB_EEENS_6half_tEfNS_4arch4Sm90ELb1ELb0ELb1ELb0ELb1ELb1ELb0ELb0ELi2ELi1ELi2ELi1ELb0EEENS1_21CollectiveEpilogueBwdISC_SD_SF_Li256ELb0ELb0ELi1EEENS1_25SingleTileBwdLPTSchedulerILb0ELi128ELb1EEEEEEEEEvNT_6ParamsE)
        /*0380*/ 	.word	0x000000a8


	//----- nvinfo : EIATTR_FRAME_SIZE
	.align		4
.L_168:
        /*0384*/ 	.byte	0x04, 0x11
        /*0386*/ 	.short	(.L_170 - .L_169)
	.align		4
.L_169:
        /*0388*/ 	.word	index@(_ZN7cutlass13device_kernelIN5flash11enable_sm90INS1_16FlashAttnBwdSm90INS1_25CollectiveMainloopBwdSm90ILi2ELi2ELi2EN4cute5tupleIJNS5_1CILi1EEES8_S8_EEENS6_IJNS7_ILi64EEENS7_ILi128EEESB_EEENS_6half_tEfNS_4arch4Sm90ELb1ELb0ELb1ELb0ELb1ELb1ELb0ELb0ELi2ELi1ELi2ELi1ELb0EEENS1_21CollectiveEpilogueBwdISC_SD_SF_Li256ELb0ELb0ELi1EEENS1_25SingleTileBwdLPTSchedulerILb0ELi128ELb1EEEEEEEEEvNT_6ParamsE)
        /*038c*/ 	.word	0x00000008


	//----- nvinfo : EIATTR_REGCOUNT
	.align		4
.L_170:
        /*0390*/ 	.byte	0x04, 0x2f
        /*0392*/ 	.short	(.L_172 - .L_171)
	.align		4
.L_171:
        /*0394*/ 	.word	index@(_ZN7cutlass13device_kernelIN5flash11enable_sm90INS1_16FlashAttnBwdSm90INS1_25CollectiveMainloopBwdSm90ILi2ELi2ELi2EN4cute5tupleIJNS5_1CILi1EEES8_S8_EEENS6_IJNS7_ILi64EEENS7_ILi128EEESB_EEENS_6half_tEfNS_4arch4Sm90ELb1ELb0ELb1ELb0ELb0ELb1ELb0ELb0ELi2ELi1ELi2ELi1ELb0EEENS1_21CollectiveEpilogueBwdISC_SD_SF_Li256ELb0ELb0ELi1EEENS1_25SingleTileBwdLPTSchedulerILb0ELi128ELb0EEEEEEEEEvNT_6ParamsE)
        /*0398*/ 	.word	0x000000a8


	//----- nvinfo : EIATTR_FRAME_SIZE
	.align		4
.L_172:
        /*039c*/ 	.byte	0x04, 0x11
        /*039e*/ 	.short	(.L_174 - .L_173)
	.align		4
.L_173:
        /*03a0*/ 	.word	index@(_ZN7cutlass13device_kernelIN5flash11enable_sm90INS1_16FlashAttnBwdSm90INS1_25CollectiveMainloopBwdSm90ILi2ELi2ELi2EN4cute5tupleIJNS5_1CILi1EEES8_S8_EEENS6_IJNS7_ILi64EEENS7_ILi128EEESB_EEENS_6half_tEfNS_4arch4Sm90ELb1ELb0ELb1ELb0ELb0ELb1ELb0ELb0ELi2ELi1ELi2ELi1ELb0EEENS1_21CollectiveEpilogueBwdISC_SD_SF_Li256ELb0ELb0ELi1EEENS1_25SingleTileBwdLPTSchedulerILb0ELi128ELb0EEEEEEEEEvNT_6ParamsE)
        /*03a4*/ 	.word	0x00000008


	//----- nvinfo : EIATTR_REGCOUNT
	.align		4
.L_174:
        /*03a8*/ 	.byte	0x04, 0x2f
        /*03aa*/ 	.short	(.L_176 - .L_175)
	.align		4
.L_175:
        /*03ac*/ 	.word	index@(_ZN7cutlass13device_kernelIN5flash11enable_sm90INS1_16FlashAttnBwdSm90INS1_25CollectiveMainloopBwdSm90ILi2ELi2ELi2EN4cute5tupleIJNS5_1CILi1EEES8_S8_EEENS6_IJNS7_ILi64EEENS7_ILi128EEESB_EEENS_6half_tEfNS_4arch4Sm90ELb0ELb1ELb1ELb1ELb1ELb1ELb0ELb0ELi2ELi1ELi2ELi1ELb0EEENS1_24CollectiveEpilogueBwdGQAISC_fSF_Li256ELb1ELb1EEENS1_19SingleTileSchedulerILb1ELb0ELb0ELi128EEEEEEEEEvNT_6ParamsE)
        /*03b0*/ 	.word	0x000000a8


	//----- nvinfo : EIATTR_FRAME_SIZE
	.align		4
.L_176:
        /*03b4*/ 	.byte	0x04, 0x11
        /*03b6*/ 	.short	(.L_178 - .L_177)
	.align		4
.L_177:
        /*03b8*/ 	.word	index@(_ZN7cutlass13device_kernelIN5flash11enable_sm90INS1_16FlashAttnBwdSm90INS1_25CollectiveMainloopBwdSm90ILi2ELi2ELi2EN4cute5tupleIJNS5_1CILi1EEES8_S8_EEENS6_IJNS7_ILi64EEENS7_ILi128EEESB_EEENS_6half_tEfNS_4arch4Sm90ELb0ELb1ELb1ELb1ELb1ELb1ELb0ELb0ELi2ELi1ELi2ELi1ELb0EEENS1_24CollectiveEpilogueBwdGQAISC_fSF_Li256ELb1ELb1EEENS1_19SingleTileSchedulerILb1ELb0ELb0ELi128EEEEEEEEEvNT_6ParamsE)
        /*03bc*/ 	.word	0x00000010


	//----- nvinfo : EIATTR_REGCOUNT
	.align		4
.L_178:
        /*03c0*/ 	.byte	0x04, 0x2f
        /*03c2*/ 	.short	(.L_180 - .L_179)
	.align		4
.L_179:
        /*03c4*/ 	.word	index@(_ZN7cutlass13device_kernelIN5flash11enable_sm90INS1_16FlashAttnBwdSm90INS1_25CollectiveMainloopBwdSm90ILi2ELi2ELi2EN4cute5tupleIJNS5_1CILi1EEES8_S8_EEENS6_IJNS7_ILi64EEENS7_ILi128EEESB_EEENS_6half_tEfNS_4arch4Sm90ELb0ELb1ELb1ELb1ELb0ELb1ELb0ELb0ELi2ELi1ELi2ELi1ELb0EEENS1_24CollectiveEpilogueBwdGQAISC_fSF_Li256ELb1ELb0EEENS1_19SingleTileSchedulerILb1ELb0ELb0ELi128EEEEEEEEEvNT_6ParamsE)
        /*03c8*/ 	.word	0x000000a8


	//----- nvinfo : EIATTR_FRAME_SIZE
	.align		4
.L_180:
        /*03cc*/ 	.byte	0x04, 0x11
        /*03ce*/ 	.short	(.L_182 - .L_181)
	.align		4
.L_181:
        /*03d0*/ 	.word	index@(_ZN7cutlass13device_kernelIN5flash11enable_sm90INS1_16FlashAttnBwdSm90INS1_25CollectiveMainloopBwdSm90ILi2ELi2ELi2EN4cute5tupleIJNS5_1CILi1EEES8_S8_EEENS6_IJNS7_ILi64EEENS7_ILi128EEESB_EEENS_6half_tEfNS_4arch4Sm90ELb0ELb1ELb1ELb1ELb0ELb1ELb0ELb0ELi2ELi1ELi2ELi1ELb0EEENS1_24CollectiveEpilogueBwdGQAISC_fSF_Li256ELb1ELb0EEENS1_19SingleTileSchedulerILb1ELb0ELb0ELi128EEEEEEEEEvNT_6ParamsE)
        /*03d4*/ 	.word	0x00000010


	//----- nvinfo : EIATTR_REGCOUNT
	.align		4
.L_182:
        /*03d8*/ 	.byte	0x04, 0x2f
        /*03da*/ 	.short	(.L_184 - .L_183)
	.align		4
.L_183:
        /*03dc*/ 	.word	index@(_ZN7cutlass13device_kernelIN5flash11enable_sm90INS1_16FlashAttnBwdSm90INS1_25CollectiveMainloopBwdSm90ILi2ELi2ELi2EN4cute5tupleIJNS5_1CILi1EEES8_S8_EEENS6_IJNS7_ILi64EEENS7_ILi128EEESB_EEENS_6half_tEfNS_4arch4Sm90ELb0ELb1ELb1ELb1ELb1ELb1ELb0ELb0ELi2ELi1ELi2ELi1ELb0EEENS1_21CollectiveEpilogueBwdISC_SD_SF_Li256ELb1ELb0ELi1EEENS1_19SingleTileSchedulerILb1ELb0ELb0ELi128EEEEEEEEEvNT_6ParamsE)
        /*03e0*/ 	.word	0x000000a8


	//----- nvinfo : EIATTR_FRAME_SIZE
	.align		4
.L_184:
        /*03e4*/ 	.byte	0x04, 0x11
        /*03e6*/ 	.short	(.L_186 - .L_185)
	.align		4
.L_185:
        /*03e8*/ 	.word	index@(_ZN7cutlass13device_kernelIN5flash11enable_sm90INS1_16FlashAttnBwdSm90INS1_25CollectiveMainloopBwdSm90ILi2ELi2ELi2EN4cute5tupleIJNS5_1CILi1EEES8_S8_EEENS6_IJNS7_ILi64EEENS7_ILi128EEESB_EEENS_6half_tEfNS_4arch4Sm90ELb0ELb1ELb1ELb1ELb1ELb1ELb0ELb0ELi2ELi1ELi2ELi1ELb0EEENS1_21CollectiveEpilogueBwdISC_SD_SF_Li256ELb1ELb0ELi1EEENS1_19SingleTileSchedulerILb1ELb0ELb0ELi128EEEEEEEEEvNT_6ParamsE)
        /*03ec*/ 	.word	0x00000010


	//----- nvinfo : EIATTR_REGCOUNT
	.align		4
.L_186:
        /*03f0*/ 	.byte	0x04, 0x2f
        /*03f2*/ 	.short	(.L_188 - .L_187)
	.align		4
.L_187:
        /*03f4*/ 	.word	index@(_ZN7cutlass13device_kernelIN5flash11enable_sm90INS1_16FlashAttnBwdSm90INS1_25CollectiveMainloopBwdSm90ILi2ELi2ELi2EN4cute5tupleIJNS5_1CILi1EEES8_S8_EEENS6_IJNS7_ILi64EEENS7_ILi128EEESB_EEENS_6half_tEfNS_4arch4Sm90ELb0ELb1ELb1ELb1ELb0ELb1ELb0ELb0ELi2ELi1ELi2ELi1ELb0EEENS1_21CollectiveEpilogueBwdISC_SD_SF_Li256ELb1ELb0ELi1EEENS1_19SingleTileSchedulerILb1ELb0ELb0ELi128EEEEEEEEEvNT_6ParamsE)
        /*03f8*/ 	.word	0x000000a8


	//----- nvinfo : EIATTR_FRAME_SIZE
	.align		4
.L_188:
        /*03fc*/ 	.byte	0x04, 0x11
        /*03fe*/ 	.short	(.L_190 - .L_189)
	.align		4
.L_189:
        /*0400*/ 	.word	index@(_ZN7cutlass13device_kernelIN5flash11enable_sm90INS1_16FlashAttnBwdSm90INS1_25CollectiveMainloopBwdSm90ILi2ELi2ELi2EN4cute5tupleIJNS5_1CILi1EEES8_S8_EEENS6_IJNS7_ILi64EEENS7_ILi128EEESB_EEENS_6half_tEfNS_4arch4Sm90ELb0ELb1ELb1ELb1ELb0ELb1ELb0ELb0ELi2ELi1ELi2ELi1ELb0EEENS1_21CollectiveEpilogueBwdISC_SD_SF_Li256ELb1ELb0ELi1EEENS1_19SingleTileSchedulerILb1ELb0ELb0ELi128EEEEEEEEEvNT_6ParamsE)
        /*0404*/ 	.word	0x00000010


	//----- nvinfo : EIATTR_REGCOUNT
	.align		4
.L_190:
        /*0408*/ 	.byte	0x04, 0x2f
        /*040a*/ 	.short	(.L_192 - .L_191)
	.align		4
.L_191:
        /*040c*/ 	.word	index@(_ZN7cutlass13device_kernelIN5flash11enable_sm90INS1_16FlashAttnBwdSm90INS1_25CollectiveMainloopBwdSm90ILi2ELi2ELi2EN4cute5tupleIJNS5_1CILi1EEES8_S8_EEENS6_IJNS7_ILi64EEENS7_ILi128EEESB_EEENS_6half_tEfNS_4arch4Sm90ELb0ELb1ELb1ELb0ELb1ELb1ELb0ELb0ELi2ELi1ELi2ELi1ELb0EEENS1_24CollectiveEpilogueBwdGQAISC_fSF_Li256ELb0ELb1EEENS1_19SingleTileSchedulerILb0ELb0ELb0ELi128EEEEEEEEEvNT_6ParamsE)
        /*0410*/ 	.word	0x000000a8


	//----- nvinfo : EIATTR_FRAME_SIZE
	.align		4
.L_192:
        /*0414*/ 	.byte	0x04, 0x11
        /*0416*/ 	.short	(.L_194 - .L_193)
	.align		4
.L_193:
        /*0418*/ 	.word	index@(_ZN7cutlass13device_kernelIN5flash11enable_sm90INS1_16FlashAttnBwdSm90INS1_25CollectiveMainloopBwdSm90ILi2ELi2ELi2EN4cute5tupleIJNS5_1CILi1EEES8_S8_EEENS6_IJNS7_ILi64EEENS7_ILi128EEESB_EEENS_6half_tEfNS_4arch4Sm90ELb0ELb1ELb1ELb0ELb1ELb1ELb0ELb0ELi2ELi1ELi2ELi1ELb0EEENS1_24CollectiveEpilogueBwdGQAISC_fSF_Li256ELb0ELb1EEENS1_19SingleTileSchedulerILb0ELb0ELb0ELi128EEEEEEEEEvNT_6ParamsE)
        /*041c*/ 	.word	0x00000010


	//----- nvinfo : EIATTR_REGCOUNT
	.align		4
.L_194:
        /*0420*/ 	.byte	0x04, 0x2f
        /*0422*/ 	.short	(.L_196 - .L_195)
	.align		4
.L_195:
        /*0424*/ 	.word	index@(_ZN7cutlass13device_kernelIN5flash11enable_sm90INS1_16FlashAttnBwdSm90INS1_25CollectiveMainloopBwdSm90ILi2ELi2ELi2EN4cute5tupleIJNS5_1CILi1EEES8_S8_EEENS6_IJNS7_ILi64EEENS7_ILi128EEESB_EEENS_6half_tEfNS_4arch4Sm90ELb0ELb1ELb1ELb0ELb0ELb1ELb0ELb0ELi2ELi1ELi2ELi1ELb0EEENS1_24CollectiveEpilogueBwdGQAISC_fSF_Li256ELb0ELb0EEENS1_19SingleTileSchedulerILb0ELb0ELb0ELi128EEEEEEEEEvNT_6ParamsE)
        /*0428*/ 	.word	0x000000a8


	//----- nvinfo : EIATTR_FRAME_SIZE
	.align		4
.L_196:
        /*042c*/ 	.byte	0x04, 0x11
        /*042e*/ 	.short	(.L_198 - .L_197)
	.align		4
.L_197:
        /*0430*/ 	.word	index@(_ZN7cutlass13device_kernelIN5flash11enable_sm90INS1_16FlashAttnBwdSm90INS1_25CollectiveMainloopBwdSm90ILi2ELi2ELi2EN4cute5tupleIJNS5_1CILi1EEES8_S8_EEENS6_IJNS7_ILi64EEENS7_ILi128EEESB_EEENS_6half_tEfNS_4arch4Sm90ELb0ELb1ELb1ELb0ELb0ELb1ELb0ELb0ELi2ELi1ELi2ELi1ELb0EEENS1_24CollectiveEpilogueBwdGQAISC_fSF_Li256ELb0ELb0EEENS1_19SingleTileSchedulerILb0ELb0ELb0ELi128EEEEEEEEEvNT_6ParamsE)
        /*0434*/ 	.word	0x00000010


	//----- nvinfo : EIATTR_REGCOUNT
	.align		4
.L_198:
        /*0438*/ 	.byte	0x04, 0x2f
        /*043a*/ 	.short	(.L_200 - .L_199)
	.align		4
.L_199:
        /*043c*/ 	.word	index@(_ZN7cutlass13device_kernelIN5flash11enable_sm90INS1_16FlashAttnBwdSm90INS1_25CollectiveMainloopBwdSm90ILi2ELi2ELi2EN4cute5tupleIJNS5_1CILi1EEES8_S8_EEENS6_IJNS7_ILi64EEENS7_ILi128EEESB_EEENS_6half_tEfNS_4arch4Sm90ELb0ELb1ELb1ELb0ELb1ELb1ELb0ELb0ELi2ELi1ELi2ELi1ELb0EEENS1_21CollectiveEpilogueBwdISC_SD_SF_Li256ELb0ELb0ELi1EEENS1_19SingleTileSchedulerILb0ELb0ELb0ELi128EEEEEEEEEvNT_6ParamsE)
        /*0440*/ 	.word	0x000000a8


	//----- nvinfo : EIATTR_FRAME_SIZE
	.align		4
.L_200:
        /*0444*/ 	.byte	0x04, 0x11
        /*0446*/ 	.short	(.L_202 - .L_201)
	.align		4
.L_201:
        /*0448*/ 	.word	index@(_ZN7cutlass13device_kernelIN5flash11enable_sm90INS1_16FlashAttnBwdSm90INS1_25CollectiveMainloopBwdSm90ILi2ELi2ELi2EN4cute5tupleIJNS5_1CILi1EEES8_S8_EEENS6_IJNS7_ILi64EEENS7_ILi128EEESB_EEENS_6half_tEfNS_4arch4Sm90ELb0ELb1ELb1ELb0ELb1ELb1ELb0ELb0ELi2ELi1ELi2ELi1ELb0EEENS1_21CollectiveEpilogueBwdISC_SD_SF_Li256ELb0ELb0ELi1EEENS1_19SingleTileSchedulerILb0ELb0ELb0ELi128EEEEEEEEEvNT_6ParamsE)
        /*044c*/ 	.word	0x00000010


	//----- nvinfo : EIATTR_REGCOUNT
	.align		4
.L_202:
        /*0450*/ 	.byte	0x04, 0x2f
        /*0452*/ 	.short	(.L_204 - .L_203)
	.align		4
.L_203:
        /*0454*/ 	.word	index@(_ZN7cutlass13device_kernelIN5flash11enable_sm90INS1_16FlashAttnBwdSm90INS1_25CollectiveMainloopBwdSm90ILi2ELi2ELi2EN4cute5tupleIJNS5_1CILi1EEES8_S8_EEENS6_IJNS7_ILi64EEENS7_ILi128EEESB_EEENS_6half_tEfNS_4arch4Sm90ELb0ELb1ELb1ELb0ELb0ELb1ELb0ELb0ELi2ELi1ELi2ELi1ELb0EEENS1_21CollectiveEpilogueBwdISC_SD_SF_Li256ELb0ELb0ELi1EEENS1_19SingleTileSchedulerILb0ELb0ELb0ELi128EEEEEEEEEvNT_6ParamsE)
        /*0458*/ 	.word	0x000000a8


	//----- nvinfo : EIATTR_FRAME_SIZE
	.align		4
.L_204:
        /*045c*/ 	.byte	0x04, 0x11
        /*045e*/ 	.short	(.L_206 - .L_205)
	.align		4
.L_205:
        /*0460*/ 	.word	index@(_ZN7cutlass13device_kernelIN5flash11enable_sm90INS1_16FlashAttnBwdSm90INS1_25CollectiveMainloopBwdSm90ILi2ELi2ELi2EN4cute5tupleIJNS5_1CILi1EEES8_S8_EEENS6_IJNS7_ILi64EEENS7_ILi128EEESB_EEENS_6half_tEfNS_4arch4Sm90ELb0ELb1ELb1ELb0ELb0ELb1ELb0ELb0ELi2ELi1ELi2ELi1ELb0EEENS1_21CollectiveEpilogueBwdISC_SD_SF_Li256ELb0ELb0ELi1EEENS1_19SingleTileSchedulerILb0ELb0ELb0ELi128EEEEEEEEEvNT_6ParamsE)
        /*0464*/ 	.word	0x00000010


	//----- nvinfo : EIATTR_REGCOUNT
	.align		4
.L_206:
        /*0468*/ 	.byte	0x04, 0x2f
        /*046a*/ 	.short	(.L_208 - .L_207)
	.align		4
.L_207:
        /*046c*/ 	.word	index@(_ZN7cutlass13device_kernelIN5flash11enable_sm90INS1_16FlashAttnBwdSm90INS1_25CollectiveMainloopBwdSm90ILi2ELi2ELi2EN4cute5tupleIJNS5_1CILi1EEES8_S8_EEENS6_IJNS7_ILi64EEENS7_ILi128EEESB_EEENS_6half_tEfNS_4arch4Sm90ELb0ELb0ELb1ELb1ELb1ELb1ELb0ELb0ELi2ELi1ELi2ELi1ELb0EEENS1_24CollectiveEpilogueBwdGQAISC_fSF_Li256ELb1ELb1EEENS1_19SingleTileSchedulerILb1ELb0ELb0ELi128EEEEEEEEEvNT_6ParamsE)
        /*0470*/ 	.word	0x000000a8


	//----- nvinfo : EIATTR_FRAME_SIZE
	.align		4
.L_208:
        /*0474*/ 	.byte	0x04, 0x11
        /*0476*/ 	.short	(.L_210 - .L_209)
	.align		4
.L_209:
        /*0478*/ 	.word	index@(_ZN7cutlass13device_kernelIN5flash11enable_sm90INS1_16FlashAttnBwdSm90INS1_25CollectiveMainloopBwdSm90ILi2ELi2ELi2EN4cute5tupleIJNS5_1CILi1EEES8_S8_EEENS6_IJNS7_ILi64EEENS7_ILi128EEESB_EEENS_6half_tEfNS_4arch4Sm90ELb0ELb0ELb1ELb1ELb1ELb1ELb0ELb0ELi2ELi1ELi2ELi1ELb0EEENS1_24CollectiveEpilogueBwdGQAISC_fSF_Li256ELb1ELb1EEENS1_19SingleTileSchedulerILb1ELb0ELb0ELi128EEEEEEEEEvNT_6ParamsE)
        /*047c*/ 	.word	0x00000008


	//----- nvinfo : EIATTR_REGCOUNT
	.align		4
.L_210:
        /*0480*/ 	.byte	0x04, 0x2f
        /*0482*/ 	.short	(.L_212 - .L_211)
	.align		4
.L_211:
        /*0484*/ 	.word	index@(_ZN7cutlass13device_kernelIN5flash11enable_sm90INS1_16FlashAttnBwdSm90INS1_25CollectiveMainloopBwdSm90ILi2ELi2ELi2EN4cute5tupleIJNS5_1CILi1EEES8_S8_EEENS6_IJNS7_ILi64EEENS7_ILi128EEESB_EEENS_6half_tEfNS_4arch4Sm90ELb0ELb0ELb1ELb1ELb0ELb1ELb0ELb0ELi2ELi1ELi2ELi1ELb0EEENS1_24CollectiveEpilogueBwdGQAISC_fSF_Li256ELb1ELb0EEENS1_19SingleTileSchedulerILb1ELb0ELb0ELi128EEEEEEEEEvNT_6ParamsE)
        /*0488*/ 	.word	0x000000a8


	//----- nvinfo : EIATTR_FRAME_SIZE
	.align		4
.L_212:
        /*048c*/ 	.byte	0x04, 0x11
        /*048e*/ 	.short	(.L_214 - .L_213)
	.align		4
.L_213:
        /*0490*/ 	.word	index@(_ZN7cutlass13device_kernelIN5flash11enable_sm90INS1_16FlashAttnBwdSm90INS1_25CollectiveMainloopBwdSm90ILi2ELi2ELi2EN4cute5tupleIJNS5_1CILi1EEES8_S8_EEENS6_IJNS7_ILi64EEENS7_ILi128EEESB_EEENS_6half_tEfNS_4arch4Sm90ELb0ELb0ELb1ELb1ELb0ELb1ELb0ELb0ELi2ELi1ELi2ELi1ELb0EEENS1_24CollectiveEpilogueBwdGQAISC_fSF_Li256ELb1ELb0EEENS1_19SingleTileSchedulerILb1ELb0ELb0ELi128EEEEEEEEEvNT_6ParamsE)
        /*0494*/ 	.word	0x00000008


	//----- nvinfo : EIATTR_REGCOUNT
	.align		4
.L_214:
        /*0498*/ 	.byte	0x04, 0x2f
        /*049a*/ 	.short	(.L_216 - .L_215)
	.align		4
.L_215:
        /*049c*/ 	.word	index@(_ZN7cutlass13device_kernelIN5flash11enable_sm90INS1_16FlashAttnBwdSm90INS1_25CollectiveMainloopBwdSm90ILi2ELi2ELi2EN4cute5tupleIJNS5_1CILi1EEES8_S8_EEENS6_IJNS7_ILi64EEENS7_ILi128EEESB_EEENS_6half_tEfNS_4arch4Sm90ELb0ELb0ELb1ELb1ELb1ELb1ELb0ELb0ELi2ELi1ELi2ELi1ELb0EEENS1_21CollectiveEpilogueBwdISC_SD_SF_Li256ELb1ELb0ELi1EEENS1_19SingleTileSchedulerILb1ELb0ELb0ELi128EEEEEEEEEvNT_6ParamsE)
        /*04a0*/ 	.word	0x000000a8


	//----- nvinfo : EIATTR_FRAME_SIZE
	.align		4
.L_216:
        /*04a4*/ 	.byte	0x04, 0x11
        /*04a6*/ 	.short	(.L_218 - .L_217)
	.align		4
.L_217:
        /*04a8*/ 	.word	index@(_ZN7cutlass13device_kernelIN5flash11enable_sm90INS1_16FlashAttnBwdSm90INS1_25CollectiveMainloopBwdSm90ILi2ELi2ELi2EN4cute5tupleIJNS5_1CILi1EEES8_S8_EEENS6_IJNS7_ILi64EEENS7_ILi128EEESB_EEENS_6half_tEfNS_4arch4Sm90ELb0ELb0ELb1ELb1ELb1ELb1ELb0ELb0ELi2ELi1ELi2ELi1ELb0EEENS1_21CollectiveEpilogueBwdISC_SD_SF_Li256ELb1ELb0ELi1EEENS1_19SingleTileSchedulerILb1ELb0ELb0ELi128EEEEEEEEEvNT_6ParamsE)
        /*04ac*/ 	.word	0x00000008


	//----- nvinfo : EIATTR_REGCOUNT
	.align		4
.L_218:
        /*04b0*/ 	.byte	0x04, 0x2f
        /*04b2*/ 	.short	(.L_220 - .L_219)
	.align		4
.L_219:
        /*04b4*/ 	.word	index@(_ZN7cutlass13device_kernelIN5flash11enable_sm90INS1_16FlashAttnBwdSm90INS1_25CollectiveMainloopBwdSm90ILi2ELi2ELi2EN4cute5tupleIJNS5_1CILi1EEES8_S8_EEENS6_IJNS7_ILi64EEENS7_ILi128EEESB_EEENS_6half_tEfNS_4arch4Sm90ELb0ELb0ELb1ELb1ELb0ELb1ELb0ELb0ELi2ELi1ELi2ELi1ELb0EEENS1_21CollectiveEpilogueBwdISC_SD_SF_Li256ELb1ELb0ELi1EEENS1_19SingleTileSchedulerILb1ELb0ELb0ELi128EEEEEEEEEvNT_6ParamsE)
        /*04b8*/ 	.word	0x000000a8


	//----- nvinfo : EIATTR_FRAME_SIZE
	.align		4
.L_220:
        /*04bc*/ 	.byte	0x04, 0x11
        /*04be*/ 	.short	(.L_222 - .L_221)
	.align		4
.L_221:
        /*04c0*/ 	.word	index@(_ZN7cutlass13device_kernelIN5flash11enable_sm90INS1_16FlashAttnBwdSm90INS1_25CollectiveMainloopBwdSm90ILi2ELi2ELi2EN4cute5tupleIJNS5_1CILi1EEES8_S8_EEENS6_IJNS7_ILi64EEENS7_ILi128EEESB_EEENS_6half_tEfNS_4arch4Sm90ELb0ELb0ELb1ELb1ELb0ELb1ELb0ELb0ELi2ELi1ELi2ELi1ELb0EEENS1_21CollectiveEpilogueBwdISC_SD_SF_Li256ELb1ELb0ELi1EEENS1_19SingleTileSchedulerILb1ELb0ELb0ELi128EEEEEEEEEvNT_6ParamsE)
        /*04c4*/ 	.word	0x00000008


	//----- nvinfo : EIATTR_REGCOUNT
	.align		4
.L_222:
        /*04c8*/ 	.byte	0x04, 0x2f
        /*04ca*/ 	.short	(.L_224 - .L_223)
	.align		4
.L_223:
        /*04cc*/ 	.word	index@(_ZN7cutlass13device_kernelIN5flash11enable_sm90INS1_16FlashAttnBwdSm90INS1_25CollectiveMainloopBwdSm90ILi2ELi2ELi2EN4cute5tupleIJNS5_1CILi1EEES8_S8_EEENS6_IJNS7_ILi64EEENS7_ILi128EEESB_EEENS_6half_tEfNS_4arch4Sm90ELb0ELb0ELb1ELb0ELb1ELb1ELb0ELb0ELi2ELi1ELi2ELi1ELb0EEENS1_24CollectiveEpilogueBwdGQAISC_fSF_Li256ELb0ELb1EEENS1_19SingleTileSchedulerILb0ELb0ELb0ELi128EEEEEEEEEvNT_6ParamsE)
        /*04d0*/ 	.word	0x000000a8


	//----- nvinfo : EIATTR_FRAME_SIZE
	.align		4
.L_224:
        /*04d4*/ 	.byte	0x04, 0x11
        /*04d6*/ 	.short	(.L_226 - .L_225)
	.align		4
.L_225:
        /*04d8*/ 	.word	index@(_ZN7cutlass13device_kernelIN5flash11enable_sm90INS1_16FlashAttnBwdSm90INS1_25CollectiveMainloopBwdSm90ILi2ELi2ELi2EN4cute5tupleIJNS5_1CILi1EEES8_S8_EEENS6_IJNS7_ILi64EEENS7_ILi128EEESB_EEENS_6half_tEfNS_4arch4Sm90ELb0ELb0ELb1ELb0ELb1ELb1ELb0ELb0ELi2ELi1ELi2ELi1ELb0EEENS1_24CollectiveEpilogueBwdGQAISC_fSF_Li256ELb0ELb1EEENS1_19SingleTileSchedulerILb0ELb0ELb0ELi128EEEEEEEEEvNT_6ParamsE)
        /*04dc*/ 	.word	0x00000000


	//----- nvinfo : EIATTR_REGCOUNT
	.align		4
.L_226:
        /*04e0*/ 	.byte	0x04, 0x2f
        /*04e2*/ 	.short	(.L_228 - .L_227)
	.align		4
.L_227:
        /*04e4*/ 	.word	index@(_ZN7cutlass13device_kernelIN5flash11enable_sm90INS1_16FlashAttnBwdSm90INS1_25CollectiveMainloopBwdSm90ILi2ELi2ELi2EN4cute5tupleIJNS5_1CILi1EEES8_S8_EEENS6_IJNS7_ILi64EEENS7_ILi128EEESB_EEENS_6half_tEfNS_4arch4Sm90ELb0ELb0ELb1ELb0ELb0ELb1ELb0ELb0ELi2ELi1ELi2ELi1ELb0EEENS1_24CollectiveEpilogueBwdGQAISC_fSF_Li256ELb0ELb0EEENS1_19SingleTileSchedulerILb0ELb0ELb0ELi128EEEEEEEEEvNT_6ParamsE)
        /*04e8*/ 	.word	0x000000a8


	//----- nvinfo : EIATTR_FRAME_SIZE
	.align		4
.L_228:
        /*04ec*/ 	.byte	0x04, 0x11
        /*04ee*/ 	.short	(.L_230 - .L_229)
	.align		4
.L_229:
        /*04f0*/ 	.word	index@(_ZN7cutlass13device_kernelIN5flash11enable_sm90INS1_16FlashAttnBwdSm90INS1_25CollectiveMainloopBwdSm90ILi2ELi2ELi2EN4cute5tupleIJNS5_1CILi1EEES8_S8_EEENS6_IJNS7_ILi64EEENS7_ILi128EEESB_EEENS_6half_tEfNS_4arch4Sm90ELb0ELb0ELb1ELb0ELb0ELb1ELb0ELb0ELi2ELi1ELi2ELi1ELb0EEENS1_24CollectiveEpilogueBwdGQAISC_fSF_Li256ELb0ELb0EEENS1_19SingleTileSchedulerILb0ELb0ELb0ELi128EEEEEEEEEvNT_6ParamsE)
        /*04f4*/ 	.word	0x00000000


	//----- nvinfo : EIATTR_REGCOUNT
	.align		4
.L_230:
        /*04f8*/ 	.byte	0x04, 0x2f
        /*04fa*/ 	.short	(.L_232 - .L_231)
	.align		4
.L_231:
        /*04fc*/ 	.word	index@(_ZN7cutlass13device_kernelIN5flash11enable_sm90INS1_16FlashAttnBwdSm90INS1_25CollectiveMainloopBwdSm90ILi2ELi2ELi2EN4cute5tupleIJNS5_1CILi1EEES8_S8_EEENS6_IJNS7_ILi64EEENS7_ILi128EEESB_EEENS_6half_tEfNS_4arch4Sm90ELb0ELb0ELb1ELb0ELb1ELb1ELb0ELb0ELi2ELi1ELi2ELi1ELb0EEENS1_21CollectiveEpilogueBwdISC_SD_SF_Li256ELb0ELb0ELi1EEENS1_19SingleTileSchedulerILb0ELb0ELb0ELi128EEEEEEEEEvNT_6ParamsE)
        /*0500*/ 	.word	0x000000a8


	//----- nvinfo : EIATTR_FRAME_SIZE
	.align		4
.L_232:
        /*0504*/ 	.byte	0x04, 0x11
        /*0506*/ 	.short	(.L_234 - .L_233)
	.align		4
.L_233:
        /*0508*/ 	.word	index@(_ZN7cutlass13device_kernelIN5flash11enable_sm90INS1_16FlashAttnBwdSm90INS1_25CollectiveMainloopBwdSm90ILi2ELi2ELi2EN4cute5tupleIJNS5_1CILi1EEES8_S8_EEENS6_IJNS7_ILi64EEENS7_ILi128EEESB_EEENS_6half_tEfNS_4arch4Sm90ELb0ELb0ELb1ELb0ELb1ELb1ELb0ELb0ELi2ELi1ELi2ELi1ELb0EEENS1_21CollectiveEpilogueBwdISC_SD_SF_Li256ELb0ELb0ELi1EEENS1_19SingleTileSchedulerILb0ELb0ELb0ELi128EEEEEEEEEvNT_6ParamsE)
        /*050c*/ 	.word	0x00000000


	//----- nvinfo : EIATTR_REGCOUNT
	.align		4
.L_234:
        /*0510*/ 	.byte	0x04, 0x2f
        /*0512*/ 	.short	(.L_236 - .L_235)
	.align		4
.L_235:
        /*0514*/ 	.word	index@(_ZN7cutlass13device_kernelIN5flash11enable_sm90INS1_16FlashAttnBwdSm90INS1_25CollectiveMainloopBwdSm90ILi2ELi2ELi2EN4cute5tupleIJNS5_1CILi1EEES8_S8_EEENS6_IJNS7_ILi64EEENS7_ILi128EEESB_EEENS_6half_tEfNS_4arch4Sm90ELb0ELb0ELb1ELb0ELb0ELb1ELb0ELb0ELi2ELi1ELi2ELi1ELb0EEENS1_21CollectiveEpilogueBwdISC_SD_SF_Li256ELb0ELb0ELi1EEENS1_19SingleTileSchedulerILb0ELb0ELb0ELi128EEEEEEEEEvNT_6ParamsE)
        /*0518*/ 	.word	0x000000a8


	//----- nvinfo : EIATTR_FRAME_SIZE
	.align		4
.L_236:
        /*051c*/ 	.byte	0x04, 0x11
        /*051e*/ 	.short	(.L_238 - .L_237)
	.align		4
.L_237:
        /*0520*/ 	.word	index@(_ZN7cutlass13device_kernelIN5flash11enable_sm90INS1_16FlashAttnBwdSm90INS1_25CollectiveMainloopBwdSm90ILi2ELi2ELi2EN4cute5tupleIJNS5_1CILi1EEES8_S8_EEENS6_IJNS7_ILi64EEENS7_ILi128EEESB_EEENS_6half_tEfNS_4arch4Sm90ELb0ELb0ELb1ELb0ELb0ELb1ELb0ELb0ELi2ELi1ELi2ELi1ELb0EEENS1_21CollectiveEpilogueBwdISC_SD_SF_Li256ELb0ELb0ELi1EEENS1_19SingleTileSchedulerILb0ELb0ELb0ELi128EEEEEEEEEvNT_6ParamsE)
        /*0524*/ 	.word	0x00000000


	//----- nvinfo : EIATTR_MIN_STACK_SIZE
	.align		4
.L_238:
        /*0528*/ 	.byte	0x04, 0x12
        /*052a*/ 	.short	(.L_240 - .L_239)
	.align		4
.L_239:
        /*052c*/ 	.word	index@(_ZN7cutlass13device_kernelIN5flash11enable_sm90INS1_16FlashAttnBwdSm90INS1_25CollectiveMainloopBwdSm90ILi2ELi2ELi2EN4cute5tupleIJNS5_1CILi1EEES8_S8_EEENS6_IJNS7_ILi64EEENS7_ILi128EEESB_EEENS_6half_tEfNS_4arch4Sm90ELb0ELb0ELb1ELb0ELb0ELb1ELb0ELb0ELi2ELi1ELi2ELi1ELb0EEENS1_21CollectiveEpilogueBwdISC_SD_SF_Li256ELb0ELb0ELi1EEENS1_19SingleTileSchedulerILb0ELb0ELb0ELi128EEEEEEEEEvNT_6ParamsE)
        /*0530*/ 	.word	0x00000000


	//----- nvinfo : EIATTR_MIN_STACK_SIZE
	.align		4
.L_240:
        /*0534*/ 	.byte	0x04, 0x12
        /*0536*/ 	.short	(.L_242 - .L_241)
	.align		4
.L_241:
        /*0538*/ 	.word	index@(_ZN7cutlass13device_kernelIN5flash11enable_sm90INS1_16FlashAttnBwdSm90INS1_25CollectiveMainloopBwdSm90ILi2ELi2ELi2EN4cute5tupleIJNS5_1CILi1EEES8_S8_EEENS6_IJNS7_ILi64EEENS7_ILi128EEESB_EEENS_6half_tEfNS_4arch4Sm90ELb0ELb0ELb1ELb0ELb1ELb1ELb0ELb0ELi2ELi1ELi2ELi1ELb0EEENS1_21CollectiveEpilogueBwdISC_SD_SF_Li256ELb0ELb0ELi1EEENS1_19SingleTileSchedulerILb0ELb0ELb0ELi128EEEEEEEEEvNT_6ParamsE)
        /*053c*/ 	.word	0x00000000


	//----- nvinfo : EIATTR_MIN_STACK_SIZE
	.align		4
.L_242:
        /*0540*/ 	.byte	0x04, 0x12
        /*0542*/ 	.short	(.L_244 - .L_243)
	.align		4
.L_243:
        /*0544*/ 	.word	index@(_ZN7cutlass13device_kernelIN5flash11enable_sm90INS1_16FlashAttnBwdSm90INS1_25CollectiveMainloopBwdSm90ILi2ELi2ELi2EN4cute5tupleIJNS5_1CILi1EEES8_S8_EEENS6_IJNS7_ILi64EEENS7_ILi128EEESB_EEENS_6half_tEfNS_4arch4Sm90ELb0ELb0ELb1ELb0ELb0ELb1ELb0ELb0ELi2ELi1ELi2ELi1ELb0EEENS1_24CollectiveEpilogueBwdGQAISC_fSF_Li256ELb0ELb0EEENS1_19SingleTileSchedulerILb0ELb0ELb0ELi128EEEEEEEEEvNT_6ParamsE)
        /*0548*/ 	.word	0x00000000


	//----- nvinfo : EIATTR_MIN_STACK_SIZE
	.align		4
.L_244:
        /*054c*/ 	.byte	0x04, 0x12
        /*054e*/ 	.short	(.L_246 - .L_245)
	.align		4
.L_245:
        /*0550*/ 	.word	index@(_ZN7cutlass13device_kernelIN5flash11enable_sm90INS1_16FlashAttnBwdSm90INS1_25CollectiveMainloopBwdSm90ILi2ELi2ELi2EN4cute5tupleIJNS5_1CILi1EEES8_S8_EEENS6_IJNS7_ILi64EEENS7_ILi128EEESB_EEENS_6half_tEfNS_4arch4Sm90ELb0ELb0ELb1ELb0ELb1ELb1ELb0ELb0ELi2ELi1ELi2ELi1ELb0EEENS1_24CollectiveEpilogueBwdGQAISC_fSF_Li256ELb0ELb1EEENS1_19SingleTileSchedulerILb0ELb0ELb0ELi128EEEEEEEEEvNT_6ParamsE)
        /*0554*/ 	.word	0x00000000


	//----- nvinfo : EIATTR_MIN_STACK_SIZE
	.align		4
.L_246:
        /*0558*/ 	.byte	0x04, 0x12
        /*055a*/ 	.short	(.L_248 - .L_247)
	.align		4
.L_247:
        /*055c*/ 	.word	index@(_ZN7cutlass13device_kernelIN5flash11enable_sm90INS1_16FlashAttnBwdSm90INS1_25CollectiveMainloopBwdSm90ILi2ELi2ELi2EN4cute5tupleIJNS5_1CILi1EEES8_S8_EEENS6_IJNS7_ILi64EEENS7_ILi128EEESB_EEENS_6half_tEfNS_4arch4Sm90ELb0ELb0ELb1ELb1ELb0ELb1ELb0ELb0ELi2ELi1ELi2ELi1ELb0EEENS1_21CollectiveEpilogueBwdISC_SD_SF_Li256ELb1ELb0ELi1EEENS1_19SingleTileSchedulerILb1ELb0ELb0ELi128EEEEEEEEEvNT_6ParamsE)
        /*0560*/ 	.word	0x00000008


	//----- nvinfo : EIATTR_MIN_STACK_SIZE
	.align		4
.L_248:
        /*0564*/ 	.byte	0x04, 0x12
        /*0566*/ 	.short	(.L_250 - .L_249)
	.align		4
.L_249:
        /*0568*/ 	.word	index@(_ZN7cutlass13device_kernelIN5flash11enable_sm90INS1_16FlashAttnBwdSm90INS1_25CollectiveMainloopBwdSm90ILi2ELi2ELi2EN4cute5tupleIJNS5_1CILi1EEES8_S8_EEENS6_IJNS7_ILi64EEENS7_ILi128EEESB_EEENS_6half_tEfNS_4arch4Sm90ELb0ELb0ELb1ELb1ELb1ELb1ELb0ELb0ELi2ELi1ELi2ELi1ELb0EEENS1_21CollectiveEpilogueBwdISC_SD_SF_Li256ELb1ELb0ELi1EEENS1_19SingleTileSchedulerILb1ELb0ELb0ELi128EEEEEEEEEvNT_6ParamsE)
        /*056c*/ 	.word	0x00000008


	//----- nvinfo : EIATTR_MIN_STACK_SIZE
	.align		4
.L_250:
        /*0570*/ 	.byte	0x04, 0x12
        /*0572*/ 	.short	(.L_252 - .L_251)
	.align		4
.L_251:
        /*0574*/ 	.word	index@(_ZN7cutlass13device_kernelIN5flash11enable_sm90INS1_16FlashAttnBwdSm90INS1_25CollectiveMainloopBwdSm90ILi2ELi2ELi2EN4cute5tupleIJNS5_1CILi1EEES8_S8_EEENS6_IJNS7_ILi64EEENS7_ILi128EEESB_EEENS_6half_tEfNS_4arch4Sm90ELb0ELb0ELb1ELb1ELb0ELb1ELb0ELb0ELi2ELi1ELi2ELi1ELb0EEENS1_24CollectiveEpilogueBwdGQAISC_fSF_Li256ELb1ELb0EEENS1_19SingleTileSchedulerILb1ELb0ELb0ELi128EEEEEEEEEvNT_6ParamsE)
        /*0578*/ 	.word	0x00000008


	//----- nvinfo : EIATTR_MIN_STACK_SIZE
	.align		4
.L_252:
        /*057c*/ 	.byte	0x04, 0x12
        /*057e*/ 	.short	(.L_254 - .L_253)
	.align		4
.L_253:
        /*0580*/ 	.word	index@(_ZN7cutlass13device_kernelIN5flash11enable_sm90INS1_16FlashAttnBwdSm90INS1_25CollectiveMainloopBwdSm90ILi2ELi2ELi2EN4cute5tupleIJNS5_1CILi1EEES8_S8_EEENS6_IJNS7_ILi64EEENS7_ILi128EEESB_EEENS_6half_tEfNS_4arch4Sm90ELb0ELb0ELb1ELb1ELb1ELb1ELb0ELb0ELi2ELi1ELi2ELi1ELb0EEENS1_24CollectiveEpilogueBwdGQAISC_fSF_Li256ELb1ELb1EEENS1_19SingleTileSchedulerILb1ELb0ELb0ELi128EEEEEEEEEvNT_6ParamsE)
        /*0584*/ 	.word	0x00000008


	//----- nvinfo : EIATTR_MIN_STACK_SIZE
	.align		4
.L_254:
        /*0588*/ 	.byte	0x04, 0x12
        /*058a*/ 	.short	(.L_256 - .L_255)
	.align		4
.L_255:
        /*058c*/ 	.word	index@(_ZN7cutlass13device_kernelIN5flash11enable_sm90INS1_16FlashAttnBwdSm90INS1_25CollectiveMainloopBwdSm90ILi2ELi2ELi2EN4cute5tupleIJNS5_1CILi1EEES8_S8_EEENS6_IJNS7_ILi64EEENS7_ILi128EEESB_EEENS_6half_tEfNS_4arch4Sm90ELb0ELb1ELb1ELb0ELb0ELb1ELb0ELb0ELi2ELi1ELi2ELi1ELb0EEENS1_21CollectiveEpilogueBwdISC_SD_SF_Li256ELb0ELb0ELi1EEENS1_19SingleTileSchedulerILb0ELb0ELb0ELi128EEEEEEEEEvNT_6ParamsE)
        /*0590*/ 	.word	0x00000010


	//----- nvinfo : EIATTR_MIN_STACK_SIZE
	.align		4
.L_256:
        /*0594*/ 	.byte	0x04, 0x12
        /*0596*/ 	.short	(.L_258 - .L_257)
	.align		4
.L_257:
        /*0598*/ 	.word	index@(_ZN7cutlass13device_kernelIN5flash11enable_sm90INS1_16FlashAttnBwdSm90INS1_25CollectiveMainloopBwdSm90ILi2ELi2ELi2EN4cute5tupleIJNS5_1CILi1EEES8_S8_EEENS6_IJNS7_ILi64EEENS7_ILi128EEESB_EEENS_6half_tEfNS_4arch4Sm90ELb0ELb1ELb1ELb0ELb1ELb1ELb0ELb0ELi2ELi1ELi2ELi1ELb0EEENS1_21CollectiveEpilogueBwdISC_SD_SF_Li256ELb0ELb0ELi1EEENS1_19SingleTileSchedulerILb0ELb0ELb0ELi128EEEEEEEEEvNT_6ParamsE)
        /*059c*/ 	.word	0x00000010


	//----- nvinfo : EIATTR_MIN_STACK_SIZE
	.align		4
.L_258:
        /*05a0*/ 	.byte	0x04, 0x12
        /*05a2*/ 	.short	(.L_260 - .L_259)
	.align		4
.L_259:
        /*05a4*/ 	.word	index@(_ZN7cutlass13device_kernelIN5flash11enable_sm90INS1_16FlashAttnBwdSm90INS1_25CollectiveMainloopBwdSm90ILi2ELi2ELi2EN4cute5tupleIJNS5_1CILi1EEES8_S8_EEENS6_IJNS7_ILi64EEENS7_ILi128EEESB_EEENS_6half_tEfNS_4arch4Sm90ELb0ELb1ELb1ELb0ELb0ELb1ELb0ELb0ELi2ELi1ELi2ELi1ELb0EEENS1_24CollectiveEpilogueBwdGQAISC_fSF_Li256ELb0ELb0EEENS1_19SingleTileSchedulerILb0ELb0ELb0ELi128EEEEEEEEEvNT_6ParamsE)
        /*05a8*/ 	.word	0x00000010


	//----- nvinfo : EIATTR_MIN_STACK_SIZE
	.align		4
.L_260:
        /*05ac*/ 	.byte	0x04, 0x12
        /*05ae*/ 	.short	(.L_262 - .L_261)
	.align		4
.L_261:
        /*05b0*/ 	.word	index@(_ZN7cutlass13device_kernelIN5flash11enable_sm90INS1_16FlashAttnBwdSm90INS1_25CollectiveMainloopBwdSm90ILi2ELi2ELi2EN4cute5tupleIJNS5_1CILi1EEES8_S8_EEENS6_IJNS7_ILi64EEENS7_ILi128EEESB_EEENS_6half_tEfNS_4arch4Sm90ELb0ELb1ELb1ELb0ELb1ELb1ELb0ELb0ELi2ELi1ELi2ELi1ELb0EEENS1_24CollectiveEpilogueBwdGQAISC_fSF_Li256ELb0ELb1EEENS1_19SingleTileSchedulerILb0ELb0ELb0ELi128EEEEEEEEEvNT_6ParamsE)
        /*05b4*/ 	.word	0x00000010


	//----- nvinfo : EIATTR_MIN_STACK_SIZE
	.align		4
.L_262:
        /*05b8*/ 	.byte	0x04, 0x12
        /*05ba*/ 	.short	(.L_264 - .L_263)
	.align		4
.L_263:
        /*05bc*/ 	.word	index@(_ZN7cutlass13device_kernelIN5flash11enable_sm90INS1_16FlashAttnBwdSm90INS1_25CollectiveMainloopBwdSm90ILi2ELi2ELi2EN4cute5tupleIJNS5_1CILi1EEES8_S8_EEENS6_IJNS7_ILi64EEENS7_ILi128EEESB_EEENS_6half_tEfNS_4arch4Sm90ELb0ELb1ELb1ELb1ELb0ELb1ELb0ELb0ELi2ELi1ELi2ELi1ELb0EEENS1_21CollectiveEpilogueBwdISC_SD_SF_Li256ELb1ELb0ELi1EEENS1_19SingleTileSchedulerILb1ELb0ELb0ELi128EEEEEEEEEvNT_6ParamsE)
        /*05c0*/ 	.word	0x00000010


	//----- nvinfo : EIATTR_MIN_STACK_SIZE
	.align		4
.L_264:
        /*05c4*/ 	.byte	0x04, 0x12
        /*05c6*/ 	.short	(.L_266 - .L_265)
	.align		4
.L_265:
        /*05c8*/ 	.word	index@(_ZN7cutlass13device_kernelIN5flash11enable_sm90INS1_16FlashAttnBwdSm90INS1_25CollectiveMainloopBwdSm90ILi2ELi2ELi2EN4cute5tupleIJNS5_1CILi1EEES8_S8_EEENS6_IJNS7_ILi64EEENS7_ILi128EEESB_EEENS_6half_tEfNS_4arch4Sm90ELb0ELb1ELb1ELb1ELb1ELb1ELb0ELb0ELi2ELi1ELi2ELi1ELb0EEENS1_21CollectiveEpilogueBwdISC_SD_SF_Li256ELb1ELb0ELi1EEENS1_19SingleTileSchedulerILb1ELb0ELb0ELi128EEEEEEEEEvNT_6ParamsE)
        /*05cc*/ 	.word	0x00000010


	//----- nvinfo : EIATTR_MIN_STACK_SIZE
	.align		4
.L_266:
        /*05d0*/ 	.byte	0x04, 0x12
        /*05d2*/ 	.short	(.L_268 - .L_267)
	.align		4
.L_267:
        /*05d4*/ 	.word	index@(_ZN7cutlass13device_kernelIN5flash11enable_sm90INS1_16FlashAttnBwdSm90INS1_25CollectiveMainloopBwdSm90ILi2ELi2ELi2EN4cute5tupleIJNS5_1CILi1EEES8_S8_EEENS6_IJNS7_ILi64EEENS7_ILi128EEESB_EEENS_6half_tEfNS_4arch4Sm90ELb0ELb1ELb1ELb1ELb0ELb1ELb0ELb0ELi2ELi1ELi2ELi1ELb0EEENS1_24CollectiveEpilogueBwdGQAISC_fSF_Li256ELb1ELb0EEENS1_19SingleTileSchedulerILb1ELb0ELb0ELi128EEEEEEEEEvNT_6ParamsE)
        /*05d8*/ 	.word	0x00000010


	//----- nvinfo : EIATTR_MIN_STACK_SIZE
	.align		4
.L_268:
        /*05dc*/ 	.byte	0x04, 0x12
        /*05de*/ 	.short	(.L_270 - .L_269)
	.align		4
.L_269:
        /*05e0*/ 	.word	index@(_ZN7cutlass13device_kernelIN5flash11enable_sm90INS1_16FlashAttnBwdSm90INS1_25CollectiveMainloopBwdSm90ILi2ELi2ELi2EN4cute5tupleIJNS5_1CILi1EEES8_S8_EEENS6_IJNS7_ILi64EEENS7_ILi128EEESB_EEENS_6half_tEfNS_4arch4Sm90ELb0ELb1ELb1ELb1ELb1ELb1ELb0ELb0ELi2ELi1ELi2ELi1ELb0EEENS1_24CollectiveEpilogueBwdGQAISC_fSF_Li256ELb1ELb1EEENS1_19SingleTileSchedulerILb1ELb0ELb0ELi128EEEEEEEEEvNT_6ParamsE)
        /*05e4*/ 	.word	0x00000010


	//----- nvinfo : EIATTR_MIN_STACK_SIZE
	.align		4
.L_270:
        /*05e8*/ 	.byte	0x04, 0x12
        /*05ea*/ 	.short	(.L_272 - .L_271)
	.align		4
.L_271:
        /*05ec*/ 	.word	index@(_ZN7cutlass13device_kernelIN5flash11enable_sm90INS1_16FlashAttnBwdSm90INS1_25CollectiveMainloopBwdSm90ILi2ELi2ELi2EN4cute5tupleIJNS5_1CILi1EEES8_S8_EEENS6_IJNS7_ILi64EEENS7_ILi128EEESB_EEENS_6half_tEfNS_4arch4Sm90ELb1ELb0ELb1ELb0ELb0ELb1ELb0ELb0ELi2ELi1ELi2ELi1ELb0EEENS1_21CollectiveEpilogueBwdISC_SD_SF_Li256ELb0ELb0ELi1EEENS1_25SingleTileBwdLPTSchedulerILb0ELi128ELb0EEEEEEEEEvNT_6ParamsE)
        /*05f0*/ 	.word	0x00000008


	//----- nvinfo : EIATTR_MIN_STACK_SIZE
	.align		4
.L_272:
        /*05f4*/ 	.byte	0x04, 0x12
        /*05f6*/ 	.short	(.L_274 - .L_273)
	.align		4
.L_273:
        /*05f8*/ 	.word	index@(_ZN7cutlass13device_kernelIN5flash11enable_sm90INS1_16FlashAttnBwdSm90INS1_25CollectiveMainloopBwdSm90ILi2ELi2ELi2EN4cute5tupleIJNS5_1CILi1EEES8_S8_EEENS6_IJNS7_ILi64EEENS7_ILi128EEESB_EEENS_6half_tEfNS_4arch4Sm90ELb1ELb0ELb1ELb0ELb1ELb1ELb0ELb0ELi2ELi1ELi2ELi1ELb0EEENS1_21CollectiveEpilogueBwdISC_SD_SF_Li256ELb0ELb0ELi1EEENS1_25SingleTileBwdLPTSchedulerILb0ELi128ELb1EEEEEEEEEvNT_6ParamsE)
        /*05fc*/ 	.word	0x00000008


	//----- nvinfo : EIATTR_MIN_STACK_SIZE
	.align		4
.L_274:
        /*0600*/ 	.byte	0x04, 0x12
        /*0602*/ 	.short	(.L_276 - .L_275)
	.align		4
.L_275:
        /*0604*/ 	.word	index@(_ZN7cutlass13device_kernelIN5flash11enable_sm90INS1_16FlashAttnBwdSm90INS1_25CollectiveMainloopBwdSm90ILi2ELi2ELi2EN4cute5tupleIJNS5_1CILi1EEES8_S8_EEENS6_IJNS7_ILi64EEENS7_ILi128EEESB_EEENS_6half_tEfNS_4arch4Sm90ELb1ELb0ELb1ELb0ELb0ELb1ELb0ELb0ELi2ELi1ELi2ELi1ELb0EEENS1_24CollectiveEpilogueBwdGQAISC_fSF_Li256ELb0ELb0EEENS1_25SingleTileBwdLPTSchedulerILb0ELi128ELb0EEEEEEEEEvNT_6ParamsE)
        /*0608*/ 	.word	0x00000008


	//----- nvinfo : EIATTR_MIN_STACK_SIZE
	.align		4
.L_276:
        /*060c*/ 	.byte	0x04, 0x12
        /*060e*/ 	.short	(.L_278 - .L_277)
	.align		4
.L_277:
        /*0610*/ 	.word	index@(_ZN7cutlass13device_kernelIN5flash11enable_sm90INS1_16FlashAttnBwdSm90INS1_25CollectiveMainloopBwdSm90ILi2ELi2ELi2EN4cute5tupleIJNS5_1CILi1EEES8_S8_EEENS6_IJNS7_ILi64EEENS7_ILi128EEESB_EEENS_6half_tEfNS_4arch4Sm90ELb1ELb0ELb1ELb0ELb1ELb1ELb0ELb0ELi2ELi1ELi2ELi1ELb0EEENS1_24CollectiveEpilogueBwdGQAISC_fSF_Li256ELb0ELb1EEENS1_25SingleTileBwdLPTSchedulerILb0ELi128ELb1EEEEEEEEEvNT_6ParamsE)
        /*0614*/ 	.word	0x00000008


	//----- nvinfo : EIATTR_MIN_STACK_SIZE
	.align		4
.L_278:
        /*0618*/ 	.byte	0x04, 0x12
        /*061a*/ 	.short	(.L_280 - .L_279)
	.align		4
.L_279:
        /*061c*/ 	.word	index@(_ZN7cutlass13device_kernelIN5flash11enable_sm90INS1_16FlashAttnBwdSm90INS1_25CollectiveMainloopBwdSm90ILi2ELi2ELi2EN4cute5tupleIJNS5_1CILi1EEES8_S8_EEENS6_IJNS7_ILi64EEENS7_ILi128EEESB_EEENS_6half_tEfNS_4arch4Sm90ELb1ELb0ELb1ELb1ELb0ELb1ELb0ELb0ELi2ELi1ELi2ELi1ELb0EEENS1_21CollectiveEpilogueBwdISC_SD_SF_Li256ELb1ELb0ELi1EEENS1_25SingleTileBwdLPTSchedulerILb1ELi128ELb0EEEEEEEEEvNT_6ParamsE)
        /*0620*/ 	.word	0x00000010


	//----- nvinfo : EIATTR_MIN_STACK_SIZE
	.align		4
.L_280:
        /*0624*/ 	.byte	0x04, 0x12
        /*0626*/ 	.short	(.L_282 - .L_281)
	.align		4
.L_281:
        /*0628*/ 	.word	index@(_ZN7cutlass13device_kernelIN5flash11enable_sm90INS1_16FlashAttnBwdSm90INS1_25CollectiveMainloopBwdSm90ILi2ELi2ELi2EN4cute5tupleIJNS5_1CILi1EEES8_S8_EEENS6_IJNS7_ILi64EEENS7_ILi128EEESB_EEENS_6half_tEfNS_4arch4Sm90ELb1ELb0ELb1ELb1ELb1ELb1ELb0ELb0ELi2ELi1ELi2ELi1ELb0EEENS1_21CollectiveEpilogueBwdISC_SD_SF_Li256ELb1ELb0ELi1EEENS1_25SingleTileBwdLPTSchedulerILb1ELi128ELb1EEEEEEEEEvNT_6ParamsE)
        /*062c*/ 	.word	0x00000010


	//----- nvinfo : EIATTR_MIN_STACK_SIZE
	.align		4
.L_282:
        /*0630*/ 	.byte	0x04, 0x12
        /*0632*/ 	.short	(.L_284 - .L_283)
	.align		4
.L_283:
        /*0634*/ 	.word	index@(_ZN7cutlass13device_kernelIN5flash11enable_sm90INS1_16FlashAttnBwdSm90INS1_25CollectiveMainloopBwdSm90ILi2ELi2ELi2EN4cute5tupleIJNS5_1CILi1EEES8_S8_EEENS6_IJNS7_ILi64EEENS7_ILi128EEESB_EEENS_6half_tEfNS_4arch4Sm90ELb1ELb0ELb1ELb1ELb0ELb1ELb0ELb0ELi2ELi1ELi2ELi1ELb0EEENS1_24CollectiveEpilogueBwdGQAISC_fSF_Li256ELb1ELb0EEENS1_25SingleTileBwdLPTSchedulerILb1ELi128ELb0EEEEEEEEEvNT_6ParamsE)
        /*0638*/ 	.word	0x00000010


	//----- nvinfo : EIATTR_MIN_STACK_SIZE
	.align		4
.L_284:
        /*063c*/ 	.byte	0x04, 0x12
        /*063e*/ 	.short	(.L_286 - .L_285)
	.align		4
.L_285:
        /*0640*/ 	.word	index@(_ZN7cutlass13device_kernelIN5flash11enable_sm90INS1_16FlashAttnBwdSm90INS1_25CollectiveMainloopBwdSm90ILi2ELi2ELi2EN4cute5tupleIJNS5_1CILi1EEES8_S8_EEENS6_IJNS7_ILi64EEENS7_ILi128EEESB_EEENS_6half_tEfNS_4arch4Sm90ELb1ELb0ELb1ELb1ELb1ELb1ELb0ELb0ELi2ELi1ELi2ELi1ELb0EEENS1_24CollectiveEpilogueBwdGQAISC_fSF_Li256ELb1ELb1EEENS1_25SingleTileBwdLPTSchedulerILb1ELi128ELb1EEEEEEEEEvNT_6ParamsE)
        /*0644*/ 	.word	0x00000010


	//----- nvinfo : EIATTR_MIN_STACK_SIZE
	.align		4
.L_286:
        /*0648*/ 	.byte	0x04, 0x12
        /*064a*/ 	.short	(.L_288 - .L_287)
	.align		4
.L_287:
        /*064c*/ 	.word	index@(_ZN7cutlass13device_kernelIN5flash11enable_sm90INS1_16FlashAttnBwdSm90INS1_25CollectiveMainloopBwdSm90ILi2ELi2ELi2EN4cute5tupleIJNS5_1CILi1EEES8_S8_EEENS6_IJNS7_ILi80EEENS7_ILi128EEESB_EEENS_6half_tEfNS_4arch4Sm90ELb0ELb0ELb0ELb0ELb0ELb1ELb0ELb1ELi2ELi1ELi2ELi1ELb0EEENS1_21CollectiveEpilogueBwdISC_SD_SF_Li256ELb0ELb0ELi1EEENS1_19SingleTileSchedulerILb0ELb0ELb0ELi128EEEEEEEEEvNT_6ParamsE)
        /*0650*/ 	.word	0x00000020


	//----- nvinfo : EIATTR_MIN_STACK_SIZE
	.align		4
.L_288:
        /*0654*/ 	.byte	0x04, 0x12
        /*0656*/ 	.short	(.L_290 - .L_289)
	.align		4
.L_289:
        /*0658*/ 	.word	index@(_ZN7cutlass13device_kernelIN5flash11enable_sm90INS1_16FlashAttnBwdSm90INS1_25CollectiveMainloopBwdSm90ILi2ELi2ELi2EN4cute5tupleIJNS5_1CILi1EEES8_S8_EEENS6_IJNS7_ILi80EEENS7_ILi128EEESB_EEENS_6half_tEfNS_4arch4Sm90ELb0ELb0ELb0ELb0ELb1ELb1ELb0ELb1ELi2ELi1ELi2ELi1ELb0EEENS1_21CollectiveEpilogueBwdISC_SD_SF_Li256ELb0ELb0ELi1EEENS1_19SingleTileSchedulerILb0ELb0ELb0ELi128EEEEEEEEEvNT_6ParamsE)
        /*065c*/ 	.word	0x00000020


	//----- nvinfo : EIATTR_MIN_STACK_SIZE
	.align		4
.L_290:
        /*0660*/ 	.byte	0x04, 0x12
        /*0662*/ 	.short	(.L_292 - .L_291)
	.align		4
.L_291:
        /*0664*/ 	.word	index@(_ZN7cutlass13device_kernelIN5flash11enable_sm90INS1_16FlashAttnBwdSm90INS1_25CollectiveMainloopBwdSm90ILi2ELi2ELi2EN4cute5tupleIJNS5_1CILi1EEES8_S8_EEENS6_IJNS7_ILi80EEENS7_ILi128EEESB_EEENS_6half_tEfNS_4arch4Sm90ELb0ELb0ELb0ELb0ELb0ELb1ELb0ELb1ELi2ELi1ELi2ELi1ELb0EEENS1_24CollectiveEpilogueBwdGQAISC_fSF_Li256ELb0ELb0EEENS1_19SingleTileSchedulerILb0ELb0ELb0ELi128EEEEEEEEEvNT_6ParamsE)
        /*0668*/ 	.word	0x00000020


	//----- nvinfo : EIATTR_MIN_STACK_SIZE
	.align		4
.L_292:
        /*066c*/ 	.byte	0x04, 0x12
        /*066e*/ 	.short	(.L_294 - .L_293)
	.align		4
.L_293:
        /*0670*/ 	.word	index@(_ZN7cutlass13device_kernelIN5flash11enable_sm90INS1_16FlashAttnBwdSm90INS1_25CollectiveMainloopBwdSm90ILi2ELi2ELi2EN4cute5tupleIJNS5_1CILi1EEES8_S8_EEENS6_IJNS7_ILi80EEENS7_ILi128EEESB_EEENS_6half_tEfNS_4arch4Sm90ELb0ELb0ELb0ELb0ELb1ELb1ELb0ELb1ELi2ELi1ELi2ELi1ELb0EEENS1_24CollectiveEpilogueBwdGQAISC_fSF_Li256ELb0ELb1EEENS1_19SingleTileSchedulerILb0ELb0ELb0ELi128EEEEEEEEEvNT_6ParamsE)
        /*0674*/ 	.word	0x00000020


	//----- nvinfo : EIATTR_MIN_STACK_SIZE
	.align		4
.L_294:
        /*0678*/ 	.byte	0x04, 0x12
        /*067a*/ 	.short	(.L_296 - .L_295)
	.align		4
.L_295:
        /*067c*/ 	.word	index@(_ZN7cutlass13device_kernelIN5flash22FlashAttnBwdPreprocessIN4cute5tupleIJNS3_1CILi80EEENS5_ILi128EEEEEENS_6half_tEfNS_4arch4Sm90ELb1ELb0EEEEEvNT_6ParamsE)
        /*0680*/ 	.word	0x00000000


	//----- nvinfo : EIATTR_MIN_STACK_SIZE
	.align		4
.L_296:
        /*0684*/ 	.byte	0x04, 0x12
        /*0686*/ 	.short	(.L_298 - .L_297)
	.align		4
.L_297:
        /*0688*/ 	.word	index@(_ZN7cutlass13device_kernelIN5flash11enable_sm90INS1_16FlashAttnBwdSm90INS1_25CollectiveMainloopBwdSm90ILi2ELi2ELi2EN4cute5tupleIJNS5_1CILi1EEES8_S8_EEENS6_IJNS7_ILi80EEENS7_ILi128EEESB_EEENS_6half_tEfNS_4arch4Sm90ELb0ELb0ELb0ELb1ELb0ELb1ELb0ELb1ELi2ELi1ELi2ELi1ELb0EEENS1_21CollectiveEpilogueBwdISC_SD_SF_Li256ELb1ELb0ELi1EEENS1_19SingleTileSchedulerILb1ELb0ELb0ELi128EEEEEEEEEvNT_6ParamsE)
        /*068c*/ 	.word	0x00000028


	//----- nvinfo : EIATTR_MIN_STACK_SIZE
	.align		4
.L_298:
        /*0690*/ 	.byte	0x04, 0x12
        /*0692*/ 	.short	(.L_300 - .L_299)
	.align		4
.L_299:
        /*0694*/ 	.word	index@(_ZN7cutlass13device_kernelIN5flash11enable_sm90INS1_16FlashAttnBwdSm90INS1_25CollectiveMainloopBwdSm90ILi2ELi2ELi2EN4cute5tupleIJNS5_1CILi1EEES8_S8_EEENS6_IJNS7_ILi80EEENS7_ILi128EEESB_EEENS_6half_tEfNS_4arch4Sm90ELb0ELb0ELb0ELb1ELb1ELb1ELb0ELb1ELi2ELi1ELi2ELi1ELb0EEENS1_21CollectiveEpilogueBwdISC_SD_SF_Li256ELb1ELb0ELi1EEENS1_19SingleTileSchedulerILb1ELb0ELb0ELi128EEEEEEEEEvNT_6ParamsE)
        /*0698*/ 	.word	0x00000028


	//----- nvinfo : EIATTR_MIN_STACK_SIZE
	.align		4
.L_300:
        /*069c*/ 	.byte	0x04, 0x12
        /*069e*/ 	.short	(.L_302 - .L_301)
	.align		4
.L_301:
        /*06a0*/ 	.word	index@(_ZN7cutlass13device_kernelIN5flash11enable_sm90INS1_16FlashAttnBwdSm90INS1_25CollectiveMainloopBwdSm90ILi2ELi2ELi2EN4cute5tupleIJNS5_1CILi1EEES8_S8_EEENS6_IJNS7_ILi80EEENS7_ILi128EEESB_EEENS_6half_tEfNS_4arch4Sm90ELb0ELb0ELb0ELb1ELb0ELb1ELb0ELb1ELi2ELi1ELi2ELi1ELb0EEENS1_24CollectiveEpilogueBwdGQAISC_fSF_Li256ELb1ELb0EEENS1_19SingleTileSchedulerILb1ELb0ELb0ELi128EEEEEEEEEvNT_6ParamsE)
        /*06a4*/ 	.word	0x00000028


	//----- nvinfo : EIATTR_MIN_STACK_SIZE
	.align		4
.L_302:
        /*06a8*/ 	.byte	0x04, 0x12
        /*06aa*/ 	.short	(.L_304 - .L_303)
	.align		4
.L_303:
        /*06ac*/ 	.word	index@(_ZN7cutlass13device_kernelIN5flash32FlashAttnBwdPostprocessConvertdQIN4cute5tupleIJNS3_1CILi80EEENS5_ILi128EEEEEENS_6half_tEfNS_4arch4Sm90ELi256ENS3_8TiledMMAINS3_8MMA_AtomIJNS3_4SM904GMMA25MMA_64x16x16_F32F16F16_SSILNSF_5MajorE1ELSH_0ELNSF_7ScaleInE1ELSI_1EEEEEENS3_6LayoutINS4_IJNS5_ILi2EEENS5_ILi1EEESN_EEENS4_IJSN_NS5_ILi0EEESP_EEEEENS4_IJNS3_10UnderscoreESS_SS_EEEEELb1EEEEEvNT_6ParamsE)
        /*06b0*/ 	.word	0x00000000


	//----- nvinfo : EIATTR_MIN_STACK_SIZE
	.align		4
.L_304:
        /*06b4*/ 	.byte	0x04, 0x12
        /*06b6*/ 	.short	(.L_306 - .L_305)
	.align		4
.L_305:
        /*06b8*/ 	.word	index@(_ZN7cutlass13device_kernelIN5flash11enable_sm90INS1_16FlashAttnBwdSm90INS1_25CollectiveMainloopBwdSm90ILi2ELi2ELi2EN4cute5tupleIJNS5_1CILi1EEES8_S8_EEENS6_IJNS7_ILi80EEENS7_ILi128EEESB_EEENS_6half_tEfNS_4arch4Sm90ELb0ELb0ELb0ELb1ELb1ELb1ELb0ELb1ELi2ELi1ELi2ELi1ELb0EEENS1_24CollectiveEpilogueBwdGQAISC_fSF_Li256ELb1ELb1EEENS1_19SingleTileSchedulerILb1ELb0ELb0ELi128EEEEEEEEEvNT_6ParamsE)
        /*06bc*/ 	.word	0x00000028


	//----- nvinfo : EIATTR_MIN_STACK_SIZE
	.align		4
.L_306:
        /*06c0*/ 	.byte	0x04, 0x12
        /*06c2*/ 	.short	(.L_308 - .L_307)
	.align		4
.L_307:
        /*06c4*/ 	.word	index@(_ZN7cutlass13device_kernelIN5flash22FlashAttnBwdPreprocessIN4cute5tupleIJNS3_1CILi80EEENS5_ILi128EEEEEENS_6half_tEfNS_4arch4Sm90ELb1ELb1EEEEEvNT_6ParamsE)
        /*06c8*/ 	.word	0x00000000


	//----- nvinfo : EIATTR_MIN_STACK_SIZE
	.align		4
.L_308:
        /*06cc*/ 	.byte	0x04, 0x12
        /*06ce*/ 	.short	(.L_310 - .L_309)
	.align		4
.L_309:
        /*06d0*/ 	.word	index@(_ZN7cutlass13device_kernelIN5flash11enable_sm90INS1_16FlashAttnBwdSm90INS1_25CollectiveMainloopBwdSm90ILi2ELi2ELi2EN4cute5tupleIJNS5_1CILi1EEES8_S8_EEENS6_IJNS7_ILi64EEENS7_ILi128EEESB_EEENS_6half_tEfNS_4arch4Sm90ELb0ELb1ELb0ELb0ELb0ELb1ELb0ELb0ELi2ELi1ELi2ELi1ELb0EEENS1_21CollectiveEpilogueBwdISC_SD_SF_Li256ELb0ELb0ELi1EEENS1_19SingleTileSchedulerILb0ELb0ELb0ELi128EEEEEEEEEvNT_6ParamsE)
        /*06d4*/ 	.word	0x00000008


	//----- nvinfo : EIATTR_MIN_STACK_SIZE
	.align		4
.L_310:
        /*06d8*/ 	.byte	0x04, 0x12
        /*06da*/ 	.short	(.L_312 - .L_311)
	.align		4
.L_311:
        /*06dc*/ 	.word	index@(_ZN7cutlass13device_kernelIN5flash11enable_sm90INS1_16FlashAttnBwdSm90INS1_25CollectiveMainloopBwdSm90ILi2ELi2ELi2EN4cute5tupleIJNS5_1CILi1EEES8_S8_EEENS6_IJNS7_ILi64EEENS7_ILi128EEESB_EEENS_6half_tEfNS_4arch4Sm90ELb0ELb1ELb0ELb0ELb1ELb1ELb0ELb0ELi2ELi1ELi2ELi1ELb0EEENS1_21CollectiveEpilogueBwdISC_SD_SF_Li256ELb0ELb0ELi1EEENS1_19SingleTileSchedulerILb0ELb0ELb0ELi128EEEEEEEEEvNT_6ParamsE)
        /*06e0*/ 	.word	0x00000008


	//----- nvinfo : EIATTR_MIN_STACK_SIZE
	.align		4
.L_312:
        /*06e4*/ 	.byte	0x04, 0x12
        /*06e6*/ 	.short	(.L_314 - .L_313)
	.align		4
.L_313:
        /*06e8*/ 	.word	index@(_ZN7cutlass13device_kernelIN5flash11enable_sm90INS1_16FlashAttnBwdSm90INS1_25CollectiveMainloopBwdSm90ILi2ELi2ELi2EN4cute5tupleIJNS5_1CILi1EEES8_S8_EEENS6_IJNS7_ILi64EEENS7_ILi128EEESB_EEENS_6half_tEfNS_4arch4Sm90ELb0ELb1ELb0ELb0ELb0ELb1ELb0ELb0ELi2ELi1ELi2ELi1ELb0EEENS1_24CollectiveEpilogueBwdGQAISC_fSF_Li256ELb0ELb0EEENS1_19SingleTileSchedulerILb0ELb0ELb0ELi128EEEEEEEEEvNT_6ParamsE)
        /*06ec*/ 	.word	0x00000008


	//----- nvinfo : EIATTR_MIN_STACK_SIZE
	.align		4
.L_314:
        /*06f0*/ 	.byte	0x04, 0x12
        /*06f2*/ 	.short	(.L_316 - .L_315)
	.align		4
.L_315:
        /*06f4*/ 	.word	index@(_ZN7cutlass13device_kernelIN5flash11enable_sm90INS1_16FlashAttnBwdSm90INS1_25CollectiveMainloopBwdSm90ILi2ELi2ELi2EN4cute5tupleIJNS5_1CILi1EEES8_S8_EEENS6_IJNS7_ILi64EEENS7_ILi128EEESB_EEENS_6half_tEfNS_4arch4Sm90ELb0ELb1ELb0ELb0ELb1ELb1ELb0ELb0ELi2ELi1ELi2ELi1ELb0EEENS1_24CollectiveEpilogueBwdGQAISC_fSF_Li256ELb0ELb1EEENS1_19SingleTileSchedulerILb0ELb0ELb0ELi128EEEEEEEEEvNT_6ParamsE)
        /*06f8*/ 	.word	0x00000008


	//----- nvinfo : EIATTR_MIN_STACK_SIZE
	.align		4
.L_316:
        /*06fc*/ 	.byte	0x04, 0x12
        /*06fe*/ 	.short	(.L_318 - .L_317)
	.align		4
.L_317:
        /*0700*/ 	.word	index@(_ZN7cutlass13device_kernelIN5flash11enable_sm90INS1_16FlashAttnBwdSm90INS1_25CollectiveMainloopBwdSm90ILi2ELi2ELi2EN4cute5tupleIJNS5_1CILi1EEES8_S8_EEENS6_IJNS7_ILi64EEENS7_ILi128EEESB_EEENS_6half_tEfNS_4arch4Sm90ELb0ELb1ELb0ELb1ELb0ELb1ELb0ELb0ELi2ELi1ELi2ELi1ELb0EEENS1_21CollectiveEpilogueBwdISC_SD_SF_Li256ELb1ELb0ELi1EEENS1_19SingleTileSchedulerILb1ELb0ELb0ELi128EEEEEEEEEvNT_6ParamsE)
        /*0704*/ 	.word	0x00000008


	//----- nvinfo : EIATTR_MIN_STACK_SIZE
	.align		4
.L_318:
        /*0708*/ 	.byte	0x04, 0x12
        /*070a*/ 	.short	(.L_320 - .L_319)
	.align		4
.L_319:
        /*070c*/ 	.word	index@(_ZN7cutlass13device_kernelIN5flash11enable_sm90INS1_16FlashAttnBwdSm90INS1_25CollectiveMainloopBwdSm90ILi2ELi2ELi2EN4cute5tupleIJNS5_1CILi1EEES8_S8_EEENS6_IJNS7_ILi64EEENS7_ILi128EEESB_EEENS_6half_tEfNS_4arch4Sm90ELb0ELb1ELb0ELb1ELb1ELb1ELb0ELb0ELi2ELi1ELi2ELi1ELb0EEENS1_21CollectiveEpilogueBwdISC_SD_SF_Li256ELb1ELb0ELi1EEENS1_19SingleTileSchedulerILb1ELb0ELb0ELi128EEEEEEEEEvNT_6ParamsE)
        /*0710*/ 	.word	0x00000008


	//----- nvinfo : EIATTR_MIN_STACK_SIZE
	.align		4
.L_320:
        /*0714*/ 	.byte	0x04, 0x12
        /*0716*/ 	.short	(.L_322 - .L_321)
	.align		4
.L_321:
        /*0718*/ 	.word	index@(_ZN7cutlass13device_kernelIN5flash11enable_sm90INS1_16FlashAttnBwdSm90INS1_25CollectiveMainloopBwdSm90ILi2ELi2ELi2EN4cute5tupleIJNS5_1CILi1EEES8_S8_EEENS6_IJNS7_ILi64EEENS7_ILi128EEESB_EEENS_6half_tEfNS_4arch4Sm90ELb0ELb1ELb0ELb1ELb0ELb1ELb0ELb0ELi2ELi1ELi2ELi1ELb0EEENS1_24CollectiveEpilogueBwdGQAISC_fSF_Li256ELb1ELb0EEENS1_19SingleTileSchedulerILb1ELb0ELb0ELi128EEEEEEEEEvNT_6ParamsE)
        /*071c*/ 	.word	0x00000008


	//----- nvinfo : EIATTR_MIN_STACK_SIZE
	.align		4
.L_322:
        /*0720*/ 	.byte	0x04, 0x12
        /*0722*/ 	.short	(.L_324 - .L_323)
	.align		4
.L_323:
        /*0724*/ 	.word	index@(_ZN7cutlass13device_kernelIN5flash11enable_sm90INS1_16FlashAttnBwdSm90INS1_25CollectiveMainloopBwdSm90ILi2ELi2ELi2EN4cute5tupleIJNS5_1CILi1EEES8_S8_EEENS6_IJNS7_ILi64EEENS7_ILi128EEESB_EEENS_6half_tEfNS_4arch4Sm90ELb0ELb1ELb0ELb1ELb1ELb1ELb0ELb0ELi2ELi1ELi2ELi1ELb0EEENS1_24CollectiveEpilogueBwdGQAISC_fSF_Li256ELb1ELb1EEENS1_19SingleTileSchedulerILb1ELb0ELb0ELi128EEEEEEEEEvNT_6ParamsE)
        /*0728*/ 	.word	0x00000008


	//----- nvinfo : EIATTR_MIN_STACK_SIZE
	.align		4
.L_324:
        /*072c*/ 	.byte	0x04, 0x12
        /*072e*/ 	.short	(.L_326 - .L_325)
	.align		4
.L_325:
        /*0730*/ 	.word	index@(_ZN7cutlass13device_kernelIN5flash11enable_sm90INS1_16FlashAttnBwdSm90INS1_25CollectiveMainloopBwdSm90ILi2ELi2ELi2EN4cute5tupleIJNS5_1CILi1EEES8_S8_EEENS6_IJNS7_ILi64EEENS7_ILi128EEESB_EEENS_6half_tEfNS_4arch4Sm90ELb1ELb0ELb0ELb0ELb0ELb1ELb0ELb0ELi2ELi1ELi2ELi1ELb0EEENS1_21CollectiveEpilogueBwdISC_SD_SF_Li256ELb0ELb0ELi1EEENS1_25SingleTileBwdLPTSchedulerILb0ELi128ELb0EEEEEEEEEvNT_6ParamsE)
        /*0734*/ 	.word	0x00000008


	//----- nvinfo : EIATTR_MIN_STACK_SIZE
	.align		4
.L_326:
        /*0738*/ 	.byte	0x04, 0x12
        /*073a*/ 	.short	(.L_328 - .L_327)
	.align		4
.L_327:
        /*073c*/ 	.word	index@(_ZN7cutlass13device_kernelIN5flash11enable_sm90INS1_16FlashAttnBwdSm90INS1_25CollectiveMainloopBwdSm90ILi2ELi2ELi2EN4cute5tupleIJNS5_1CILi1EEES8_S8_EEENS6_IJNS7_ILi64EEENS7_ILi128EEESB_EEENS_6half_tEfNS_4arch4Sm90ELb1ELb0ELb0ELb0ELb1ELb1ELb0ELb0ELi2ELi1ELi2ELi1ELb0EEENS1_21CollectiveEpilogueBwdISC_SD_SF_Li256ELb0ELb0ELi1EEENS1_25SingleTileBwdLPTSchedulerILb0ELi128ELb1EEEEEEEEEvNT_6ParamsE)
        /*0740*/ 	.word	0x00000008


	//----- nvinfo : EIATTR_MIN_STACK_SIZE
	.align		4
.L_328:
        /*0744*/ 	.byte	0x04, 0x12
        /*0746*/ 	.short	(.L_330 - .L_329)
	.align		4
.L_329:
        /*0748*/ 	.word	index@(_ZN7cutlass13device_kernelIN5flash11enable_sm90INS1_16FlashAttnBwdSm90INS1_25CollectiveMainloopBwdSm90ILi2ELi2ELi2EN4cute5tupleIJNS5_1CILi1EEES8_S8_EEENS6_IJNS7_ILi64EEENS7_ILi128EEESB_EEENS_6half_tEfNS_4arch4Sm90ELb1ELb0ELb0ELb0ELb0ELb1ELb0ELb0ELi2ELi1ELi2ELi1ELb0EEENS1_24CollectiveEpilogueBwdGQAISC_fSF_Li256ELb0ELb0EEENS1_25SingleTileBwdLPTSchedulerILb0ELi128ELb0EEEEEEEEEvNT_6ParamsE)
        /*074c*/ 	.word	0x00000008


	//----- nvinfo : EIATTR_MIN_STACK_SIZE
	.align		4
.L_330:
        /*0750*/ 	.byte	0x04, 0x12
        /*0752*/ 	.short	(.L_332 - .L_331)
	.align		4
.L_331:
        /*0754*/ 	.word	index@(_ZN7cutlass13device_kernelIN5flash11enable_sm90INS1_16FlashAttnBwdSm90INS1_25CollectiveMainloopBwdSm90ILi2ELi2ELi2EN4cute5tupleIJNS5_1CILi1EEES8_S8_EEENS6_IJNS7_ILi64EEENS7_ILi128EEESB_EEENS_6half_tEfNS_4arch4Sm90ELb1ELb0ELb0ELb0ELb1ELb1ELb0ELb0ELi2ELi1ELi2ELi1ELb0EEENS1_24CollectiveEpilogueBwdGQAISC_fSF_Li256ELb0ELb1EEENS1_25SingleTileBwdLPTSchedulerILb0ELi128ELb1EEEEEEEEEvNT_6ParamsE)
        /*0758*/ 	.word	0x00000008


	//----- nvinfo : EIATTR_MIN_STACK_SIZE
	.align		4
.L_332:
        /*075c*/ 	.byte	0x04, 0x12
        /*075e*/ 	.short	(.L_334 - .L_333)
	.align		4
.L_333:
        /*0760*/ 	.word	index@(_ZN7cutlass13device_kernelIN5flash22FlashAttnBwdPreprocessIN4cute5tupleIJNS3_1CILi64EEENS5_ILi128EEEEEENS_6half_tEfNS_4arch4Sm90ELb1ELb0EEEEEvNT_6ParamsE)
        /*0764*/ 	.word	0x00000000


	//----- nvinfo : EIATTR_MIN_STACK_SIZE
	.align		4
.L_334:
        /*0768*/ 	.byte	0x04, 0x12
        /*076a*/ 	.short	(.L_336 - .L_335)
	.align		4
.L_335:
        /*076c*/ 	.word	index@(_ZN7cutlass13device_kernelIN5flash11enable_sm90INS1_16FlashAttnBwdSm90INS1_25CollectiveMainloopBwdSm90ILi2ELi2ELi2EN4cute5tupleIJNS5_1CILi1EEES8_S8_EEENS6_IJNS7_ILi64EEENS7_ILi128EEESB_EEENS_6half_tEfNS_4arch4Sm90ELb1ELb0ELb0ELb1ELb0ELb1ELb0ELb0ELi2ELi1ELi2ELi1ELb0EEENS1_21CollectiveEpilogueBwdISC_SD_SF_Li256ELb1ELb0ELi1EEENS1_25SingleTileBwdLPTSchedulerILb1ELi128ELb0EEEEEEEEEvNT_6ParamsE)
        /*0770*/ 	.word	0x00000008


	//----- nvinfo : EIATTR_MIN_STACK_SIZE
	.align		4
.L_336:
        /*0774*/ 	.byte	0x04, 0x12
        /*0776*/ 	.short	(.L_338 - .L_337)
	.align		4
.L_337:
        /*0778*/ 	.word	index@(_ZN7cutlass13device_kernelIN5flash11enable_sm90INS1_16FlashAttnBwdSm90INS1_25CollectiveMainloopBwdSm90ILi2ELi2ELi2EN4cute5tupleIJNS5_1CILi1EEES8_S8_EEENS6_IJNS7_ILi64EEENS7_ILi128EEESB_EEENS_6half_tEfNS_4arch4Sm90ELb1ELb0ELb0ELb1ELb1ELb1ELb0ELb0ELi2ELi1ELi2ELi1ELb0EEENS1_21CollectiveEpilogueBwdISC_SD_SF_Li256ELb1ELb0ELi1EEENS1_25SingleTileBwdLPTSchedulerILb1ELi128ELb1EEEEEEEEEvNT_6ParamsE)
        /*077c*/ 	.word	0x00000008


	//----- nvinfo : EIATTR_MIN_STACK_SIZE
	.align		4
.L_338:
        /*0780*/ 	.byte	0x04, 0x12
        /*0782*/ 	.short	(.L_340 - .L_339)
	.align		4
.L_339:
        /*0784*/ 	.word	index@(_ZN7cutlass13device_kernelIN5flash11enable_sm90INS1_16FlashAttnBwdSm90INS1_25CollectiveMainloopBwdSm90ILi2ELi2ELi2EN4cute5tupleIJNS5_1CILi1EEES8_S8_EEENS6_IJNS7_ILi64EEENS7_ILi128EEESB_EEENS_6half_tEfNS_4arch4Sm90ELb1ELb0ELb0ELb1ELb0ELb1ELb0ELb0ELi2ELi1ELi2ELi1ELb0EEENS1_24CollectiveEpilogueBwdGQAISC_fSF_Li256ELb1ELb0EEENS1_25SingleTileBwdLPTSchedulerILb1ELi128ELb0EEEEEEEEEvNT_6ParamsE)
        /*0788*/ 	.word	0x00000008


	//----- nvinfo : EIATTR_MIN_STACK_SIZE
	.align		4
.L_340:
        /*078c*/ 	.byte	0x04, 0x12
        /*078e*/ 	.short	(.L_342 - .L_341)
	.align		4
.L_341:
        /*0790*/ 	.word	index@(_ZN7cutlass13device_kernelIN5flash32FlashAttnBwdPostprocessConvertdQIN4cute5tupleIJNS3_1CILi128EEES6_EEENS_6half_tEfNS_4arch4Sm90ELi256ENS3_8TiledMMAINS3_8MMA_AtomIJNS3_4SM904GMMA26MMA_64x128x16_F32F16F16_RSILNSE_5MajorE0ELSG_1ELNSE_7ScaleInE1ELSH_1EEEEEENS3_6LayoutINS4_IJNS5_ILi2EEENS5_ILi1EEESM_EEENS4_IJSM_NS5_ILi0EEESO_EEEEENS4_IJNS3_10UnderscoreESR_SR_EEEEELb0EEEEEvNT_6ParamsE)
        /*0794*/ 	.word	0x00000000


	//----- nvinfo : EIATTR_MIN_STACK_SIZE
	.align		4
.L_342:
        /*0798*/ 	.byte	0x04, 0x12
        /*079a*/ 	.short	(.L_344 - .L_343)
	.align		4
.L_343:
        /*079c*/ 	.word	index@(_ZN7cutlass13device_kernelIN5flash32FlashAttnBwdPostprocessConvertdQIN4cute5tupleIJNS3_1CILi64EEENS5_ILi128EEEEEENS_6half_tEfNS_4arch4Sm90ELi256ENS3_8TiledMMAINS3_8MMA_AtomIJNS3_4SM904GMMA25MMA_64x64x16_F32F16F16_SSILNSF_5MajorE0ELSH_1ELNSF_7ScaleInE1ELSI_1EEEEEENS3_6LayoutINS4_IJNS5_ILi1EEENS5_ILi2EEESM_EEENS4_IJNS5_ILi0EEESM_SP_EEEEENS4_IJNS3_10UnderscoreESS_SS_EEEEELb0EEEEEvNT_6ParamsE)
        /*07a0*/ 	.word	0x00000000


	//----- nvinfo : EIATTR_MIN_STACK_SIZE
	.align		4
.L_344:
        /*07a4*/ 	.byte	0x04, 0x12
        /*07a6*/ 	.short	(.L_346 - .L_345)
	.align		4
.L_345:
        /*07a8*/ 	.word	index@(_ZN7cutlass13device_kernelIN5flash11enable_sm90INS1_16FlashAttnBwdSm90INS1_25CollectiveMainloopBwdSm90ILi2ELi2ELi2EN4cute5tupleIJNS5_1CILi1EEES8_S8_EEENS6_IJNS7_ILi64EEENS7_ILi128EEESB_EEENS_6half_tEfNS_4arch4Sm90ELb1ELb0ELb0ELb1ELb1ELb1ELb0ELb0ELi2ELi1ELi2ELi1ELb0EEENS1_24CollectiveEpilogueBwdGQAISC_fSF_Li256ELb1ELb1EEENS1_25SingleTileBwdLPTSchedulerILb1ELi128ELb1EEEEEEEEEvNT_6ParamsE)
        /*07ac*/ 	.word	0x00000008


	//----- nvinfo : EIATTR_MIN_STACK_SIZE
	.align		4
.L_346:
        /*07b0*/ 	.byte	0x04, 0x12
        /*07b2*/ 	.short	(.L_348 - .L_347)
	.align		4
.L_347:
        /*07b4*/ 	.word	index@(_ZN7cutlass13device_kernelIN5flash22FlashAttnBwdPreprocessIN4cute5tupleIJNS3_1CILi64EEENS5_ILi128EEEEEENS_6half_tEfNS_4arch4Sm90ELb1ELb1EEEEEvNT_6ParamsE)
        /*07b8*/ 	.word	0x00000000
.L_348:


//--------------------- .nv.compat                --------------------------
	.section	.nv.compat,"",@"SHT_CUDA_COMPAT_INFO"
	.align	4
        /*0000*/ 	.byte	0x02, 0x09, 0x01, 0x00, 0x02, 0x02, 0x04, 0x00, 0x02, 0x05, 0x05, 0x00, 0x03, 0x07, 0x01, 0x01
        /*0010*/ 	.byte	0x02, 0x03, 0x01, 0x00, 0x02, 0x06, 0x01, 0x00, 0x04, 0x0b, 0x08, 0x00, 0x00, 0x00, 0x00, 0x00
        /*0020*/ 	.byte	0x00, 0x00, 0x00, 0x00


//--------------------- .nv.info._ZN7cutlass13device_kernelIN5flash11enable_sm90INS1_16FlashAttnBwdSm90INS1_25CollectiveMainloopBwdSm90ILi2ELi2ELi2EN4cute5tupleIJNS5_1CILi1EEES8_S8_EEENS6_IJNS7_ILi64EEENS7_ILi128EEESB_EEENS_6half_tEfNS_4arch4Sm90ELb0ELb0ELb1ELb0ELb0ELb1ELb0ELb0ELi2ELi1ELi2ELi1ELb0EEENS1_21CollectiveEpilogueBwdISC_SD_SF_Li256ELb0ELb0ELi1EEENS1_19SingleTileSchedulerILb0ELb0ELb0ELi128EEEEEEEEEvNT_6ParamsE --------------------------
	.section	.nv.info._ZN7cutlass13device_kernelIN5flash11enable_sm90INS1_16FlashAttnBwdSm90INS1_25CollectiveMainloopBwdSm90ILi2ELi2ELi2EN4cute5tupleIJNS5_1CILi1EEES8_S8_EEENS6_IJNS7_ILi64EEENS7_ILi128EEESB_EEENS_6half_tEfNS_4arch4Sm90ELb0ELb0ELb1ELb0ELb0ELb1ELb0ELb0ELi2ELi1ELi2ELi1ELb0EEENS1_21CollectiveEpilogueBwdISC_SD_SF_Li256ELb0ELb0ELi1EEENS1_19SingleTileSchedulerILb0ELb0ELb0ELi128EEEEEEEEEvNT_6ParamsE,"",@"SHT_CUDA_INFO"
	.sectionflags	@""
	.align	4


	//----- nvinfo : EIATTR_CUDA_API_VERSION
	.align		4
        /*0000*/ 	.byte	0x04, 0x37
        /*0002*/ 	.short	(.L_350 - .L_349)
.L_349:
        /*0004*/ 	.word	0x00000082


	//----- nvinfo : EIATTR_KPARAM_INFO
	.align		4
.L_350:
        /*0008*/ 	.byte	0x04, 0x17
        /*000a*/ 	.short	(.L_352 - .L_351)
.L_351:
        /*000c*/ 	.word	0x00000000
        /*0010*/ 	.short	0x0000
        /*0012*/ 	.short	0x0070
        /*0014*/ 	.byte	0x00, 0xf0, 0x01, 0x24


	//----- nvinfo : EIATTR_SPARSE_MMA_MASK
	.align		4
.L_352:
        /*0018*/ 	.byte	0x03, 0x50
        /*001a*/ 	.short	0x0000


	//----- nvinfo : EIATTR_MAXREG_COUNT
	.align		4
        /*001c*/ 	.byte	0x03, 0x1b
        /*001e*/ 	.short	0x00a8


	//----- nvinfo : EIATTR_NUM_BARRIERS
	.align		4
        /*0020*/ 	.byte	0x02, 0x4c
        /*0022*/ 	.byte	0x10
	.zero		1


	//----- nvinfo : EIATTR_EXTERNS
	.align		4
        /*0024*/ 	.byte	0x04, 0x0f
        /*0026*/ 	.short	(.L_354 - .L_353)


	//   ....[0]....
	.align		4
.L_353:
        /*0028*/ 	.word	index@(__assertfail)


	//----- nvinfo : EIATTR_MERCURY_ISA_VERSION
	.align		4
.L_354:
        /*002c*/ 	.byte	0x03, 0x5f
        /*002e*/ 	.short	0x0101


	//----- nvinfo : EIATTR_INT_WARP_WIDE_INSTR_OFFSETS
	.align		4
        /*0030*/ 	.byte	0x04, 0x31
        /*0032*/ 	.short	(.L_356 - .L_355)


	//   ....[0]....
.L_355:
        /*0034*/ 	.word	0x000001d0


	//   ....[1]....
        /*0038*/ 	.word	0x00000290


	//----- nvinfo : EIATTR_COOP_GROUP_MASK_REGIDS
	.align		4
.L_356:
        /*003c*/ 	.byte	0x04, 0x29
        /*003e*/ 	.short	(.L_358 - .L_357)


	//   ....[0]....
.L_357:
        /*0040*/ 	.word	0xffffffff


	//   ....[1]....
        /*0044*/ 	.word	0xffffffff


	//   ....[2]....
        /*0048*/ 	.word	0xffffffff


	//   ....[3]....
        /*004c*/ 	.word	0xffffffff


	//   ....[4]....
        /*0050*/ 	.word	0xffffffff


	//   ....[5]....
        /*0054*/ 	.word	0xffffffff


	//   ....[6]....
        /*0058*/ 	.word	0xffffffff


	//   ....[7]....
        /*005c*/ 	.word	0xffffffff


	//   ....[8]....
        /*0060*/ 	.word	0x0500000f


	//----- nvinfo : EIATTR_COOP_GROUP_INSTR_OFFSETS
	.align		4
.L_358:
        /*0064*/ 	.byte	0x04, 0x28
        /*0066*/ 	.short	(.L_360 - .L_359)


	//   ....[0]....
.L_359:
        /*0068*/ 	.word	0x00000050


	//   ....[1]....
        /*006c*/ 	.word	0x000001e0


	//   ....[2]....
        /*0070*/ 	.word	0x00000270


	//   ....[3]....
        /*0074*/ 	.word	0x000003f0


	//   ....[4]....
        /*0078*/ 	.word	0x00000630


	//   ....[5]....
        /*007c*/ 	.word	0x00000b80


	//   ....[6]....
        /*0080*/ 	.word	0x00004860


	//   ....[7]....
        /*0084*/ 	.word	0x00004fb0


	//   ....[8]....
        /*0088*/ 	.word	0x00007840


	//----- nvinfo : EIATTR_REG_RECONFIG
	.align		4
.L_360:
        /*008c*/ 	.byte	0x01, 0x54
	.zero		2


	//----- nvinfo : EIATTR_SYSCALL_OFFSETS
	.align		4
        /*0090*/ 	.byte	0x04, 0x46
        /*0092*/ 	.short	(.L_362 - .L_361)


	//   ....[0]....
.L_361:
        /*0094*/ 	.word	0x000007c0


	//   ....[1]....
        /*0098*/ 	.word	0x000008b0


	//   ....[2]....
        /*009c*/ 	.word	0x00000a10


	//   ....[3]....
        /*00a0*/ 	.word	0x00000b00


	//   ....[4]....
        /*00a4*/ 	.word	0x000041b0


	//   ....[5]....
        /*00a8*/ 	.word	0x000042e0


	//   ....[6]....
        /*00ac*/ 	.word	0x00004400


	//   ....[7]....
        /*00b0*/ 	.word	0x00004520


	//----- nvinfo : EIATTR_MBARRIER_INSTR_OFFSETS
	.align		4
.L_362:
        /*00b4*/ 	.byte	0x04, 0x39
        /*00b6*/ 	.short	(.L_364 - .L_363)


	//   ....[0]....
.L_363:
        /*00b8*/ 	.word	0x000002b0
        /*00bc*/ 	.word	0x000000ff
        /*00c0*/ 	.word	0x00030800
        /*00c4*/ 	.short	0x0100
        /*00c6*/ 	.byte	0x06
	.zero		1


	//   ....[1]....
        /*00c8*/ 	.word	0x000003a0
        /*00cc*/ 	.word	0x000000ff
        /*00d0*/ 	.word	0x00030810
        /*00d4*/ 	.short	0x0100
        /*00d6*/ 	.byte	0x08
	.zero		1


	//   ....[2]....
        /*00d8*/ 	.word	0x000003b0
        /*00dc*/ 	.word	0x000000ff
        /*00e0*/ 	.word	0x00030820
        /*00e4*/ 	.short	0x0100
        /*00e6*/ 	.byte	0x08
	.zero		1


	//   ....[3]....
        /*00e8*/ 	.word	0x000003c0
        /*00ec*/ 	.word	0x000000ff
        /*00f0*/ 	.word	0x00030818
        /*00f4*/ 	.short	0x0100
        /*00f6*/ 	.byte	0x08
	.zero		1


	//   ....[4]....
        /*00f8*/ 	.word	0x000003d0
        /*00fc*/ 	.word	0x000000ff
        /*0100*/ 	.word	0x00030828
        /*0104*/ 	.short	0x0100
        /*0106*/ 	.byte	0x08
	.zero		1


	//   ....[5]....
        /*0108*/ 	.word	0x00000500
        /*010c*/ 	.word	0x000000ff
        /*0110*/ 	.word	0x00030830
        /*0114*/ 	.short	0x0100
        /*0116*/ 	.byte	0x08
	.zero		1


	//   ....[6]....
        /*0118*/ 	.word	0x00000510
        /*011c*/ 	.word	0x000000ff
        /*0120*/ 	.word	0x00030840
        /*0124*/ 	.short	0x0100
        /*0126*/ 	.byte	0x08
	.zero		1


	//   ....[7]....
        /*0128*/ 	.word	0x00000520
        /*012c*/ 	.word	0x000000ff
        /*0130*/ 	.word	0x00030838
        /*0134*/ 	.short	0x0100
        /*0136*/ 	.byte	0x08
	.zero		1


	//   ....[8]....
        /*0138*/ 	.word	0x00000530
        /*013c*/ 	.word	0x000000ff
        /*0140*/ 	.word	0x00030848
        /*0144*/ 	.short	0x0100
        /*0146*/ 	.byte	0x08
	.zero		1


	//   ....[9]....
        /*0148*/ 	.word	0x00000bb0
        /*014c*/ 	.word	0x00000010
        /*0150*/ 	.word	0x00030800
        /*0154*/ 	.short	0x010a
        /*0156*/ 	.byte	0x3f
	.zero		1


	//   ....[10]....
        /*0158*/ 	.word	0x00000c40
        /*015c*/ 	.word	0x00000010
        /*0160*/ 	.word	0x00030800
        /*0164*/ 	.short	0x010a
        /*0166*/ 	.byte	0x3f
	.zero		1


	//   ....[11]....
        /*0168*/ 	.word	0x000013b0
        /*016c*/ 	.word	0x00000002
        /*0170*/ 	.word	0x00030810
        /*0174*/ 	.short	0x010a
        /*0176*/ 	.byte	0x3f
	.zero		1


	//   ....[12]....
        /*0178*/ 	.word	0x000013f0
        /*017c*/ 	.word	0x00000002
        /*0180*/ 	.word	0x00030810
        /*0184*/ 	.short	0x010a
        /*0186*/ 	.byte	0x3f
	.zero		1


	//   ....[13]....
        /*0188*/ 	.word	0x00001920
        /*018c*/ 	.word	0x00000002
        /*0190*/ 	.word	0x00030830
        /*0194*/ 	.short	0x010a
        /*0196*/ 	.byte	0x3f
	.zero		1


	//   ....[14]....
        /*0198*/ 	.word	0x000019a0
        /*019c*/ 	.word	0x00000002
        /*01a0*/ 	.word	0x00030830
        /*01a4*/ 	.short	0x010a
        /*01a6*/ 	.byte	0x3f
	.zero		1


	//   ....[15]....
        /*01a8*/ 	.word	0x00003940
        /*01ac*/ 	.word	0x00000000
        /*01b0*/ 	.word	0x00000000
        /*01b4*/ 	.short	0x0101
        /*01b6*/ 	.byte	0x3f
	.zero		1


	//   ....[16]....
        /*01b8*/ 	.word	0x00003c50
        /*01bc*/ 	.word	0x00000002
        /*01c0*/ 	.word	0x00000000
        /*01c4*/ 	.short	0x0101
        /*01c6*/ 	.byte	0x3f
	.zero		1


	//   ....[17]....
        /*01c8*/ 	.word	0x00005df0
        /*01cc*/ 	.word	0x0000000b
        /*01d0*/ 	.word	0x00030820
        /*01d4*/ 	.short	0x010a
        /*01d6*/ 	.byte	0x3f
	.zero		1


	//   ....[18]....
        /*01d8*/ 	.word	0x000063f0
        /*01dc*/ 	.word	0x0000000b
        /*01e0*/ 	.word	0x00030840
        /*01e4*/ 	.short	0x010a
        /*01e6*/ 	.byte	0x3f
	.zero		1


	//   ....[19]....
        /*01e8*/ 	.word	0x00006690
        /*01ec*/ 	.word	0x0000000b
        /*01f0*/ 	.word	0x00030828
        /*01f4*/ 	.short	0x010a
        /*01f6*/ 	.byte	0x3f
	.zero		1


	//   ....[20]....
        /*01f8*/ 	.word	0x000068a0
        /*01fc*/ 	.word	0x0000000b
        /*0200*/ 	.word	0x00030848
        /*0204*/ 	.short	0x010a
        /*0206*/ 	.byte	0x3f
	.zero		1


	//   ....[21]....
        /*0208*/ 	.word	0x00006b20
        /*020c*/ 	.word	0x0000000b
        /*0210*/ 	.word	0x00030820
        /*0214*/ 	.short	0x010a
        /*0216*/ 	.byte	0x3f
	.zero		1


	//   ....[22]....
        /*0218*/ 	.word	0x00006da0
        /*021c*/ 	.word	0x0000000b
        /*0220*/ 	.word	0x00030840
        /*0224*/ 	.short	0x010a
        /*0226*/ 	.byte	0x3f
	.zero		1


	//   ....[23]....
        /*0228*/ 	.word	0x00007010
        /*022c*/ 	.word	0x0000000b
        /*0230*/ 	.word	0x00030828
        /*0234*/ 	.short	0x010a
        /*0236*/ 	.byte	0x3f
	.zero		1


	//   ....[24]....
        /*0238*/ 	.word	0x00007260
        /*023c*/ 	.word	0x00000004
        /*0240*/ 	.word	0x00030840
        /*0244*/ 	.short	0x010a
        /*0246*/ 	.byte	0x3f
	.zero		1


	//   ....[25]....
        /*0248*/ 	.word	0x000076b0
        /*024c*/ 	.word	0x00000006
        /*0250*/ 	.word	0x00000000
        /*0254*/ 	.short	0x010a
        /*0256*/ 	.byte	0x3f
	.zero		1


	//   ....[26]....
        /*0258*/ 	.word	0x00007710
        /*025c*/ 	.word	0x00000003
        /*0260*/ 	.word	0x00000000
        /*0264*/ 	.short	0x010a
        /*0266*/ 	.byte	0x3f
	.zero		1


	//   ....[27]....
        /*0268*/ 	.word	0x00007770
        /*026c*/ 	.word	0x00000000
        /*0270*/ 	.word	0x00000000
        /*0274*/ 	.short	0x010a
        /*0276*/ 	.byte	0x3f
	.zero		1


	//   ....[28]....
        /*0278*/ 	.word	0x000077a0
        /*027c*/ 	.word	0x00000003
        /*0280*/ 	.word	0x00000000
        /*0284*/ 	.short	0x010a
        /*0286*/ 	.byte	0x3f
	.zero		1


	//   ....[29]....
        /*0288*/ 	.word	0x00007870
        /*028c*/ 	.word	0x00000010
        /*0290*/ 	.word	0x00030800
        /*0294*/ 	.short	0x010a
        /*0296*/ 	.byte	0x3f
	.zero		1


	//   ....[30]....
        /*0298*/ 	.word	0x000078c0
        /*029c*/ 	.word	0x00000002
        /*02a0*/ 	.word	0x00030810
        /*02a4*/ 	.short	0x010a
        /*02a6*/ 	.byte	0x3f
	.zero		1


	//   ....[31]....
        /*02a8*/ 	.word	0x00007910
        /*02ac*/ 	.word	0x00000002
        /*02b0*/ 	.word	0x00030830
        /*02b4*/ 	.short	0x010a
        /*02b6*/ 	.byte	0x3f
	.zero		1


	//   ....[32]....
        /*02b8*/ 	.word	0x00007960
        /*02bc*/ 	.word	0x0000000b
        /*02c0*/ 	.word	0x00030820
        /*02c4*/ 	.short	0x010a
        /*02c6*/ 	.byte	0x3f
	.zero		1


	//   ....[33]....
        /*02c8*/ 	.word	0x000079b0
        /*02cc*/ 	.word	0x0000000b
        /*02d0*/ 	.word	0x00030840
        /*02d4*/ 	.short	0x010a
        /*02d6*/ 	.byte	0x3f
	.zero		1


	//   ....[34]....
        /*02d8*/ 	.word	0x00007a00
        /*02dc*/ 	.word	0x0000000b
        /*02e0*/ 	.word	0x00030828
        /*02e4*/ 	.short	0x010a
        /*02e6*/ 	.byte	0x3f
	.zero		1


	//   ....[35]....
        /*02e8*/ 	.word	0x00007a50
        /*02ec*/ 	.word	0x0000000b
        /*02f0*/ 	.word	0x00030848
        /*02f4*/ 	.short	0x010a
        /*02f6*/ 	.byte	0x3f
	.zero		1


	//   ....[36]....
        /*02f8*/ 	.word	0x00007ab0
        /*02fc*/ 	.word	0x0000000b
        /*0300*/ 	.word	0x00030820
        /*0304*/ 	.short	0x010a
        /*0306*/ 	.byte	0x3f
	.zero		1


	//   ....[37]....
        /*0308*/ 	.word	0x00007b00
        /*030c*/ 	.word	0x0000000b
        /*0310*/ 	.word	0x00030840
        /*0314*/ 	.short	0x010a
        /*0316*/ 	.byte	0x3f
	.zero		1


	//   ....[38]....
        /*0318*/ 	.word	0x00007b50
        /*031c*/ 	.word	0x0000000b
        /*0320*/ 	.word	0x00030828
        /*0324*/ 	.short	0x010a
        /*0326*/ 	.byte	0x3f
	.zero		1


	//   ....[39]....
        /*0328*/ 	.word	0x00007ba0
        /*032c*/ 	.word	0x00000004
        /*0330*/ 	.word	0x00030840
        /*0334*/ 	.short	0x010a
        /*0336*/ 	.byte	0x3f
	.zero		1


	//   ....[40]....
        /*0338*/ 	.word	0x00007c80
        /*033c*/ 	.word	0x00000006
        /*0340*/ 	.word	0x00000000
        /*0344*/ 	.short	0x010a
        /*0346*/ 	.byte	0x3f
	.zero		1


	//   ....[41]....
        /*0348*/ 	.word	0x00007cd0
        /*034c*/ 	.word	0x00000003
        /*0350*/ 	.word	0x00000000
        /*0354*/ 	.short	0x010a
        /*0356*/ 	.byte	0x3f
	.zero		1


	//   ....[42]....
        /*0358*/ 	.word	0x00007d20
        /*035c*/ 	.word	0x00000000
        /*0360*/ 	.word	0x00000000
        /*0364*/ 	.short	0x010a
        /*0366*/ 	.byte	0x3f
	.zero		1


	//----- nvinfo : EIATTR_NUM_MBARRIERS
	.align		4
.L_364:
        /*0368*/ 	.byte	0x03, 0x38
        /*036a*/ 	.short	0x0009


	//----- nvinfo : EIATTR_EXIT_INSTR_OFFSETS
	.align		4
        /*036c*/ 	.byte	0x04, 0x1c
        /*036e*/ 	.short	(.L_366 - .L_365)


	//   ....[0]....
.L_365:
        /*0370*/ 	.word	0x000077f0


	//----- nvinfo : EIATTR_MAX_THREADS
	.align		4
.L_366:
        /*0374*/ 	.byte	0x04, 0x05
        /*0376*/ 	.short	(.L_368 - .L_367)
.L_367:
        /*0378*/ 	.word	0x00000180
        /*037c*/ 	.word	0x00000001
        /*0380*/ 	.word	0x00000001


	//----- nvinfo : EIATTR_CRS_STACK_SIZE
	.align		4
.L_368:
        /*0384*/ 	.byte	0x04, 0x1e
        /*0386*/ 	.short	(.L_370 - .L_369)
.L_369:
        /*0388*/ 	.word	0x00000000


	//----- nvinfo : EIATTR_CBANK_PARAM_SIZE
	.align		4
.L_370:
        /*038c*/ 	.byte	0x03, 0x19
        /*038e*/ 	.short	0x0970


	//----- nvinfo : EIATTR_PARAM_CBANK
	.align		4
        /*0390*/ 	.byte	0x04, 0x0a
        /*0392*/ 	.short	(.L_372 - .L_371)
	.align		4
.L_371:
        /*0394*/ 	.word	index@(.nv.constant0._ZN7cutlass13device_kernelIN5flash11enable_sm90INS1_16FlashAttnBwdSm90INS1_25CollectiveMainloopBwdSm90ILi2ELi2ELi2EN4cute5tupleIJNS5_1CILi1EEES8_S8_EEENS6_IJNS7_ILi64EEENS7_ILi128EEESB_EEENS_6half_tEfNS_4arch4Sm90ELb0ELb0ELb1ELb0ELb0ELb1ELb0ELb0ELi2ELi1ELi2ELi1ELb0EEENS1_21CollectiveEpilogueBwdISC_SD_SF_Li256ELb0ELb0ELi1EEENS1_19SingleTileSchedulerILb0ELb0ELb0ELi128EEEEEEEEEvNT_6ParamsE)
        /*0398*/ 	.short	0x0210
        /*039a*/ 	.short	0x0970


	//----- nvinfo : EIATTR_SW_WAR
	.align		4
.L_372:
        /*039c*/ 	.byte	0x04, 0x36
        /*039e*/ 	.short	(.L_374 - .L_373)
.L_373:
        /*03a0*/ 	.word	0x00000008
.L_374:


//--------------------- .nv.info._ZN7cutlass13device_kernelIN5flash11enable_sm90INS1_16FlashAttnBwdSm90INS1_25CollectiveMainloopBwdSm90ILi2ELi2ELi2EN4cute5tupleIJNS5_1CILi1EEES8_S8_EEENS6_IJNS7_ILi64EEENS7_ILi128EEESB_EEENS_6half_tEfNS_4arch4Sm90ELb0ELb0ELb1ELb0ELb1ELb1ELb0ELb0ELi2ELi1ELi2ELi1ELb0EEENS1_21CollectiveEpilogueBwdISC_SD_SF_Li256ELb0ELb0ELi1EEENS1_19SingleTileSchedulerILb0ELb0ELb0ELi128EEEEEEEEEvNT_6ParamsE --------------------------
	.section	.nv.info._ZN7cutlass13device_kernelIN5flash11enable_sm90INS1_16FlashAttnBwdSm90INS1_25CollectiveMainloopBwdSm90ILi2ELi2ELi2EN4cute5tupleIJNS5_1CILi1EEES8_S8_EEENS6_IJNS7_ILi64EEENS7_ILi128EEESB_EEENS_6half_tEfNS_4arch4Sm90ELb0ELb0ELb1ELb0ELb1ELb1ELb0ELb0ELi2ELi1ELi2ELi1ELb0EEENS1_21CollectiveEpilogueBwdISC_SD_SF_Li256ELb0ELb0ELi1EEENS1_19SingleTileSchedulerILb0ELb0ELb0ELi128EEEEEEEEEvNT_6ParamsE,"",@"SHT_CUDA_INFO"
	.sectionflags	@""
	.align	4


	//----- nvinfo : EIATTR_CUDA_API_VERSION
	.align		4
        /*0000*/ 	.byte	0x04, 0x37
        /*0002*/ 	.short	(.L_376 - .L_375)
.L_375:
        /*0004*/ 	.word	0x00000082


	//----- nvinfo : EIATTR_KPARAM_INFO
	.align		4
.L_376:
        /*0008*/ 	.byte	0x04, 0x17
        /*000a*/ 	.short	(.L_378 - .L_377)
.L_377:
        /*000c*/ 	.word	0x00000000
        /*0010*/ 	.short	0x0000
        /*0012*/ 	.short	0x0070
        /*0014*/ 	.byte	0x00, 0xf0, 0x01, 0x24


	//----- nvinfo : EIATTR_SPARSE_MMA_MASK
	.align		4
.L_378:
        /*0018*/ 	.byte	0x03, 0x50
        /*001a*/ 	.short	0x0000


	//----- nvinfo : EIATTR_MAXREG_COUNT
	.align		4
        /*001c*/ 	.byte	0x03, 0x1b
        /*001e*/ 	.short	0x00a8


	//----- nvinfo : EIATTR_NUM_BARRIERS
	.align		4
        /*0020*/ 	.byte	0x02, 0x4c
        /*0022*/ 	.byte	0x10
	.zero		1


	//----- nvinfo : EIATTR_EXTERNS
	.align		4
        /*0024*/ 	.byte	0x04, 0x0f
        /*0026*/ 	.short	(.L_380 - .L_379)


	//   ....[0]....
	.align		4
.L_379:
        /*0028*/ 	.word	index@(__assertfail)


	//----- nvinfo : EIATTR_MERCURY_ISA_VERSION
	.align		4
.L_380:
        /*002c*/ 	.byte	0x03, 0x5f
        /*002e*/ 	.short	0x0101


	//----- nvinfo : EIATTR_INT_WARP_WIDE_INSTR_OFFSETS
	.align		4
        /*0030*/ 	.byte	0x04, 0x31
        /*0032*/ 	.short	(.L_382 - .L_381)


	//   ....[0]....
.L_381:
        /*0034*/ 	.word	0x000001d0


	//   ....[1]....
        /*0038*/ 	.word	0x00000290


	//   ....[2]....
        /*003c*/ 	.word	0x00005820


	//   ....[3]....
        /*0040*/ 	.word	0x00005c90


	//   ....[4]....
        /*0044*/ 	.word	0x00006260


	//----- nvinfo : EIATTR_COOP_GROUP_MASK_REGIDS
	.align		4
.L_382:
        /*0048*/ 	.byte	0x04, 0x29
        /*004a*/ 	.short	(.L_384 - .L_383)


	//   ....[0]....
.L_383:
        /*004c*/ 	.word	0xffffffff


	//   ....[1]....
        /*0050*/ 	.word	0xffffffff


	//   ....[2]....
        /*0054*/ 	.word	0xffffffff


	//   ....[3]....
        /*0058*/ 	.word	0xffffffff


	//   ....[4]....
        /*005c*/ 	.word	0xffffffff


	//   ....[5]....
        /*0060*/ 	.word	0xffffffff


	//   ....[6]....
        /*0064*/ 	.word	0xffffffff


	//   ....[7]....
        /*0068*/ 	.word	0xffffffff


	//   ....[8]....
        /*006c*/ 	.word	0xffffffff


	//   ....[9]....
        /*0070*/ 	.word	0xffffffff


	//   ....[10]....
        /*0074*/ 	.word	0xffffffff


	//   ....[11]....
        /*0078*/ 	.word	0xffffffff


	//   ....[12]....
        /*007c*/ 	.word	0xffffffff


	//   ....[13]....
        /*0080*/ 	.word	0xffffffff


	//   ....[14]....
        /*0084*/ 	.word	0x0500000f


	//   ....[15]....
        /*0088*/ 	.word	0x0500000f


	//   ....[16]....
        /*008c*/ 	.word	0x0500000f


	//   ....[17]....
        /*0090*/ 	.word	0x0500000f


	//----- nvinfo : EIATTR_COOP_GROUP_INSTR_OFFSETS
	.align		4
.L_384:
        /*0094*/ 	.byte	0x04, 0x28
        /*0096*/ 	.short	(.L_386 - .L_385)


	//   ....[0]....
.L_385:
        /*0098*/ 	.word	0x00000050


	//   ....[1]....
        /*009c*/ 	.word	0x000001e0


	//   ....[2]....
        /*00a0*/ 	.word	0x00000270


	//   ....[3]....
        /*00a4*/ 	.word	0x000003f0


	//   ....[4]....
        /*00a8*/ 	.word	0x00000630


	//   ....[5]....
        /*00ac*/ 	.word	0x00000b80


	//   ....[6]....
        /*00b0*/ 	.word	0x00004860


	//   ....[7]....
        /*00b4*/ 	.word	0x00004fb0


	//   ....[8]....
        /*00b8*/ 	.word	0x000054c0


	//   ....[9]....
        /*00bc*/ 	.word	0x00005750


	//   ....[10]....
        /*00c0*/ 	.word	0x00005990


	//   ....[11]....
        /*00c4*/ 	.word	0x00005bc0


	//   ....[12]....
        /*00c8*/ 	.word	0x00005e70


	//   ....[13]....
        /*00cc*/ 	.word	0x000061a0


	//   ....[14]....
        /*00d0*/ 	.word	0x00008060


	//   ....[15]....
        /*00d4*/ 	.word	0x000081b0


	//   ....[16]....
        /*00d8*/ 	.word	0x00008220


	//   ....[17]....
        /*00dc*/ 	.word	0x00008290


	//----- nvinfo : EIATTR_REG_RECONFIG
	.align		4
.L_386:
        /*00e0*/ 	.byte	0x01, 0x54
	.zero		2


	//----- nvinfo : EIATTR_SYSCALL_OFFSETS
	.align		4
        /*00e4*/ 	.byte	0x04, 0x46
        /*00e6*/ 	.short	(.L_388 - .L_387)


	//   ....[0]....
.L_387:
        /*00e8*/ 	.word	0x000007c0


	//   ....[1]....
        /*00ec*/ 	.word	0x000008b0


	//   ....[2]....
        /*00f0*/ 	.word	0x00000a10


	//   ....[3]....
        /*00f4*/ 	.word	0x00000b00


	//   ....[4]....
        /*00f8*/ 	.word	0x000041b0


	//   ....[5]....
        /*00fc*/ 	.word	0x000042e0


	//   ....[6]....
        /*0100*/ 	.word	0x00004400


	//   ....[7]....
        /*0104*/ 	.word	0x00004520


	//----- nvinfo : EIATTR_MBARRIER_INSTR_OFFSETS
	.align		4
.L_388:
        /*0108*/ 	.byte	0x04, 0x39
        /*010a*/ 	.short	(.L_390 - .L_389)


	//   ....[0]....
.L_389:
        /*010c*/ 	.word	0x000002b0
        /*0110*/ 	.word	0x000000ff
        /*0114*/ 	.word	0x00030800
        /*0118*/ 	.short	0x0100
        /*011a*/ 	.byte	0x06
	.zero		1


	//   ....[1]....
        /*011c*/ 	.word	0x000003a0
        /*0120*/ 	.word	0x000000ff
        /*0124*/ 	.word	0x00030810
        /*0128*/ 	.short	0x0100
        /*012a*/ 	.byte	0x08
	.zero		1


	//   ....[2]....
        /*012c*/ 	.word	0x000003b0
        /*0130*/ 	.word	0x000000ff
        /*0134*/ 	.word	0x00030820
        /*0138*/ 	.short	0x0100
        /*013a*/ 	.byte	0x08
	.zero		1


	//   ....[3]....
        /*013c*/ 	.word	0x000003c0
        /*0140*/ 	.word	0x000000ff
        /*0144*/ 	.word	0x00030818
        /*0148*/ 	.short	0x0100
        /*014a*/ 	.byte	0x08
	.zero		1


	//   ....[4]....
        /*014c*/ 	.word	0x000003d0
        /*0150*/ 	.word	0x000000ff
        /*0154*/ 	.word	0x00030828
        /*0158*/ 	.short	0x0100
        /*015a*/ 	.byte	0x08
	.zero		1


	//   ....[5]....
        /*015c*/ 	.word	0x00000500
        /*0160*/ 	.word	0x000000ff
        /*0164*/ 	.word	0x00030830
        /*0168*/ 	.short	0x0100
        /*016a*/ 	.byte	0x08
	.zero		1


	//   ....[6]....
        /*016c*/ 	.word	0x00000510
        /*0170*/ 	.word	0x000000ff
        /*0174*/ 	.word	0x00030840
        /*0178*/ 	.short	0x0100
        /*017a*/ 	.byte	0x08
	.zero		1


	//   ....[7]....
        /*017c*/ 	.word	0x00000520
        /*0180*/ 	.word	0x000000ff
        /*0184*/ 	.word	0x00030838
        /*0188*/ 	.short	0x0100
        /*018a*/ 	.byte	0x08
	.zero		1


	//   ....[8]....
        /*018c*/ 	.word	0x00000530
        /*0190*/ 	.word	0x000000ff
        /*0194*/ 	.word	0x00030848
        /*0198*/ 	.short	0x0100
        /*019a*/ 	.byte	0x08
	.zero		1


	//   ....[9]....
        /*019c*/ 	.word	0x00000bb0
        /*01a0*/ 	.word	0x00000010
        /*01a4*/ 	.word	0x00030800
        /*01a8*/ 	.short	0x010a
        /*01aa*/ 	.byte	0x3f
	.zero		1


	//   ....[10]....
        /*01ac*/ 	.word	0x00000c40
        /*01b0*/ 	.word	0x00000010
        /*01b4*/ 	.word	0x00030800
        /*01b8*/ 	.short	0x010a
        /*01ba*/ 	.byte	0x3f
	.zero		1


	//   ....[11]....
        /*01bc*/ 	.word	0x000013b0
        /*01c0*/ 	.word	0x00000002
        /*01c4*/ 	.word	0x00030810
        /*01c8*/ 	.short	0x010a
        /*01ca*/ 	.byte	0x3f
	.zero		1


	//   ....[12]....
        /*01cc*/ 	.word	0x000013f0
        /*01d0*/ 	.word	0x00000002
        /*01d4*/ 	.word	0x00030810
        /*01d8*/ 	.short	0x010a
        /*01da*/ 	.byte	0x3f
	.zero		1


	//   ....[13]....
        /*01dc*/ 	.word	0x00001920
        /*01e0*/ 	.word	0x00000002
        /*01e4*/ 	.word	0x00030830
        /*01e8*/ 	.short	0x010a
        /*01ea*/ 	.byte	0x3f
	.zero		1


	//   ....[14]....
        /*01ec*/ 	.word	0x000019a0
        /*01f0*/ 	.word	0x00000002
        /*01f4*/ 	.word	0x00030830
        /*01f8*/ 	.short	0x010a
        /*01fa*/ 	.byte	0x3f
	.zero		1


	//   ....[15]....
        /*01fc*/ 	.word	0x00003940
        /*0200*/ 	.word	0x00000000
        /*0204*/ 	.word	0x00000000
        /*0208*/ 	.short	0x0101
        /*020a*/ 	.byte	0x3f
	.zero		1


	//   ....[16]....
        /*020c*/ 	.word	0x00003c50
        /*0210*/ 	.word	0x00000002
        /*0214*/ 	.word	0x00000000
        /*0218*/ 	.short	0x0101
        /*021a*/ 	.byte	0x3f
	.zero		1


	//   ....[17]....
        /*021c*/ 	.word	0x00006610
        /*0220*/ 	.word	0x0000000b
        /*0224*/ 	.word	0x00030820
        /*0228*/ 	.short	0x010a
        /*022a*/ 	.byte	0x3f
	.zero		1


	//   ....[18]....
        /*022c*/ 	.word	0x00006c10
        /*0230*/ 	.word	0x0000000b
        /*0234*/ 	.word	0x00030840
        /*0238*/ 	.short	0x010a
        /*023a*/ 	.byte	0x3f
	.zero		1


	//   ....[19]....
        /*023c*/ 	.word	0x00006eb0
        /*0240*/ 	.word	0x0000000b
        /*0244*/ 	.word	0x00030828
        /*0248*/ 	.short	0x010a
        /*024a*/ 	.byte	0x3f
	.zero		1


	//   ....[20]....
        /*024c*/ 	.word	0x000070c0
        /*0250*/ 	.word	0x0000000b
        /*0254*/ 	.word	0x00030848
        /*0258*/ 	.short	0x010a
        /*025a*/ 	.byte	0x3f
	.zero		1


	//   ....[21]....
        /*025c*/ 	.word	0x00007340
        /*0260*/ 	.word	0x0000000b
        /*0264*/ 	.word	0x00030820
        /*0268*/ 	.short	0x010a
        /*026a*/ 	.byte	0x3f
	.zero		1


	//   ....[22]....
        /*026c*/ 	.word	0x000075c0
        /*0270*/ 	.word	0x0000000b
        /*0274*/ 	.word	0x00030840
        /*0278*/ 	.short	0x010a
        /*027a*/ 	.byte	0x3f
	.zero		1


	//   ....[23]....
        /*027c*/ 	.word	0x00007830
        /*0280*/ 	.word	0x0000000b
        /*0284*/ 	.word	0x00030828
        /*0288*/ 	.short	0x010a
        /*028a*/ 	.byte	0x3f
	.zero		1


	//   ....[24]....
        /*028c*/ 	.word	0x00007a80
        /*0290*/ 	.word	0x00000004
        /*0294*/ 	.word	0x00030840
        /*0298*/ 	.short	0x010a
        /*029a*/ 	.byte	0x3f
	.zero		1


	//   ....[25]....
        /*029c*/ 	.word	0x00007ed0
        /*02a0*/ 	.word	0x00000006
        /*02a4*/ 	.word	0x00000000
        /*02a8*/ 	.short	0x010a
        /*02aa*/ 	.byte	0x3f
	.zero		1


	//   ....[26]....
        /*02ac*/ 	.word	0x00007f30
        /*02b0*/ 	.word	0x00000003
        /*02b4*/ 	.word	0x00000000
        /*02b8*/ 	.short	0x010a
        /*02ba*/ 	.byte	0x3f
	.zero		1


	//   ....[27]....
        /*02bc*/ 	.word	0x00007f90
        /*02c0*/ 	.word	0x00000000
        /*02c4*/ 	.word	0x00000000
        /*02c8*/ 	.short	0x010a
        /*02ca*/ 	.byte	0x3f
	.zero		1


	//   ....[28]....
        /*02cc*/ 	.word	0x00007fc0
        /*02d0*/ 	.word	0x00000003
        /*02d4*/ 	.word	0x00000000
        /*02d8*/ 	.short	0x010a
        /*02da*/ 	.byte	0x3f
	.zero		1


	//   ....[29]....
        /*02dc*/ 	.word	0x00008090
        /*02e0*/ 	.word	0x00000010
        /*02e4*/ 	.word	0x00030800
        /*02e8*/ 	.short	0x010a
        /*02ea*/ 	.byte	0x3f
	.zero		1


	//   ....[30]....
        /*02ec*/ 	.word	0x000080e0
        /*02f0*/ 	.word	0x00000002
        /*02f4*/ 	.word	0x00030810
        /*02f8*/ 	.short	0x010a
        /*02fa*/ 	.byte	0x3f
	.zero		1


	//   ....[31]....
        /*02fc*/ 	.word	0x00008130
        /*0300*/ 	.word	0x00000002
        /*0304*/ 	.word	0x00030830
        /*0308*/ 	.short	0x010a
        /*030a*/ 	.byte	0x3f
	.zero		1


	//   ....[32]....
        /*030c*/ 	.word	0x000082d0
        /*0310*/ 	.word	0x0000000b
        /*0314*/ 	.word	0x00030820
        /*0318*/ 	.short	0x010a
        /*031a*/ 	.byte	0x3f
	.zero		1


	//   ....[33]....
        /*031c*/ 	.word	0x00008320
        /*0320*/ 	.word	0x0000000b
        /*0324*/ 	.word	0x00030840
        /*0328*/ 	.short	0x010a
        /*032a*/ 	.byte	0x3f
	.zero		1


	//   ....[34]....
        /*032c*/ 	.word	0x00008370
        /*0330*/ 	.word	0x0000000b
        /*0334*/ 	.word	0x00030828
        /*0338*/ 	.short	0x010a
        /*033a*/ 	.byte	0x3f
	.zero		1


	//   ....[35]....
        /*033c*/ 	.word	0x000083c0
        /*0340*/ 	.word	0x0000000b
        /*0344*/ 	.word	0x00030848
        /*0348*/ 	.short	0x010a
        /*034a*/ 	.byte	0x3f
	.zero		1


	//   ....[36]....
        /*034c*/ 	.word	0x00008420
        /*0350*/ 	.word	0x0000000b
        /*0354*/ 	.word	0x00030820
        /*0358*/ 	.short	0x010a
        /*035a*/ 	.byte	0x3f
	.zero		1


	//   ....[37]....
        /*035c*/ 	.word	0x00008470
        /*0360*/ 	.word	0x0000000b
        /*0364*/ 	.word	0x00030840
        /*0368*/ 	.short	0x010a
        /*036a*/ 	.byte	0x3f
	.zero		1


	//   ....[38]....
        /*036c*/ 	.word	0x000084c0
        /*0370*/ 	.word	0x0000000b
        /*0374*/ 	.word	0x00030828
        /*0378*/ 	.short	0x010a
        /*037a*/ 	.byte	0x3f
	.zero		1


	//   ....[39]....
        /*037c*/ 	.word	0x00008510
        /*0380*/ 	.word	0x00000004
        /*0384*/ 	.word	0x00030840
        /*0388*/ 	.short	0x010a
        /*038a*/ 	.byte	0x3f
	.zero		1


	//   ....[40]....
        /*038c*/ 	.word	0x000085f0
        /*0390*/ 	.word	0x00000006
        /*0394*/ 	.word	0x00000000
        /*0398*/ 	.short	0x010a
        /*039a*/ 	.byte	0x3f
	.zero		1


	//   ....[41]....
        /*039c*/ 	.word	0x00008640
        /*03a0*/ 	.word	0x00000003
        /*03a4*/ 	.word	0x00000000
        /*03a8*/ 	.short	0x010a
        /*03aa*/ 	.byte	0x3f
	.zero		1


	//   ....[42]....
        /*03ac*/ 	.word	0x00008690
        /*03b0*/ 	.word	0x00000000
        /*03b4*/ 	.word	0x00000000
        /*03b8*/ 	.short	0x010a
        /*03ba*/ 	.byte	0x3f
	.zero		1


	//----- nvinfo : EIATTR_NUM_MBARRIERS
	.align		4
.L_390:
        /*03bc*/ 	.byte	0x03, 0x38
        /*03be*/ 	.short	0x0009


	//----- nvinfo : EIATTR_EXIT_INSTR_OFFSETS
	.align		4
        /*03c0*/ 	.byte	0x04, 0x1c
        /*03c2*/ 	.short	(.L_392 - .L_391)


	//   ....[0]....
.L_391:
        /*03c4*/ 	.word	0x00008010


	//----- nvinfo : EIATTR_MAX_THREADS
	.align		4
.L_392:
        /*03c8*/ 	.byte	0x04, 0x05
        /*03ca*/ 	.short	(.L_394 - .L_393)
.L_393:
        /*03cc*/ 	.word	0x00000180
        /*03d0*/ 	.word	0x00000001
        /*03d4*/ 	.word	0x00000001


	//----- nvinfo : EIATTR_CRS_STACK_SIZE
	.align		4
.L_394:
        /*03d8*/ 	.byte	0x04, 0x1e
        /*03da*/ 	.short	(.L_396 - .L_395)
.L_395:
        /*03dc*/ 	.word	0x00000000


	//----- nvinfo : EIATTR_CBANK_PARAM_SIZE
	.align		4
.L_396:
        /*03e0*/ 	.byte	0x03, 0x19
        /*03e2*/ 	.short	0x0970


	//----- nvinfo : EIATTR_PARAM_CBANK
	.align		4
        /*03e4*/ 	.byte	0x04, 0x0a
        /*03e6*/ 	.short	(.L_398 - .L_397)
	.align		4
.L_397:
        /*03e8*/ 	.word	index@(.nv.constant0._ZN7cutlass13device_kernelIN5flash11enable_sm90INS1_16FlashAttnBwdSm90INS1_25CollectiveMainloopBwdSm90ILi2ELi2ELi2EN4cute5tupleIJNS5_1CILi1EEES8_S8_EEENS6_IJNS7_ILi64EEENS7_ILi128EEESB_EEENS_6half_tEfNS_4arch4Sm90ELb0ELb0ELb1ELb0ELb1ELb1ELb0ELb0ELi2ELi1ELi2ELi1ELb0EEENS1_21CollectiveEpilogueBwdISC_SD_SF_Li256ELb0ELb0ELi1EEENS1_19SingleTileSchedulerILb0ELb0ELb0ELi128EEEEEEEEEvNT_6ParamsE)
        /*03ec*/ 	.short	0x0210
        /*03ee*/ 	.short	0x0970


	//----- nvinfo : EIATTR_SW_WAR
	.align		4
.L_398:
        /*03f0*/ 	.byte	0x04, 0x36
        /*03f2*/ 	.short	(.L_400 - .L_399)
.L_399:
        /*03f4*/ 	.word	0x00000008
.L_400:


//--------------------- .nv.info._ZN7cutlass13device_kernelIN5flash11enable_sm90INS1_16FlashAttnBwdSm90INS1_25CollectiveMainloopBwdSm90ILi2ELi2ELi2EN4cute5tupleIJNS5_1CILi1EEES8_S8_EEENS6_IJNS7_ILi64EEENS7_ILi128EEESB_EEENS_6half_tEfNS_4arch4Sm90ELb0ELb0ELb1ELb0ELb0ELb1ELb0ELb0ELi2ELi1ELi2ELi1ELb0EEENS1_24CollectiveEpilogueBwdGQAISC_fSF_Li256ELb0ELb0EEENS1_19SingleTileSchedulerILb0ELb0ELb0ELi128EEEEEEEEEvNT_6ParamsE --------------------------
	.section	.nv.info._ZN7cutlass13device_kernelIN5flash11enable_sm90INS1_16FlashAttnBwdSm90INS1_25CollectiveMainloopBwdSm90ILi2ELi2ELi2EN4cute5tupleIJNS5_1CILi1EEES8_S8_EEENS6_IJNS7_ILi64EEENS7_ILi128EEESB_EEENS_6half_tEfNS_4arch4Sm90ELb0ELb0ELb1ELb0ELb0ELb1ELb0ELb0ELi2ELi1ELi2ELi1ELb0EEENS1_24CollectiveEpilogueBwdGQAISC_fSF_Li256ELb0ELb0EEENS1_19SingleTileSchedulerILb0ELb0ELb0ELi128EEEEEEEEEvNT_6ParamsE,"",@"SHT_CUDA_INFO"
	.sectionflags	@""
	.align	4


	//----- nvinfo : EIATTR_CUDA_API_VERSION
	.align		4
        /*0000*/ 	.byte	0x04, 0x37
        /*0002*/ 	.short	(.L_402 - .L_401)
.L_401:
        /*0004*/ 	.word	0x00000082


	//----- nvinfo : EIATTR_KPARAM_INFO
	.align		4
.L_402:
        /*0008*/ 	.byte	0x04, 0x17
        /*000a*/ 	.short	(.L_404 - .L_403)
.L_403:
        /*000c*/ 	.word	0x00000000
        /*0010*/ 	.short	0x0000
        /*0012*/ 	.short	0x0070
        /*0014*/ 	.byte	0x00, 0xf0, 0x01, 0x1a


	//----- nvinfo : EIATTR_SPARSE_MMA_MASK
	.align		4
.L_404:
        /*0018*/ 	.byte	0x03, 0x50
        /*001a*/ 	.short	0x0000


	//----- nvinfo : EIATTR_MAXREG_COUNT
	.align		4
        /*001c*/ 	.byte	0x03, 0x1b
        /*001e*/ 	.short	0x00a8


	//----- nvinfo : EIATTR_NUM_BARRIERS
	.align		4
        /*0020*/ 	.byte	0x02, 0x4c
        /*0022*/ 	.byte	0x10
	.zero		1


	//----- nvinfo : EIATTR_EXTERNS
	.align		4
        /*0024*/ 	.byte	0x04, 0x0f
        /*0026*/ 	.short	(.L_406 - .L_405)


	//   ....[0]....
	.align		4
.L_405:
        /*0028*/ 	.word	index@(__assertfail)


	//----- nvinfo : EIATTR_MERCURY_ISA_VERSION
	.align		4
.L_406:
        /*002c*/ 	.byte	0x03, 0x5f
        /*002e*/ 	.short	0x0101


	//----- nvinfo : EIATTR_INT_WARP_WIDE_INSTR_OFFSETS
	.align		4
        /*0030*/ 	.byte	0x04, 0x31
        /*0032*/ 	.short	(.L_408 - .L_407)


	//   ....[0]....
.L_407:
        /*0034*/ 	.word	0x00000170


	//   ....[1]....
        /*0038*/ 	.word	0x00000230


	//----- nvinfo : EIATTR_COOP_GROUP_MASK_REGIDS
	.align		4
.L_408:
        /*003c*/ 	.byte	0x04, 0x29
        /*003e*/ 	.short	(.L_410 - .L_409)


	//   ....[0]....
.L_409:
        /*0040*/ 	.word	0xffffffff


	//   ....[1]....
        /*0044*/ 	.word	0xffffffff


	//   ....[2]....
        /*0048*/ 	.word	0xffffffff


	//   ....[3]....
        /*004c*/ 	.word	0xffffffff


	//   ....[4]....
        /*0050*/ 	.word	0xffffffff


	//   ....[5]....
        /*0054*/ 	.word	0xffffffff


	//   ....[6]....
        /*0058*/ 	.word	0xffffffff


	//   ....[7]....
        /*005c*/ 	.word	0x0500000f


	//----- nvinfo : EIATTR_COOP_GROUP_INSTR_OFFSETS
	.align		4
.L_410:
        /*0060*/ 	.byte	0x04, 0x28
        /*0062*/ 	.short	(.L_412 - .L_411)


	//   ....[0]....
.L_411:
        /*0064*/ 	.word	0x00000050


	//   ....[1]....
        /*0068*/ 	.word	0x00000180


	//   ....[2]....
        /*006c*/ 	.word	0x00000210


	//   ....[3]....
        /*0070*/ 	.word	0x00000390


	//   ....[4]....
        /*0074*/ 	.word	0x000005d0


	//   ....[5]....
        /*0078*/ 	.word	0x00000b20


	//   ....[6]....
        /*007c*/ 	.word	0x00004ce0


	//   ....[7]....
        /*0080*/ 	.word	0x00007570


	//----- nvinfo : EIATTR_REG_RECONFIG
	.align		4
.L_412:
        /*0084*/ 	.byte	0x01, 0x54
	.zero		2


	//----- nvinfo : EIATTR_SYSCALL_OFFSETS
	.align		4
        /*0088*/ 	.byte	0x04, 0x46
        /*008a*/ 	.short	(.L_414 - .L_413)


	//   ....[0]....
.L_413:
        /*008c*/ 	.word	0x00000760


	//   ....[1]....
        /*0090*/ 	.word	0x00000850


	//   ....[2]....
        /*0094*/ 	.word	0x000009b0


	//   ....[3]....
        /*0098*/ 	.word	0x00000aa0


	//----- nvinfo : EIATTR_MBARRIER_INSTR_OFFSETS
	.align		4
.L_414:
        /*009c*/ 	.byte	0x04, 0x39
        /*009e*/ 	.short	(.L_416 - .L_415)


	//   ....[0]....
.L_415:
        /*00a0*/ 	.word	0x00000250
        /*00a4*/ 	.word	0x000000ff
        /*00a8*/ 	.word	0x00030800
        /*00ac*/ 	.short	0x0100
        /*00ae*/ 	.byte	0x06
	.zero		1


	//   ....[1]....
        /*00b0*/ 	.word	0x00000340
        /*00b4*/ 	.word	0x000000ff
        /*00b8*/ 	.word	0x00030810
        /*00bc*/ 	.short	0x0100
        /*00be*/ 	.byte	0x08
	.zero		1


	//   ....[2]....
        /*00c0*/ 	.word	0x00000350
        /*00c4*/ 	.word	0x000000ff
        /*00c8*/ 	.word	0x00030820
        /*00cc*/ 	.short	0x0100
        /*00ce*/ 	.byte	0x08
	.zero		1


	//   ....[3]....
        /*00d0*/ 	.word	0x00000360
        /*00d4*/ 	.word	0x000000ff
        /*00d8*/ 	.word	0x00030818
        /*00dc*/ 	.short	0x0100
        /*00de*/ 	.byte	0x08
	.zero		1


	//   ....[4]....
        /*00e0*/ 	.word	0x00000370
        /*00e4*/ 	.word	0x000000ff
        /*00e8*/ 	.word	0x00030828
        /*00ec*/ 	.short	0x0100
        /*00ee*/ 	.byte	0x08
	.zero		1


	//   ....[5]....
        /*00f0*/ 	.word	0x000004a0
        /*00f4*/ 	.word	0x000000ff
        /*00f8*/ 	.word	0x00030830
        /*00fc*/ 	.short	0x0100
        /*00fe*/ 	.byte	0x08
	.zero		1


	//   ....[6]....
        /*0100*/ 	.word	0x000004b0
        /*0104*/ 	.word	0x000000ff
        /*0108*/ 	.word	0x00030840
        /*010c*/ 	.short	0x0100
        /*010e*/ 	.byte	0x08
	.zero		1


	//   ....[7]....
        /*0110*/ 	.word	0x000004c0
        /*0114*/ 	.word	0x000000ff
        /*0118*/ 	.word	0x00030838
        /*011c*/ 	.short	0x0100
        /*011e*/ 	.byte	0x08
	.zero		1


	//   ....[8]....
        /*0120*/ 	.word	0x000004d0
        /*0124*/ 	.word	0x000000ff
        /*0128*/ 	.word	0x00030848
        /*012c*/ 	.short	0x0100
        /*012e*/ 	.byte	0x08
	.zero		1


	//   ....[9]....
        /*0130*/ 	.word	0x00000b70
        /*0134*/ 	.word	0x00000010
        /*0138*/ 	.word	0x00030800
        /*013c*/ 	.short	0x010a
        /*013e*/ 	.byte	0x3f
	.zero		1


	//   ....[10]....
        /*0140*/ 	.word	0x00000cc0
        /*0144*/ 	.word	0x00000010
        /*0148*/ 	.word	0x00030800
        /*014c*/ 	.short	0x010a
        /*014e*/ 	.byte	0x3f
	.zero		1


	//   ....[11]....
        /*0150*/ 	.word	0x00001720
        /*0154*/ 	.word	0x00000002
        /*0158*/ 	.word	0x00030810
        /*015c*/ 	.short	0x010a
        /*015e*/ 	.byte	0x3f
	.zero		1


	//   ....[12]....
        /*0160*/ 	.word	0x00001760
        /*0164*/ 	.word	0x00000002
        /*0168*/ 	.word	0x00030810
        /*016c*/ 	.short	0x010a
        /*016e*/ 	.byte	0x3f
	.zero		1


	//   ....[13]....
        /*0170*/ 	.word	0x00001c90
        /*0174*/ 	.word	0x00000002
        /*0178*/ 	.word	0x00030830
        /*017c*/ 	.short	0x010a
        /*017e*/ 	.byte	0x3f
	.zero		1


	//   ....[14]....
        /*0180*/ 	.word	0x00001d10
        /*0184*/ 	.word	0x00000002
        /*0188*/ 	.word	0x00030830
        /*018c*/ 	.short	0x010a
        /*018e*/ 	.byte	0x3f
	.zero		1


	//   ....[15]....
        /*0190*/ 	.word	0x00003cb0
        /*0194*/ 	.word	0x00000000
        /*0198*/ 	.word	0x00000000
        /*019c*/ 	.short	0x0101
        /*019e*/ 	.byte	0x3f
	.zero		1


	//   ....[16]....
        /*01a0*/ 	.word	0x00003fe0
        /*01a4*/ 	.word	0x00000002
        /*01a8*/ 	.word	0x00000000
        /*01ac*/ 	.short	0x0101
        /*01ae*/ 	.byte	0x3f
	.zero		1


	//   ....[17]....
        /*01b0*/ 	.word	0x00005b20
        /*01b4*/ 	.word	0x0000000b
        /*01b8*/ 	.word	0x00030820
        /*01bc*/ 	.short	0x010a
        /*01be*/ 	.byte	0x3f
	.zero		1


	//   ....[18]....
        /*01c0*/ 	.word	0x00006120
        /*01c4*/ 	.word	0x0000000b
        /*01c8*/ 	.word	0x00030840
        /*01cc*/ 	.short	0x010a
        /*01ce*/ 	.byte	0x3f
	.zero		1


	//   ....[19]....
        /*01d0*/ 	.word	0x000063c0
        /*01d4*/ 	.word	0x0000000b
        /*01d8*/ 	.word	0x00030828
        /*01dc*/ 	.short	0x010a
        /*01de*/ 	.byte	0x3f
	.zero		1


	//   ....[20]....
        /*01e0*/ 	.word	0x000065d0
        /*01e4*/ 	.word	0x0000000b
        /*01e8*/ 	.word	0x00030848
        /*01ec*/ 	.short	0x010a
        /*01ee*/ 	.byte	0x3f
	.zero		1


	//   ....[21]....
        /*01f0*/ 	.word	0x00006850
        /*01f4*/ 	.word	0x0000000b
        /*01f8*/ 	.word	0x00030820
        /*01fc*/ 	.short	0x010a
        /*01fe*/ 	.byte	0x3f
	.zero		1


	//   ....[22]....
        /*0200*/ 	.word	0x00006ad0
        /*0204*/ 	.word	0x0000000b
        /*0208*/ 	.word	0x00030840
        /*020c*/ 	.short	0x010a
        /*020e*/ 	.byte	0x3f
	.zero		1


	//   ....[23]....
        /*0210*/ 	.word	0x00006d40
        /*0214*/ 	.word	0x0000000b
        /*0218*/ 	.word	0x00030828
        /*021c*/ 	.short	0x010a
        /*021e*/ 	.byte	0x3f
	.zero		1


	//   ....[24]....
        /*0220*/ 	.word	0x00006f90
        /*0224*/ 	.word	0x00000004
        /*0228*/ 	.word	0x00030840
        /*022c*/ 	.short	0x010a
        /*022e*/ 	.byte	0x3f
	.zero		1


	//   ....[25]....
        /*0230*/ 	.word	0x000073e0
        /*0234*/ 	.word	0x00000006
        /*0238*/ 	.word	0x00000000
        /*023c*/ 	.short	0x010a
        /*023e*/ 	.byte	0x3f
	.zero		1


	//   ....[26]....
        /*0240*/ 	.word	0x00007440
        /*0244*/ 	.word	0x00000003
        /*0248*/ 	.word	0x00000000
        /*024c*/ 	.short	0x010a
        /*024e*/ 	.byte	0x3f
	.zero		1


	//   ....[27]....
        /*0250*/ 	.word	0x000074a0
        /*0254*/ 	.word	0x00000000
        /*0258*/ 	.word	0x00000000
        /*025c*/ 	.short	0x010a
        /*025e*/ 	.byte	0x3f
	.zero		1


	//   ....[28]....
        /*0260*/ 	.word	0x000074d0
        /*0264*/ 	.word	0x00000003
        /*0268*/ 	.word	0x00000000
        /*026c*/ 	.short	0x010a
        /*026e*/ 	.byte	0x3f
	.zero		1


	//   ....[29]....
        /*0270*/ 	.word	0x000075a0
        /*0274*/ 	.word	0x00000010
        /*0278*/ 	.word	0x00030800
        /*027c*/ 	.short	0x010a
        /*027e*/ 	.byte	0x3f
	.zero		1


	//   ....[30]....
        /*0280*/ 	.word	0x000075f0
        /*0284*/ 	.word	0x00000002
        /*0288*/ 	.word	0x00030810
        /*028c*/ 	.short	0x010a
        /*028e*/ 	.byte	0x3f
	.zero		1


	//   ....[31]....
        /*0290*/ 	.word	0x00007640
        /*0294*/ 	.word	0x00000002
        /*0298*/ 	.word	0x00030830
        /*029c*/ 	.short	0x010a
        /*029e*/ 	.byte	0x3f
	.zero		1


	//   ....[32]....
        /*02a0*/ 	.word	0x00007690
        /*02a4*/ 	.word	0x0000000b
        /*02a8*/ 	.word	0x00030820
        /*02ac*/ 	.short	0x010a
        /*02ae*/ 	.byte	0x3f
	.zero		1


	//   ....[33]....
        /*02b0*/ 	.word	0x000076e0
        /*02b4*/ 	.word	0x0000000b
        /*02b8*/ 	.word	0x00030840
        /*02bc*/ 	.short	0x010a
        /*02be*/ 	.byte	0x3f
	.zero		1


	//   ....[34]....
        /*02c0*/ 	.word	0x00007730
        /*02c4*/ 	.word	0x0000000b
        /*02c8*/ 	.word	0x00030828
        /*02cc*/ 	.short	0x010a
        /*02ce*/ 	.byte	0x3f
	.zero		1


	//   ....[35]....
        /*02d0*/ 	.word	0x00007780
        /*02d4*/ 	.word	0x0000000b
        /*02d8*/ 	.word	0x00030848
        /*02dc*/ 	.short	0x010a
        /*02de*/ 	.byte	0x3f
	.zero		1


	//   ....[36]....
        /*02e0*/ 	.word	0x000077e0
        /*02e4*/ 	.word	0x0000000b
        /*02e8*/ 	.word	0x00030820
        /*02ec*/ 	.short	0x010a
        /*02ee*/ 	.byte	0x3f
	.zero		1


	//   ....[37]....
        /*02f0*/ 	.word	0x00007830
        /*02f4*/ 	.word	0x0000000b
        /*02f8*/ 	.word	0x00030840
        /*02fc*/ 	.short	0x010a
        /*02fe*/ 	.byte	0x3f
	.zero		1


	//   ....[38]....
        /*0300*/ 	.word	0x00007880
        /*0304*/ 	.word	0x0000000b
        /*0308*/ 	.word	0x00030828
        /*030c*/ 	.short	0x010a
        /*030e*/ 	.byte	0x3f
	.zero		1


	//   ....[39]....
        /*0310*/ 	.word	0x000078d0
        /*0314*/ 	.word	0x00000004
        /*0318*/ 	.word	0x00030840
        /*031c*/ 	.short	0x010a
        /*031e*/ 	.byte	0x3f
	.zero		1


	//   ....[40]....
        /*0320*/ 	.word	0x000079b0
        /*0324*/ 	.word	0x00000006
        /*0328*/ 	.word	0x00000000
        /*032c*/ 	.short	0x010a
        /*032e*/ 	.byte	0x3f
	.zero		1


	//   ....[41]....
        /*0330*/ 	.word	0x00007a00
        /*0334*/ 	.word	0x00000003
        /*0338*/ 	.word	0x00000000
        /*033c*/ 	.short	0x010a
        /*033e*/ 	.byte	0x3f
	.zero		1


	//   ....[42]....
        /*0340*/ 	.word	0x00007a50
        /*0344*/ 	.word	0x00000000
        /*0348*/ 	.word	0x00000000
        /*034c*/ 	.short	0x010a
        /*034e*/ 	.byte	0x3f
	.zero		1


	//----- nvinfo : EIATTR_NUM_MBARRIERS
	.align		4
.L_416:
        /*0350*/ 	.byte	0x03, 0x38
        /*0352*/ 	.short	0x0009


	//----- nvinfo : EIATTR_EXIT_INSTR_OFFSETS
	.align		4
        /*0354*/ 	.byte	0x04, 0x1c
        /*0356*/ 	.short	(.L_418 - .L_417)


	//   ....[0]....
.L_417:
        /*0358*/ 	.word	0x00007520


	//----- nvinfo : EIATTR_MAX_THREADS
	.align		4
.L_418:
        /*035c*/ 	.byte	0x04, 0x05
        /*035e*/ 	.short	(.L_420 - .L_419)
.L_419:
        /*0360*/ 	.word	0x00000180
        /*0364*/ 	.word	0x00000001
        /*0368*/ 	.word	0x00000001


	//----- nvinfo : EIATTR_CRS_STACK_SIZE
	.align		4
.L_420:
        /*036c*/ 	.byte	0x04, 0x1e
        /*036e*/ 	.short	(.L_422 - .L_421)
.L_421:
        /*0370*/ 	.word	0x00000000


	//----- nvinfo : EIATTR_CBANK_PARAM_SIZE
	.align		4
.L_422:
        /*0374*/ 	.byte	0x03, 0x19
        /*0376*/ 	.short	0x06f0


	//----- nvinfo : EIATTR_PARAM_CBANK
	.align		4
        /*0378*/ 	.byte	0x04, 0x0a
        /*037a*/ 	.short	(.L_424 - .L_423)
	.align		4
.L_423:
        /*037c*/ 	.word	index@(.nv.constant0._ZN7cutlass13device_kernelIN5flash11enable_sm90INS1_16FlashAttnBwdSm90INS1_25CollectiveMainloopBwdSm90ILi2ELi2ELi2EN4cute5tupleIJNS5_1CILi1EEES8_S8_EEENS6_IJNS7_ILi64EEENS7_ILi128EEESB_EEENS_6half_tEfNS_4arch4Sm90ELb0ELb0ELb1ELb0ELb0ELb1ELb0ELb0ELi2ELi1ELi2ELi1ELb0EEENS1_24CollectiveEpilogueBwdGQAISC_fSF_Li256ELb0ELb0EEENS1_19SingleTileSchedulerILb0ELb0ELb0ELi128EEEEEEEEEvNT_6ParamsE)
        /*0380*/ 	.short	0x0210
        /*0382*/ 	.short	0x06f0


	//----- nvinfo : EIATTR_SW_WAR
	.align		4
.L_424:
        /*0384*/ 	.byte	0x04, 0x36
        /*0386*/ 	.short	(.L_426 - .L_425)
.L_425:
        /*0388*/ 	.word	0x00000008
.L_426:


//--------------------- .nv.info._ZN7cutlass13device_kernelIN5flash11enable_sm90INS1_16FlashAttnBwdSm90INS1_25CollectiveMainloopBwdSm90ILi2ELi2ELi2EN4cute5tupleIJNS5_1CILi1EEES8_S8_EEENS6_IJNS7_ILi64EEENS7_ILi128EEESB_EEENS_6half_tEfNS_4arch4Sm90ELb0ELb0ELb1ELb0ELb1ELb1ELb0ELb0ELi2ELi1ELi2ELi1ELb0EEENS1_24CollectiveEpilogueBwdGQAISC_fSF_Li256ELb0ELb1EEENS1_19SingleTileSchedulerILb0ELb0ELb0ELi128EEEEEEEEEvNT_6ParamsE --------------------------
	.section	.nv.info._ZN7cutlass13device_kernelIN5flash11enable_sm90INS1_16FlashAttnBwdSm90INS1_25CollectiveMainloopBwdSm90ILi2ELi2ELi2EN4cute5tupleIJNS5_1CILi1EEES8_S8_EEENS6_IJNS7_ILi64EEENS7_ILi128EEESB_EEENS_6half_tEfNS_4arch4Sm90ELb0ELb0ELb1ELb0ELb1ELb1ELb0ELb0ELi2ELi1ELi2ELi1ELb0EEENS1_24CollectiveEpilogueBwdGQAISC_fSF_Li256ELb0ELb1EEENS1_19SingleTileSchedulerILb0ELb0ELb0ELi128EEEEEEEEEvNT_6ParamsE,"",@"SHT_CUDA_INFO"
	.sectionflags	@""
	.align	4


	//----- nvinfo : EIATTR_CUDA_API_VERSION
	.align		4
        /*0000*/ 	.byte	0x04, 0x37
        /*0002*/ 	.short	(.L_428 - .L_427)
.L_427:
        /*0004*/ 	.word	0x00000082


	//----- nvinfo : EIATTR_KPARAM_INFO
	.align		4
.L_428:
        /*0008*/ 	.byte	0x04, 0x17
        /*000a*/ 	.short	(.L_430 - .L_429)
.L_429:
        /*000c*/ 	.word	0x00000000
        /*0010*/ 	.short	0x0000
        /*0012*/ 	.short	0x0070
        /*0014*/ 	.byte	0x00, 0xf0, 0x01, 0x1a


	//----- nvinfo : EIATTR_SPARSE_MMA_MASK
	.align		4
.L_430:
        /*0018*/ 	.byte	0x03, 0x50
        /*001a*/ 	.short	0x0000


	//----- nvinfo : EIATTR_MAXREG_COUNT
	.align		4
        /*001c*/ 	.byte	0x03, 0x1b
        /*001e*/ 	.short	0x00a8


	//----- nvinfo : EIATTR_NUM_BARRIERS
	.align		4
        /*0020*/ 	.byte	0x02, 0x4c
        /*0022*/ 	.byte	0x10
	.zero		1


	//----- nvinfo : EIATTR_EXTERNS
	.align		4
        /*0024*/ 	.byte	0x04, 0x0f
        /*0026*/ 	.short	(.L_432 - .L_431)


	//   ....[0]....
	.align		4
.L_431:
        /*0028*/ 	.word	index@(__assertfail)


	//----- nvinfo : EIATTR_MERCURY_ISA_VERSION
	.align		4
.L_432:
        /*002c*/ 	.byte	0x03, 0x5f
        /*002e*/ 	.short	0x0101


	//----- nvinfo : EIATTR_INT_WARP_WIDE_INSTR_OFFSETS
	.align		4
        /*0030*/ 	.byte	0x04, 0x31
        /*0032*/ 	.short	(.L_434 - .L_433)


	//   ....[0]....
.L_433:
        /*0034*/ 	.word	0x00000170


	//   ....[1]....
        /*0038*/ 	.word	0x00000230


	//   ....[2]....
        /*003c*/ 	.word	0x00005990


	//   ....[3]....
        /*0040*/ 	.word	0x00005e00


	//   ....[4]....
        /*0044*/ 	.word	0x000063d0


	//----- nvinfo : EIATTR_COOP_GROUP_MASK_REGIDS
	.align		4
.L_434:
        /*0048*/ 	.byte	0x04, 0x29
        /*004a*/ 	.short	(.L_436 - .L_435)


	//   ....[0]....
.L_435:
        /*004c*/ 	.word	0xffffffff


	//   ....[1]....
        /*0050*/ 	.word	0xffffffff


	//   ....[2]....
        /*0054*/ 	.word	0xffffffff


	//   ....[3]....
        /*0058*/ 	.word	0xffffffff


	//   ....[4]....
        /*005c*/ 	.word	0xffffffff


	//   ....[5]....
        /*0060*/ 	.word	0xffffffff


	//   ....[6]....
        /*0064*/ 	.word	0xffffffff


	//   ....[7]....
        /*0068*/ 	.word	0xffffffff


	//   ....[8]....
        /*006c*/ 	.word	0xffffffff


	//   ....[9]....
        /*0070*/ 	.word	0xffffffff


	//   ....[10]....
        /*0074*/ 	.word	0xffffffff


	//   ....[11]....
        /*0078*/ 	.word	0xffffffff


	//   ....[12]....
        /*007c*/ 	.word	0xffffffff


	//   ....[13]....
        /*0080*/ 	.word	0xffffffff


	//   ....[14]....
        /*0084*/ 	.word	0xffffffff


	//   ....[15]....
        /*0088*/ 	.word	0xffffffff


	//   ....[16]....
        /*008c*/ 	.word	0xffffffff


	//   ....[17]....
        /*0090*/ 	.word	0x0500000f


	//   ....[18]....
        /*0094*/ 	.word	0x0500000f


	//   ....[19]....
        /*0098*/ 	.word	0x0500000f


	//   ....[20]....
        /*009c*/ 	.word	0x0500000f


	//   ....[21]....
        /*00a0*/ 	.word	0x0500000f


	//   ....[22]....
        /*00a4*/ 	.word	0x0500000f


	//----- nvinfo : EIATTR_COOP_GROUP_INSTR_OFFSETS
	.align		4
.L_436:
        /*00a8*/ 	.byte	0x04, 0x28
        /*00aa*/ 	.short	(.L_438 - .L_437)


	//   ....[0]....
.L_437:
        /*00ac*/ 	.word	0x00000050


	//   ....[1]....
        /*00b0*/ 	.word	0x00000180


	//   ....[2]....
        /*00b4*/ 	.word	0x00000210


	//   ....[3]....
        /*00b8*/ 	.word	0x00000390


	//   ....[4]....
        /*00bc*/ 	.word	0x000005e0


	//   ....[5]....
        /*00c0*/ 	.word	0x00000b30


	//   ....[6]....
        /*00c4*/ 	.word	0x00004a00


	//   ....[7]....
        /*00c8*/ 	.word	0x00004ba0


	//   ....[8]....
        /*00cc*/ 	.word	0x00004e70


	//   ....[9]....
        /*00d0*/ 	.word	0x00005010


	//   ....[10]....
        /*00d4*/ 	.word	0x00005130


	//   ....[11]....
        /*00d8*/ 	.word	0x00005630


	//   ....[12]....
        /*00dc*/ 	.word	0x000058c0


	//   ....[13]....
        /*00e0*/ 	.word	0x00005b00


	//   ....[14]....
        /*00e4*/ 	.word	0x00005d30


	//   ....[15]....
        /*00e8*/ 	.word	0x00005fe0


	//   ....[16]....
        /*00ec*/ 	.word	0x00006310


	//   ....[17]....
        /*00f0*/ 	.word	0x000081d0


	//   ....[18]....
        /*00f4*/ 	.word	0x00008320


	//   ....[19]....
        /*00f8*/ 	.word	0x00008390


	//   ....[20]....
        /*00fc*/ 	.word	0x00008400


	//   ....[21]....
        /*0100*/ 	.word	0x00008470


	//   ....[22]....
        /*0104*/ 	.word	0x000084e0


	//----- nvinfo : EIATTR_REG_RECONFIG
	.align		4
.L_438:
        /*0108*/ 	.byte	0x01, 0x54
	.zero		2


	//----- nvinfo : EIATTR_SYSCALL_OFFSETS
	.align		4
        /*010c*/ 	.byte	0x04, 0x46
        /*010e*/ 	.short	(.L_440 - .L_439)


	//   ....[0]....
.L_439:
        /*0110*/ 	.word	0x00000770


	//   ....[1]....
        /*0114*/ 	.word	0x00000860


	//   ....[2]....
        /*0118*/ 	.word	0x000009c0


	//   ....[3]....
        /*011c*/ 	.word	0x00000ab0


	//----- nvinfo : EIATTR_MBARRIER_INSTR_OFFSETS
	.align		4
.L_440:
        /*0120*/ 	.byte	0x04, 0x39
        /*0122*/ 	.short	(.L_442 - .L_441)


	//   ....[0]....
.L_441:
        /*0124*/ 	.word	0x00000250
        /*0128*/ 	.word	0x000000ff
        /*012c*/ 	.word	0x00030800
        /*0130*/ 	.short	0x0100
        /*0132*/ 	.byte	0x06
	.zero		1


	//   ....[1]....
        /*0134*/ 	.word	0x00000340
        /*0138*/ 	.word	0x000000ff
        /*013c*/ 	.word	0x00030810
        /*0140*/ 	.short	0x0100
        /*0142*/ 	.byte	0x08
	.zero		1


	//   ....[2]....
        /*0144*/ 	.word	0x00000350
        /*0148*/ 	.word	0x000000ff
        /*014c*/ 	.word	0x00030820
        /*0150*/ 	.short	0x0100
        /*0152*/ 	.byte	0x08
	.zero		1


	//   ....[3]....
        /*0154*/ 	.word	0x00000360
        /*0158*/ 	.word	0x000000ff
        /*015c*/ 	.word	0x00030818
        /*0160*/ 	.short	0x0100
        /*0162*/ 	.byte	0x08
	.zero		1


	//   ....[4]....
        /*0164*/ 	.word	0x00000370
        /*0168*/ 	.word	0x000000ff
        /*016c*/ 	.word	0x00030828
        /*0170*/ 	.short	0x0100
        /*0172*/ 	.byte	0x08
	.zero		1


	//   ....[5]....
        /*0174*/ 	.word	0x000004a0
        /*0178*/ 	.word	0x000000ff
        /*017c*/ 	.word	0x00030830
        /*0180*/ 	.short	0x0100
        /*0182*/ 	.byte	0x08
	.zero		1


	//   ....[6]....
        /*0184*/ 	.word	0x000004b0
        /*0188*/ 	.word	0x000000ff
        /*018c*/ 	.word	0x00030840
        /*0190*/ 	.short	0x0100
        /*0192*/ 	.byte	0x08
	.zero		1


	//   ....[7]....
        /*0194*/ 	.word	0x000004c0
        /*0198*/ 	.word	0x000000ff
        /*019c*/ 	.word	0x00030838
        /*01a0*/ 	.short	0x0100
        /*01a2*/ 	.byte	0x08
	.zero		1


	//   ....[8]....
        /*01a4*/ 	.word	0x000004d0
        /*01a8*/ 	.word	0x000000ff
        /*01ac*/ 	.word	0x00030848
        /*01b0*/ 	.short	0x0100
        /*01b2*/ 	.byte	0x08
	.zero		1


	//   ....[9]....
        /*01b4*/ 	.word	0x00000b80
        /*01b8*/ 	.word	0x00000010
        /*01bc*/ 	.word	0x00030800
        /*01c0*/ 	.short	0x010a
        /*01c2*/ 	.byte	0x3f
	.zero		1


	//   ....[10]....
        /*01c4*/ 	.word	0x00000cd0
        /*01c8*/ 	.word	0x00000010
        /*01cc*/ 	.word	0x00030800
        /*01d0*/ 	.short	0x010a
        /*01d2*/ 	.byte	0x3f
	.zero		1


	//   ....[11]....
        /*01d4*/ 	.word	0x00001730
        /*01d8*/ 	.word	0x00000002
        /*01dc*/ 	.word	0x00030810
        /*01e0*/ 	.short	0x010a
        /*01e2*/ 	.byte	0x3f
	.zero		1


	//   ....[12]....
        /*01e4*/ 	.word	0x00001770
        /*01e8*/ 	.word	0x00000002
        /*01ec*/ 	.word	0x00030810
        /*01f0*/ 	.short	0x010a
        /*01f2*/ 	.byte	0x3f
	.zero		1


	//   ....[13]....
        /*01f4*/ 	.word	0x00001ca0
        /*01f8*/ 	.word	0x00000002
        /*01fc*/ 	.word	0x00030830
        /*0200*/ 	.short	0x010a
        /*0202*/ 	.byte	0x3f
	.zero		1


	//   ....[14]....
        /*0204*/ 	.word	0x00001d20
        /*0208*/ 	.word	0x00000002
        /*020c*/ 	.word	0x00030830
        /*0210*/ 	.short	0x010a
        /*0212*/ 	.byte	0x3f
	.zero		1


	//   ....[15]....
        /*0214*/ 	.word	0x00003cc0
        /*0218*/ 	.word	0x00000000
        /*021c*/ 	.word	0x00000000
        /*0220*/ 	.short	0x0101
        /*0222*/ 	.byte	0x3f
	.zero		1


	//   ....[16]....
        /*0224*/ 	.word	0x00003ff0
        /*0228*/ 	.word	0x00000002
        /*022c*/ 	.word	0x00000000
        /*0230*/ 	.short	0x0101
        /*0232*/ 	.byte	0x3f
	.zero		1


	//   ....[17]....
        /*0234*/ 	.word	0x00006780
        /*0238*/ 	.word	0x0000000b
        /*023c*/ 	.word	0x00030820
        /*0240*/ 	.short	0x010a
        /*0242*/ 	.byte	0x3f
	.zero		1


	//   ....[18]....
        /*0244*/ 	.word	0x00006d80
        /*0248*/ 	.word	0x0000000b
        /*024c*/ 	.word	0x00030840
        /*0250*/ 	.short	0x010a
        /*0252*/ 	.byte	0x3f
	.zero		1


	//   ....[19]....
        /*0254*/ 	.word	0x00007020
        /*0258*/ 	.word	0x0000000b
        /*025c*/ 	.word	0x00030828
        /*0260*/ 	.short	0x010a
        /*0262*/ 	.byte	0x3f
	.zero		1


	//   ....[20]....
        /*0264*/ 	.word	0x00007230
        /*0268*/ 	.word	0x0000000b
        /*026c*/ 	.word	0x00030848
        /*0270*/ 	.short	0x010a
        /*0272*/ 	.byte	0x3f
	.zero		1


	//   ....[21]....
        /*0274*/ 	.word	0x000074b0
        /*0278*/ 	.word	0x0000000b
        /*027c*/ 	.word	0x00030820
        /*0280*/ 	.short	0x010a
        /*0282*/ 	.byte	0x3f
	.zero		1


	//   ....[22]....
        /*0284*/ 	.word	0x00007730
        /*0288*/ 	.word	0x0000000b
        /*028c*/ 	.word	0x00030840
        /*0290*/ 	.short	0x010a
        /*0292*/ 	.byte	0x3f
	.zero		1


	//   ....[23]....
        /*0294*/ 	.word	0x000079a0
        /*0298*/ 	.word	0x0000000b
        /*029c*/ 	.word	0x00030828
        /*02a0*/ 	.short	0x010a
        /*02a2*/ 	.byte	0x3f
	.zero		1


	//   ....[24]....
        /*02a4*/ 	.word	0x00007bf0
        /*02a8*/ 	.word	0x00000004
        /*02ac*/ 	.word	0x00030840
        /*02b0*/ 	.short	0x010a
        /*02b2*/ 	.byte	0x3f
	.zero		1


	//   ....[25]....
        /*02b4*/ 	.word	0x00008040
        /*02b8*/ 	.word	0x00000006
        /*02bc*/ 	.word	0x00000000
        /*02c0*/ 	.short	0x010a
        /*02c2*/ 	.byte	0x3f
	.zero		1


	//   ....[26]....
        /*02c4*/ 	.word	0x000080a0
        /*02c8*/ 	.word	0x00000003
        /*02cc*/ 	.word	0x00000000
        /*02d0*/ 	.short	0x010a
        /*02d2*/ 	.byte	0x3f
	.zero		1


	//   ....[27]....
        /*02d4*/ 	.word	0x00008100
        /*02d8*/ 	.word	0x00000000
        /*02dc*/ 	.word	0x00000000
        /*02e0*/ 	.short	0x010a
        /*02e2*/ 	.byte	0x3f
	.zero		1


	//   ....[28]....
        /*02e4*/ 	.word	0x00008130
        /*02e8*/ 	.word	0x00000003
        /*02ec*/ 	.word	0x00000000
        /*02f0*/ 	.short	0x010a
        /*02f2*/ 	.byte	0x3f
	.zero		1


	//   ....[29]....
        /*02f4*/ 	.word	0x00008200
        /*02f8*/ 	.word	0x00000010
        /*02fc*/ 	.word	0x00030800
        /*0300*/ 	.short	0x010a
        /*0302*/ 	.byte	0x3f
	.zero		1


	//   ....[30]....
        /*0304*/ 	.word	0x00008250
        /*0308*/ 	.word	0x00000002
        /*030c*/ 	.word	0x00030810
        /*0310*/ 	.short	0x010a
        /*0312*/ 	.byte	0x3f
	.zero		1


	//   ....[31]....
        /*0314*/ 	.word	0x000082a0
        /*0318*/ 	.word	0x00000002
        /*031c*/ 	.word	0x00030830
        /*0320*/ 	.short	0x010a
        /*0322*/ 	.byte	0x3f
	.zero		1


	//   ....[32]....
        /*0324*/ 	.word	0x00008520
        /*0328*/ 	.word	0x0000000b
        /*032c*/ 	.word	0x00030820
        /*0330*/ 	.short	0x010a
        /*0332*/ 	.byte	0x3f
	.zero		1


	//   ....[33]....
        /*0334*/ 	.word	0x00008570
        /*0338*/ 	.word	0x0000000b
        /*033c*/ 	.word	0x00030840
        /*0340*/ 	.short	0x010a
        /*0342*/ 	.byte	0x3f
	.zero		1


	//   ....[34]....
        /*0344*/ 	.word	0x000085c0
        /*0348*/ 	.word	0x0000000b
        /*034c*/ 	.word	0x00030828
        /*0350*/ 	.short	0x010a
        /*0352*/ 	.byte	0x3f
	.zero		1


	//   ....[35]....
        /*0354*/ 	.word	0x00008610
        /*0358*/ 	.word	0x0000000b
        /*035c*/ 	.word	0x00030848
        /*0360*/ 	.short	0x010a
        /*0362*/ 	.byte	0x3f
	.zero		1


	//   ....[36]....
        /*0364*/ 	.word	0x00008670
        /*0368*/ 	.word	0x0000000b
        /*036c*/ 	.word	0x00030820
        /*0370*/ 	.short	0x010a
        /*0372*/ 	.byte	0x3f
	.zero		1


	//   ....[37]....
        /*0374*/ 	.word	0x000086c0
        /*0378*/ 	.word	0x0000000b
        /*037c*/ 	.word	0x00030840
        /*0380*/ 	.short	0x010a
        /*0382*/ 	.byte	0x3f
	.zero		1


	//   ....[38]....
        /*0384*/ 	.word	0x00008710
        /*0388*/ 	.word	0x0000000b
        /*038c*/ 	.word	0x00030828
        /*0390*/ 	.short	0x010a
        /*0392*/ 	.byte	0x3f
	.zero		1


	//   ....[39]....
        /*0394*/ 	.word	0x00008760
        /*0398*/ 	.word	0x00000004
        /*039c*/ 	.word	0x00030840
        /*03a0*/ 	.short	0x010a
        /*03a2*/ 	.byte	0x3f
	.zero		1


	//   ....[40]....
        /*03a4*/ 	.word	0x00008840
        /*03a8*/ 	.word	0x00000006
        /*03ac*/ 	.word	0x00000000
        /*03b0*/ 	.short	0x010a
        /*03b2*/ 	.byte	0x3f
	.zero		1


	//   ....[41]....
        /*03b4*/ 	.word	0x00008890
        /*03b8*/ 	.word	0x00000003
        /*03bc*/ 	.word	0x00000000
        /*03c0*/ 	.short	0x010a
        /*03c2*/ 	.byte	0x3f
	.zero		1


	//   ....[42]....
        /*03c4*/ 	.word	0x000088e0
        /*03c8*/ 	.word	0x00000000
        /*03cc*/ 	.word	0x00000000
        /*03d0*/ 	.short	0x010a
        /*03d2*/ 	.byte	0x3f
	.zero		1


	//----- nvinfo : EIATTR_NUM_MBARRIERS
	.align		4
.L_442:
        /*03d4*/ 	.byte	0x03, 0x38
        /*03d6*/ 	.short	0x0009


	//----- nvinfo : EIATTR_EXIT_INSTR_OFFSETS
	.align		4
        /*03d8*/ 	.byte	0x04, 0x1c
        /*03da*/ 	.short	(.L_444 - .L_443)


	//   ....[0]....
.L_443:
        /*03dc*/ 	.word	0x00008180


	//----- nvinfo : EIATTR_MAX_THREADS
	.align		4
.L_444:
        /*03e0*/ 	.byte	0x04, 0x05
        /*03e2*/ 	.short	(.L_446 - .L_445)
.L_445:
        /*03e4*/ 	.word	0x00000180
        /*03e8*/ 	.word	0x00000001
        /*03ec*/ 	.word	0x00000001


	//----- nvinfo : EIATTR_CRS_STACK_SIZE
	.align		4
.L_446:
        /*03f0*/ 	.byte	0x04, 0x1e
        /*03f2*/ 	.short	(.L_448 - .L_447)
.L_447:
        /*03f4*/ 	.word	0x00000000


	//----- nvinfo : EIATTR_CBANK_PARAM_SIZE
	.align		4
.L_448:
        /*03f8*/ 	.byte	0x03, 0x19
        /*03fa*/ 	.short	0x06f0


	//----- nvinfo : EIATTR_PARAM_CBANK
	.align		4
        /*03fc*/ 	.byte	0x04, 0x0a
        /*03fe*/ 	.short	(.L_450 - .L_449)
	.align		4
.L_449:
        /*0400*/ 	.word	index@(.nv.constant0._ZN7cutlass13device_kernelIN5flash11enable_sm90INS1_16FlashAttnBwdSm90INS1_25CollectiveMainloopBwdSm90ILi2ELi2ELi2EN4cute5tupleIJNS5_1CILi1EEES8_S8_EEENS6_IJNS7_ILi64EEENS7_ILi128EEESB_EEENS_6half_tEfNS_4arch4Sm90ELb0ELb0ELb1ELb0ELb1ELb1ELb0ELb0ELi2ELi1ELi2ELi1ELb0EEENS1_24CollectiveEpilogueBwdGQAISC_fSF_Li256ELb0ELb1EEENS1_19SingleTileSchedulerILb0ELb0ELb0ELi128EEEEEEEEEvNT_6ParamsE)
        /*0404*/ 	.short	0x0210
        /*0406*/ 	.short	0x06f0


	//----- nvinfo : EIATTR_SW_WAR
	.align		4
.L_450:
        /*0408*/ 	.byte	0x04, 0x36
        /*040a*/ 	.short	(.L_452 - .L_451)
.L_451:
        /*040c*/ 	.word	0x00000008
.L_452:


//--------------------- .nv.info._ZN7cutlass13device_kernelIN5flash11enable_sm90INS1_16FlashAttnBwdSm90INS1_25CollectiveMainloopBwdSm90ILi2ELi2ELi2EN4cute5tupleIJNS5_1CILi1EEES8_S8_EEENS6_IJNS7_ILi64EEENS7_ILi128EEESB_EEENS_6half_tEfNS_4arch4Sm90ELb0ELb0ELb1ELb1ELb0ELb1ELb0ELb0ELi2ELi1ELi2ELi1ELb0EEENS1_21CollectiveEpilogueBwdISC_SD_SF_Li256ELb1ELb0ELi1EEENS1_19SingleTileSchedulerILb1ELb0ELb0ELi128EEEEEEEEEvNT_6ParamsE --------------------------
	.section	.nv.info._ZN7cutlass13device_kernelIN5flash11enable_sm90INS1_16FlashAttnBwdSm90INS1_25CollectiveMainloopBwdSm90ILi2ELi2ELi2EN4cute5tupleIJNS5_1CILi1EEES8_S8_EEENS6_IJNS7_ILi64EEENS7_ILi128EEESB_EEENS_6half_tEfNS_4arch4Sm90ELb0ELb0ELb1ELb1ELb0ELb1ELb0ELb0ELi2ELi1ELi2ELi1ELb0EEENS1_21CollectiveEpilogueBwdISC_SD_SF_Li256ELb1ELb0ELi1EEENS1_19SingleTileSchedulerILb1ELb0ELb0ELi128EEEEEEEEEvNT_6ParamsE,"",@"SHT_CUDA_INFO"
	.sectionflags	@""
	.align	4


	//----- nvinfo : EIATTR_CUDA_API_VERSION
	.align		4
        /*0000*/ 	.byte	0x04, 0x37
        /*0002*/ 	.short	(.L_454 - .L_453)
.L_453:
        /*0004*/ 	.word	0x00000082


	//----- nvinfo : EIATTR_KPARAM_INFO
	.align		4
.L_454:
        /*0008*/ 	.byte	0x04, 0x17
        /*000a*/ 	.short	(.L_456 - .L_455)
.L_455:
        /*000c*/ 	.word	0x00000000
        /*0010*/ 	.short	0x0000
        /*0012*/ 	.short	0x0070
        /*0014*/ 	.byte	0x00, 0xf0, 0x01, 0x1a


	//----- nvinfo : EIATTR_SPARSE_MMA_MASK
	.align		4
.L_456:
        /*0018*/ 	.byte	0x03, 0x50
        /*001a*/ 	.short	0x0000


	//----- nvinfo : EIATTR_MAXREG_COUNT
	.align		4
        /*001c*/ 	.byte	0x03, 0x1b
        /*001e*/ 	.short	0x00a8


	//----- nvinfo : EIATTR_NUM_BARRIERS
	.align		4
        /*0020*/ 	.byte	0x02, 0x4c
        /*0022*/ 	.byte	0x10
	.zero		1


	//----- nvinfo : EIATTR_EXTERNS
	.align		4
        /*0024*/ 	.byte	0x04, 0x0f
        /*0026*/ 	.short	(.L_458 - .L_457)


	//   ....[0]....
	.align		4
.L_457:
        /*0028*/ 	.word	index@(__assertfail)


	//----- nvinfo : EIATTR_ANNOTATIONS
	.align		4
.L_458:
        /*002c*/ 	.byte	0x04, 0x55
        /*002e*/ 	.short	(.L_460 - .L_459)


	//   ....[0]....
.L_459:
        /*0030*/ 	.word	0x00000001
        /*0034*/ 	.byte	0x60, 0x05, 0x00, 0x00, 0x01, 0x00, 0x00, 0x00, 0x60, 0x16, 0x00, 0x00, 0x01, 0x00, 0x00, 0x00
        /*0044*/ 	.byte	0xb0, 0x9f, 0x00, 0x00, 0x01, 0x00, 0x00, 0x00, 0xe0, 0x9f, 0x00, 0x00, 0x01, 0x00, 0x00, 0x00
        /*0054*/ 	.byte	0xf0, 0xac, 0x00, 0x00


	//----- nvinfo : EIATTR_MERCURY_ISA_VERSION
	.align		4
.L_460:
        /*0058*/ 	.byte	0x03, 0x5f
        /*005a*/ 	.short	0x0101


	//----- nvinfo : EIATTR_INT_WARP_WIDE_INSTR_OFFSETS
	.align		4
        /*005c*/ 	.byte	0x04, 0x31
        /*005e*/ 	.short	(.L_462 - .L_461)


	//   ....[0]....
.L_461:
        /*0060*/ 	.word	0x00000180


	//   ....[1]....
        /*0064*/ 	.word	0x00000240


	//   ....[2]....
        /*0068*/ 	.word	0x00008fb0


	//----- nvinfo : EIATTR_COOP_GROUP_MASK_REGIDS
	.align		4
.L_462:
        /*006c*/ 	.byte	0x04, 0x29
        /*006e*/ 	.short	(.L_464 - .L_463)


	//   ....[0]....
.L_463:
        /*0070*/ 	.word	0xffffffff


	//   ....[1]....
        /*0074*/ 	.word	0xffffffff


	//   ....[2]....
        /*0078*/ 	.word	0xffffffff


	//   ....[3]....
        /*007c*/ 	.word	0xffffffff


	//   ....[4]....
        /*0080*/ 	.word	0xffffffff


	//   ....[5]....
        /*0084*/ 	.word	0xffffffff


	//   ....[6]....
        /*0088*/ 	.word	0xffffffff


	//   ....[7]....
        /*008c*/ 	.word	0x0500000f


	//----- nvinfo : EIATTR_COOP_GROUP_INSTR_OFFSETS
	.align		4
.L_464:
        /*0090*/ 	.byte	0x04, 0x28
        /*0092*/ 	.short	(.L_466 - .L_465)


	//   ....[0]....
.L_465:
        /*0094*/ 	.word	0x00000060


	//   ....[1]....
        /*0098*/ 	.word	0x00000190


	//   ....[2]....
        /*009c*/ 	.word	0x00000220


	//   ....[3]....
        /*00a0*/ 	.word	0x000003a0


	//   ....[4]....
        /*00a4*/ 	.word	0x00000610


	//   ....[5]....
        /*00a8*/ 	.word	0x00001380


	//   ....[6]....
        /*00ac*/ 	.word	0x00007d10


	//   ....[7]....
        /*00b0*/ 	.word	0x0000af60


	//----- nvinfo : EIATTR_REG_RECONFIG
	.align		4
.L_466:
        /*00b4*/ 	.byte	0x01, 0x54
	.zero		2


	//----- nvinfo : EIATTR_SYSCALL_OFFSETS
	.align		4
        /*00b8*/ 	.byte	0x04, 0x46
        /*00ba*/ 	.short	(.L_468 - .L_467)


	//   ....[0]....
.L_467:
        /*00bc*/ 	.word	0x00000fc0


	//   ....[1]....
        /*00c0*/ 	.word	0x000010b0


	//   ....[2]....
        /*00c4*/ 	.word	0x00001210


	//   ....[3]....
        /*00c8*/ 	.word	0x00001300


	//----- nvinfo : EIATTR_MBARRIER_INSTR_OFFSETS
	.align		4
.L_468:
        /*00cc*/ 	.byte	0x04, 0x39
        /*00ce*/ 	.short	(.L_470 - .L_469)


	//   ....[0]....
.L_469:
        /*00d0*/ 	.word	0x00000260
        /*00d4*/ 	.word	0x000000ff
        /*00d8*/ 	.word	0x00030800
        /*00dc*/ 	.short	0x0100
        /*00de*/ 	.byte	0x06
	.zero		1


	//   ....[1]....
        /*00e0*/ 	.word	0x00000350
        /*00e4*/ 	.word	0x000000ff
        /*00e8*/ 	.word	0x00030810
        /*00ec*/ 	.short	0x0100
        /*00ee*/ 	.byte	0x08
	.zero		1


	//   ....[2]....
        /*00f0*/ 	.word	0x00000360
        /*00f4*/ 	.word	0x000000ff
        /*00f8*/ 	.word	0x00030820
        /*00fc*/ 	.short	0x0100
        /*00fe*/ 	.byte	0x08
	.zero		1


	//   ....[3]....
        /*0100*/ 	.word	0x00000370
        /*0104*/ 	.word	0x000000ff
        /*0108*/ 	.word	0x00030818
        /*010c*/ 	.short	0x0100
        /*010e*/ 	.byte	0x08
	.zero		1


	//   ....[4]....
        /*0110*/ 	.word	0x00000380
        /*0114*/ 	.word	0x000000ff
        /*0118*/ 	.word	0x00030828
        /*011c*/ 	.short	0x0100
        /*011e*/ 	.byte	0x08
	.zero		1


	//   ....[5]....
        /*0120*/ 	.word	0x000004b0
        /*0124*/ 	.word	0x000000ff
        /*0128*/ 	.word	0x00030830
        /*012c*/ 	.short	0x0100
        /*012e*/ 	.byte	0x08
	.zero		1


	//   ....[6]....
        /*0130*/ 	.word	0x000004c0
        /*0134*/ 	.word	0x000000ff
        /*0138*/ 	.word	0x00030840
        /*013c*/ 	.short	0x0100
        /*013e*/ 	.byte	0x08
	.zero		1


	//   ....[7]....
        /*0140*/ 	.word	0x000004d0
        /*0144*/ 	.word	0x000000ff
        /*0148*/ 	.word	0x00030838
        /*014c*/ 	.short	0x0100
        /*014e*/ 	.byte	0x08
	.zero		1


	//   ....[8]....
        /*0150*/ 	.word	0x000004e0
        /*0154*/ 	.word	0x000000ff
        /*0158*/ 	.word	0x00030848
        /*015c*/ 	.short	0x0100
        /*015e*/ 	.byte	0x08
	.zero		1


	//   ....[9]....
        /*0160*/ 	.word	0x000013d0
        /*0164*/ 	.word	0x00000010
        /*0168*/ 	.word	0x00030800
        /*016c*/ 	.short	0x010a
        /*016e*/ 	.byte	0x3f
	.zero		1


	//   ....[10]....
        /*0170*/ 	.word	0x00001640
        /*0174*/ 	.word	0x00000010
        /*0178*/ 	.word	0x00030800
        /*017c*/ 	.short	0x010a
        /*017e*/ 	.byte	0x3f
	.zero		1


	//   ....[11]....
        /*0180*/ 	.word	0x00001b50
        /*0184*/ 	.word	0x00000002
        /*0188*/ 	.word	0x00030810
        /*018c*/ 	.short	0x010a
        /*018e*/ 	.byte	0x3f
	.zero		1


	//   ....[12]....
        /*0190*/ 	.word	0x00001b90
        /*0194*/ 	.word	0x00000002
        /*0198*/ 	.word	0x00030810
        /*019c*/ 	.short	0x010a
        /*019e*/ 	.byte	0x3f
	.zero		1


	//   ....[13]....
        /*01a0*/ 	.word	0x000020c0
        /*01a4*/ 	.word	0x00000002
        /*01a8*/ 	.word	0x00030830
        /*01ac*/ 	.short	0x010a
        /*01ae*/ 	.byte	0x3f
	.zero		1


	//   ....[14]....
        /*01b0*/ 	.word	0x00002140
        /*01b4*/ 	.word	0x00000002
        /*01b8*/ 	.word	0x00030830
        /*01bc*/ 	.short	0x010a
        /*01be*/ 	.byte	0x3f
	.zero		1


	//   ....[15]....
        /*01c0*/ 	.word	0x000040c0
        /*01c4*/ 	.word	0x00000000
        /*01c8*/ 	.word	0x00000000
        /*01cc*/ 	.short	0x0101
        /*01ce*/ 	.byte	0x3f
	.zero		1


	//   ....[16]....
        /*01d0*/ 	.word	0x000043d0
        /*01d4*/ 	.word	0x00000002
        /*01d8*/ 	.word	0x00000000
        /*01dc*/ 	.short	0x0101
        /*01de*/ 	.byte	0x3f
	.zero		1


	//   ....[17]....
        /*01e0*/ 	.word	0x000094b0
        /*01e4*/ 	.word	0x0000000c
        /*01e8*/ 	.word	0x00030820
        /*01ec*/ 	.short	0x010a
        /*01ee*/ 	.byte	0x3f
	.zero		1


	//   ....[18]....
        /*01f0*/ 	.word	0x00009a90
        /*01f4*/ 	.word	0x0000000c
        /*01f8*/ 	.word	0x00030840
        /*01fc*/ 	.short	0x010a
        /*01fe*/ 	.byte	0x3f
	.zero		1


	//   ....[19]....
        /*0200*/ 	.word	0x00009d40
        /*0204*/ 	.word	0x0000000c
        /*0208*/ 	.word	0x00030828
        /*020c*/ 	.short	0x010a
        /*020e*/ 	.byte	0x3f
	.zero		1


	//   ....[20]....
        /*0210*/ 	.word	0x00009f70
        /*0214*/ 	.word	0x0000000c
        /*0218*/ 	.word	0x00030848
        /*021c*/ 	.short	0x010a
        /*021e*/ 	.byte	0x3f
	.zero		1


	//   ....[21]....
        /*0220*/ 	.word	0x0000a1f0
        /*0224*/ 	.word	0x0000000c
        /*0228*/ 	.word	0x00030820
        /*022c*/ 	.short	0x010a
        /*022e*/ 	.byte	0x3f
	.zero		1


	//   ....[22]....
        /*0230*/ 	.word	0x0000a480
        /*0234*/ 	.word	0x0000000c
        /*0238*/ 	.word	0x00030840
        /*023c*/ 	.short	0x010a
        /*023e*/ 	.byte	0x3f
	.zero		1


	//   ....[23]....
        /*0240*/ 	.word	0x0000a700
        /*0244*/ 	.word	0x0000000c
        /*0248*/ 	.word	0x00030828
        /*024c*/ 	.short	0x010a
        /*024e*/ 	.byte	0x3f
	.zero		1


	//   ....[24]....
        /*0250*/ 	.word	0x0000a960
        /*0254*/ 	.word	0x00000004
        /*0258*/ 	.word	0x00030840
        /*025c*/ 	.short	0x010a
        /*025e*/ 	.byte	0x3f
	.zero		1


	//   ....[25]....
        /*0260*/ 	.word	0x0000ade0
        /*0264*/ 	.word	0x00000007
        /*0268*/ 	.word	0x00000000
        /*026c*/ 	.short	0x010a
        /*026e*/ 	.byte	0x3f
	.zero		1


	//   ....[26]....
        /*0270*/ 	.word	0x0000ae30
        /*0274*/ 	.word	0x0000000b
        /*0278*/ 	.word	0x00000000
        /*027c*/ 	.short	0x010a
        /*027e*/ 	.byte	0x3f
	.zero		1


	//   ....[27]....
        /*0280*/ 	.word	0x0000ae90
        /*0284*/ 	.word	0x00000009
        /*0288*/ 	.word	0x00000000
        /*028c*/ 	.short	0x010a
        /*028e*/ 	.byte	0x3f
	.zero		1


	//   ....[28]....
        /*0290*/ 	.word	0x0000aec0
        /*0294*/ 	.word	0x00000003
        /*0298*/ 	.word	0x00000000
        /*029c*/ 	.short	0x010a
        /*029e*/ 	.byte	0x3f
	.zero		1


	//   ....[29]....
        /*02a0*/ 	.word	0x0000af90
        /*02a4*/ 	.word	0x00000010
        /*02a8*/ 	.word	0x00030800
        /*02ac*/ 	.short	0x010a
        /*02ae*/ 	.byte	0x3f
	.zero		1


	//   ....[30]....
        /*02b0*/ 	.word	0x0000afe0
        /*02b4*/ 	.word	0x00000002
        /*02b8*/ 	.word	0x00030810
        /*02bc*/ 	.short	0x010a
        /*02be*/ 	.byte	0x3f
	.zero		1


	//   ....[31]....
        /*02c0*/ 	.word	0x0000b030
        /*02c4*/ 	.word	0x00000002
        /*02c8*/ 	.word	0x00030830
        /*02cc*/ 	.short	0x010a
        /*02ce*/ 	.byte	0x3f
	.zero		1


	//   ....[32]....
        /*02d0*/ 	.word	0x0000b080
        /*02d4*/ 	.word	0x0000000c
        /*02d8*/ 	.word	0x00030820
        /*02dc*/ 	.short	0x010a
        /*02de*/ 	.byte	0x3f
	.zero		1


	//   ....[33]....
        /*02e0*/ 	.word	0x0000b0d0
        /*02e4*/ 	.word	0x0000000c
        /*02e8*/ 	.word	0x00030840
        /*02ec*/ 	.short	0x010a
        /*02ee*/ 	.byte	0x3f
	.zero		1


	//   ....[34]....
        /*02f0*/ 	.word	0x0000b120
        /*02f4*/ 	.word	0x0000000c
        /*02f8*/ 	.word	0x00030828
        /*02fc*/ 	.short	0x010a
        /*02fe*/ 	.byte	0x3f
	.zero		1


	//   ....[35]....
        /*0300*/ 	.word	0x0000b170
        /*0304*/ 	.word	0x0000000c
        /*0308*/ 	.word	0x00030848
        /*030c*/ 	.short	0x010a
        /*030e*/ 	.byte	0x3f
	.zero		1


	//   ....[36]....
        /*0310*/ 	.word	0x0000b1d0
        /*0314*/ 	.word	0x0000000c
        /*0318*/ 	.word	0x00030820
        /*031c*/ 	.short	0x010a
        /*031e*/ 	.byte	0x3f
	.zero		1


	//   ....[37]....
        /*0320*/ 	.word	0x0000b220
        /*0324*/ 	.word	0x0000000c
        /*0328*/ 	.word	0x00030840
        /*032c*/ 	.short	0x010a
        /*032e*/ 	.byte	0x3f
	.zero		1


	//   ....[38]....
        /*0330*/ 	.word	0x0000b270
        /*0334*/ 	.word	0x0000000c
        /*0338*/ 	.word	0x00030828
        /*033c*/ 	.short	0x010a
        /*033e*/ 	.byte	0x3f
	.zero		1


	//   ....[39]....
        /*0340*/ 	.word	0x0000b2c0
        /*0344*/ 	.word	0x00000004
        /*0348*/ 	.word	0x00030840
        /*034c*/ 	.short	0x010a
        /*034e*/ 	.byte	0x3f
	.zero		1


	//   ....[40]....
        /*0350*/ 	.word	0x0000b390
        /*0354*/ 	.word	0x00000007
        /*0358*/ 	.word	0x00000000
        /*035c*/ 	.short	0x010a
        /*035e*/ 	.byte	0x3f
	.zero		1


	//   ....[41]....
        /*0360*/ 	.word	0x0000b3e0
        /*0364*/ 	.word	0x0000000b
        /*0368*/ 	.word	0x00000000
        /*036c*/ 	.short	0x010a
        /*036e*/ 	.byte	0x3f
	.zero		1


	//   ....[42]....
        /*0370*/ 	.word	0x0000b430
        /*0374*/ 	.word	0x00000009
        /*0378*/ 	.word	0x00000000
        /*037c*/ 	.short	0x010a
        /*037e*/ 	.byte	0x3f
	.zero		1


	//----- nvinfo : EIATTR_NUM_MBARRIERS
	.align		4
.L_470:
        /*0380*/ 	.byte	0x03, 0x38
        /*0382*/ 	.short	0x0009


	//----- nvinfo : EIATTR_EXIT_INSTR_OFFSETS
	.align		4
        /*0384*/ 	.byte	0x04, 0x1c
        /*0386*/ 	.short	(.L_472 - .L_471)


	//   ....[0]....
.L_471:
        /*0388*/ 	.word	0x0000af10


	//----- nvinfo : EIATTR_MAX_THREADS
	.align		4
.L_472:
        /*038c*/ 	.byte	0x04, 0x05
        /*038e*/ 	.short	(.L_474 - .L_473)
.L_473:
        /*0390*/ 	.word	0x00000180
        /*0394*/ 	.word	0x00000001
        /*0398*/ 	.word	0x00000001


	//----- nvinfo : EIATTR_CRS_STACK_SIZE
	.align		4
.L_474:
        /*039c*/ 	.byte	0x04, 0x1e
        /*039e*/ 	.short	(.L_476 - .L_475)
.L_475:
        /*03a0*/ 	.word	0x00000000


	//----- nvinfo : EIATTR_CBANK_PARAM_SIZE
	.align		4
.L_476:
        /*03a4*/ 	.byte	0x03, 0x19
        /*03a6*/ 	.short	0x06f0


	//----- nvinfo : EIATTR_PARAM_CBANK
	.align		4
        /*03a8*/ 	.byte	0x04, 0x0a
        /*03aa*/ 	.short	(.L_478 - .L_477)
	.align		4
.L_477:
        /*03ac*/ 	.word	index@(.nv.constant0._ZN7cutlass13device_kernelIN5flash11enable_sm90INS1_16FlashAttnBwdSm90INS1_25CollectiveMainloopBwdSm90ILi2ELi2ELi2EN4cute5tupleIJNS5_1CILi1EEES8_S8_EEENS6_IJNS7_ILi64EEENS7_ILi128EEESB_EEENS_6half_tEfNS_4arch4Sm90ELb0ELb0ELb1ELb1ELb0ELb1ELb0ELb0ELi2ELi1ELi2ELi1ELb0EEENS1_21CollectiveEpilogueBwdISC_SD_SF_Li256ELb1ELb0ELi1EEENS1_19SingleTileSchedulerILb1ELb0ELb0ELi128EEEEEEEEEvNT_6ParamsE)
        /*03b0*/ 	.short	0x0210
        /*03b2*/ 	.short	0x06f0


	//----- nvinfo : EIATTR_SW_WAR
	.align		4
.L_478:
        /*03b4*/ 	.byte	0x04, 0x36
        /*03b6*/ 	.short	(.L_480 - .L_479)
.L_479:
        /*03b8*/ 	.word	0x00000008
.L_480:


//--------------------- .nv.info._ZN7cutlass13device_kernelIN5flash11enable_sm90INS1_16FlashAttnBwdSm90INS1_25CollectiveMainloopBwdSm90ILi2ELi2ELi2EN4cute5tupleIJNS5_1CILi1EEES8_S8_EEENS6_IJNS7_ILi64EEENS7_ILi128EEESB_EEENS_6half_tEfNS_4arch4Sm90ELb0ELb0ELb1ELb1ELb1ELb1ELb0ELb0ELi2ELi1ELi2ELi1ELb0EEENS1_21CollectiveEpilogueBwdISC_SD_SF_Li256ELb1ELb0ELi1EEENS1_19SingleTileSchedulerILb1ELb0ELb0ELi128EEEEEEEEEvNT_6ParamsE --------------------------
	.section	.nv.info._ZN7cutlass13device_kernelIN5flash11enable_sm90INS1_16FlashAttnBwdSm90INS1_25CollectiveMainloopBwdSm90ILi2ELi2ELi2EN4cute5tupleIJNS5_1CILi1EEES8_S8_EEENS6_IJNS7_ILi64EEENS7_ILi128EEESB_EEENS_6half_tEfNS_4arch4Sm90ELb0ELb0ELb1ELb1ELb1ELb1ELb0ELb0ELi2ELi1ELi2ELi1ELb0EEENS1_21CollectiveEpilogueBwdISC_SD_SF_Li256ELb1ELb0ELi1EEENS1_19SingleTileSchedulerILb1ELb0ELb0ELi128EEEEEEEEEvNT_6ParamsE,"",@"SHT_CUDA_INFO"
	.sectionflags	@""
	.align	4


	//----- nvinfo : EIATTR_CUDA_API_VERSION
	.align		4
        /*0000*/ 	.byte	0x04, 0x37
        /*0002*/ 	.short	(.L_482 - .L_481)
.L_481:
        /*0004*/ 	.word	0x00000082


	//----- nvinfo : EIATTR_KPARAM_INFO
	.align		4
.L_482:
        /*0008*/ 	.byte	0x04, 0x17
        /*000a*/ 	.short	(.L_484 - .L_483)
.L_483:
        /*000c*/ 	.word	0x00000000
        /*0010*/ 	.short	0x0000
        /*0012*/ 	.short	0x0070
        /*0014*/ 	.byte	0x00, 0xf0, 0x01, 0x1a


	//----- nvinfo : EIATTR_SPARSE_MMA_MASK
	.align		4
.L_484:
        /*0018*/ 	.byte	0x03, 0x50
        /*001a*/ 	.short	0x0000


	//----- nvinfo : EIATTR_MAXREG_COUNT
	.align		4
        /*001c*/ 	.byte	0x03, 0x1b
        /*001e*/ 	.short	0x00a8


	//----- nvinfo : EIATTR_NUM_BARRIERS
	.align		4
        /*0020*/ 	.byte	0x02, 0x4c
        /*0022*/ 	.byte	0x10
	.zero		1


	//----- nvinfo : EIATTR_EXTERNS
	.align		4
        /*0024*/ 	.byte	0x04, 0x0f
        /*0026*/ 	.short	(.L_486 - .L_485)


	//   ....[0]....
	.align		4
.L_485:
        /*0028*/ 	.word	index@(__assertfail)


	//----- nvinfo : EIATTR_ANNOTATIONS
	.align		4
.L_486:
        /*002c*/ 	.byte	0x04, 0x55
        /*002e*/ 	.short	(.L_488 - .L_487)


	//   ....[0]....
.L_487:
        /*0030*/ 	.word	0x00000001
        /*0034*/ 	.byte	0x60, 0x05, 0x00, 0x00, 0x01, 0x00, 0x00, 0x00, 0x60, 0x16, 0x00, 0x00, 0x01, 0x00, 0x00, 0x00
        /*0044*/ 	.byte	0xb0, 0xa7, 0x00, 0x00, 0x01, 0x00, 0x00, 0x00, 0xe0, 0xa7, 0x00, 0x00, 0x01, 0x00, 0x00, 0x00
        /*0054*/ 	.byte	0xf0, 0xb4, 0x00, 0x00


	//----- nvinfo : EIATTR_MERCURY_ISA_VERSION
	.align		4
.L_488:
        /*0058*/ 	.byte	0x03, 0x5f
        /*005a*/ 	.short	0x0101


	//----- nvinfo : EIATTR_INT_WARP_WIDE_INSTR_OFFSETS
	.align		4
        /*005c*/ 	.byte	0x04, 0x31
        /*005e*/ 	.short	(.L_490 - .L_489)


	//   ....[0]....
.L_489:
        /*0060*/ 	.word	0x00000180


	//   ....[1]....
        /*0064*/ 	.word	0x00000240


	//   ....[2]....
        /*0068*/ 	.word	0x000089f0


	//   ....[3]....
        /*006c*/ 	.word	0x00008e60


	//   ....[4]....
        /*0070*/ 	.word	0x00009430


	//   ....[5]....
        /*0074*/ 	.word	0x000097b0


	//----- nvinfo : EIATTR_COOP_GROUP_MASK_REGIDS
	.align		4
.L_490:
        /*0078*/ 	.byte	0x04, 0x29
        /*007a*/ 	.short	(.L_492 - .L_491)


	//   ....[0]....
.L_491:
        /*007c*/ 	.word	0xffffffff


	//   ....[1]....
        /*0080*/ 	.word	0xffffffff


	//   ....[2]....
        /*0084*/ 	.word	0xffffffff


	//   ....[3]....
        /*0088*/ 	.word	0xffffffff


	//   ....[4]....
        /*008c*/ 	.word	0xffffffff


	//   ....[5]....
        /*0090*/ 	.word	0xffffffff


	//   ....[6]....
        /*0094*/ 	.word	0xffffffff


	//   ....[7]....
        /*0098*/ 	.word	0xffffffff


	//   ....[8]....
        /*009c*/ 	.word	0xffffffff


	//   ....[9]....
        /*00a0*/ 	.word	0xffffffff


	//   ....[10]....
        /*00a4*/ 	.word	0xffffffff


	//   ....[11]....
        /*00a8*/ 	.word	0xffffffff


	//   ....[12]....
        /*00ac*/ 	.word	0xffffffff


	//   ....[13]....
        /*00b0*/ 	.word	0x0500000f


	//   ....[14]....
        /*00b4*/ 	.word	0x0500000f


	//   ....[15]....
        /*00b8*/ 	.word	0x0500000f


	//   ....[16]....
        /*00bc*/ 	.word	0x0500000f


	//----- nvinfo : EIATTR_COOP_GROUP_INSTR_OFFSETS
	.align		4
.L_492:
        /*00c0*/ 	.byte	0x04, 0x28
        /*00c2*/ 	.short	(.L_494 - .L_493)


	//   ....[0]....
.L_493:
        /*00c4*/ 	.word	0x00000060


	//   ....[1]....
        /*00c8*/ 	.word	0x00000190


	//   ....[2]....
        /*00cc*/ 	.word	0x00000220


	//   ....[3]....
        /*00d0*/ 	.word	0x000003a0


	//   ....[4]....
        /*00d4*/ 	.word	0x00000610


	//   ....[5]....
        /*00d8*/ 	.word	0x00001380


	//   ....[6]....
        /*00dc*/ 	.word	0x00007d10


	//   ....[7]....
        /*00e0*/ 	.word	0x00008690


	//   ....[8]....
        /*00e4*/ 	.word	0x00008920


	//   ....[9]....
        /*00e8*/ 	.word	0x00008b60


	//   ....[10]....
        /*00ec*/ 	.word	0x00008d90


	//   ....[11]....
        /*00f0*/ 	.word	0x00009040


	//   ....[12]....
        /*00f4*/ 	.word	0x00009370


	//   ....[13]....
        /*00f8*/ 	.word	0x0000b760


	//   ....[14]....
        /*00fc*/ 	.word	0x0000b8b0


	//   ....[15]....
        /*0100*/ 	.word	0x0000b920


	//   ....[16]....
        /*0104*/ 	.word	0x0000b990


	//----- nvinfo : EIATTR_REG_RECONFIG
	.align		4
.L_494:
        /*0108*/ 	.byte	0x01, 0x54
	.zero		2


	//----- nvinfo : EIATTR_SYSCALL_OFFSETS
	.align		4
        /*010c*/ 	.byte	0x04, 0x46
        /*010e*/ 	.short	(.L_496 - .L_495)


	//   ....[0]....
.L_495:
        /*0110*/ 	.word	0x00000fc0


	//   ....[1]....
        /*0114*/ 	.word	0x000010b0


	//   ....[2]....
        /*0118*/ 	.word	0x00001210


	//   ....[3]....
        /*011c*/ 	.word	0x00001300


	//----- nvinfo : EIATTR_MBARRIER_INSTR_OFFSETS
	.align		4
.L_496:
        /*0120*/ 	.byte	0x04, 0x39
        /*0122*/ 	.short	(.L_498 - .L_497)


	//   ....[0]....
.L_497:
        /*0124*/ 	.word	0x00000260
        /*0128*/ 	.word	0x000000ff
        /*012c*/ 	.word	0x00030800
        /*0130*/ 	.short	0x0100
        /*0132*/ 	.byte	0x06
	.zero		1


	//   ....[1]....
        /*0134*/ 	.word	0x00000350
        /*0138*/ 	.word	0x000000ff
        /*013c*/ 	.word	0x00030810
        /*0140*/ 	.short	0x0100
        /*0142*/ 	.byte	0x08
	.zero		1


	//   ....[2]....
        /*0144*/ 	.word	0x00000360
        /*0148*/ 	.word	0x000000ff
        /*014c*/ 	.word	0x00030820
        /*0150*/ 	.short	0x0100
        /*0152*/ 	.byte	0x08
	.zero		1


	//   ....[3]....
        /*0154*/ 	.word	0x00000370
        /*0158*/ 	.word	0x000000ff
        /*015c*/ 	.word	0x00030818
        /*0160*/ 	.short	0x0100
        /*0162*/ 	.byte	0x08
	.zero		1


	//   ....[4]....
        /*0164*/ 	.word	0x00000380
        /*0168*/ 	.word	0x000000ff
        /*016c*/ 	.word	0x00030828
        /*0170*/ 	.short	0x0100
        /*0172*/ 	.byte	0x08
	.zero		1


	//   ....[5]....
        /*0174*/ 	.word	0x000004b0
        /*0178*/ 	.word	0x000000ff
        /*017c*/ 	.word	0x00030830
        /*0180*/ 	.short	0x0100
        /*0182*/ 	.byte	0x08
	.zero		1


	//   ....[6]....
        /*0184*/ 	.word	0x000004c0
        /*0188*/ 	.word	0x000000ff
        /*018c*/ 	.word	0x00030840
        /*0190*/ 	.short	0x0100
        /*0192*/ 	.byte	0x08
	.zero		1


	//   ....[7]....
        /*0194*/ 	.word	0x000004d0
        /*0198*/ 	.word	0x000000ff
        /*019c*/ 	.word	0x00030838
        /*01a0*/ 	.short	0x0100
        /*01a2*/ 	.byte	0x08
	.zero		1


	//   ....[8]....
        /*01a4*/ 	.word	0x000004e0
        /*01a8*/ 	.word	0x000000ff
        /*01ac*/ 	.word	0x00030848
        /*01b0*/ 	.short	0x0100
        /*01b2*/ 	.byte	0x08
	.zero		1


	//   ....[9]....
        /*01b4*/ 	.word	0x000013d0
        /*01b8*/ 	.word	0x00000010
        /*01bc*/ 	.word	0x00030800
        /*01c0*/ 	.short	0x010a
        /*01c2*/ 	.byte	0x3f
	.zero		1


	//   ....[10]....
        /*01c4*/ 	.word	0x00001640
        /*01c8*/ 	.word	0x00000010
        /*01cc*/ 	.word	0x00030800
        /*01d0*/ 	.short	0x010a
        /*01d2*/ 	.byte	0x3f
	.zero		1


	//   ....[11]....
        /*01d4*/ 	.word	0x00001b50
        /*01d8*/ 	.word	0x00000002
        /*01dc*/ 	.word	0x00030810
        /*01e0*/ 	.short	0x010a
        /*01e2*/ 	.byte	0x3f
	.zero		1


	//   ....[12]....
        /*01e4*/ 	.word	0x00001b90
        /*01e8*/ 	.word	0x00000002
        /*01ec*/ 	.word	0x00030810
        /*01f0*/ 	.short	0x010a
        /*01f2*/ 	.byte	0x3f
	.zero		1


	//   ....[13]....
        /*01f4*/ 	.word	0x000020c0
        /*01f8*/ 	.word	0x00000002
        /*01fc*/ 	.word	0x00030830
        /*0200*/ 	.short	0x010a
        /*0202*/ 	.byte	0x3f
	.zero		1


	//   ....[14]....
        /*0204*/ 	.word	0x00002140
        /*0208*/ 	.word	0x00000002
        /*020c*/ 	.word	0x00030830
        /*0210*/ 	.short	0x010a
        /*0212*/ 	.byte	0x3f
	.zero		1


	//   ....[15]....
        /*0214*/ 	.word	0x000040c0
        /*0218*/ 	.word	0x00000000
        /*021c*/ 	.word	0x00000000
        /*0220*/ 	.short	0x0101
        /*0222*/ 	.byte	0x3f
	.zero		1


	//   ....[16]....
        /*0224*/ 	.word	0x000043d0
        /*0228*/ 	.word	0x00000002
        /*022c*/ 	.word	0x00000000
        /*0230*/ 	.short	0x0101
        /*0232*/ 	.byte	0x3f
	.zero		1


	//   ....[17]....
        /*0234*/ 	.word	0x00009cb0
        /*0238*/ 	.word	0x0000000c
        /*023c*/ 	.word	0x00030820
        /*0240*/ 	.short	0x010a
        /*0242*/ 	.byte	0x3f
	.zero		1


	//   ....[18]....
        /*0244*/ 	.word	0x0000a290
        /*0248*/ 	.word	0x0000000c
        /*024c*/ 	.word	0x00030840
        /*0250*/ 	.short	0x010a
        /*0252*/ 	.byte	0x3f
	.zero		1


	//   ....[19]....
        /*0254*/ 	.word	0x0000a540
        /*0258*/ 	.word	0x0000000c
        /*025c*/ 	.word	0x00030828
        /*0260*/ 	.short	0x010a
        /*0262*/ 	.byte	0x3f
	.zero		1


	//   ....[20]....
        /*0264*/ 	.word	0x0000a770
        /*0268*/ 	.word	0x0000000c
        /*026c*/ 	.word	0x00030848
        /*0270*/ 	.short	0x010a
        /*0272*/ 	.byte	0x3f
	.zero		1


	//   ....[21]....
        /*0274*/ 	.word	0x0000a9f0
        /*0278*/ 	.word	0x0000000c
        /*027c*/ 	.word	0x00030820
        /*0280*/ 	.short	0x010a
        /*0282*/ 	.byte	0x3f
	.zero		1


	//   ....[22]....
        /*0284*/ 	.word	0x0000ac80
        /*0288*/ 	.word	0x0000000c
        /*028c*/ 	.word	0x00030840
        /*0290*/ 	.short	0x010a
        /*0292*/ 	.byte	0x3f
	.zero		1


	//   ....[23]....
        /*0294*/ 	.word	0x0000af00
        /*0298*/ 	.word	0x0000000c
        /*029c*/ 	.word	0x00030828
        /*02a0*/ 	.short	0x010a
        /*02a2*/ 	.byte	0x3f
	.zero		1


	//   ....[24]....
        /*02a4*/ 	.word	0x0000b160
        /*02a8*/ 	.word	0x00000004
        /*02ac*/ 	.word	0x00030840
        /*02b0*/ 	.short	0x010a
        /*02b2*/ 	.byte	0x3f
	.zero		1


	//   ....[25]....
        /*02b4*/ 	.word	0x0000b5e0
        /*02b8*/ 	.word	0x00000007
        /*02bc*/ 	.word	0x00000000
        /*02c0*/ 	.short	0x010a
        /*02c2*/ 	.byte	0x3f
	.zero		1


	//   ....[26]....
        /*02c4*/ 	.word	0x0000b630
        /*02c8*/ 	.word	0x0000000b
        /*02cc*/ 	.word	0x00000000
        /*02d0*/ 	.short	0x010a
        /*02d2*/ 	.byte	0x3f
	.zero		1


	//   ....[27]....
        /*02d4*/ 	.word	0x0000b690
        /*02d8*/ 	.word	0x00000009
        /*02dc*/ 	.word	0x00000000
        /*02e0*/ 	.short	0x010a
        /*02e2*/ 	.byte	0x3f
	.zero		1


	//   ....[28]....
        /*02e4*/ 	.word	0x0000b6c0
        /*02e8*/ 	.word	0x00000003
        /*02ec*/ 	.word	0x00000000
        /*02f0*/ 	.short	0x010a
        /*02f2*/ 	.byte	0x3f
	.zero		1


	//   ....[29]....
        /*02f4*/ 	.word	0x0000b790
        /*02f8*/ 	.word	0x00000010
        /*02fc*/ 	.word	0x00030800
        /*0300*/ 	.short	0x010a
        /*0302*/ 	.byte	0x3f
	.zero		1


	//   ....[30]....
        /*0304*/ 	.word	0x0000b7e0
        /*0308*/ 	.word	0x00000002
        /*030c*/ 	.word	0x00030810
        /*0310*/ 	.short	0x010a
        /*0312*/ 	.byte	0x3f
	.zero		1


	//   ....[31]....
        /*0314*/ 	.word	0x0000b830
        /*0318*/ 	.word	0x00000002
        /*031c*/ 	.word	0x00030830
        /*0320*/ 	.short	0x010a
        /*0322*/ 	.byte	0x3f
	.zero		1


	//   ....[32]....
        /*0324*/ 	.word	0x0000b9d0
        /*0328*/ 	.word	0x0000000c
        /*032c*/ 	.word	0x00030820
        /*0330*/ 	.short	0x010a
        /*0332*/ 	.byte	0x3f
	.zero		1


	//   ....[33]....
        /*0334*/ 	.word	0x0000ba20
        /*0338*/ 	.word	0x0000000c
        /*033c*/ 	.word	0x00030840
        /*0340*/ 	.short	0x010a
        /*0342*/ 	.byte	0x3f
	.zero		1


	//   ....[34]....
        /*0344*/ 	.word	0x0000ba70
        /*0348*/ 	.word	0x0000000c
        /*034c*/ 	.word	0x00030828
        /*0350*/ 	.short	0x010a
        /*0352*/ 	.byte	0x3f
	.zero		1


	//   ....[35]....
        /*0354*/ 	.word	0x0000bac0
        /*0358*/ 	.word	0x0000000c
        /*035c*/ 	.word	0x00030848
        /*0360*/ 	.short	0x010a
        /*0362*/ 	.byte	0x3f
	.zero		1


	//   ....[36]....
        /*0364*/ 	.word	0x0000bb20
        /*0368*/ 	.word	0x0000000c
        /*036c*/ 	.word	0x00030820
        /*0370*/ 	.short	0x010a
        /*0372*/ 	.byte	0x3f
	.zero		1


	//   ....[37]....
        /*0374*/ 	.word	0x0000bb70
        /*0378*/ 	.word	0x0000000c
        /*037c*/ 	.word	0x00030840
        /*0380*/ 	.short	0x010a
        /*0382*/ 	.byte	0x3f
	.zero		1


	//   ....[38]....
        /*0384*/ 	.word	0x0000bbc0
        /*0388*/ 	.word	0x0000000c
        /*038c*/ 	.word	0x00030828
        /*0390*/ 	.short	0x010a
        /*0392*/ 	.byte	0x3f
	.zero		1


	//   ....[39]....
        /*0394*/ 	.word	0x0000bc10
        /*0398*/ 	.word	0x00000004
        /*039c*/ 	.word	0x00030840
        /*03a0*/ 	.short	0x010a
        /*03a2*/ 	.byte	0x3f
	.zero		1


	//   ....[40]....
        /*03a4*/ 	.word	0x0000bce0
        /*03a8*/ 	.word	0x00000007
        /*03ac*/ 	.word	0x00000000
        /*03b0*/ 	.short	0x010a
        /*03b2*/ 	.byte	0x3f
	.zero		1


	//   ....[41]....
        /*03b4*/ 	.word	0x0000bd30
        /*03b8*/ 	.word	0x0000000b
        /*03bc*/ 	.word	0x00000000
        /*03c0*/ 	.short	0x010a
        /*03c2*/ 	.byte	0x3f
	.zero		1


	//   ....[42]....
        /*03c4*/ 	.word	0x0000bd80
        /*03c8*/ 	.word	0x00000009
        /*03cc*/ 	.word	0x00000000
        /*03d0*/ 	.short	0x010a
        /*03d2*/ 	.byte	0x3f
	.zero		1


	//----- nvinfo : EIATTR_NUM_MBARRIERS
	.align		4
.L_498:
        /*03d4*/ 	.byte	0x03, 0x38
        /*03d6*/ 	.short	0x0009


	//----- nvinfo : EIATTR_EXIT_INSTR_OFFSETS
	.align		4
        /*03d8*/ 	.byte	0x04, 0x1c
        /*03da*/ 	.short	(.L_500 - .L_499)


	//   ....[0]....
.L_499:
        /*03dc*/ 	.word	0x0000b710


	//----- nvinfo : EIATTR_MAX_THREADS
	.align		4
.L_500:
        /*03e0*/ 	.byte	0x04, 0x05
        /*03e2*/ 	.short	(.L_502 - .L_501)
.L_501:
        /*03e4*/ 	.word	0x00000180
        /*03e8*/ 	.word	0x00000001
        /*03ec*/ 	.word	0x00000001


	//----- nvinfo : EIATTR_CRS_STACK_SIZE
	.align		4
.L_502:
        /*03f0*/ 	.byte	0x04, 0x1e
        /*03f2*/ 	.short	(.L_504 - .L_503)
.L_503:
        /*03f4*/ 	.word	0x00000000


	//----- nvinfo : EIATTR_CBANK_PARAM_SIZE
	.align		4
.L_504:
        /*03f8*/ 	.byte	0x03, 0x19
        /*03fa*/ 	.short	0x06f0


	//----- nvinfo : EIATTR_PARAM_CBANK
	.align		4
        /*03fc*/ 	.byte	0x04, 0x0a
        /*03fe*/ 	.short	(.L_506 - .L_505)
	.align		4
.L_505:
        /*0400*/ 	.word	index@(.nv.constant0._ZN7cutlass13device_kernelIN5flash11enable_sm90INS1_16FlashAttnBwdSm90INS1_25CollectiveMainloopBwdSm90ILi2ELi2ELi2EN4cute5tupleIJNS5_1CILi1EEES8_S8_EEENS6_IJNS7_ILi64EEENS7_ILi128EEESB_EEENS_6half_tEfNS_4arch4Sm90ELb0ELb0ELb1ELb1ELb1ELb1ELb0ELb0ELi2ELi1ELi2ELi1ELb0EEENS1_21CollectiveEpilogueBwdISC_SD_SF_Li256ELb1ELb0ELi1EEENS1_19SingleTileSchedulerILb1ELb0ELb0ELi128EEEEEEEEEvNT_6ParamsE)
        /*0404*/ 	.short	0x0210
        /*0406*/ 	.short	0x06f0


	//----- nvinfo : EIATTR_SW_WAR
	.align		4
.L_506:
        /*0408*/ 	.byte	0x04, 0x36
        /*040a*/ 	.short	(.L_508 - .L_507)
.L_507:
        /*040c*/ 	.word	0x00000008
.L_508:


//--------------------- .nv.info._ZN7cutlass13device_kernelIN5flash11enable_sm90INS1_16FlashAttnBwdSm90INS1_25CollectiveMainloopBwdSm90ILi2ELi2ELi2EN4cute5tupleIJNS5_1CILi1EEES8_S8_EEENS6_IJNS7_ILi64EEENS7_ILi128EEESB_EEENS_6half_tEfNS_4arch4Sm90ELb0ELb0ELb1ELb1ELb0ELb1ELb0ELb0ELi2ELi1ELi2ELi1ELb0EEENS1_24CollectiveEpilogueBwdGQAISC_fSF_Li256ELb1ELb0EEENS1_19SingleTileSchedulerILb1ELb0ELb0ELi128EEEEEEEEEvNT_6ParamsE --------------------------
	.section	.nv.info._ZN7cutlass13device_kernelIN5flash11enable_sm90INS1_16FlashAttnBwdSm90INS1_25CollectiveMainloopBwdSm90ILi2ELi2ELi2EN4cute5tupleIJNS5_1CILi1EEES8_S8_EEENS6_IJNS7_ILi64EEENS7_ILi128EEESB_EEENS_6half_tEfNS_4arch4Sm90ELb0ELb0ELb1ELb1ELb0ELb1ELb0ELb0ELi2ELi1ELi2ELi1ELb0EEENS1_24CollectiveEpilogueBwdGQAISC_fSF_Li256ELb1ELb0EEENS1_19SingleTileSchedulerILb1ELb0ELb0ELi128EEEEEEEEEvNT_6ParamsE,"",@"SHT_CUDA_INFO"
	.sectionflags	@""
	.align	4


	//----- nvinfo : EIATTR_CUDA_API_VERSION
	.align		4
        /*0000*/ 	.byte	0x04, 0x37
        /*0002*/ 	.short	(.L_510 - .L_509)
.L_509:
        /*0004*/ 	.word	0x00000082


	//----- nvinfo : EIATTR_KPARAM_INFO
	.align		4
.L_510:
        /*0008*/ 	.byte	0x04, 0x17
        /*000a*/ 	.short	(.L_512 - .L_511)
.L_511:
        /*000c*/ 	.word	0x00000000
        /*0010*/ 	.short	0x0000
        /*0012*/ 	.short	0x0070
        /*0014*/ 	.byte	0x00, 0xf0, 0x01, 0x1a


	//----- nvinfo : EIATTR_SPARSE_MMA_MASK
	.align		4
.L_512:
        /*0018*/ 	.byte	0x03, 0x50
        /*001a*/ 	.short	0x0000


	//----- nvinfo : EIATTR_MAXREG_COUNT
	.align		4
        /*001c*/ 	.byte	0x03, 0x1b
        /*001e*/ 	.short	0x00a8


	//----- nvinfo : EIATTR_NUM_BARRIERS
	.align		4
        /*0020*/ 	.byte	0x02, 0x4c
        /*0022*/ 	.byte	0x10
	.zero		1


	//----- nvinfo : EIATTR_EXTERNS
	.align		4
        /*0024*/ 	.byte	0x04, 0x0f
        /*0026*/ 	.short	(.L_514 - .L_513)


	//   ....[0]....
	.align		4
.L_513:
        /*0028*/ 	.word	index@(__assertfail)


	//----- nvinfo : EIATTR_ANNOTATIONS
	.align		4
.L_514:
        /*002c*/ 	.byte	0x04, 0x55
        /*002e*/ 	.short	(.L_516 - .L_515)


	//   ....[0]....
.L_515:
        /*0030*/ 	.word	0x00000001
        /*0034*/ 	.byte	0x60, 0x05, 0x00, 0x00, 0x01, 0x00, 0x00, 0x00, 0x40, 0x16, 0x00, 0x00, 0x01, 0x00, 0x00, 0x00
        /*0044*/ 	.byte	0x30, 0x74, 0x00, 0x00, 0x01, 0x00, 0x00, 0x00, 0x60, 0x74, 0x00, 0x00, 0x01, 0x00, 0x00, 0x00
        /*0054*/ 	.byte	0x70, 0x81, 0x00, 0x00


	//----- nvinfo : EIATTR_MERCURY_ISA_VERSION
	.align		4
.L_516:
        /*0058*/ 	.byte	0x03, 0x5f
        /*005a*/ 	.short	0x0101


	//----- nvinfo : EIATTR_INT_WARP_WIDE_INSTR_OFFSETS
	.align		4
        /*005c*/ 	.byte	0x04, 0x31
        /*005e*/ 	.short	(.L_518 - .L_517)


	//   ....[0]....
.L_517:
        /*0060*/ 	.word	0x00000180


	//   ....[1]....
        /*0064*/ 	.word	0x00000240


	//   ....[2]....
        /*0068*/ 	.word	0x00006430


	//----- nvinfo : EIATTR_COOP_GROUP_MASK_REGIDS
	.align		4
.L_518:
        /*006c*/ 	.byte	0x04, 0x29
        /*006e*/ 	.short	(.L_520 - .L_519)


	//   ....[0]....
.L_519:
        /*0070*/ 	.word	0xffffffff


	//   ....[1]....
        /*0074*/ 	.word	0xffffffff


	//   ....[2]....
        /*0078*/ 	.word	0xffffffff


	//   ....[3]....
        /*007c*/ 	.word	0xffffffff


	//   ....[4]....
        /*0080*/ 	.word	0xffffffff


	//   ....[5]....
        /*0084*/ 	.word	0xffffffff


	//   ....[6]....
        /*0088*/ 	.word	0xffffffff


	//   ....[7]....
        /*008c*/ 	.word	0x0500000f


	//----- nvinfo : EIATTR_COOP_GROUP_INSTR_OFFSETS
	.align		4
.L_520:
        /*0090*/ 	.byte	0x04, 0x28
        /*0092*/ 	.short	(.L_522 - .L_521)


	//   ....[0]....
.L_521:
        /*0094*/ 	.word	0x00000060


	//   ....[1]....
        /*0098*/ 	.word	0x00000190


	//   ....[2]....
        /*009c*/ 	.word	0x00000220


	//   ....[3]....
        /*00a0*/ 	.word	0x000003a0


	//   ....[4]....
        /*00a4*/ 	.word	0x00000610


	//   ....[5]....
        /*00a8*/ 	.word	0x00001360


	//   ....[6]....
        /*00ac*/ 	.word	0x00005190


	//   ....[7]....
        /*00b0*/ 	.word	0x000083e0


	//----- nvinfo : EIATTR_REG_RECONFIG
	.align		4
.L_522:
        /*00b4*/ 	.byte	0x01, 0x54
	.zero		2


	//----- nvinfo : EIATTR_SYSCALL_OFFSETS
	.align		4
        /*00b8*/ 	.byte	0x04, 0x46
        /*00ba*/ 	.short	(.L_524 - .L_523)


	//   ....[0]....
.L_523:
        /*00bc*/ 	.word	0x00000fa0


	//   ....[1]....
        /*00c0*/ 	.word	0x00001090


	//   ....[2]....
        /*00c4*/ 	.word	0x000011f0


	//   ....[3]....
        /*00c8*/ 	.word	0x000012e0


	//----- nvinfo : EIATTR_MBARRIER_INSTR_OFFSETS
	.align		4
.L_524:
        /*00cc*/ 	.byte	0x04, 0x39
        /*00ce*/ 	.short	(.L_526 - .L_525)


	//   ....[0]....
.L_525:
        /*00d0*/ 	.word	0x00000260
        /*00d4*/ 	.word	0x000000ff
        /*00d8*/ 	.word	0x00030800
        /*00dc*/ 	.short	0x0100
        /*00de*/ 	.byte	0x06
	.zero		1


	//   ....[1]....
        /*00e0*/ 	.word	0x00000350
        /*00e4*/ 	.word	0x000000ff
        /*00e8*/ 	.word	0x00030810
        /*00ec*/ 	.short	0x0100
        /*00ee*/ 	.byte	0x08
	.zero		1


	//   ....[2]....
        /*00f0*/ 	.word	0x00000360
        /*00f4*/ 	.word	0x000000ff
        /*00f8*/ 	.word	0x00030820
        /*00fc*/ 	.short	0x0100
        /*00fe*/ 	.byte	0x08
	.zero		1


	//   ....[3]....
        /*0100*/ 	.word	0x00000370
        /*0104*/ 	.word	0x000000ff
        /*0108*/ 	.word	0x00030818
        /*010c*/ 	.short	0x0100
        /*010e*/ 	.byte	0x08
	.zero		1


	//   ....[4]....
        /*0110*/ 	.word	0x00000380
        /*0114*/ 	.word	0x000000ff
        /*0118*/ 	.word	0x00030828
        /*011c*/ 	.short	0x0100
        /*011e*/ 	.byte	0x08
	.zero		1


	//   ....[5]....
        /*0120*/ 	.word	0x000004b0
        /*0124*/ 	.word	0x000000ff
        /*0128*/ 	.word	0x00030830
        /*012c*/ 	.short	0x0100
        /*012e*/ 	.byte	0x08
	.zero		1


	//   ....[6]....
        /*0130*/ 	.word	0x000004c0
        /*0134*/ 	.word	0x000000ff
        /*0138*/ 	.word	0x00030840
        /*013c*/ 	.short	0x0100
        /*013e*/ 	.byte	0x08
	.zero		1


	//   ....[7]....
        /*0140*/ 	.word	0x000004d0
        /*0144*/ 	.word	0x000000ff
        /*0148*/ 	.word	0x00030838
        /*014c*/ 	.short	0x0100
        /*014e*/ 	.byte	0x08
	.zero		1


	//   ....[8]....
        /*0150*/ 	.word	0x000004e0
        /*0154*/ 	.word	0x000000ff
        /*0158*/ 	.word	0x00030848
        /*015c*/ 	.short	0x0100
        /*015e*/ 	.byte	0x08
	.zero		1


	//   ....[9]....
        /*0160*/ 	.word	0x000013b0
        /*0164*/ 	.word	0x00000010
        /*0168*/ 	.word	0x00030800
        /*016c*/ 	.short	0x010a
        /*016e*/ 	.byte	0x3f
	.zero		1


	//   ....[10]....
        /*0170*/ 	.word	0x00001620
        /*0174*/ 	.word	0x00000010
        /*0178*/ 	.word	0x00030800
        /*017c*/ 	.short	0x010a
        /*017e*/ 	.byte	0x3f
	.zero		1


	//   ....[11]....
        /*0180*/ 	.word	0x00001b30
        /*0184*/ 	.word	0x00000002
        /*0188*/ 	.word	0x00030810
        /*018c*/ 	.short	0x010a
        /*018e*/ 	.byte	0x3f
	.zero		1


	//   ....[12]....
        /*0190*/ 	.word	0x00001b70
        /*0194*/ 	.word	0x00000002
        /*0198*/ 	.word	0x00030810
        /*019c*/ 	.short	0x010a
        /*019e*/ 	.byte	0x3f
	.zero		1


	//   ....[13]....
        /*01a0*/ 	.word	0x000020a0
        /*01a4*/ 	.word	0x00000002
        /*01a8*/ 	.word	0x00030830
        /*01ac*/ 	.short	0x010a
        /*01ae*/ 	.byte	0x3f
	.zero		1


	//   ....[14]....
        /*01b0*/ 	.word	0x00002120
        /*01b4*/ 	.word	0x00000002
        /*01b8*/ 	.word	0x00030830
        /*01bc*/ 	.short	0x010a
        /*01be*/ 	.byte	0x3f
	.zero		1


	//   ....[15]....
        /*01c0*/ 	.word	0x000040a0
        /*01c4*/ 	.word	0x00000000
        /*01c8*/ 	.word	0x00000000
        /*01cc*/ 	.short	0x0101
        /*01ce*/ 	.byte	0x3f
	.zero		1


	//   ....[16]....
        /*01d0*/ 	.word	0x000043b0
        /*01d4*/ 	.word	0x00000002
        /*01d8*/ 	.word	0x00000000
        /*01dc*/ 	.short	0x0101
        /*01de*/ 	.byte	0x3f
	.zero		1


	//   ....[17]....
        /*01e0*/ 	.word	0x00006930
        /*01e4*/ 	.word	0x0000000c
        /*01e8*/ 	.word	0x00030820
        /*01ec*/ 	.short	0x010a
        /*01ee*/ 	.byte	0x3f
	.zero		1


	//   ....[18]....
        /*01f0*/ 	.word	0x00006f10
        /*01f4*/ 	.word	0x0000000c
        /*01f8*/ 	.word	0x00030840
        /*01fc*/ 	.short	0x010a
        /*01fe*/ 	.byte	0x3f
	.zero		1


	//   ....[19]....
        /*0200*/ 	.word	0x000071c0
        /*0204*/ 	.word	0x0000000c
        /*0208*/ 	.word	0x00030828
        /*020c*/ 	.short	0x010a
        /*020e*/ 	.byte	0x3f
	.zero		1


	//   ....[20]....
        /*0210*/ 	.word	0x000073f0
        /*0214*/ 	.word	0x0000000c
        /*0218*/ 	.word	0x00030848
        /*021c*/ 	.short	0x010a
        /*021e*/ 	.byte	0x3f
	.zero		1


	//   ....[21]....
        /*0220*/ 	.word	0x00007670
        /*0224*/ 	.word	0x0000000c
        /*0228*/ 	.word	0x00030820
        /*022c*/ 	.short	0x010a
        /*022e*/ 	.byte	0x3f
	.zero		1


	//   ....[22]....
        /*0230*/ 	.word	0x00007900
        /*0234*/ 	.word	0x0000000c
        /*0238*/ 	.word	0x00030840
        /*023c*/ 	.short	0x010a
        /*023e*/ 	.byte	0x3f
	.zero		1


	//   ....[23]....
        /*0240*/ 	.word	0x00007b80
        /*0244*/ 	.word	0x0000000c
        /*0248*/ 	.word	0x00030828
        /*024c*/ 	.short	0x010a
        /*024e*/ 	.byte	0x3f
	.zero		1


	//   ....[24]....
        /*0250*/ 	.word	0x00007de0
        /*0254*/ 	.word	0x00000004
        /*0258*/ 	.word	0x00030840
        /*025c*/ 	.short	0x010a
        /*025e*/ 	.byte	0x3f
	.zero		1


	//   ....[25]....
        /*0260*/ 	.word	0x00008260
        /*0264*/ 	.word	0x00000007
        /*0268*/ 	.word	0x00000000
        /*026c*/ 	.short	0x010a
        /*026e*/ 	.byte	0x3f
	.zero		1


	//   ....[26]....
        /*0270*/ 	.word	0x000082b0
        /*0274*/ 	.word	0x0000000b
        /*0278*/ 	.word	0x00000000
        /*027c*/ 	.short	0x010a
        /*027e*/ 	.byte	0x3f
	.zero		1


	//   ....[27]....
        /*0280*/ 	.word	0x00008310
        /*0284*/ 	.word	0x00000009
        /*0288*/ 	.word	0x00000000
        /*028c*/ 	.short	0x010a
        /*028e*/ 	.byte	0x3f
	.zero		1


	//   ....[28]....
        /*0290*/ 	.word	0x00008340
        /*0294*/ 	.word	0x00000003
        /*0298*/ 	.word	0x00000000
        /*029c*/ 	.short	0x010a
        /*029e*/ 	.byte	0x3f
	.zero		1


	//   ....[29]....
        /*02a0*/ 	.word	0x00008410
        /*02a4*/ 	.word	0x00000010
        /*02a8*/ 	.word	0x00030800
        /*02ac*/ 	.short	0x010a
        /*02ae*/ 	.byte	0x3f
	.zero		1


	//   ....[30]....
        /*02b0*/ 	.word	0x00008460
        /*02b4*/ 	.word	0x00000002
        /*02b8*/ 	.word	0x00030810
        /*02bc*/ 	.short	0x010a
        /*02be*/ 	.byte	0x3f
	.zero		1


	//   ....[31]....
        /*02c0*/ 	.word	0x000084b0
        /*02c4*/ 	.word	0x00000002
        /*02c8*/ 	.word	0x00030830
        /*02cc*/ 	.short	0x010a
        /*02ce*/ 	.byte	0x3f
	.zero		1


	//   ....[32]....
        /*02d0*/ 	.word	0x00008500
        /*02d4*/ 	.word	0x0000000c
        /*02d8*/ 	.word	0x00030820
        /*02dc*/ 	.short	0x010a
        /*02de*/ 	.byte	0x3f
	.zero		1


	//   ....[33]....
        /*02e0*/ 	.word	0x00008550
        /*02e4*/ 	.word	0x0000000c
        /*02e8*/ 	.word	0x00030840
        /*02ec*/ 	.short	0x010a
        /*02ee*/ 	.byte	0x3f
	.zero		1


	//   ....[34]....
        /*02f0*/ 	.word	0x000085a0
        /*02f4*/ 	.word	0x0000000c
        /*02f8*/ 	.word	0x00030828
        /*02fc*/ 	.short	0x010a
        /*02fe*/ 	.byte	0x3f
	.zero		1


	//   ....[35]....
        /*0300*/ 	.word	0x000085f0
        /*0304*/ 	.word	0x0000000c
        /*0308*/ 	.word	0x00030848
        /*030c*/ 	.short	0x010a
        /*030e*/ 	.byte	0x3f
	.zero		1


	//   ....[36]....
        /*0310*/ 	.word	0x00008650
        /*0314*/ 	.word	0x0000000c
        /*0318*/ 	.word	0x00030820
        /*031c*/ 	.short	0x010a
        /*031e*/ 	.byte	0x3f
	.zero		1


	//   ....[37]....
        /*0320*/ 	.word	0x000086a0
        /*0324*/ 	.word	0x0000000c
        /*0328*/ 	.word	0x00030840
        /*032c*/ 	.short	0x010a
        /*032e*/ 	.byte	0x3f
	.zero		1


	//   ....[38]....
        /*0330*/ 	.word	0x000086f0
        /*0334*/ 	.word	0x0000000c
        /*0338*/ 	.word	0x00030828
        /*033c*/ 	.short	0x010a
        /*033e*/ 	.byte	0x3f
	.zero		1


	//   ....[39]....
        /*0340*/ 	.word	0x00008740
        /*0344*/ 	.word	0x00000004
        /*0348*/ 	.word	0x00030840
        /*034c*/ 	.short	0x010a
        /*034e*/ 	.byte	0x3f
	.zero		1


	//   ....[40]....
        /*0350*/ 	.word	0x00008820
        /*0354*/ 	.word	0x00000007
        /*0358*/ 	.word	0x00000000
        /*035c*/ 	.short	0x010a
        /*035e*/ 	.byte	0x3f
	.zero		1


	//   ....[41]....
        /*0360*/ 	.word	0x00008870
        /*0364*/ 	.word	0x0000000b
        /*0368*/ 	.word	0x00000000
        /*036c*/ 	.short	0x010a
        /*036e*/ 	.byte	0x3f
	.zero		1


	//   ....[42]....
        /*0370*/ 	.word	0x000088c0
        /*0374*/ 	.word	0x00000009
        /*0378*/ 	.word	0x00000000
        /*037c*/ 	.short	0x010a
        /*037e*/ 	.byte	0x3f
	.zero		1


	//----- nvinfo : EIATTR_NUM_MBARRIERS
	.align		4
.L_526:
        /*0380*/ 	.byte	0x03, 0x38
        /*0382*/ 	.short	0x0009


	//----- nvinfo : EIATTR_EXIT_INSTR_OFFSETS
	.align		4
        /*0384*/ 	.byte	0x04, 0x1c
        /*0386*/ 	.short	(.L_528 - .L_527)


	//   ....[0]....
.L_527:
        /*0388*/ 	.word	0x00008390


	//----- nvinfo : EIATTR_MAX_THREADS
	.align		4
.L_528:
        /*038c*/ 	.byte	0x04, 0x05
        /*038e*/ 	.short	(.L_530 - .L_529)
.L_529:
        /*0390*/ 	.word	0x00000180
        /*0394*/ 	.word	0x00000001
        /*0398*/ 	.word	0x00000001


	//----- nvinfo : EIATTR_CRS_STACK_SIZE
	.align		4
.L_530:
        /*039c*/ 	.byte	0x04, 0x1e
        /*039e*/ 	.short	(.L_532 - .L_531)
.L_531:
        /*03a0*/ 	.word	0x00000000


	//----- nvinfo : EIATTR_CBANK_PARAM_SIZE
	.align		4
.L_532:
        /*03a4*/ 	.byte	0x03, 0x19
        /*03a6*/ 	.short	0x06f0


	//----- nvinfo : EIATTR_PARAM_CBANK
	.align		4
        /*03a8*/ 	.byte	0x04, 0x0a
        /*03aa*/ 	.short	(.L_534 - .L_533)
	.align		4
.L_533:
        /*03ac*/ 	.word	index@(.nv.constant0._ZN7cutlass13device_kernelIN5flash11enable_sm90INS1_16FlashAttnBwdSm90INS1_25CollectiveMainloopBwdSm90ILi2ELi2ELi2EN4cute5tupleIJNS5_1CILi1EEES8_S8_EEENS6_IJNS7_ILi64EEENS7_ILi128EEESB_EEENS_6half_tEfNS_4arch4Sm90ELb0ELb0ELb1ELb1ELb0ELb1ELb0ELb0ELi2ELi1ELi2ELi1ELb0EEENS1_24CollectiveEpilogueBwdGQAISC_fSF_Li256ELb1ELb0EEENS1_19SingleTileSchedulerILb1ELb0ELb0ELi128EEEEEEEEEvNT_6ParamsE)
        /*03b0*/ 	.short	0x0210
        /*03b2*/ 	.short	0x06f0


	//----- nvinfo : EIATTR_SW_WAR
	.align		4
.L_534:
        /*03b4*/ 	.byte	0x04, 0x36
        /*03b6*/ 	.short	(.L_536 - .L_535)
.L_535:
        /*03b8*/ 	.word	0x00000008
.L_536:


//--------------------- .nv.info._ZN7cutlass13device_kernelIN5flash11enable_sm90INS1_16FlashAttnBwdSm90INS1_25CollectiveMainloopBwdSm90ILi2ELi2ELi2EN4cute5tupleIJNS5_1CILi1EEES8_S8_EEENS6_IJNS7_ILi64EEENS7_ILi128EEESB_EEENS_6half_tEfNS_4arch4Sm90ELb0ELb0ELb1ELb1ELb1ELb1ELb0ELb0ELi2ELi1ELi2ELi1ELb0EEENS1_24CollectiveEpilogueBwdGQAISC_fSF_Li256ELb1ELb1EEENS1_19SingleTileSchedulerILb1ELb0ELb0ELi128EEEEEEEEEvNT_6ParamsE --------------------------
	.section	.nv.info._ZN7cutlass13device_kernelIN5flash11enable_sm90INS1_16FlashAttnBwdSm90INS1_25CollectiveMainloopBwdSm90ILi2ELi2ELi2EN4cute5tupleIJNS5_1CILi1EEES8_S8_EEENS6_IJNS7_ILi64EEENS7_ILi128EEESB_EEENS_6half_tEfNS_4arch4Sm90ELb0ELb0ELb1ELb1ELb1ELb1ELb0ELb0ELi2ELi1ELi2ELi1ELb0EEENS1_24CollectiveEpilogueBwdGQAISC_fSF_Li256ELb1ELb1EEENS1_19SingleTileSchedulerILb1ELb0ELb0ELi128EEEEEEEEEvNT_6ParamsE,"",@"SHT_CUDA_INFO"
	.sectionflags	@""
	.align	4


	//----- nvinfo : EIATTR_CUDA_API_VERSION
	.align		4
        /*0000*/ 	.byte	0x04, 0x37
        /*0002*/ 	.short	(.L_538 - .L_537)
.L_537:
        /*0004*/ 	.word	0x00000082


	//----- nvinfo : EIATTR_KPARAM_INFO
	.align		4
.L_538:
        /*0008*/ 	.byte	0x04, 0x17
        /*000a*/ 	.short	(.L_540 - .L_539)
.L_539:
        /*000c*/ 	.word	0x00000000
        /*0010*/ 	.short	0x0000
        /*0012*/ 	.short	0x0070
        /*0014*/ 	.byte	0x00, 0xf0, 0x01, 0x1a


	//----- nvinfo : EIATTR_SPARSE_MMA_MASK
	.align		4
.L_540:
        /*0018*/ 	.byte	0x03, 0x50
        /*001a*/ 	.short	0x0000


	//----- nvinfo : EIATTR_MAXREG_COUNT
	.align		4
        /*001c*/ 	.byte	0x03, 0x1b
        /*001e*/ 	.short	0x00a8


	//----- nvinfo : EIATTR_NUM_BARRIERS
	.align		4
        /*0020*/ 	.byte	0x02, 0x4c
        /*0022*/ 	.byte	0x10
	.zero		1


	//----- nvinfo : EIATTR_EXTERNS
	.align		4
        /*0024*/ 	.byte	0x04, 0x0f
        /*0026*/ 	.short	(.L_542 - .L_541)


	//   ....[0]....
	.align		4
.L_541:
        /*0028*/ 	.word	index@(__assertfail)


	//----- nvinfo : EIATTR_ANNOTATIONS
	.align		4
.L_542:
        /*002c*/ 	.byte	0x04, 0x55
        /*002e*/ 	.short	(.L_544 - .L_543)


	//   ....[0]....
.L_543:
        /*0030*/ 	.word	0x00000001
        /*0034*/ 	.byte	0x60, 0x05, 0x00, 0x00, 0x01, 0x00, 0x00, 0x00, 0x40, 0x16, 0x00, 0x00, 0x01, 0x00, 0x00, 0x00
        /*0044*/ 	.byte	0xd0, 0x80, 0x00, 0x00, 0x01, 0x00, 0x00, 0x00, 0x00, 0x81, 0x00, 0x00, 0x01, 0x00, 0x00, 0x00
        /*0054*/ 	.byte	0x10, 0x8e, 0x00, 0x00


	//----- nvinfo : EIATTR_MERCURY_ISA_VERSION
	.align		4
.L_544:
        /*0058*/ 	.byte	0x03, 0x5f
        /*005a*/ 	.short	0x0101


	//----- nvinfo : EIATTR_INT_WARP_WIDE_INSTR_OFFSETS
	.align		4
        /*005c*/ 	.byte	0x04, 0x31
        /*005e*/ 	.short	(.L_546 - .L_545)


	//   ....[0]....
.L_545:
        /*0060*/ 	.word	0x00000180


	//   ....[1]....
        /*0064*/ 	.word	0x00000240


	//   ....[2]....
        /*0068*/ 	.word	0x00006310


	//   ....[3]....
        /*006c*/ 	.word	0x00006780


	//   ....[4]....
        /*0070*/ 	.word	0x00006d50


	//   ....[5]....
        /*0074*/ 	.word	0x000070d0


	//----- nvinfo : EIATTR_COOP_GROUP_MASK_REGIDS
	.align		4
.L_546:
        /*0078*/ 	.byte	0x04, 0x29
        /*007a*/ 	.short	(.L_548 - .L_547)


	//   ....[0]....
.L_547:
        /*007c*/ 	.word	0xffffffff


	//   ....[1]....
        /*0080*/ 	.word	0xffffffff


	//   ....[2]....
        /*0084*/ 	.word	0xffffffff


	//   ....[3]....
        /*0088*/ 	.word	0xffffffff


	//   ....[4]....
        /*008c*/ 	.word	0xffffffff


	//   ....[5]....
        /*0090*/ 	.word	0xffffffff


	//   ....[6]....
        /*0094*/ 	.word	0xffffffff


	//   ....[7]....
        /*0098*/ 	.word	0xffffffff


	//   ....[8]....
        /*009c*/ 	.word	0xffffffff


	//   ....[9]....
        /*00a0*/ 	.word	0xffffffff


	//   ....[10]....
        /*00a4*/ 	.word	0xffffffff


	//   ....[11]....
        /*00a8*/ 	.word	0xffffffff


	//   ....[12]....
        /*00ac*/ 	.word	0xffffffff


	//   ....[13]....
        /*00b0*/ 	.word	0xffffffff


	//   ....[14]....
        /*00b4*/ 	.word	0xffffffff


	//   ....[15]....
        /*00b8*/ 	.word	0xffffffff


	//   ....[16]....
        /*00bc*/ 	.word	0xffffffff


	//   ....[17]....
        /*00c0*/ 	.word	0x0500000f


	//   ....[18]....
        /*00c4*/ 	.word	0x0500000f


	//   ....[19]....
        /*00c8*/ 	.word	0x0500000f


	//   ....[20]....
        /*00cc*/ 	.word	0x0500000f


	//   ....[21]....
        /*00d0*/ 	.word	0x0500000f


	//   ....[22]....
        /*00d4*/ 	.word	0x0500000f


	//----- nvinfo : EIATTR_COOP_GROUP_INSTR_OFFSETS
	.align		4
.L_548:
        /*00d8*/ 	.byte	0x04, 0x28
        /*00da*/ 	.short	(.L_550 - .L_549)


	//   ....[0]....
.L_549:
        /*00dc*/ 	.word	0x00000060


	//   ....[1]....
        /*00e0*/ 	.word	0x00000190


	//   ....[2]....
        /*00e4*/ 	.word	0x00000220


	//   ....[3]....
        /*00e8*/ 	.word	0x000003a0


	//   ....[4]....
        /*00ec*/ 	.word	0x00000610


	//   ....[5]....
        /*00f0*/ 	.word	0x00001360


	//   ....[6]....
        /*00f4*/ 	.word	0x00004f30


	//   ....[7]....
        /*00f8*/ 	.word	0x000050c0


	//   ....[8]....
        /*00fc*/ 	.word	0x00005390


	//   ....[9]....
        /*0100*/ 	.word	0x00005520


	//   ....[10]....
        /*0104*/ 	.word	0x00005630


	//   ....[11]....
        /*0108*/ 	.word	0x00005fb0


	//   ....[12]....
        /*010c*/ 	.word	0x00006240


	//   ....[13]....
        /*0110*/ 	.word	0x00006480


	//   ....[14]....
        /*0114*/ 	.word	0x000066b0


	//   ....[15]....
        /*0118*/ 	.word	0x00006960


	//   ....[16]....
        /*011c*/ 	.word	0x00006c90


	//   ....[17]....
        /*0120*/ 	.word	0x00009080


	//   ....[18]....
        /*0124*/ 	.word	0x000091d0


	//   ....[19]....
        /*0128*/ 	.word	0x00009240


	//   ....[20]....
        /*012c*/ 	.word	0x000092b0


	//   ....[21]....
        /*0130*/ 	.word	0x00009320


	//   ....[22]....
        /*0134*/ 	.word	0x00009390


	//----- nvinfo : EIATTR_REG_RECONFIG
	.align		4
.L_550:
        /*0138*/ 	.byte	0x01, 0x54
	.zero		2


	//----- nvinfo : EIATTR_SYSCALL_OFFSETS
	.align		4
        /*013c*/ 	.byte	0x04, 0x46
        /*013e*/ 	.short	(.L_552 - .L_551)


	//   ....[0]....
.L_551:
        /*0140*/ 	.word	0x00000fa0


	//   ....[1]....
        /*0144*/ 	.word	0x00001090


	//   ....[2]....
        /*0148*/ 	.word	0x000011f0


	//   ....[3]....
        /*014c*/ 	.word	0x000012e0


	//----- nvinfo : EIATTR_MBARRIER_INSTR_OFFSETS
	.align		4
.L_552:
        /*0150*/ 	.byte	0x04, 0x39
        /*0152*/ 	.short	(.L_554 - .L_553)


	//   ....[0]....
.L_553:
        /*0154*/ 	.word	0x00000260
        /*0158*/ 	.word	0x000000ff
        /*015c*/ 	.word	0x00030800
        /*0160*/ 	.short	0x0100
        /*0162*/ 	.byte	0x06
	.zero		1


	//   ....[1]....
        /*0164*/ 	.word	0x00000350
        /*0168*/ 	.word	0x000000ff
        /*016c*/ 	.word	0x00030810
        /*0170*/ 	.short	0x0100
        /*0172*/ 	.byte	0x08
	.zero		1


	//   ....[2]....
        /*0174*/ 	.word	0x00000360
        /*0178*/ 	.word	0x000000ff
        /*017c*/ 	.word	0x00030820
        /*0180*/ 	.short	0x0100
        /*0182*/ 	.byte	0x08
	.zero		1


	//   ....[3]....
        /*0184*/ 	.word	0x00000370
        /*0188*/ 	.word	0x000000ff
        /*018c*/ 	.word	0x00030818
        /*0190*/ 	.short	0x0100
        /*0192*/ 	.byte	0x08
	.zero		1


	//   ....[4]....
        /*0194*/ 	.word	0x00000380
        /*0198*/ 	.word	0x000000ff
        /*019c*/ 	.word	0x00030828
        /*01a0*/ 	.short	0x0100
        /*01a2*/ 	.byte	0x08
	.zero		1


	//   ....[5]....
        /*01a4*/ 	.word	0x000004b0
        /*01a8*/ 	.word	0x000000ff
        /*01ac*/ 	.word	0x00030830
        /*01b0*/ 	.short	0x0100
        /*01b2*/ 	.byte	0x08
	.zero		1


	//   ....[6]....
        /*01b4*/ 	.word	0x000004c0
        /*01b8*/ 	.word	0x000000ff
        /*01bc*/ 	.word	0x00030840
        /*01c0*/ 	.short	0x0100
        /*01c2*/ 	.byte	0x08
	.zero		1


	//   ....[7]....
        /*01c4*/ 	.word	0x000004d0
        /*01c8*/ 	.word	0x000000ff
        /*01cc*/ 	.word	0x00030838
        /*01d0*/ 	.short	0x0100
        /*01d2*/ 	.byte	0x08
	.zero		1


	//   ....[8]....
        /*01d4*/ 	.word	0x000004e0
        /*01d8*/ 	.word	0x000000ff
        /*01dc*/ 	.word	0x00030848
        /*01e0*/ 	.short	0x0100
        /*01e2*/ 	.byte	0x08
	.zero		1


	//   ....[9]....
        /*01e4*/ 	.word	0x000013b0
        /*01e8*/ 	.word	0x00000010
        /*01ec*/ 	.word	0x00030800
        /*01f0*/ 	.short	0x010a
        /*01f2*/ 	.byte	0x3f
	.zero		1


	//   ....[10]....
        /*01f4*/ 	.word	0x00001620
        /*01f8*/ 	.word	0x00000010
        /*01fc*/ 	.word	0x00030800
        /*0200*/ 	.short	0x010a
        /*0202*/ 	.byte	0x3f
	.zero		1


	//   ....[11]....
        /*0204*/ 	.word	0x00001b30
        /*0208*/ 	.word	0x00000002
        /*020c*/ 	.word	0x00030810
        /*0210*/ 	.short	0x010a
        /*0212*/ 	.byte	0x3f
	.zero		1


	//   ....[12]....
        /*0214*/ 	.word	0x00001b70
        /*0218*/ 	.word	0x00000002
        /*021c*/ 	.word	0x00030810
        /*0220*/ 	.short	0x010a
        /*0222*/ 	.byte	0x3f
	.zero		1


	//   ....[13]....
        /*0224*/ 	.word	0x000020a0
        /*0228*/ 	.word	0x00000002
        /*022c*/ 	.word	0x00030830
        /*0230*/ 	.short	0x010a
        /*0232*/ 	.byte	0x3f
	.zero		1


	//   ....[14]....
        /*0234*/ 	.word	0x00002120
        /*0238*/ 	.word	0x00000002
        /*023c*/ 	.word	0x00030830
        /*0240*/ 	.short	0x010a
        /*0242*/ 	.byte	0x3f
	.zero		1


	//   ....[15]....
        /*0244*/ 	.word	0x000040a0
        /*0248*/ 	.word	0x00000000
        /*024c*/ 	.word	0x00000000
        /*0250*/ 	.short	0x0101
        /*0252*/ 	.byte	0x3f
	.zero		1


	//   ....[16]....
        /*0254*/ 	.word	0x000043b0
        /*0258*/ 	.word	0x00000002
        /*025c*/ 	.word	0x00000000
        /*0260*/ 	.short	0x0101
        /*0262*/ 	.byte	0x3f
	.zero		1


	//   ....[17]....
        /*0264*/ 	.word	0x000075d0
        /*0268*/ 	.word	0x0000000c
        /*026c*/ 	.word	0x00030820
        /*0270*/ 	.short	0x010a
        /*0272*/ 	.byte	0x3f
	.zero		1


	//   ....[18]....
        /*0274*/ 	.word	0x00007bb0
        /*0278*/ 	.word	0x0000000c
        /*027c*/ 	.word	0x00030840
        /*0280*/ 	.short	0x010a
        /*0282*/ 	.byte	0x3f
	.zero		1


	//   ....[19]....
        /*0284*/ 	.word	0x00007e60
        /*0288*/ 	.word	0x0000000c
        /*028c*/ 	.word	0x00030828
        /*0290*/ 	.short	0x010a
        /*0292*/ 	.byte	0x3f
	.zero		1


	//   ....[20]....
        /*0294*/ 	.word	0x00008090
        /*0298*/ 	.word	0x0000000c
        /*029c*/ 	.word	0x00030848
        /*02a0*/ 	.short	0x010a
        /*02a2*/ 	.byte	0x3f
	.zero		1


	//   ....[21]....
        /*02a4*/ 	.word	0x00008310
        /*02a8*/ 	.word	0x0000000c
        /*02ac*/ 	.word	0x00030820
        /*02b0*/ 	.short	0x010a
        /*02b2*/ 	.byte	0x3f
	.zero		1


	//   ....[22]....
        /*02b4*/ 	.word	0x000085a0
        /*02b8*/ 	.word	0x0000000c
        /*02bc*/ 	.word	0x00030840
        /*02c0*/ 	.short	0x010a
        /*02c2*/ 	.byte	0x3f
	.zero		1


	//   ....[23]....
        /*02c4*/ 	.word	0x00008820
        /*02c8*/ 	.word	0x0000000c
        /*02cc*/ 	.word	0x00030828
        /*02d0*/ 	.short	0x010a
        /*02d2*/ 	.byte	0x3f
	.zero		1


	//   ....[24]....
        /*02d4*/ 	.word	0x00008a80
        /*02d8*/ 	.word	0x00000004
        /*02dc*/ 	.word	0x00030840
        /*02e0*/ 	.short	0x010a
        /*02e2*/ 	.byte	0x3f
	.zero		1


	//   ....[25]....
        /*02e4*/ 	.word	0x00008f00
        /*02e8*/ 	.word	0x00000007
        /*02ec*/ 	.word	0x00000000
        /*02f0*/ 	.short	0x010a
        /*02f2*/ 	.byte	0x3f
	.zero		1


	//   ....[26]....
        /*02f4*/ 	.word	0x00008f50
        /*02f8*/ 	.word	0x0000000b
        /*02fc*/ 	.word	0x00000000
        /*0300*/ 	.short	0x010a
        /*0302*/ 	.byte	0x3f
	.zero		1


	//   ....[27]....
        /*0304*/ 	.word	0x00008fb0
        /*0308*/ 	.word	0x00000009
        /*030c*/ 	.word	0x00000000
        /*0310*/ 	.short	0x010a
        /*0312*/ 	.byte	0x3f
	.zero		1


	//   ....[28]....
        /*0314*/ 	.word	0x00008fe0
        /*0318*/ 	.word	0x00000003
        /*031c*/ 	.word	0x00000000
        /*0320*/ 	.short	0x010a
        /*0322*/ 	.byte	0x3f
	.zero		1


	//   ....[29]....
        /*0324*/ 	.word	0x000090b0
        /*0328*/ 	.word	0x00000010
        /*032c*/ 	.word	0x00030800
        /*0330*/ 	.short	0x010a
        /*0332*/ 	.byte	0x3f
	.zero		1


	//   ....[30]....
        /*0334*/ 	.word	0x00009100
        /*0338*/ 	.word	0x00000002
        /*033c*/ 	.word	0x00030810
        /*0340*/ 	.short	0x010a
        /*0342*/ 	.byte	0x3f
	.zero		1


	//   ....[31]....
        /*0344*/ 	.word	0x00009150
        /*0348*/ 	.word	0x00000002
        /*034c*/ 	.word	0x00030830
        /*0350*/ 	.short	0x010a
        /*0352*/ 	.byte	0x3f
	.zero		1


	//   ....[32]....
        /*0354*/ 	.word	0x000093d0
        /*0358*/ 	.word	0x0000000c
        /*035c*/ 	.word	0x00030820
        /*0360*/ 	.short	0x010a
        /*0362*/ 	.byte	0x3f
	.zero		1


	//   ....[33]....
        /*0364*/ 	.word	0x00009420
        /*0368*/ 	.word	0x0000000c
        /*036c*/ 	.word	0x00030840
        /*0370*/ 	.short	0x010a
        /*0372*/ 	.byte	0x3f
	.zero		1


	//   ....[34]....
        /*0374*/ 	.word	0x00009470
        /*0378*/ 	.word	0x0000000c
        /*037c*/ 	.word	0x00030828
        /*0380*/ 	.short	0x010a
        /*0382*/ 	.byte	0x3f
	.zero		1


	//   ....[35]....
        /*0384*/ 	.word	0x000094c0
        /*0388*/ 	.word	0x0000000c
        /*038c*/ 	.word	0x00030848
        /*0390*/ 	.short	0x010a
        /*0392*/ 	.byte	0x3f
	.zero		1


	//   ....[36]....
        /*0394*/ 	.word	0x00009520
        /*0398*/ 	.word	0x0000000c
        /*039c*/ 	.word	0x00030820
        /*03a0*/ 	.short	0x010a
        /*03a2*/ 	.byte	0x3f
	.zero		1


	//   ....[37]....
        /*03a4*/ 	.word	0x00009570
        /*03a8*/ 	.word	0x0000000c
        /*03ac*/ 	.word	0x00030840
        /*03b0*/ 	.short	0x010a
        /*03b2*/ 	.byte	0x3f
	.zero		1


	//   ....[38]....
        /*03b4*/ 	.word	0x000095c0
        /*03b8*/ 	.word	0x0000000c
        /*03bc*/ 	.word	0x00030828
        /*03c0*/ 	.short	0x010a
        /*03c2*/ 	.byte	0x3f
	.zero		1


	//   ....[39]....
        /*03c4*/ 	.word	0x00009610
        /*03c8*/ 	.word	0x00000004
        /*03cc*/ 	.word	0x00030840
        /*03d0*/ 	.short	0x010a
        /*03d2*/ 	.byte	0x3f
	.zero		1


	//   ....[40]....
        /*03d4*/ 	.word	0x000096f0
        /*03d8*/ 	.word	0x00000007
        /*03dc*/ 	.word	0x00000000
        /*03e0*/ 	.short	0x010a
        /*03e2*/ 	.byte	0x3f
	.zero		1


	//   ....[41]....
        /*03e4*/ 	.word	0x00009740
        /*03e8*/ 	.word	0x0000000b
        /*03ec*/ 	.word	0x00000000
        /*03f0*/ 	.short	0x010a
        /*03f2*/ 	.byte	0x3f
	.zero		1


	//   ....[42]....
        /*03f4*/ 	.word	0x00009790
        /*03f8*/ 	.word	0x00000009
        /*03fc*/ 	.word	0x00000000
        /*0400*/ 	.short	0x010a
        /*0402*/ 	.byte	0x3f
	.zero		1


	//----- nvinfo : EIATTR_NUM_MBARRIERS
	.align		4
.L_554:
        /*0404*/ 	.byte	0x03, 0x38
        /*0406*/ 	.short	0x0009


	//----- nvinfo : EIATTR_EXIT_INSTR_OFFSETS
	.align		4
        /*0408*/ 	.byte	0x04, 0x1c
        /*040a*/ 	.short	(.L_556 - .L_555)


	//   ....[0]....
.L_555:
        /*040c*/ 	.word	0x00009030


	//----- nvinfo : EIATTR_MAX_THREADS
	.align		4
.L_556:
        /*0410*/ 	.byte	0x04, 0x05
        /*0412*/ 	.short	(.L_558 - .L_557)
.L_557:
        /*0414*/ 	.word	0x00000180
        /*0418*/ 	.word	0x00000001
        /*041c*/ 	.word	0x00000001


	//----- nvinfo : EIATTR_CRS_STACK_SIZE
	.align		4
.L_558:
        /*0420*/ 	.byte	0x04, 0x1e
        /*0422*/ 	.short	(.L_560 - .L_559)
.L_559:
        /*0424*/ 	.word	0x00000000


	//----- nvinfo : EIATTR_CBANK_PARAM_SIZE
	.align		4
.L_560:
        /*0428*/ 	.byte	0x03, 0x19
        /*042a*/ 	.short	0x06f0


	//----- nvinfo : EIATTR_PARAM_CBANK
	.align		4
        /*042c*/ 	.byte	0x04, 0x0a
        /*042e*/ 	.short	(.L_562 - .L_561)
	.align		4
.L_561:
        /*0430*/ 	.word	index@(.nv.constant0._ZN7cutlass13device_kernelIN5flash11enable_sm90INS1_16FlashAttnBwdSm90INS1_25CollectiveMainloopBwdSm90ILi2ELi2ELi2EN4cute5tupleIJNS5_1CILi1EEES8_S8_EEENS6_IJNS7_ILi64EEENS7_ILi128EEESB_EEENS_6half_tEfNS_4arch4Sm90ELb0ELb0ELb1ELb1ELb1ELb1ELb0ELb0ELi2ELi1ELi2ELi1ELb0EEENS1_24CollectiveEpilogueBwdGQAISC_fSF_Li256ELb1ELb1EEENS1_19SingleTileSchedulerILb1ELb0ELb0ELi128EEEEEEEEEvNT_6ParamsE)
        /*0434*/ 	.short	0x0210
        /*0436*/ 	.short	0x06f0


	//----- nvinfo : EIATTR_SW_WAR
	.align		4
.L_562:
        /*0438*/ 	.byte	0x04, 0x36
        /*043a*/ 	.short	(.L_564 - .L_563)
.L_563:
        /*043c*/ 	.word	0x00000008
.L_564:


//--------------------- .nv.info._ZN7cutlass13device_kernelIN5flash11enable_sm90INS1_16FlashAttnBwdSm90INS1_25CollectiveMainloopBwdSm90ILi2ELi2ELi2EN4cute5tupleIJNS5_1CILi1EEES8_S8_EEENS6_IJNS7_ILi64EEENS7_ILi128EEESB_EEENS_6half_tEfNS_4arch4Sm90ELb0ELb1ELb1ELb0ELb0ELb1ELb0ELb0ELi2ELi1ELi2ELi1ELb0EEENS1_21CollectiveEpilogueBwdISC_SD_SF_Li256ELb0ELb0ELi1EEENS1_19SingleTileSchedulerILb0ELb0ELb0ELi128EEEEEEEEEvNT_6ParamsE --------------------------
	.section	.nv.info._ZN7cutlass13device_kernelIN5flash11enable_sm90INS1_16FlashAttnBwdSm90INS1_25CollectiveMainloopBwdSm90ILi2ELi2ELi2EN4cute5tupleIJNS5_1CILi1EEES8_S8_EEENS6_IJNS7_ILi64EEENS7_ILi128EEESB_EEENS_6half_tEfNS_4arch4Sm90ELb0ELb1ELb1ELb0ELb0ELb1ELb0ELb0ELi2ELi1ELi2ELi1ELb0EEENS1_21CollectiveEpilogueBwdISC_SD_SF_Li256ELb0ELb0ELi1EEENS1_19SingleTileSchedulerILb0ELb0ELb0ELi128EEEEEEEEEvNT_6ParamsE,"",@"SHT_CUDA_INFO"
	.sectionflags	@""
	.align	4


	//----- nvinfo : EIATTR_CUDA_API_VERSION
	.align		4
        /*0000*/ 	.byte	0x04, 0x37
        /*0002*/ 	.short	(.L_566 - .L_565)
.L_565:
        /*0004*/ 	.word	0x00000082


	//----- nvinfo : EIATTR_KPARAM_INFO
	.align		4
.L_566:
        /*0008*/ 	.byte	0x04, 0x17
        /*000a*/ 	.short	(.L_568 - .L_567)
.L_567:
        /*000c*/ 	.word	0x00000000
        /*0010*/ 	.short	0x0000
        /*0012*/ 	.short	0x0070
        /*0014*/ 	.byte	0x00, 0xf0, 0x01, 0x24


	//----- nvinfo : EIATTR_SPARSE_MMA_MASK
	.align		4
.L_568:
        /*0018*/ 	.byte	0x03, 0x50
        /*001a*/ 	.short	0x0000


	//----- nvinfo : EIATTR_MAXREG_COUNT
	.align		4
        /*001c*/ 	.byte	0x03, 0x1b
        /*001e*/ 	.short	0x00a8


	//----- nvinfo : EIATTR_NUM_BARRIERS
	.align		4
        /*0020*/ 	.byte	0x02, 0x4c
        /*0022*/ 	.byte	0x10
	.zero		1


	//----- nvinfo : EIATTR_EXTERNS
	.align		4
        /*0024*/ 	.byte	0x04, 0x0f
        /*0026*/ 	.short	(.L_570 - .L_569)


	//   ....[0]....
	.align		4
.L_569:
        /*0028*/ 	.word	index@(__assertfail)


	//----- nvinfo : EIATTR_ANNOTATIONS
	.align		4
.L_570:
        /*002c*/ 	.byte	0x04, 0x55
        /*002e*/ 	.short	(.L_572 - .L_571)


	//   ....[0]....
.L_571:
        /*0030*/ 	.word	0x00000001
        /*0034*/ 	.byte	0x60, 0x15, 0x00, 0x00, 0x01, 0x00, 0x00, 0x00, 0x30, 0x24, 0x00, 0x00, 0x01, 0x00, 0x00, 0x00
        /*0044*/ 	.byte	0x00, 0x37, 0x00, 0x00, 0x01, 0x00, 0x00, 0x00, 0x90, 0x37, 0x00, 0x00, 0x01, 0x00, 0x00, 0x00
        /*0054*/ 	.byte	0x30, 0x86, 0x00, 0x00, 0x01, 0x00, 0x00, 0x00, 0x20, 0x88, 0x00, 0x00, 0x01, 0x00, 0x00, 0x00
        /*0064*/ 	.byte	0x10, 0x93, 0x00, 0x00, 0x01, 0x00, 0x00, 0x00, 0x30, 0x93, 0x00, 0x00, 0x01, 0x00, 0x00, 0x00
        /*0074*/ 	.byte	0xd0, 0x97, 0x00, 0x00


	//----- nvinfo : EIATTR_MERCURY_ISA_VERSION
	.align		4
.L_572:
        /*0078*/ 	.byte	0x03, 0x5f
        /*007a*/ 	.short	0x0101


	//----- nvinfo : EIATTR_INT_WARP_WIDE_INSTR_OFFSETS
	.align		4
        /*007c*/ 	.byte	0x04, 0x31
        /*007e*/ 	.short	(.L_574 - .L_573)


	//   ....[0]....
.L_573:
        /*0080*/ 	.word	0x000001f0


	//   ....[1]....
        /*0084*/ 	.word	0x00000220


	//----- nvinfo : EIATTR_COOP_GROUP_MASK_REGIDS
	.align		4
.L_574:
        /*0088*/ 	.byte	0x04, 0x29
        /*008a*/ 	.short	(.L_576 - .L_575)


	//   ....[0]....
.L_575:
        /*008c*/ 	.word	0xffffffff


	//   ....[1]....
        /*0090*/ 	.word	0xffffffff


	//   ....[2]....
        /*0094*/ 	.word	0xffffffff


	//   ....[3]....
        /*0098*/ 	.word	0xffffffff


	//   ....[4]....
        /*009c*/ 	.word	0xffffffff


	//   ....[5]....
        /*00a0*/ 	.word	0xffffffff


	//   ....[6]....
        /*00a4*/ 	.word	0xffffffff


	//   ....[7]....
        /*00a8*/ 	.word	0xffffffff


	//   ....[8]....
        /*00ac*/ 	.word	0x0500000f


	//----- nvinfo : EIATTR_COOP_GROUP_INSTR_OFFSETS
	.align		4
.L_576:
        /*00b0*/ 	.byte	0x04, 0x28
        /*00b2*/ 	.short	(.L_578 - .L_577)


	//   ....[0]....
.L_577:
        /*00b4*/ 	.word	0x00000070


	//   ....[1]....
        /*00b8*/ 	.word	0x00000200


	//   ....[2]....
        /*00bc*/ 	.word	0x00000250


	//   ....[3]....
        /*00c0*/ 	.word	0x00000440


	//   ....[4]....
        /*00c4*/ 	.word	0x00000660


	//   ....[5]....
        /*00c8*/ 	.word	0x000011e0


	//   ....[6]....
        /*00cc*/ 	.word	0x000054d0


	//   ....[7]....
        /*00d0*/ 	.word	0x00007020


	//   ....[8]....
        /*00d4*/ 	.word	0x00009e90


	//----- nvinfo : EIATTR_REG_RECONFIG
	.align		4
.L_578:
        /*00d8*/ 	.byte	0x01, 0x54
	.zero		2


	//----- nvinfo : EIATTR_SYSCALL_OFFSETS
	.align		4
        /*00dc*/ 	.byte	0x04, 0x46
        /*00de*/ 	.short	(.L_580 - .L_579)


	//   ....[0]....
.L_579:
        /*00e0*/ 	.word	0x00000e20


	//   ....[1]....
        /*00e4*/ 	.word	0x00000f10


	//   ....[2]....
        /*00e8*/ 	.word	0x00001070


	//   ....[3]....
        /*00ec*/ 	.word	0x00001160


	//   ....[4]....
        /*00f0*/ 	.word	0x00004e40


	//   ....[5]....
        /*00f4*/ 	.word	0x00004f80


	//   ....[6]....
        /*00f8*/ 	.word	0x000050a0


	//   ....[7]....
        /*00fc*/ 	.word	0x000051c0


	//----- nvinfo : EIATTR_MBARRIER_INSTR_OFFSETS
	.align		4
.L_580:
        /*0100*/ 	.byte	0x04, 0x39
        /*0102*/ 	.short	(.L_582 - .L_581)


	//   ....[0]....
.L_581:
        /*0104*/ 	.word	0x000002f0
        /*0108*/ 	.word	0x000000ff
        /*010c*/ 	.word	0x00030800
        /*0110*/ 	.short	0x0100
        /*0112*/ 	.byte	0x06
	.zero		1


	//   ....[1]....
        /*0114*/ 	.word	0x000003f0
        /*0118*/ 	.word	0x000000ff
        /*011c*/ 	.word	0x00030810
        /*0120*/ 	.short	0x0100
        /*0122*/ 	.byte	0x08
	.zero		1


	//   ....[2]....
        /*0124*/ 	.word	0x00000400
        /*0128*/ 	.word	0x000000ff
        /*012c*/ 	.word	0x00030820
        /*0130*/ 	.short	0x0100
        /*0132*/ 	.byte	0x08
	.zero		1


	//   ....[3]....
        /*0134*/ 	.word	0x00000410
        /*0138*/ 	.word	0x000000ff
        /*013c*/ 	.word	0x00030818
        /*0140*/ 	.short	0x0100
        /*0142*/ 	.byte	0x08
	.zero		1


	//   ....[4]....
        /*0144*/ 	.word	0x00000420
        /*0148*/ 	.word	0x000000ff
        /*014c*/ 	.word	0x00030828
        /*0150*/ 	.short	0x0100
        /*0152*/ 	.byte	0x08
	.zero		1


	//   ....[5]....
        /*0154*/ 	.word	0x00000550
        /*0158*/ 	.word	0x000000ff
        /*015c*/ 	.word	0x00030830
        /*0160*/ 	.short	0x0100
        /*0162*/ 	.byte	0x08
	.zero		1


	//   ....[6]....
        /*0164*/ 	.word	0x00000560
        /*0168*/ 	.word	0x000000ff
        /*016c*/ 	.word	0x00030840
        /*0170*/ 	.short	0x0100
        /*0172*/ 	.byte	0x08
	.zero		1


	//   ....[7]....
        /*0174*/ 	.word	0x00000570
        /*0178*/ 	.word	0x000000ff
        /*017c*/ 	.word	0x00030838
        /*0180*/ 	.short	0x0100
        /*0182*/ 	.byte	0x08
	.zero		1


	//   ....[8]....
        /*0184*/ 	.word	0x00000580
        /*0188*/ 	.word	0x000000ff
        /*018c*/ 	.word	0x00030848
        /*0190*/ 	.short	0x0100
        /*0192*/ 	.byte	0x08
	.zero		1


	//   ....[9]....
        /*0194*/ 	.word	0x00001210
        /*0198*/ 	.word	0x00000010
        /*019c*/ 	.word	0x00030800
        /*01a0*/ 	.short	0x010a
        /*01a2*/ 	.byte	0x3f
	.zero		1


	//   ....[10]....
        /*01a4*/ 	.word	0x00001340
        /*01a8*/ 	.word	0x00000010
        /*01ac*/ 	.word	0x00030800
        /*01b0*/ 	.short	0x010a
        /*01b2*/ 	.byte	0x3f
	.zero		1


	//   ....[11]....
        /*01b4*/ 	.word	0x00001a30
        /*01b8*/ 	.word	0x00000000
        /*01bc*/ 	.word	0x00030810
        /*01c0*/ 	.short	0x010a
        /*01c2*/ 	.byte	0x3f
	.zero		1


	//   ....[12]....
        /*01c4*/ 	.word	0x00001a70
        /*01c8*/ 	.word	0x00000000
        /*01cc*/ 	.word	0x00030810
        /*01d0*/ 	.short	0x010a
        /*01d2*/ 	.byte	0x3f
	.zero		1


	//   ....[13]....
        /*01d4*/ 	.word	0x00001fd0
        /*01d8*/ 	.word	0x00000000
        /*01dc*/ 	.word	0x00030830
        /*01e0*/ 	.short	0x010a
        /*01e2*/ 	.byte	0x3f
	.zero		1


	//   ....[14]....
        /*01e4*/ 	.word	0x00002320
        /*01e8*/ 	.word	0x00000000
        /*01ec*/ 	.word	0x00030830
        /*01f0*/ 	.short	0x010a
        /*01f2*/ 	.byte	0x3f
	.zero		1


	//   ....[15]....
        /*01f4*/ 	.word	0x00004550
        /*01f8*/ 	.word	0x00000006
        /*01fc*/ 	.word	0x00000000
        /*0200*/ 	.short	0x0101
        /*0202*/ 	.byte	0x3f
	.zero		1


	//   ....[16]....
        /*0204*/ 	.word	0x00004870
        /*0208*/ 	.word	0x00000000
        /*020c*/ 	.word	0x00000000
        /*0210*/ 	.short	0x0101
        /*0212*/ 	.byte	0x3f
	.zero		1


	//   ....[17]....
        /*0214*/ 	.word	0x00008170
        /*0218*/ 	.word	0x00000010
        /*021c*/ 	.word	0x00030820
        /*0220*/ 	.short	0x010a
        /*0222*/ 	.byte	0x3f
	.zero		1


	//   ....[18]....
        /*0224*/ 	.word	0x000088b0
        /*0228*/ 	.word	0x00000010
        /*022c*/ 	.word	0x00030840
        /*0230*/ 	.short	0x010a
        /*0232*/ 	.byte	0x3f
	.zero		1


	//   ....[19]....
        /*0234*/ 	.word	0x00008b50
        /*0238*/ 	.word	0x00000010
        /*023c*/ 	.word	0x00030828
        /*0240*/ 	.short	0x010a
        /*0242*/ 	.byte	0x3f
	.zero		1


	//   ....[20]....
        /*0244*/ 	.word	0x00008df0
        /*0248*/ 	.word	0x00000010
        /*024c*/ 	.word	0x00030848
        /*0250*/ 	.short	0x010a
        /*0252*/ 	.byte	0x3f
	.zero		1


	//   ....[21]....
        /*0254*/ 	.word	0x00009040
        /*0258*/ 	.word	0x00000010
        /*025c*/ 	.word	0x00030820
        /*0260*/ 	.short	0x010a
        /*0262*/ 	.byte	0x3f
	.zero		1


	//   ....[22]....
        /*0264*/ 	.word	0x00009360
        /*0268*/ 	.word	0x00000010
        /*026c*/ 	.word	0x00030840
        /*0270*/ 	.short	0x010a
        /*0272*/ 	.byte	0x3f
	.zero		1


	//   ....[23]....
        /*0274*/ 	.word	0x000095d0
        /*0278*/ 	.word	0x00000010
        /*027c*/ 	.word	0x00030828
        /*0280*/ 	.short	0x010a
        /*0282*/ 	.byte	0x3f
	.zero		1


	//   ....[24]....
        /*0284*/ 	.word	0x000098c0
        /*0288*/ 	.word	0x00000003
        /*028c*/ 	.word	0x00030840
        /*0290*/ 	.short	0x010a
        /*0292*/ 	.byte	0x3f
	.zero		1


	//   ....[25]....
        /*0294*/ 	.word	0x00009d00
        /*0298*/ 	.word	0x00000006
        /*029c*/ 	.word	0x00000000
        /*02a0*/ 	.short	0x010a
        /*02a2*/ 	.byte	0x3f
	.zero		1


	//   ....[26]....
        /*02a4*/ 	.word	0x00009d60
        /*02a8*/ 	.word	0x00000003
        /*02ac*/ 	.word	0x00000000
        /*02b0*/ 	.short	0x010a
        /*02b2*/ 	.byte	0x3f
	.zero		1


	//   ....[27]....
        /*02b4*/ 	.word	0x00009dc0
        /*02b8*/ 	.word	0x00000000
        /*02bc*/ 	.word	0x00000000
        /*02c0*/ 	.short	0x010a
        /*02c2*/ 	.byte	0x3f
	.zero		1


	//   ....[28]....
        /*02c4*/ 	.word	0x00009df0
        /*02c8*/ 	.word	0x00000003
        /*02cc*/ 	.word	0x00000000
        /*02d0*/ 	.short	0x010a
        /*02d2*/ 	.byte	0x3f
	.zero		1


	//   ....[29]....
        /*02d4*/ 	.word	0x00009ef0
        /*02d8*/ 	.word	0x0000000c
        /*02dc*/ 	.word	0x00030800
        /*02e0*/ 	.short	0x010a
        /*02e2*/ 	.byte	0x3f
	.zero		1


	//   ....[30]....
        /*02e4*/ 	.word	0x00009f40
        /*02e8*/ 	.word	0x00000000
        /*02ec*/ 	.word	0x00030810
        /*02f0*/ 	.short	0x010a
        /*02f2*/ 	.byte	0x3f
	.zero		1


	//   ....[31]....
        /*02f4*/ 	.word	0x00009f90
        /*02f8*/ 	.word	0x00000000
        /*02fc*/ 	.word	0x00030830
        /*0300*/ 	.short	0x010a
        /*0302*/ 	.byte	0x3f
	.zero		1


	//   ....[32]....
        /*0304*/ 	.word	0x00009fe0
        /*0308*/ 	.word	0x00000010
        /*030c*/ 	.word	0x00030820
        /*0310*/ 	.short	0x010a
        /*0312*/ 	.byte	0x3f
	.zero		1


	//   ....[33]....
        /*0314*/ 	.word	0x0000a030
        /*0318*/ 	.word	0x00000010
        /*031c*/ 	.word	0x00030840
        /*0320*/ 	.short	0x010a
        /*0322*/ 	.byte	0x3f
	.zero		1


	//   ....[34]....
        /*0324*/ 	.word	0x0000a080
        /*0328*/ 	.word	0x00000010
        /*032c*/ 	.word	0x00030828
        /*0330*/ 	.short	0x010a
        /*0332*/ 	.byte	0x3f
	.zero		1


	//   ....[35]....
        /*0334*/ 	.word	0x0000a0d0
        /*0338*/ 	.word	0x00000010
        /*033c*/ 	.word	0x00030848
        /*0340*/ 	.short	0x010a
        /*0342*/ 	.byte	0x3f
	.zero		1


	//   ....[36]....
        /*0344*/ 	.word	0x0000a130
        /*0348*/ 	.word	0x00000010
        /*034c*/ 	.word	0x00030820
        /*0350*/ 	.short	0x010a
        /*0352*/ 	.byte	0x3f
	.zero		1


	//   ....[37]....
        /*0354*/ 	.word	0x0000a180
        /*0358*/ 	.word	0x00000010
        /*035c*/ 	.word	0x00030840
        /*0360*/ 	.short	0x010a
        /*0362*/ 	.byte	0x3f
	.zero		1


	//   ....[38]....
        /*0364*/ 	.word	0x0000a1d0
        /*0368*/ 	.word	0x00000010
        /*036c*/ 	.word	0x00030828
        /*0370*/ 	.short	0x010a
        /*0372*/ 	.byte	0x3f
	.zero		1


	//   ....[39]....
        /*0374*/ 	.word	0x0000a220
        /*0378*/ 	.word	0x00000003
        /*037c*/ 	.word	0x00030840
        /*0380*/ 	.short	0x010a
        /*0382*/ 	.byte	0x3f
	.zero		1


	//   ....[40]....
        /*0384*/ 	.word	0x0000a2f0
        /*0388*/ 	.word	0x00000006
        /*038c*/ 	.word	0x00000000
        /*0390*/ 	.short	0x010a
        /*0392*/ 	.byte	0x3f
	.zero		1


	//   ....[41]....
        /*0394*/ 	.word	0x0000a340
        /*0398*/ 	.word	0x00000003
        /*039c*/ 	.word	0x00000000
        /*03a0*/ 	.short	0x010a
        /*03a2*/ 	.byte	0x3f
	.zero		1


	//   ....[42]....
        /*03a4*/ 	.word	0x0000a390
        /*03a8*/ 	.word	0x00000000
        /*03ac*/ 	.word	0x00000000
        /*03b0*/ 	.short	0x010a
        /*03b2*/ 	.byte	0x3f
	.zero		1


	//----- nvinfo : EIATTR_NUM_MBARRIERS
	.align		4
.L_582:
        /*03b4*/ 	.byte	0x03, 0x38
        /*03b6*/ 	.short	0x0009


	//----- nvinfo : EIATTR_EXIT_INSTR_OFFSETS
	.align		4
        /*03b8*/ 	.byte	0x04, 0x1c
        /*03ba*/ 	.short	(.L_584 - .L_583)


	//   ....[0]....
.L_583:
        /*03bc*/ 	.word	0x00009e40


	//----- nvinfo : EIATTR_MAX_THREADS
	.align		4
.L_584:
        /*03c0*/ 	.byte	0x04, 0x05
        /*03c2*/ 	.short	(.L_586 - .L_585)
.L_585:
        /*03c4*/ 	.word	0x00000180
        /*03c8*/ 	.word	0x00000001
        /*03cc*/ 	.word	0x00000001


	//----- nvinfo : EIATTR_CRS_STACK_SIZE
	.align		4
.L_586:
        /*03d0*/ 	.byte	0x04, 0x1e
        /*03d2*/ 	.short	(.L_588 - .L_587)
.L_587:
        /*03d4*/ 	.word	0x00000000


	//----- nvinfo : EIATTR_CBANK_PARAM_SIZE
	.align		4
.L_588:
        /*03d8*/ 	.byte	0x03, 0x19
        /*03da*/ 	.short	0x0970


	//----- nvinfo : EIATTR_PARAM_CBANK
	.align		4
        /*03dc*/ 	.byte	0x04, 0x0a
        /*03de*/ 	.short	(.L_590 - .L_589)
	.align		4
.L_589:
        /*03e0*/ 	.word	index@(.nv.constant0._ZN7cutlass13device_kernelIN5flash11enable_sm90INS1_16FlashAttnBwdSm90INS1_25CollectiveMainloopBwdSm90ILi2ELi2ELi2EN4cute5tupleIJNS5_1CILi1EEES8_S8_EEENS6_IJNS7_ILi64EEENS7_ILi128EEESB_EEENS_6half_tEfNS_4arch4Sm90ELb0ELb1ELb1ELb0ELb0ELb1ELb0ELb0ELi2ELi1ELi2ELi1ELb0EEENS1_21CollectiveEpilogueBwdISC_SD_SF_Li256ELb0ELb0ELi1EEENS1_19SingleTileSchedulerILb0ELb0ELb0ELi128EEEEEEEEEvNT_6ParamsE)
        /*03e4*/ 	.short	0x0210
        /*03e6*/ 	.short	0x0970


	//----- nvinfo : EIATTR_SW_WAR
	.align		4
.L_590:
        /*03e8*/ 	.byte	0x04, 0x36
        /*03ea*/ 	.short	(.L_592 - .L_591)
.L_591:
        /*03ec*/ 	.word	0x00000008
.L_592:


//--------------------- .nv.info._ZN7cutlass13device_kernelIN5flash11enable_sm90INS1_16FlashAttnBwdSm90INS1_25CollectiveMainloopBwdSm90ILi2ELi2ELi2EN4cute5tupleIJNS5_1CILi1EEES8_S8_EEENS6_IJNS7_ILi64EEENS7_ILi128EEESB_EEENS_6half_tEfNS_4arch4Sm90ELb0ELb1ELb1ELb0ELb1ELb1ELb0ELb0ELi2ELi1ELi2ELi1ELb0EEENS1_21CollectiveEpilogueBwdISC_SD_SF_Li256ELb0ELb0ELi1EEENS1_19SingleTileSchedulerILb0ELb0ELb0ELi128EEEEEEEEEvNT_6ParamsE --------------------------
	.section	.nv.info._ZN7cutlass13device_kernelIN5flash11enable_sm90INS1_16FlashAttnBwdSm90INS1_25CollectiveMainloopBwdSm90ILi2ELi2ELi2EN4cute5tupleIJNS5_1CILi1EEES8_S8_EEENS6_IJNS7_ILi64EEENS7_ILi128EEESB_EEENS_6half_tEfNS_4arch4Sm90ELb0ELb1ELb1ELb0ELb1ELb1ELb0ELb0ELi2ELi1ELi2ELi1ELb0EEENS1_21CollectiveEpilogueBwdISC_SD_SF_Li256ELb0ELb0ELi1EEENS1_19SingleTileSchedulerILb0ELb0ELb0ELi128EEEEEEEEEvNT_6ParamsE,"",@"SHT_CUDA_INFO"
	.sectionflags	@""
	.align	4


	//----- nvinfo : EIATTR_CUDA_API_VERSION
	.align		4
        /*0000*/ 	.byte	0x04, 0x37
        /*0002*/ 	.short	(.L_594 - .L_593)
.L_593:
        /*0004*/ 	.word	0x00000082


	//----- nvinfo : EIATTR_KPARAM_INFO
	.align		4
.L_594:
        /*0008*/ 	.byte	0x04, 0x17
        /*000a*/ 	.short	(.L_596 - .L_595)
.L_595:
        /*000c*/ 	.word	0x00000000
        /*0010*/ 	.short	0x0000
        /*0012*/ 	.short	0x0070
        /*0014*/ 	.byte	0x00, 0xf0, 0x01, 0x24


	//----- nvinfo : EIATTR_SPARSE_MMA_MASK
	.align		4
.L_596:
        /*0018*/ 	.byte	0x03, 0x50
        /*001a*/ 	.short	0x0000


	//----- nvinfo : EIATTR_MAXREG_COUNT
	.align		4
        /*001c*/ 	.byte	0x03, 0x1b
        /*001e*/ 	.short	0x00a8


	//----- nvinfo : EIATTR_NUM_BARRIERS
	.align		4
        /*0020*/ 	.byte	0x02, 0x4c
        /*0022*/ 	.byte	0x10
	.zero		1


	//----- nvinfo : EIATTR_EXTERNS
	.align		4
        /*0024*/ 	.byte	0x04, 0x0f
        /*0026*/ 	.short	(.L_598 - .L_597)


	//   ....[0]....
	.align		4
.L_597:
        /*0028*/ 	.word	index@(__assertfail)


	//----- nvinfo : EIATTR_ANNOTATIONS
	.align		4
.L_598:
        /*002c*/ 	.byte	0x04, 0x55
        /*002e*/ 	.short	(.L_600 - .L_599)


	//   ....[0]....
.L_599:
        /*0030*/ 	.word	0x00000001
        /*0034*/ 	.byte	0x70, 0x15, 0x00, 0x00, 0x01, 0x00, 0x00, 0x00, 0x40, 0x24, 0x00, 0x00, 0x01, 0x00, 0x00, 0x00
        /*0044*/ 	.byte	0x10, 0x37, 0x00, 0x00, 0x01, 0x00, 0x00, 0x00, 0xa0, 0x37, 0x00, 0x00, 0x01, 0x00, 0x00, 0x00
        /*0054*/ 	.byte	0x30, 0x95, 0x00, 0x00, 0x01, 0x00, 0x00, 0x00, 0x20, 0x97, 0x00, 0x00, 0x01, 0x00, 0x00, 0x00
        /*0064*/ 	.byte	0x10, 0xa2, 0x00, 0x00, 0x01, 0x00, 0x00, 0x00, 0x30, 0xa2, 0x00, 0x00, 0x01, 0x00, 0x00, 0x00
        /*0074*/ 	.byte	0xd0, 0xa6, 0x00, 0x00


	//----- nvinfo : EIATTR_MERCURY_ISA_VERSION
	.align		4
.L_600:
        /*0078*/ 	.byte	0x03, 0x5f
        /*007a*/ 	.short	0x0101


	//----- nvinfo : EIATTR_INT_WARP_WIDE_INSTR_OFFSETS
	.align		4
        /*007c*/ 	.byte	0x04, 0x31
        /*007e*/ 	.short	(.L_602 - .L_601)


	//   ....[0]....
.L_601:
        /*0080*/ 	.word	0x000001f0


	//   ....[1]....
        /*0084*/ 	.word	0x00000220


	//   ....[2]....
        /*0088*/ 	.word	0x00007980


	//   ....[3]....
        /*008c*/ 	.word	0x00007f80


	//   ....[4]....
        /*0090*/ 	.word	0x00008430


	//   ....[5]....
        /*0094*/ 	.word	0x00008700


	//   ....[6]....
        /*0098*/ 	.word	0x00008960


	//   ....[7]....
        /*009c*/ 	.word	0x00008af0


	//----- nvinfo : EIATTR_COOP_GROUP_MASK_REGIDS
	.align		4
.L_602:
        /*00a0*/ 	.byte	0x04, 0x29
        /*00a2*/ 	.short	(.L_604 - .L_603)


	//   ....[0]....
.L_603:
        /*00a4*/ 	.word	0xffffffff


	//   ....[1]....
        /*00a8*/ 	.word	0xffffffff


	//   ....[2]....
        /*00ac*/ 	.word	0xffffffff


	//   ....[3]....
        /*00b0*/ 	.word	0xffffffff


	//   ....[4]....
        /*00b4*/ 	.word	0xffffffff


	//   ....[5]....
        /*00b8*/ 	.word	0xffffffff


	//   ....[6]....
        /*00bc*/ 	.word	0xffffffff


	//   ....[7]....
        /*00c0*/ 	.word	0xffffffff


	//   ....[8]....
        /*00c4*/ 	.word	0xffffffff


	//   ....[9]....
        /*00c8*/ 	.word	0xffffffff


	//   ....[10]....
        /*00cc*/ 	.word	0xffffffff


	//   ....[11]....
        /*00d0*/ 	.word	0xffffffff


	//   ....[12]....
        /*00d4*/ 	.word	0xffffffff


	//   ....[13]....
        /*00d8*/ 	.word	0xffffffff


	//   ....[14]....
        /*00dc*/ 	.word	0xffffffff


	//   ....[15]....
        /*00e0*/ 	.word	0xffffffff


	//   ....[16]....
        /*00e4*/ 	.word	0xffffffff


	//   ....[17]....
        /*00e8*/ 	.word	0x0500000f


	//   ....[18]....
        /*00ec*/ 	.word	0x0500000f


	//   ....[19]....
        /*00f0*/ 	.word	0x0500000f


	//   ....[20]....
        /*00f4*/ 	.word	0x0500000f


	//----- nvinfo : EIATTR_COOP_GROUP_INSTR_OFFSETS
	.align		4
.L_604:
        /*00f8*/ 	.byte	0x04, 0x28
        /*00fa*/ 	.short	(.L_606 - .L_605)


	//   ....[0]....
.L_605:
        /*00fc*/ 	.word	0x00000070


	//   ....[1]....
        /*0100*/ 	.word	0x00000200


	//   ....[2]....
        /*0104*/ 	.word	0x00000250


	//   ....[3]....
        /*0108*/ 	.word	0x00000440


	//   ....[4]....
        /*010c*/ 	.word	0x00000670


	//   ....[5]....
        /*0110*/ 	.word	0x000011f0


	//   ....[6]....
        /*0114*/ 	.word	0x000054e0


	//   ....[7]....
        /*0118*/ 	.word	0x00007020


	//   ....[8]....
        /*011c*/ 	.word	0x00007580


	//   ....[9]....
        /*0120*/ 	.word	0x000078b0


	//   ....[10]....
        /*0124*/ 	.word	0x00007c00


	//   ....[11]....
        /*0128*/ 	.word	0x00007eb0


	//   ....[12]....
        /*012c*/ 	.word	0x000080f0


	//   ....[13]....
        /*0130*/ 	.word	0x00008360


	//   ....[14]....
        /*0134*/ 	.word	0x00008640


	//   ....[15]....
        /*0138*/ 	.word	0x00008860


	//   ....[16]....
        /*013c*/ 	.word	0x000089f0


	//   ....[17]....
        /*0140*/ 	.word	0x0000ad90


	//   ....[18]....
        /*0144*/ 	.word	0x0000af10


	//   ....[19]....
        /*0148*/ 	.word	0x0000af80


	//   ....[20]....
        /*014c*/ 	.word	0x0000aff0


	//----- nvinfo : EIATTR_REG_RECONFIG
	.align		4
.L_606:
        /*0150*/ 	.byte	0x01, 0x54
	.zero		2


	//----- nvinfo : EIATTR_SYSCALL_OFFSETS
	.align		4
        /*0154*/ 	.byte	0x04, 0x46
        /*0156*/ 	.short	(.L_608 - .L_607)


	//   ....[0]....
.L_607:
        /*0158*/ 	.word	0x00000e30


	//   ....[1]....
        /*015c*/ 	.word	0x00000f20


	//   ....[2]....
        /*0160*/ 	.word	0x00001080


	//   ....[3]....
        /*0164*/ 	.word	0x00001170


	//   ....[4]....
        /*0168*/ 	.word	0x00004e50


	//   ....[5]....
        /*016c*/ 	.word	0x00004f90


	//   ....[6]....
        /*0170*/ 	.word	0x000050b0


	//   ....[7]....
        /*0174*/ 	.word	0x000051d0


	//----- nvinfo : EIATTR_MBARRIER_INSTR_OFFSETS
	.align		4
.L_608:
        /*0178*/ 	.byte	0x04, 0x39
        /*017a*/ 	.short	(.L_610 - .L_609)


	//   ....[0]....
.L_609:
        /*017c*/ 	.word	0x000002f0
        /*0180*/ 	.word	0x000000ff
        /*0184*/ 	.word	0x00030800
        /*0188*/ 	.short	0x0100
        /*018a*/ 	.byte	0x06
	.zero		1


	//   ....[1]....
        /*018c*/ 	.word	0x000003f0
        /*0190*/ 	.word	0x000000ff
        /*0194*/ 	.word	0x00030810
        /*0198*/ 	.short	0x0100
        /*019a*/ 	.byte	0x08
	.zero		1


	//   ....[2]....
        /*019c*/ 	.word	0x00000400
        /*01a0*/ 	.word	0x000000ff
        /*01a4*/ 	.word	0x00030820
        /*01a8*/ 	.short	0x0100
        /*01aa*/ 	.byte	0x08
	.zero		1


	//   ....[3]....
        /*01ac*/ 	.word	0x00000410
        /*01b0*/ 	.word	0x000000ff
        /*01b4*/ 	.word	0x00030818
        /*01b8*/ 	.short	0x0100
        /*01ba*/ 	.byte	0x08
	.zero		1


	//   ....[4]....
        /*01bc*/ 	.word	0x00000420
        /*01c0*/ 	.word	0x000000ff
        /*01c4*/ 	.word	0x00030828
        /*01c8*/ 	.short	0x0100
        /*01ca*/ 	.byte	0x08
	.zero		1


	//   ....[5]....
        /*01cc*/ 	.word	0x00000550
        /*01d0*/ 	.word	0x000000ff
        /*01d4*/ 	.word	0x00030830
        /*01d8*/ 	.short	0x0100
        /*01da*/ 	.byte	0x08
	.zero		1


	//   ....[6]....
        /*01dc*/ 	.word	0x00000560
        /*01e0*/ 	.word	0x000000ff
        /*01e4*/ 	.word	0x00030840
        /*01e8*/ 	.short	0x0100
        /*01ea*/ 	.byte	0x08
	.zero		1


	//   ....[7]....
        /*01ec*/ 	.word	0x00000570
        /*01f0*/ 	.word	0x000000ff
        /*01f4*/ 	.word	0x00030838
        /*01f8*/ 	.short	0x0100
        /*01fa*/ 	.byte	0x08
	.zero		1


	//   ....[8]....
        /*01fc*/ 	.word	0x00000580
        /*0200*/ 	.word	0x000000ff
        /*0204*/ 	.word	0x00030848
        /*0208*/ 	.short	0x0100
        /*020a*/ 	.byte	0x08
	.zero		1


	//   ....[9]....
        /*020c*/ 	.word	0x00001220
        /*0210*/ 	.word	0x00000010
        /*0214*/ 	.word	0x00030800
        /*0218*/ 	.short	0x010a
        /*021a*/ 	.byte	0x3f
	.zero		1


	//   ....[10]....
        /*021c*/ 	.word	0x00001350
        /*0220*/ 	.word	0x00000010
        /*0224*/ 	.word	0x00030800
        /*0228*/ 	.short	0x010a
        /*022a*/ 	.byte	0x3f
	.zero		1


	//   ....[11]....
        /*022c*/ 	.word	0x00001a40
        /*0230*/ 	.word	0x00000000
        /*0234*/ 	.word	0x00030810
        /*0238*/ 	.short	0x010a
        /*023a*/ 	.byte	0x3f
	.zero		1


	//   ....[12]....
        /*023c*/ 	.word	0x00001a80
        /*0240*/ 	.word	0x00000000
        /*0244*/ 	.word	0x00030810
        /*0248*/ 	.short	0x010a
        /*024a*/ 	.byte	0x3f
	.zero		1


	//   ....[13]....
        /*024c*/ 	.word	0x00001fe0
        /*0250*/ 	.word	0x00000000
        /*0254*/ 	.word	0x00030830
        /*0258*/ 	.short	0x010a
        /*025a*/ 	.byte	0x3f
	.zero		1


	//   ....[14]....
        /*025c*/ 	.word	0x00002330
        /*0260*/ 	.word	0x00000000
        /*0264*/ 	.word	0x00030830
        /*0268*/ 	.short	0x010a
        /*026a*/ 	.byte	0x3f
	.zero		1


	//   ....[15]....
        /*026c*/ 	.word	0x00004560
        /*0270*/ 	.word	0x00000006
        /*0274*/ 	.word	0x00000000
        /*0278*/ 	.short	0x0101
        /*027a*/ 	.byte	0x3f
	.zero		1


	//   ....[16]....
        /*027c*/ 	.word	0x00004880
        /*0280*/ 	.word	0x00000000
        /*0284*/ 	.word	0x00000000
        /*0288*/ 	.short	0x0101
        /*028a*/ 	.byte	0x3f
	.zero		1


	//   ....[17]....
        /*028c*/ 	.word	0x00009070
        /*0290*/ 	.word	0x00000010
        /*0294*/ 	.word	0x00030820
        /*0298*/ 	.short	0x010a
        /*029a*/ 	.byte	0x3f
	.zero		1


	//   ....[18]....
        /*029c*/ 	.word	0x000097b0
        /*02a0*/ 	.word	0x00000010
        /*02a4*/ 	.word	0x00030840
        /*02a8*/ 	.short	0x010a
        /*02aa*/ 	.byte	0x3f
	.zero		1


	//   ....[19]....
        /*02ac*/ 	.word	0x00009a50
        /*02b0*/ 	.word	0x00000010
        /*02b4*/ 	.word	0x00030828
        /*02b8*/ 	.short	0x010a
        /*02ba*/ 	.byte	0x3f
	.zero		1


	//   ....[20]....
        /*02bc*/ 	.word	0x00009cf0
        /*02c0*/ 	.word	0x00000010
        /*02c4*/ 	.word	0x00030848
        /*02c8*/ 	.short	0x010a
        /*02ca*/ 	.byte	0x3f
	.zero		1


	//   ....[21]....
        /*02cc*/ 	.word	0x00009f40
        /*02d0*/ 	.word	0x00000010
        /*02d4*/ 	.word	0x00030820
        /*02d8*/ 	.short	0x010a
        /*02da*/ 	.byte	0x3f
	.zero		1


	//   ....[22]....
        /*02dc*/ 	.word	0x0000a260
        /*02e0*/ 	.word	0x00000010
        /*02e4*/ 	.word	0x00030840
        /*02e8*/ 	.short	0x010a
        /*02ea*/ 	.byte	0x3f
	.zero		1


	//   ....[23]....
        /*02ec*/ 	.word	0x0000a4d0
        /*02f0*/ 	.word	0x00000010
        /*02f4*/ 	.word	0x00030828
        /*02f8*/ 	.short	0x010a
        /*02fa*/ 	.byte	0x3f
	.zero		1


	//   ....[24]....
        /*02fc*/ 	.word	0x0000a7c0
        /*0300*/ 	.word	0x00000003
        /*0304*/ 	.word	0x00030840
        /*0308*/ 	.short	0x010a
        /*030a*/ 	.byte	0x3f
	.zero		1


	//   ....[25]....
        /*030c*/ 	.word	0x0000ac00
        /*0310*/ 	.word	0x00000006
        /*0314*/ 	.word	0x00000000
        /*0318*/ 	.short	0x010a
        /*031a*/ 	.byte	0x3f
	.zero		1


	//   ....[26]....
        /*031c*/ 	.word	0x0000ac60
        /*0320*/ 	.word	0x00000003
        /*0324*/ 	.word	0x00000000
        /*0328*/ 	.short	0x010a
        /*032a*/ 	.byte	0x3f
	.zero		1


	//   ....[27]....
        /*032c*/ 	.word	0x0000acc0
        /*0330*/ 	.word	0x00000000
        /*0334*/ 	.word	0x00000000
        /*0338*/ 	.short	0x010a
        /*033a*/ 	.byte	0x3f
	.zero		1


	//   ....[28]....
        /*033c*/ 	.word	0x0000acf0
        /*0340*/ 	.word	0x00000003
        /*0344*/ 	.word	0x00000000
        /*0348*/ 	.short	0x010a
        /*034a*/ 	.byte	0x3f
	.zero		1


	//   ....[29]....
        /*034c*/ 	.word	0x0000adf0
        /*0350*/ 	.word	0x0000000c
        /*0354*/ 	.word	0x00030800
        /*0358*/ 	.short	0x010a
        /*035a*/ 	.byte	0x3f
	.zero		1


	//   ....[30]....
        /*035c*/ 	.word	0x0000ae40
        /*0360*/ 	.word	0x00000000
        /*0364*/ 	.word	0x00030810
        /*0368*/ 	.short	0x010a
        /*036a*/ 	.byte	0x3f
	.zero		1


	//   ....[31]....
        /*036c*/ 	.word	0x0000ae90
        /*0370*/ 	.word	0x00000000
        /*0374*/ 	.word	0x00030830
        /*0378*/ 	.short	0x010a
        /*037a*/ 	.byte	0x3f
	.zero		1


	//   ....[32]....
        /*037c*/ 	.word	0x0000b030
        /*0380*/ 	.word	0x00000010
        /*0384*/ 	.word	0x00030820
        /*0388*/ 	.short	0x010a
        /*038a*/ 	.byte	0x3f
	.zero		1


	//   ....[33]....
        /*038c*/ 	.word	0x0000b080
        /*0390*/ 	.word	0x00000010
        /*0394*/ 	.word	0x00030840
        /*0398*/ 	.short	0x010a
        /*039a*/ 	.byte	0x3f
	.zero		1


	//   ....[34]....
        /*039c*/ 	.word	0x0000b0d0
        /*03a0*/ 	.word	0x00000010
        /*03a4*/ 	.word	0x00030828
        /*03a8*/ 	.short	0x010a
        /*03aa*/ 	.byte	0x3f
	.zero		1


	//   ....[35]....
        /*03ac*/ 	.word	0x0000b120
        /*03b0*/ 	.word	0x00000010
        /*03b4*/ 	.word	0x00030848
        /*03b8*/ 	.short	0x010a
        /*03ba*/ 	.byte	0x3f
	.zero		1


	//   ....[36]....
        /*03bc*/ 	.word	0x0000b180
        /*03c0*/ 	.word	0x00000010
        /*03c4*/ 	.word	0x00030820
        /*03c8*/ 	.short	0x010a
        /*03ca*/ 	.byte	0x3f
	.zero		1


	//   ....[37]....
        /*03cc*/ 	.word	0x0000b1d0
        /*03d0*/ 	.word	0x00000010
        /*03d4*/ 	.word	0x00030840
        /*03d8*/ 	.short	0x010a
        /*03da*/ 	.byte	0x3f
	.zero		1


	//   ....[38]....
        /*03dc*/ 	.word	0x0000b220
        /*03e0*/ 	.word	0x00000010
        /*03e4*/ 	.word	0x00030828
        /*03e8*/ 	.short	0x010a
        /*03ea*/ 	.byte	0x3f
	.zero		1


	//   ....[39]....
        /*03ec*/ 	.word	0x0000b270
        /*03f0*/ 	.word	0x00000003
        /*03f4*/ 	.word	0x00030840
        /*03f8*/ 	.short	0x010a
        /*03fa*/ 	.byte	0x3f
	.zero		1


	//   ....[40]....
        /*03fc*/ 	.word	0x0000b340
        /*0400*/ 	.word	0x00000006
        /*0404*/ 	.word	0x00000000
        /*0408*/ 	.short	0x010a
        /*040a*/ 	.byte	0x3f
	.zero		1


	//   ....[41]....
        /*040c*/ 	.word	0x0000b390
        /*0410*/ 	.word	0x00000003
        /*0414*/ 	.word	0x00000000
        /*0418*/ 	.short	0x010a
        /*041a*/ 	.byte	0x3f
	.zero		1


	//   ....[42]....
        /*041c*/ 	.word	0x0000b3e0
        /*0420*/ 	.word	0x00000000
        /*0424*/ 	.word	0x00000000
        /*0428*/ 	.short	0x010a
        /*042a*/ 	.byte	0x3f
	.zero		1


	//----- nvinfo : EIATTR_NUM_MBARRIERS
	.align		4
.L_610:
        /*042c*/ 	.byte	0x03, 0x38
        /*042e*/ 	.short	0x0009


	//----- nvinfo : EIATTR_EXIT_INSTR_OFFSETS
	.align		4
        /*0430*/ 	.byte	0x04, 0x1c
        /*0432*/ 	.short	(.L_612 - .L_611)


	//   ....[0]....
.L_611:
        /*0434*/ 	.word	0x0000ad40


	//----- nvinfo : EIATTR_MAX_THREADS
	.align		4
.L_612:
        /*0438*/ 	.byte	0x04, 0x05
        /*043a*/ 	.short	(.L_614 - .L_613)
.L_613:
        /*043c*/ 	.word	0x00000180
        /*0440*/ 	.word	0x00000001
        /*0444*/ 	.word	0x00000001


	//----- nvinfo : EIATTR_CRS_STACK_SIZE
	.align		4
.L_614:
        /*0448*/ 	.byte	0x04, 0x1e
        /*044a*/ 	.short	(.L_616 - .L_615)
.L_615:
        /*044c*/ 	.word	0x00000000


	//----- nvinfo : EIATTR_CBANK_PARAM_SIZE
	.align		4
.L_616:
        /*0450*/ 	.byte	0x03, 0x19
        /*0452*/ 	.short	0x0970


	//----- nvinfo : EIATTR_PARAM_CBANK
	.align		4
        /*0454*/ 	.byte	0x04, 0x0a
        /*0456*/ 	.short	(.L_618 - .L_617)
	.align		4
.L_617:
        /*0458*/ 	.word	index@(.nv.constant0._ZN7cutlass13device_kernelIN5flash11enable_sm90INS1_16FlashAttnBwdSm90INS1_25CollectiveMainloopBwdSm90ILi2ELi2ELi2EN4cute5tupleIJNS5_1CILi1EEES8_S8_EEENS6_IJNS7_ILi64EEENS7_ILi128EEESB_EEENS_6half_tEfNS_4arch4Sm90ELb0ELb1ELb1ELb0ELb1ELb1ELb0ELb0ELi2ELi1ELi2ELi1ELb0EEENS1_21CollectiveEpilogueBwdISC_SD_SF_Li256ELb0ELb0ELi1EEENS1_19SingleTileSchedulerILb0ELb0ELb0ELi128EEEEEEEEEvNT_6ParamsE)
        /*045c*/ 	.short	0x0210
        /*045e*/ 	.short	0x0970


	//----- nvinfo : EIATTR_SW_WAR
	.align		4
.L_618:
        /*0460*/ 	.byte	0x04, 0x36
        /*0462*/ 	.short	(.L_620 - .L_619)
.L_619:
        /*0464*/ 	.word	0x00000008
.L_620:


//--------------------- .nv.info._ZN7cutlass13device_kernelIN5flash11enable_sm90INS1_16FlashAttnBwdSm90INS1_25CollectiveMainloopBwdSm90ILi2ELi2ELi2EN4cute5tupleIJNS5_1CILi1EEES8_S8_EEENS6_IJNS7_ILi64EEENS7_ILi128EEESB_EEENS_6half_tEfNS_4arch4Sm90ELb0ELb1ELb1ELb0ELb0ELb1ELb0ELb0ELi2ELi1ELi2ELi1ELb0EEENS1_24CollectiveEpilogueBwdGQAISC_fSF_Li256ELb0ELb0EEENS1_19SingleTileSchedulerILb0ELb0ELb0ELi128EEEEEEEEEvNT_6ParamsE --------------------------
	.section	.nv.info._ZN7cutlass13device_kernelIN5flash11enable_sm90INS1_16FlashAttnBwdSm90INS1_25CollectiveMainloopBwdSm90ILi2ELi2ELi2EN4cute5tupleIJNS5_1CILi1EEES8_S8_EEENS6_IJNS7_ILi64EEENS7_ILi128EEESB_EEENS_6half_tEfNS_4arch4Sm90ELb0ELb1ELb1ELb0ELb0ELb1ELb0ELb0ELi2ELi1ELi2ELi1ELb0EEENS1_24CollectiveEpilogueBwdGQAISC_fSF_Li256ELb0ELb0EEENS1_19SingleTileSchedulerILb0ELb0ELb0ELi128EEEEEEEEEvNT_6ParamsE,"",@"SHT_CUDA_INFO"
	.sectionflags	@""
	.align	4


	//----- nvinfo : EIATTR_CUDA_API_VERSION
	.align		4
        /*0000*/ 	.byte	0x04, 0x37
        /*0002*/ 	.short	(.L_622 - .L_621)
.L_621:
        /*0004*/ 	.word	0x00000082


	//----- nvinfo : EIATTR_KPARAM_INFO
	.align		4
.L_622:
        /*0008*/ 	.byte	0x04, 0x17
        /*000a*/ 	.short	(.L_624 - .L_623)
.L_623:
        /*000c*/ 	.word	0x00000000
        /*0010*/ 	.short	0x0000
        /*0012*/ 	.short	0x0070
        /*0014*/ 	.byte	0x00, 0xf0, 0x01, 0x1a


	//----- nvinfo : EIATTR_SPARSE_MMA_MASK
	.align		4
.L_624:
        /*0018*/ 	.byte	0x03, 0x50
        /*001a*/ 	.short	0x0000


	//----- nvinfo : EIATTR_MAXREG_COUNT
	.align		4
        /*001c*/ 	.byte	0x03, 0x1b
        /*001e*/ 	.short	0x00a8


	//----- nvinfo : EIATTR_NUM_BARRIERS
	.align		4
        /*0020*/ 	.byte	0x02, 0x4c
        /*0022*/ 	.byte	0x10
	.zero		1


	//----- nvinfo : EIATTR_EXTERNS
	.align		4
        /*0024*/ 	.byte	0x04, 0x0f
        /*0026*/ 	.short	(.L_626 - .L_625)


	//   ....[0]....
	.align		4
.L_625:
        /*0028*/ 	.word	index@(__assertfail)


	//----- nvinfo : EIATTR_ANNOTATIONS
	.align		4
.L_626:
        /*002c*/ 	.byte	0x04, 0x55
        /*002e*/ 	.short	(.L_628 - .L_627)


	//   ....[0]....
.L_627:
        /*0030*/ 	.word	0x00000001
        /*0034*/ 	.byte	0x00, 0x15, 0x00, 0x00, 0x01, 0x00, 0x00, 0x00, 0xc0, 0x23, 0x00, 0x00, 0x01, 0x00, 0x00, 0x00
        /*0044*/ 	.byte	0x90, 0x36, 0x00, 0x00, 0x01, 0x00, 0x00, 0x00, 0x20, 0x37, 0x00, 0x00, 0x01, 0x00, 0x00, 0x00
        /*0054*/ 	.byte	0x10, 0x6b, 0x00, 0x00, 0x01, 0x00, 0x00, 0x00, 0x00, 0x6d, 0x00, 0x00, 0x01, 0x00, 0x00, 0x00
        /*0064*/ 	.byte	0xf0, 0x77, 0x00, 0x00, 0x01, 0x00, 0x00, 0x00, 0x10, 0x78, 0x00, 0x00, 0x01, 0x00, 0x00, 0x00
        /*0074*/ 	.byte	0xb0, 0x7c, 0x00, 0x00


	//----- nvinfo : EIATTR_MERCURY_ISA_VERSION
	.align		4
.L_628:
        /*0078*/ 	.byte	0x03, 0x5f
        /*007a*/ 	.short	0x0101


	//----- nvinfo : EIATTR_INT_WARP_WIDE_INSTR_OFFSETS
	.align		4
        /*007c*/ 	.byte	0x04, 0x31
        /*007e*/ 	.short	(.L_630 - .L_629)


	//   ....[0]....
.L_629:
        /*0080*/ 	.word	0x00000190


	//   ....[1]....
        /*0084*/ 	.word	0x000001c0


	//----- nvinfo : EIATTR_COOP_GROUP_MASK_REGIDS
	.align		4
.L_630:
        /*0088*/ 	.byte	0x04, 0x29
        /*008a*/ 	.short	(.L_632 - .L_631)


	//   ....[0]....
.L_631:
        /*008c*/ 	.word	0xffffffff


	//   ....[1]....
        /*0090*/ 	.word	0xffffffff


	//   ....[2]....
        /*0094*/ 	.word	0xffffffff


	//   ....[3]....
        /*0098*/ 	.word	0xffffffff


	//   ....[4]....
        /*009c*/ 	.word	0xffffffff


	//   ....[5]....
        /*00a0*/ 	.word	0xffffffff


	//   ....[6]....
        /*00a4*/ 	.word	0xffffffff


	//   ....[7]....
        /*00a8*/ 	.word	0x0500000f


	//----- nvinfo : EIATTR_COOP_GROUP_INSTR_OFFSETS
	.align		4
.L_632:
        /*00ac*/ 	.byte	0x04, 0x28
        /*00ae*/ 	.short	(.L_634 - .L_633)


	//   ....[0]....
.L_633:
        /*00b0*/ 	.word	0x00000070


	//   ....[1]....
        /*00b4*/ 	.word	0x000001a0


	//   ....[2]....
        /*00b8*/ 	.word	0x000001f0


	//   ....[3]....
        /*00bc*/ 	.word	0x000003e0


	//   ....[4]....
        /*00c0*/ 	.word	0x00000600


	//   ....[5]....
        /*00c4*/ 	.word	0x00001180


	//   ....[6]....
        /*00c8*/ 	.word	0x00005500


	//   ....[7]....
        /*00cc*/ 	.word	0x00008370


	//----- nvinfo : EIATTR_REG_RECONFIG
	.align		4
.L_634:
        /*00d0*/ 	.byte	0x01, 0x54
	.zero		2


	//----- nvinfo : EIATTR_SYSCALL_OFFSETS
	.align		4
        /*00d4*/ 	.byte	0x04, 0x46
        /*00d6*/ 	.short	(.L_636 - .L_635)


	//   ....[0]....
.L_635:
        /*00d8*/ 	.word	0x00000dc0


	//   ....[1]....
        /*00dc*/ 	.word	0x00000eb0


	//   ....[2]....
        /*00e0*/ 	.word	0x00001010


	//   ....[3]....
        /*00e4*/ 	.word	0x00001100


	//----- nvinfo : EIATTR_MBARRIER_INSTR_OFFSETS
	.align		4
.L_636:
        /*00e8*/ 	.byte	0x04, 0x39
        /*00ea*/ 	.short	(.L_638 - .L_637)


	//   ....[0]....
.L_637:
        /*00ec*/ 	.word	0x00000290
        /*00f0*/ 	.word	0x000000ff
        /*00f4*/ 	.word	0x00030800
        /*00f8*/ 	.short	0x0100
        /*00fa*/ 	.byte	0x06
	.zero		1


	//   ....[1]....
        /*00fc*/ 	.word	0x00000390
        /*0100*/ 	.word	0x000000ff
        /*0104*/ 	.word	0x00030810
        /*0108*/ 	.short	0x0100
        /*010a*/ 	.byte	0x08
	.zero		1


	//   ....[2]....
        /*010c*/ 	.word	0x000003a0
        /*0110*/ 	.word	0x000000ff
        /*0114*/ 	.word	0x00030820
        /*0118*/ 	.short	0x0100
        /*011a*/ 	.byte	0x08
	.zero		1


	//   ....[3]....
        /*011c*/ 	.word	0x000003b0
        /*0120*/ 	.word	0x000000ff
        /*0124*/ 	.word	0x00030818
        /*0128*/ 	.short	0x0100
        /*012a*/ 	.byte	0x08
	.zero		1


	//   ....[4]....
        /*012c*/ 	.word	0x000003c0
        /*0130*/ 	.word	0x000000ff
        /*0134*/ 	.word	0x00030828
        /*0138*/ 	.short	0x0100
        /*013a*/ 	.byte	0x08
	.zero		1


	//   ....[5]....
        /*013c*/ 	.word	0x000004f0
        /*0140*/ 	.word	0x000000ff
        /*0144*/ 	.word	0x00030830
        /*0148*/ 	.short	0x0100
        /*014a*/ 	.byte	0x08
	.zero		1


	//   ....[6]....
        /*014c*/ 	.word	0x00000500
        /*0150*/ 	.word	0x000000ff
        /*0154*/ 	.word	0x00030840
        /*0158*/ 	.short	0x0100
        /*015a*/ 	.byte	0x08
	.zero		1


	//   ....[7]....
        /*015c*/ 	.word	0x00000510
        /*0160*/ 	.word	0x000000ff
        /*0164*/ 	.word	0x00030838
        /*0168*/ 	.short	0x0100
        /*016a*/ 	.byte	0x08
	.zero		1


	//   ....[8]....
        /*016c*/ 	.word	0x00000520
        /*0170*/ 	.word	0x000000ff
        /*0174*/ 	.word	0x00030848
        /*0178*/ 	.short	0x0100
        /*017a*/ 	.byte	0x08
	.zero		1


	//   ....[9]....
        /*017c*/ 	.word	0x000011b0
        /*0180*/ 	.word	0x00000010
        /*0184*/ 	.word	0x00030800
        /*0188*/ 	.short	0x010a
        /*018a*/ 	.byte	0x3f
	.zero		1


	//   ....[10]....
        /*018c*/ 	.word	0x000012e0
        /*0190*/ 	.word	0x00000010
        /*0194*/ 	.word	0x00030800
        /*0198*/ 	.short	0x010a
        /*019a*/ 	.byte	0x3f
	.zero		1


	//   ....[11]....
        /*019c*/ 	.word	0x000019c0
        /*01a0*/ 	.word	0x00000000
        /*01a4*/ 	.word	0x00030810
        /*01a8*/ 	.short	0x010a
        /*01aa*/ 	.byte	0x3f
	.zero		1


	//   ....[12]....
        /*01ac*/ 	.word	0x00001a00
        /*01b0*/ 	.word	0x00000000
        /*01b4*/ 	.word	0x00030810
        /*01b8*/ 	.short	0x010a
        /*01ba*/ 	.byte	0x3f
	.zero		1


	//   ....[13]....
        /*01bc*/ 	.word	0x00001f60
        /*01c0*/ 	.word	0x00000000
        /*01c4*/ 	.word	0x00030830
        /*01c8*/ 	.short	0x010a
        /*01ca*/ 	.byte	0x3f
	.zero		1


	//   ....[14]....
        /*01cc*/ 	.word	0x000022b0
        /*01d0*/ 	.word	0x00000000
        /*01d4*/ 	.word	0x00030830
        /*01d8*/ 	.short	0x010a
        /*01da*/ 	.byte	0x3f
	.zero		1


	//   ....[15]....
        /*01dc*/ 	.word	0x000044e0
        /*01e0*/ 	.word	0x00000006
        /*01e4*/ 	.word	0x00000000
        /*01e8*/ 	.short	0x0101
        /*01ea*/ 	.byte	0x3f
	.zero		1


	//   ....[16]....
        /*01ec*/ 	.word	0x00004800
        /*01f0*/ 	.word	0x00000000
        /*01f4*/ 	.word	0x00000000
        /*01f8*/ 	.short	0x0101
        /*01fa*/ 	.byte	0x3f
	.zero		1


	//   ....[17]....
        /*01fc*/ 	.word	0x00006650
        /*0200*/ 	.word	0x00000010
        /*0204*/ 	.word	0x00030820
        /*0208*/ 	.short	0x010a
        /*020a*/ 	.byte	0x3f
	.zero		1


	//   ....[18]....
        /*020c*/ 	.word	0x00006d90
        /*0210*/ 	.word	0x00000010
        /*0214*/ 	.word	0x00030840
        /*0218*/ 	.short	0x010a
        /*021a*/ 	.byte	0x3f
	.zero		1


	//   ....[19]....
        /*021c*/ 	.word	0x00007030
        /*0220*/ 	.word	0x00000010
        /*0224*/ 	.word	0x00030828
        /*0228*/ 	.short	0x010a
        /*022a*/ 	.byte	0x3f
	.zero		1


	//   ....[20]....
        /*022c*/ 	.word	0x000072d0
        /*0230*/ 	.word	0x00000010
        /*0234*/ 	.word	0x00030848
        /*0238*/ 	.short	0x010a
        /*023a*/ 	.byte	0x3f
	.zero		1


	//   ....[21]....
        /*023c*/ 	.word	0x00007520
        /*0240*/ 	.word	0x00000010
        /*0244*/ 	.word	0x00030820
        /*0248*/ 	.short	0x010a
        /*024a*/ 	.byte	0x3f
	.zero		1


	//   ....[22]....
        /*024c*/ 	.word	0x00007840
        /*0250*/ 	.word	0x00000010
        /*0254*/ 	.word	0x00030840
        /*0258*/ 	.short	0x010a
        /*025a*/ 	.byte	0x3f
	.zero		1


	//   ....[23]....
        /*025c*/ 	.word	0x00007ab0
        /*0260*/ 	.word	0x00000010
        /*0264*/ 	.word	0x00030828
        /*0268*/ 	.short	0x010a
        /*026a*/ 	.byte	0x3f
	.zero		1


	//   ....[24]....
        /*026c*/ 	.word	0x00007da0
        /*0270*/ 	.word	0x00000003
        /*0274*/ 	.word	0x00030840
        /*0278*/ 	.short	0x010a
        /*027a*/ 	.byte	0x3f
	.zero		1


	//   ....[25]....
        /*027c*/ 	.word	0x000081e0
        /*0280*/ 	.word	0x00000006
        /*0284*/ 	.word	0x00000000
        /*0288*/ 	.short	0x010a
        /*028a*/ 	.byte	0x3f
	.zero		1


	//   ....[26]....
        /*028c*/ 	.word	0x00008240
        /*0290*/ 	.word	0x00000003
        /*0294*/ 	.word	0x00000000
        /*0298*/ 	.short	0x010a
        /*029a*/ 	.byte	0x3f
	.zero		1


	//   ....[27]....
        /*029c*/ 	.word	0x000082a0
        /*02a0*/ 	.word	0x00000000
        /*02a4*/ 	.word	0x00000000
        /*02a8*/ 	.short	0x010a
        /*02aa*/ 	.byte	0x3f
	.zero		1


	//   ....[28]....
        /*02ac*/ 	.word	0x000082d0
        /*02b0*/ 	.word	0x00000003
        /*02b4*/ 	.word	0x00000000
        /*02b8*/ 	.short	0x010a
        /*02ba*/ 	.byte	0x3f
	.zero		1


	//   ....[29]....
        /*02bc*/ 	.word	0x000083d0
        /*02c0*/ 	.word	0x0000000c
        /*02c4*/ 	.word	0x00030800
        /*02c8*/ 	.short	0x010a
        /*02ca*/ 	.byte	0x3f
	.zero		1


	//   ....[30]....
        /*02cc*/ 	.word	0x00008420
        /*02d0*/ 	.word	0x00000000
        /*02d4*/ 	.word	0x00030810
        /*02d8*/ 	.short	0x010a
        /*02da*/ 	.byte	0x3f
	.zero		1


	//   ....[31]....
        /*02dc*/ 	.word	0x00008470
        /*02e0*/ 	.word	0x00000000
        /*02e4*/ 	.word	0x00030830
        /*02e8*/ 	.short	0x010a
        /*02ea*/ 	.byte	0x3f
	.zero		1


	//   ....[32]....
        /*02ec*/ 	.word	0x000084c0
        /*02f0*/ 	.word	0x00000010
        /*02f4*/ 	.word	0x00030820
        /*02f8*/ 	.short	0x010a
        /*02fa*/ 	.byte	0x3f
	.zero		1


	//   ....[33]....
        /*02fc*/ 	.word	0x00008510
        /*0300*/ 	.word	0x00000010
        /*0304*/ 	.word	0x00030840
        /*0308*/ 	.short	0x010a
        /*030a*/ 	.byte	0x3f
	.zero		1


	//   ....[34]....
        /*030c*/ 	.word	0x00008560
        /*0310*/ 	.word	0x00000010
        /*0314*/ 	.word	0x00030828
        /*0318*/ 	.short	0x010a
        /*031a*/ 	.byte	0x3f
	.zero		1


	//   ....[35]....
        /*031c*/ 	.word	0x000085b0
        /*0320*/ 	.word	0x00000010
        /*0324*/ 	.word	0x00030848
        /*0328*/ 	.short	0x010a
        /*032a*/ 	.byte	0x3f
	.zero		1


	//   ....[36]....
        /*032c*/ 	.word	0x00008610
        /*0330*/ 	.word	0x00000010
        /*0334*/ 	.word	0x00030820
        /*0338*/ 	.short	0x010a
        /*033a*/ 	.byte	0x3f
	.zero		1


	//   ....[37]....
        /*033c*/ 	.word	0x00008660
        /*0340*/ 	.word	0x00000010
        /*0344*/ 	.word	0x00030840
        /*0348*/ 	.short	0x010a
        /*034a*/ 	.byte	0x3f
	.zero		1


	//   ....[38]....
        /*034c*/ 	.word	0x000086b0
        /*0350*/ 	.word	0x00000010
        /*0354*/ 	.word	0x00030828
        /*0358*/ 	.short	0x010a
        /*035a*/ 	.byte	0x3f
	.zero		1


	//   ....[39]....
        /*035c*/ 	.word	0x00008700
        /*0360*/ 	.word	0x00000003
        /*0364*/ 	.word	0x00030840
        /*0368*/ 	.short	0x010a
        /*036a*/ 	.byte	0x3f
	.zero		1


	//   ....[40]....
        /*036c*/ 	.word	0x000087d0
        /*0370*/ 	.word	0x00000006
        /*0374*/ 	.word	0x00000000
        /*0378*/ 	.short	0x010a
        /*037a*/ 	.byte	0x3f
	.zero		1


	//   ....[41]....
        /*037c*/ 	.word	0x00008820
        /*0380*/ 	.word	0x00000003
        /*0384*/ 	.word	0x00000000
        /*0388*/ 	.short	0x010a
        /*038a*/ 	.byte	0x3f
	.zero		1


	//   ....[42]....
        /*038c*/ 	.word	0x00008870
        /*0390*/ 	.word	0x00000000
        /*0394*/ 	.word	0x00000000
        /*0398*/ 	.short	0x010a
        /*039a*/ 	.byte	0x3f
	.zero		1


	//----- nvinfo : EIATTR_NUM_MBARRIERS
	.align		4
.L_638:
        /*039c*/ 	.byte	0x03, 0x38
        /*039e*/ 	.short	0x0009


	//----- nvinfo : EIATTR_EXIT_INSTR_OFFSETS
	.align		4
        /*03a0*/ 	.byte	0x04, 0x1c
        /*03a2*/ 	.short	(.L_640 - .L_639)


	//   ....[0]....
.L_639:
        /*03a4*/ 	.word	0x00008320


	//----- nvinfo : EIATTR_MAX_THREADS
	.align		4
.L_640:
        /*03a8*/ 	.byte	0x04, 0x05
        /*03aa*/ 	.short	(.L_642 - .L_641)
.L_641:
        /*03ac*/ 	.word	0x00000180
        /*03b0*/ 	.word	0x00000001
        /*03b4*/ 	.word	0x00000001


	//----- nvinfo : EIATTR_CRS_STACK_SIZE
	.align		4
.L_642:
        /*03b8*/ 	.byte	0x04, 0x1e
        /*03ba*/ 	.short	(.L_644 - .L_643)
.L_643:
        /*03bc*/ 	.word	0x00000000


	//----- nvinfo : EIATTR_CBANK_PARAM_SIZE
	.align		4
.L_644:
        /*03c0*/ 	.byte	0x03, 0x19
        /*03c2*/ 	.short	0x06f0


	//----- nvinfo : EIATTR_PARAM_CBANK
	.align		4
        /*03c4*/ 	.byte	0x04, 0x0a
        /*03c6*/ 	.short	(.L_646 - .L_645)
	.align		4
.L_645:
        /*03c8*/ 	.word	index@(.nv.constant0._ZN7cutlass13device_kernelIN5flash11enable_sm90INS1_16FlashAttnBwdSm90INS1_25CollectiveMainloopBwdSm90ILi2ELi2ELi2EN4cute5tupleIJNS5_1CILi1EEES8_S8_EEENS6_IJNS7_ILi64EEENS7_ILi128EEESB_EEENS_6half_tEfNS_4arch4Sm90ELb0ELb1ELb1ELb0ELb0ELb1ELb0ELb0ELi2ELi1ELi2ELi1ELb0EEENS1_24CollectiveEpilogueBwdGQAISC_fSF_Li256ELb0ELb0EEENS1_19SingleTileSchedulerILb0ELb0ELb0ELi128EEEEEEEEEvNT_6ParamsE)
        /*03cc*/ 	.short	0x0210
        /*03ce*/ 	.short	0x06f0


	//----- nvinfo : EIATTR_SW_WAR
	.align		4
.L_646:
        /*03d0*/ 	.byte	0x04, 0x36
        /*03d2*/ 	.short	(.L_648 - .L_647)
.L_647:
        /*03d4*/ 	.word	0x00000008
.L_648:


//--------------------- .nv.info._ZN7cutlass13device_kernelIN5flash11enable_sm90INS1_16FlashAttnBwdSm90INS1_25CollectiveMainloopBwdSm90ILi2ELi2ELi2EN4cute5tupleIJNS5_1CILi1EEES8_S8_EEENS6_IJNS7_ILi64EEENS7_ILi128EEESB_EEENS_6half_tEfNS_4arch4Sm90ELb0ELb1ELb1ELb0ELb1ELb1ELb0ELb0ELi2ELi1ELi2ELi1ELb0EEENS1_24CollectiveEpilogueBwdGQAISC_fSF_Li256ELb0ELb1EEENS1_19SingleTileSchedulerILb0ELb0ELb0ELi128EEEEEEEEEvNT_6ParamsE --------------------------
	.section	.nv.info._ZN7cutlass13device_kernelIN5flash11enable_sm90INS1_16FlashAttnBwdSm90INS1_25CollectiveMainloopBwdSm90ILi2ELi2ELi2EN4cute5tupleIJNS5_1CILi1EEES8_S8_EEENS6_IJNS7_ILi64EEENS7_ILi128EEESB_EEENS_6half_tEfNS_4arch4Sm90ELb0ELb1ELb1ELb0ELb1ELb1ELb0ELb0ELi2ELi1ELi2ELi1ELb0EEENS1_24CollectiveEpilogueBwdGQAISC_fSF_Li256ELb0ELb1EEENS1_19SingleTileSchedulerILb0ELb0ELb0ELi128EEEEEEEEEvNT_6ParamsE,"",@"SHT_CUDA_INFO"
	.sectionflags	@""
	.align	4


	//----- nvinfo : EIATTR_CUDA_API_VERSION
	.align		4
        /*0000*/ 	.byte	0x04, 0x37
        /*0002*/ 	.short	(.L_650 - .L_649)
.L_649:
        /*0004*/ 	.word	0x00000082


	//----- nvinfo : EIATTR_KPARAM_INFO
	.align		4
.L_650:
        /*0008*/ 	.byte	0x04, 0x17
        /*000a*/ 	.short	(.L_652 - .L_651)
.L_651:
        /*000c*/ 	.word	0x00000000
        /*0010*/ 	.short	0x0000
        /*0012*/ 	.short	0x0070
        /*0014*/ 	.byte	0x00, 0xf0, 0x01, 0x1a


	//----- nvinfo : EIATTR_SPARSE_MMA_MASK
	.align		4
.L_652:
        /*0018*/ 	.byte	0x03, 0x50
        /*001a*/ 	.short	0x0000


	//----- nvinfo : EIATTR_MAXREG_COUNT
	.align		4
        /*001c*/ 	.byte	0x03, 0x1b
        /*001e*/ 	.short	0x00a8


	//----- nvinfo : EIATTR_NUM_BARRIERS
	.align		4
        /*0020*/ 	.byte	0x02, 0x4c
        /*0022*/ 	.byte	0x10
	.zero		1


	//----- nvinfo : EIATTR_EXTERNS
	.align		4
        /*0024*/ 	.byte	0x04, 0x0f
        /*0026*/ 	.short	(.L_654 - .L_653)


	//   ....[0]....
	.align		4
.L_653:
        /*0028*/ 	.word	index@(__assertfail)


	//----- nvinfo : EIATTR_ANNOTATIONS
	.align		4
.L_654:
        /*002c*/ 	.byte	0x04, 0x55
        /*002e*/ 	.short	(.L_656 - .L_655)


	//   ....[0]....
.L_655:
        /*0030*/ 	.word	0x00000001
        /*0034*/ 	.byte	0x10, 0x15, 0x00, 0x00, 0x01, 0x00, 0x00, 0x00, 0xd0, 0x23, 0x00, 0x00, 0x01, 0x00, 0x00, 0x00
        /*0044*/ 	.byte	0xa0, 0x36, 0x00, 0x00, 0x01, 0x00, 0x00, 0x00, 0x30, 0x37, 0x00, 0x00, 0x01, 0x00, 0x00, 0x00
        /*0054*/ 	.byte	0x00, 0x7f, 0x00, 0x00, 0x01, 0x00, 0x00, 0x00, 0xf0, 0x80, 0x00, 0x00, 0x01, 0x00, 0x00, 0x00
        /*0064*/ 	.byte	0xe0, 0x8b, 0x00, 0x00, 0x01, 0x00, 0x00, 0x00, 0x00, 0x8c, 0x00, 0x00, 0x01, 0x00, 0x00, 0x00
        /*0074*/ 	.byte	0xa0, 0x90, 0x00, 0x00


	//----- nvinfo : EIATTR_MERCURY_ISA_VERSION
	.align		4
.L_656:
        /*0078*/ 	.byte	0x03, 0x5f
        /*007a*/ 	.short	0x0101


	//----- nvinfo : EIATTR_INT_WARP_WIDE_INSTR_OFFSETS
	.align		4
        /*007c*/ 	.byte	0x04, 0x31
        /*007e*/ 	.short	(.L_658 - .L_657)


	//   ....[0]....
.L_657:
        /*0080*/ 	.word	0x00000190


	//   ....[1]....
        /*0084*/ 	.word	0x000001c0


	//   ....[2]....
        /*0088*/ 	.word	0x00006350


	//   ....[3]....
        /*008c*/ 	.word	0x00006950


	//   ....[4]....
        /*0090*/ 	.word	0x00006e00


	//   ....[5]....
        /*0094*/ 	.word	0x000070d0


	//   ....[6]....
        /*0098*/ 	.word	0x00007330


	//   ....[7]....
        /*009c*/ 	.word	0x000074c0


	//----- nvinfo : EIATTR_COOP_GROUP_MASK_REGIDS
	.align		4
.L_658:
        /*00a0*/ 	.byte	0x04, 0x29
        /*00a2*/ 	.short	(.L_660 - .L_659)


	//   ....[0]....
.L_659:
        /*00a4*/ 	.word	0xffffffff


	//   ....[1]....
        /*00a8*/ 	.word	0xffffffff


	//   ....[2]....
        /*00ac*/ 	.word	0xffffffff


	//   ....[3]....
        /*00b0*/ 	.word	0xffffffff


	//   ....[4]....
        /*00b4*/ 	.word	0xffffffff


	//   ....[5]....
        /*00b8*/ 	.word	0xffffffff


	//   ....[6]....
        /*00bc*/ 	.word	0xffffffff


	//   ....[7]....
        /*00c0*/ 	.word	0xffffffff


	//   ....[8]....
        /*00c4*/ 	.word	0xffffffff


	//   ....[9]....
        /*00c8*/ 	.word	0xffffffff


	//   ....[10]....
        /*00cc*/ 	.word	0xffffffff


	//   ....[11]....
        /*00d0*/ 	.word	0xffffffff


	//   ....[12]....
        /*00d4*/ 	.word	0xffffffff


	//   ....[13]....
        /*00d8*/ 	.word	0xffffffff


	//   ....[14]....
        /*00dc*/ 	.word	0xffffffff


	//   ....[15]....
        /*00e0*/ 	.word	0xffffffff


	//   ....[16]....
        /*00e4*/ 	.word	0xffffffff


	//   ....[17]....
        /*00e8*/ 	.word	0xffffffff


	//   ....[18]....
        /*00ec*/ 	.word	0xffffffff


	//   ....[19]....
        /*00f0*/ 	.word	0xffffffff


	//   ....[20]....
        /*00f4*/ 	.word	0x0500000f


	//   ....[21]....
        /*00f8*/ 	.word	0x0500000f


	//   ....[22]....
        /*00fc*/ 	.word	0x0500000f


	//   ....[23]....
        /*0100*/ 	.word	0x0500000f


	//   ....[24]....
        /*0104*/ 	.word	0x0500000f


	//   ....[25]....
        /*0108*/ 	.word	0x0500000f


	//----- nvinfo : EIATTR_COOP_GROUP_INSTR_OFFSETS
	.align		4
.L_660:
        /*010c*/ 	.byte	0x04, 0x28
        /*010e*/ 	.short	(.L_662 - .L_661)


	//   ....[0]....
.L_661:
        /*0110*/ 	.word	0x00000070


	//   ....[1]....
        /*0114*/ 	.word	0x000001a0


	//   ....[2]....
        /*0118*/ 	.word	0x000001f0


	//   ....[3]....
        /*011c*/ 	.word	0x000003e0


	//   ....[4]....
        /*0120*/ 	.word	0x00000610


	//   ....[5]....
        /*0124*/ 	.word	0x00001190


	//   ....[6]....
        /*0128*/ 	.word	0x000052d0


	//   ....[7]....
        /*012c*/ 	.word	0x00005450


	//   ....[8]....
        /*0130*/ 	.word	0x00005740


	//   ....[9]....
        /*0134*/ 	.word	0x000058d0


	//   ....[10]....
        /*0138*/ 	.word	0x000059f0


	//   ....[11]....
        /*013c*/ 	.word	0x00005f50


	//   ....[12]....
        /*0140*/ 	.word	0x00006280


	//   ....[13]....
        /*0144*/ 	.word	0x000065d0


	//   ....[14]....
        /*0148*/ 	.word	0x00006880


	//   ....[15]....
        /*014c*/ 	.word	0x00006ac0


	//   ....[16]....
        /*0150*/ 	.word	0x00006d30


	//   ....[17]....
        /*0154*/ 	.word	0x00007010


	//   ....[18]....
        /*0158*/ 	.word	0x00007230


	//   ....[19]....
        /*015c*/ 	.word	0x000073c0


	//   ....[20]....
        /*0160*/ 	.word	0x00009760


	//   ....[21]....
        /*0164*/ 	.word	0x000098e0


	//   ....[22]....
        /*0168*/ 	.word	0x00009950


	//   ....[23]....
        /*016c*/ 	.word	0x000099c0


	//   ....[24]....
        /*0170*/ 	.word	0x00009a30


	//   ....[25]....
        /*0174*/ 	.word	0x00009aa0


	//----- nvinfo : EIATTR_REG_RECONFIG
	.align		4
.L_662:
        /*0178*/ 	.byte	0x01, 0x54
	.zero		2


	//----- nvinfo : EIATTR_SYSCALL_OFFSETS
	.align		4
        /*017c*/ 	.byte	0x04, 0x46
        /*017e*/ 	.short	(.L_664 - .L_663)


	//   ....[0]....
.L_663:
        /*0180*/ 	.word	0x00000dd0


	//   ....[1]....
        /*0184*/ 	.word	0x00000ec0


	//   ....[2]....
        /*0188*/ 	.word	0x00001020


	//   ....[3]....
        /*018c*/ 	.word	0x00001110


	//----- nvinfo : EIATTR_MBARRIER_INSTR_OFFSETS
	.align		4
.L_664:
        /*0190*/ 	.byte	0x04, 0x39
        /*0192*/ 	.short	(.L_666 - .L_665)


	//   ....[0]....
.L_665:
        /*0194*/ 	.word	0x00000290
        /*0198*/ 	.word	0x000000ff
        /*019c*/ 	.word	0x00030800
        /*01a0*/ 	.short	0x0100
        /*01a2*/ 	.byte	0x06
	.zero		1


	//   ....[1]....
        /*01a4*/ 	.word	0x00000390
        /*01a8*/ 	.word	0x000000ff
        /*01ac*/ 	.word	0x00030810
        /*01b0*/ 	.short	0x0100
        /*01b2*/ 	.byte	0x08
	.zero		1


	//   ....[2]....
        /*01b4*/ 	.word	0x000003a0
        /*01b8*/ 	.word	0x000000ff
        /*01bc*/ 	.word	0x00030820
        /*01c0*/ 	.short	0x0100
        /*01c2*/ 	.byte	0x08
	.zero		1


	//   ....[3]....
        /*01c4*/ 	.word	0x000003b0
        /*01c8*/ 	.word	0x000000ff
        /*01cc*/ 	.word	0x00030818
        /*01d0*/ 	.short	0x0100
        /*01d2*/ 	.byte	0x08
	.zero		1


	//   ....[4]....
        /*01d4*/ 	.word	0x000003c0
        /*01d8*/ 	.word	0x000000ff
        /*01dc*/ 	.word	0x00030828
        /*01e0*/ 	.short	0x0100
        /*01e2*/ 	.byte	0x08
	.zero		1


	//   ....[5]....
        /*01e4*/ 	.word	0x000004f0
        /*01e8*/ 	.word	0x000000ff
        /*01ec*/ 	.word	0x00030830
        /*01f0*/ 	.short	0x0100
        /*01f2*/ 	.byte	0x08
	.zero		1


	//   ....[6]....
        /*01f4*/ 	.word	0x00000500
        /*01f8*/ 	.word	0x000000ff
        /*01fc*/ 	.word	0x00030840
        /*0200*/ 	.short	0x0100
        /*0202*/ 	.byte	0x08
	.zero		1


	//   ....[7]....
        /*0204*/ 	.word	0x00000510
        /*0208*/ 	.word	0x000000ff
        /*020c*/ 	.word	0x00030838
        /*0210*/ 	.short	0x0100
        /*0212*/ 	.byte	0x08
	.zero		1


	//   ....[8]....
        /*0214*/ 	.word	0x00000520
        /*0218*/ 	.word	0x000000ff
        /*021c*/ 	.word	0x00030848
        /*0220*/ 	.short	0x0100
        /*0222*/ 	.byte	0x08
	.zero		1


	//   ....[9]....
        /*0224*/ 	.word	0x000011c0
        /*0228*/ 	.word	0x00000010
        /*022c*/ 	.word	0x00030800
        /*0230*/ 	.short	0x010a
        /*0232*/ 	.byte	0x3f
	.zero		1


	//   ....[10]....
        /*0234*/ 	.word	0x000012f0
        /*0238*/ 	.word	0x00000010
        /*023c*/ 	.word	0x00030800
        /*0240*/ 	.short	0x010a
        /*0242*/ 	.byte	0x3f
	.zero		1


	//   ....[11]....
        /*0244*/ 	.word	0x000019d0
        /*0248*/ 	.word	0x00000000
        /*024c*/ 	.word	0x00030810
        /*0250*/ 	.short	0x010a
        /*0252*/ 	.byte	0x3f
	.zero		1


	//   ....[12]....
        /*0254*/ 	.word	0x00001a10
        /*0258*/ 	.word	0x00000000
        /*025c*/ 	.word	0x00030810
        /*0260*/ 	.short	0x010a
        /*0262*/ 	.byte	0x3f
	.zero		1


	//   ....[13]....
        /*0264*/ 	.word	0x00001f70
        /*0268*/ 	.word	0x00000000
        /*026c*/ 	.word	0x00030830
        /*0270*/ 	.short	0x010a
        /*0272*/ 	.byte	0x3f
	.zero		1


	//   ....[14]....
        /*0274*/ 	.word	0x000022c0
        /*0278*/ 	.word	0x00000000
        /*027c*/ 	.word	0x00030830
        /*0280*/ 	.short	0x010a
        /*0282*/ 	.byte	0x3f
	.zero		1


	//   ....[15]....
        /*0284*/ 	.word	0x000044f0
        /*0288*/ 	.word	0x00000006
        /*028c*/ 	.word	0x00000000
        /*0290*/ 	.short	0x0101
        /*0292*/ 	.byte	0x3f
	.zero		1


	//   ....[16]....
        /*0294*/ 	.word	0x00004810
        /*0298*/ 	.word	0x00000000
        /*029c*/ 	.word	0x00000000
        /*02a0*/ 	.short	0x0101
        /*02a2*/ 	.byte	0x3f
	.zero		1


	//   ....[17]....
        /*02a4*/ 	.word	0x00007a40
        /*02a8*/ 	.word	0x00000010
        /*02ac*/ 	.word	0x00030820
        /*02b0*/ 	.short	0x010a
        /*02b2*/ 	.byte	0x3f
	.zero		1


	//   ....[18]....
        /*02b4*/ 	.word	0x00008180
        /*02b8*/ 	.word	0x00000010
        /*02bc*/ 	.word	0x00030840
        /*02c0*/ 	.short	0x010a
        /*02c2*/ 	.byte	0x3f
	.zero		1


	//   ....[19]....
        /*02c4*/ 	.word	0x00008420
        /*02c8*/ 	.word	0x00000010
        /*02cc*/ 	.word	0x00030828
        /*02d0*/ 	.short	0x010a
        /*02d2*/ 	.byte	0x3f
	.zero		1


	//   ....[20]....
        /*02d4*/ 	.word	0x000086c0
        /*02d8*/ 	.word	0x00000010
        /*02dc*/ 	.word	0x00030848
        /*02e0*/ 	.short	0x010a
        /*02e2*/ 	.byte	0x3f
	.zero		1


	//   ....[21]....
        /*02e4*/ 	.word	0x00008910
        /*02e8*/ 	.word	0x00000010
        /*02ec*/ 	.word	0x00030820
        /*02f0*/ 	.short	0x010a
        /*02f2*/ 	.byte	0x3f
	.zero		1


	//   ....[22]....
        /*02f4*/ 	.word	0x00008c30
        /*02f8*/ 	.word	0x00000010
        /*02fc*/ 	.word	0x00030840
        /*0300*/ 	.short	0x010a
        /*0302*/ 	.byte	0x3f
	.zero		1


	//   ....[23]....
        /*0304*/ 	.word	0x00008ea0
        /*0308*/ 	.word	0x00000010
        /*030c*/ 	.word	0x00030828
        /*0310*/ 	.short	0x010a
        /*0312*/ 	.byte	0x3f
	.zero		1


	//   ....[24]....
        /*0314*/ 	.word	0x00009190
        /*0318*/ 	.word	0x00000003
        /*031c*/ 	.word	0x00030840
        /*0320*/ 	.short	0x010a
        /*0322*/ 	.byte	0x3f
	.zero		1


	//   ....[25]....
        /*0324*/ 	.word	0x000095d0
        /*0328*/ 	.word	0x00000006
        /*032c*/ 	.word	0x00000000
        /*0330*/ 	.short	0x010a
        /*0332*/ 	.byte	0x3f
	.zero		1


	//   ....[26]....
        /*0334*/ 	.word	0x00009630
        /*0338*/ 	.word	0x00000003
        /*033c*/ 	.word	0x00000000
        /*0340*/ 	.short	0x010a
        /*0342*/ 	.byte	0x3f
	.zero		1


	//   ....[27]....
        /*0344*/ 	.word	0x00009690
        /*0348*/ 	.word	0x00000000
        /*034c*/ 	.word	0x00000000
        /*0350*/ 	.short	0x010a
        /*0352*/ 	.byte	0x3f
	.zero		1


	//   ....[28]....
        /*0354*/ 	.word	0x000096c0
        /*0358*/ 	.word	0x00000003
        /*035c*/ 	.word	0x00000000
        /*0360*/ 	.short	0x010a
        /*0362*/ 	.byte	0x3f
	.zero		1


	//   ....[29]....
        /*0364*/ 	.word	0x000097c0
        /*0368*/ 	.word	0x0000000c
        /*036c*/ 	.word	0x00030800
        /*0370*/ 	.short	0x010a
        /*0372*/ 	.byte	0x3f
	.zero		1


	//   ....[30]....
        /*0374*/ 	.word	0x00009810
        /*0378*/ 	.word	0x00000000
        /*037c*/ 	.word	0x00030810
        /*0380*/ 	.short	0x010a
        /*0382*/ 	.byte	0x3f
	.zero		1


	//   ....[31]....
        /*0384*/ 	.word	0x00009860
        /*0388*/ 	.word	0x00000000
        /*038c*/ 	.word	0x00030830
        /*0390*/ 	.short	0x010a
        /*0392*/ 	.byte	0x3f
	.zero		1


	//   ....[32]....
        /*0394*/ 	.word	0x00009ae0
        /*0398*/ 	.word	0x00000010
        /*039c*/ 	.word	0x00030820
        /*03a0*/ 	.short	0x010a
        /*03a2*/ 	.byte	0x3f
	.zero		1


	//   ....[33]....
        /*03a4*/ 	.word	0x00009b30
        /*03a8*/ 	.word	0x00000010
        /*03ac*/ 	.word	0x00030840
        /*03b0*/ 	.short	0x010a
        /*03b2*/ 	.byte	0x3f
	.zero		1


	//   ....[34]....
        /*03b4*/ 	.word	0x00009b80
        /*03b8*/ 	.word	0x00000010
        /*03bc*/ 	.word	0x00030828
        /*03c0*/ 	.short	0x010a
        /*03c2*/ 	.byte	0x3f
	.zero		1


	//   ....[35]....
        /*03c4*/ 	.word	0x00009bd0
        /*03c8*/ 	.word	0x00000010
        /*03cc*/ 	.word	0x00030848
        /*03d0*/ 	.short	0x010a
        /*03d2*/ 	.byte	0x3f
	.zero		1


	//   ....[36]....
        /*03d4*/ 	.word	0x00009c30
        /*03d8*/ 	.word	0x00000010
        /*03dc*/ 	.word	0x00030820
        /*03e0*/ 	.short	0x010a
        /*03e2*/ 	.byte	0x3f
	.zero		1


	//   ....[37]....
        /*03e4*/ 	.word	0x00009c80
        /*03e8*/ 	.word	0x00000010
        /*03ec*/ 	.word	0x00030840
        /*03f0*/ 	.short	0x010a
        /*03f2*/ 	.byte	0x3f
	.zero		1


	//   ....[38]....
        /*03f4*/ 	.word	0x00009cd0
        /*03f8*/ 	.word	0x00000010
        /*03fc*/ 	.word	0x00030828
        /*0400*/ 	.short	0x010a
        /*0402*/ 	.byte	0x3f
	.zero		1


	//   ....[39]....
        /*0404*/ 	.word	0x00009d20
        /*0408*/ 	.word	0x00000003
        /*040c*/ 	.word	0x00030840
        /*0410*/ 	.short	0x010a
        /*0412*/ 	.byte	0x3f
	.zero		1


	//   ....[40]....
        /*0414*/ 	.word	0x00009df0
        /*0418*/ 	.word	0x00000006
        /*041c*/ 	.word	0x00000000
        /*0420*/ 	.short	0x010a
        /*0422*/ 	.byte	0x3f
	.zero		1


	//   ....[41]....
        /*0424*/ 	.word	0x00009e40
        /*0428*/ 	.word	0x00000003
        /*042c*/ 	.word	0x00000000
        /*0430*/ 	.short	0x010a
        /*0432*/ 	.byte	0x3f
	.zero		1


	//   ....[42]....
        /*0434*/ 	.word	0x00009e90
        /*0438*/ 	.word	0x00000000
        /*043c*/ 	.word	0x00000000
        /*0440*/ 	.short	0x010a
        /*0442*/ 	.byte	0x3f
	.zero		1


	//----- nvinfo : EIATTR_NUM_MBARRIERS
	.align		4
.L_666:
        /*0444*/ 	.byte	0x03, 0x38
        /*0446*/ 	.short	0x0009


	//----- nvinfo : EIATTR_EXIT_INSTR_OFFSETS
	.align		4
        /*0448*/ 	.byte	0x04, 0x1c
        /*044a*/ 	.short	(.L_668 - .L_667)


	//   ....[0]....
.L_667:
        /*044c*/ 	.word	0x00009710


	//----- nvinfo : EIATTR_MAX_THREADS
	.align		4
.L_668:
        /*0450*/ 	.byte	0x04, 0x05
        /*0452*/ 	.short	(.L_670 - .L_669)
.L_669:
        /*0454*/ 	.word	0x00000180
        /*0458*/ 	.word	0x00000001
        /*045c*/ 	.word	0x00000001


	//----- nvinfo : EIATTR_CRS_STACK_SIZE
	.align		4
.L_670:
        /*0460*/ 	.byte	0x04, 0x1e
        /*0462*/ 	.short	(.L_672 - .L_671)
.L_671:
        /*0464*/ 	.word	0x00000000


	//----- nvinfo : EIATTR_CBANK_PARAM_SIZE
	.align		4
.L_672:
        /*0468*/ 	.byte	0x03, 0x19
        /*046a*/ 	.short	0x06f0


	//----- nvinfo : EIATTR_PARAM_CBANK
	.align		4
        /*046c*/ 	.byte	0x04, 0x0a
        /*046e*/ 	.short	(.L_674 - .L_673)
	.align		4
.L_673:
        /*0470*/ 	.word	index@(.nv.constant0._ZN7cutlass13device_kernelIN5flash11enable_sm90INS1_16FlashAttnBwdSm90INS1_25CollectiveMainloopBwdSm90ILi2ELi2ELi2EN4cute5tupleIJNS5_1CILi1EEES8_S8_EEENS6_IJNS7_ILi64EEENS7_ILi128EEESB_EEENS_6half_tEfNS_4arch4Sm90ELb0ELb1ELb1ELb0ELb1ELb1ELb0ELb0ELi2ELi1ELi2ELi1ELb0EEENS1_24CollectiveEpilogueBwdGQAISC_fSF_Li256ELb0ELb1EEENS1_19SingleTileSchedulerILb0ELb0ELb0ELi128EEEEEEEEEvNT_6ParamsE)
        /*0474*/ 	.short	0x0210
        /*0476*/ 	.short	0x06f0


	//----- nvinfo : EIATTR_SW_WAR
	.align		4
.L_674:
        /*0478*/ 	.byte	0x04, 0x36
        /*047a*/ 	.short	(.L_676 - .L_675)
.L_675:
        /*047c*/ 	.word	0x00000008
.L_676:


//--------------------- .nv.info._ZN7cutlass13device_kernelIN5flash11enable_sm90INS1_16FlashAttnBwdSm90INS1_25CollectiveMainloopBwdSm90ILi2ELi2ELi2EN4cute5tupleIJNS5_1CILi1EEES8_S8_EEENS6_IJNS7_ILi64EEENS7_ILi128EEESB_EEENS_6half_tEfNS_4arch4Sm90ELb0ELb1ELb1ELb1ELb0ELb1ELb0ELb0ELi2ELi1ELi2ELi1ELb0EEENS1_21CollectiveEpilogueBwdISC_SD_SF_Li256ELb1ELb0ELi1EEENS1_19SingleTileSchedulerILb1ELb0ELb0ELi128EEEEEEEEEvNT_6ParamsE --------------------------
	.section	.nv.info._ZN7cutlass13device_kernelIN5flash11enable_sm90INS1_16FlashAttnBwdSm90INS1_25CollectiveMainloopBwdSm90ILi2ELi2ELi2EN4cute5tupleIJNS5_1CILi1EEES8_S8_EEENS6_IJNS7_ILi64EEENS7_ILi128EEESB_EEENS_6half_tEfNS_4arch4Sm90ELb0ELb1ELb1ELb1ELb0ELb1ELb0ELb0ELi2ELi1ELi2ELi1ELb0EEENS1_21CollectiveEpilogueBwdISC_SD_SF_Li256ELb1ELb0ELi1EEENS1_19SingleTileSchedulerILb1ELb0ELb0ELi128EEEEEEEEEvNT_6ParamsE,"",@"SHT_CUDA_INFO"
	.sectionflags	@""
	.align	4


	//----- nvinfo : EIATTR_CUDA_API_VERSION
	.align		4
        /*0000*/ 	.byte	0x04, 0x37
        /*0002*/ 	.short	(.L_678 - .L_677)
.L_677:
        /*0004*/ 	.word	0x00000082


	//----- nvinfo : EIATTR_KPARAM_INFO
	.align		4
.L_678:
        /*0008*/ 	.byte	0x04, 0x17
        /*000a*/ 	.short	(.L_680 - .L_679)
.L_679:
        /*000c*/ 	.word	0x00000000
        /*0010*/ 	.short	0x0000
        /*0012*/ 	.short	0x0070
        /*0014*/ 	.byte	0x00, 0xf0, 0x01, 0x1a


	//----- nvinfo : EIATTR_SPARSE_MMA_MASK
	.align		4
.L_680:
        /*0018*/ 	.byte	0x03, 0x50
        /*001a*/ 	.short	0x0000


	//----- nvinfo : EIATTR_MAXREG_COUNT
	.align		4
        /*001c*/ 	.byte	0x03, 0x1b
        /*001e*/ 	.short	0x00a8


	//----- nvinfo : EIATTR_NUM_BARRIERS
	.align		4
        /*0020*/ 	.byte	0x02, 0x4c
        /*0022*/ 	.byte	0x10
	.zero		1


	//----- nvinfo : EIATTR_EXTERNS
	.align		4
        /*0024*/ 	.byte	0x04, 0x0f
        /*0026*/ 	.short	(.L_682 - .L_681)


	//   ....[0]....
	.align		4
.L_681:
        /*0028*/ 	.word	index@(__assertfail)


	//----- nvinfo : EIATTR_ANNOTATIONS
	.align		4
.L_682:
        /*002c*/ 	.byte	0x04, 0x55
        /*002e*/ 	.short	(.L_684 - .L_683)


	//   ....[0]....
.L_683:
        /*0030*/ 	.word	0x00000001
        /*0034*/ 	.byte	0xa0, 0x19, 0x00, 0x00, 0x01, 0x00, 0x00, 0x00, 0x70, 0x28, 0x00, 0x00, 0x01, 0x00, 0x00, 0x00
        /*0044*/ 	.byte	0x40, 0x3b, 0x00, 0x00, 0x01, 0x00, 0x00, 0x00, 0xd0, 0x3b, 0x00, 0x00, 0x01, 0x00, 0x00, 0x00
        /*0054*/ 	.byte	0x10, 0xaa, 0x00, 0x00, 0x01, 0x00, 0x00, 0x00, 0xb0, 0xab, 0x00, 0x00, 0x01, 0x00, 0x00, 0x00
        /*0064*/ 	.byte	0x30, 0xb7, 0x00, 0x00, 0x01, 0x00, 0x00, 0x00, 0x50, 0xb7, 0x00, 0x00, 0x01, 0x00, 0x00, 0x00
        /*0074*/ 	.byte	0xc0, 0xba, 0x00, 0x00


	//----- nvinfo : EIATTR_MERCURY_ISA_VERSION
	.align		4
.L_684:
        /*0078*/ 	.byte	0x03, 0x5f
        /*007a*/ 	.short	0x0101


	//----- nvinfo : EIATTR_INT_WARP_WIDE_INSTR_OFFSETS
	.align		4
        /*007c*/ 	.byte	0x04, 0x31
        /*007e*/ 	.short	(.L_686 - .L_685)


	//   ....[0]....
.L_685:
        /*0080*/ 	.word	0x00000190


	//   ....[1]....
        /*0084*/ 	.word	0x000001c0


	//----- nvinfo : EIATTR_COOP_GROUP_MASK_REGIDS
	.align		4
.L_686:
        /*0088*/ 	.byte	0x04, 0x29
        /*008a*/ 	.short	(.L_688 - .L_687)


	//   ....[0]....
.L_687:
        /*008c*/ 	.word	0xffffffff


	//   ....[1]....
        /*0090*/ 	.word	0xffffffff


	//   ....[2]....
        /*0094*/ 	.word	0xffffffff


	//   ....[3]....
        /*0098*/ 	.word	0xffffffff


	//   ....[4]....
        /*009c*/ 	.word	0xffffffff


	//   ....[5]....
        /*00a0*/ 	.word	0xffffffff


	//   ....[6]....
        /*00a4*/ 	.word	0xffffffff


	//   ....[7]....
        /*00a8*/ 	.word	0x0500000f


	//----- nvinfo : EIATTR_COOP_GROUP_INSTR_OFFSETS
	.align		4
.L_688:
        /*00ac*/ 	.byte	0x04, 0x28
        /*00ae*/ 	.short	(.L_690 - .L_689)


	//   ....[0]....
.L_689:
        /*00b0*/ 	.word	0x00000070


	//   ....[1]....
        /*00b4*/ 	.word	0x000001a0


	//   ....[2]....
        /*00b8*/ 	.word	0x000001f0


	//   ....[3]....
        /*00bc*/ 	.word	0x000003e0


	//   ....[4]....
        /*00c0*/ 	.word	0x00000620


	//   ....[5]....
        /*00c4*/ 	.word	0x00001650


	//   ....[6]....
        /*00c8*/ 	.word	0x00008780


	//   ....[7]....
        /*00cc*/ 	.word	0x0000c310


	//----- nvinfo : EIATTR_REG_RECONFIG
	.align		4
.L_690:
        /*00d0*/ 	.byte	0x01, 0x54
	.zero		2


	//----- nvinfo : EIATTR_SYSCALL_OFFSETS
	.align		4
        /*00d4*/ 	.byte	0x04, 0x46
        /*00d6*/ 	.short	(.L_692 - .L_691)


	//   ....[0]....
.L_691:
        /*00d8*/ 	.word	0x00001290


	//   ....[1]....
        /*00dc*/ 	.word	0x00001380


	//   ....[2]....
        /*00e0*/ 	.word	0x000014e0


	//   ....[3]....
        /*00e4*/ 	.word	0x000015d0


	//----- nvinfo : EIATTR_MBARRIER_INSTR_OFFSETS
	.align		4
.L_692:
        /*00e8*/ 	.byte	0x04, 0x39
        /*00ea*/ 	.short	(.L_694 - .L_693)


	//   ....[0]....
.L_693:
        /*00ec*/ 	.word	0x00000290
        /*00f0*/ 	.word	0x000000ff
        /*00f4*/ 	.word	0x00030800
        /*00f8*/ 	.short	0x0100
        /*00fa*/ 	.byte	0x06
	.zero		1


	//   ....[1]....
        /*00fc*/ 	.word	0x00000390
        /*0100*/ 	.word	0x000000ff
        /*0104*/ 	.word	0x00030810
        /*0108*/ 	.short	0x0100
        /*010a*/ 	.byte	0x08
	.zero		1


	//   ....[2]....
        /*010c*/ 	.word	0x000003a0
        /*0110*/ 	.word	0x000000ff
        /*0114*/ 	.word	0x00030820
        /*0118*/ 	.short	0x0100
        /*011a*/ 	.byte	0x08
	.zero		1


	//   ....[3]....
        /*011c*/ 	.word	0x000003b0
        /*0120*/ 	.word	0x000000ff
        /*0124*/ 	.word	0x00030818
        /*0128*/ 	.short	0x0100
        /*012a*/ 	.byte	0x08
	.zero		1


	//   ....[4]....
        /*012c*/ 	.word	0x000003c0
        /*0130*/ 	.word	0x000000ff
        /*0134*/ 	.word	0x00030828
        /*0138*/ 	.short	0x0100
        /*013a*/ 	.byte	0x08
	.zero		1


	//   ....[5]....
        /*013c*/ 	.word	0x000004f0
        /*0140*/ 	.word	0x000000ff
        /*0144*/ 	.word	0x00030830
        /*0148*/ 	.short	0x0100
        /*014a*/ 	.byte	0x08
	.zero		1


	//   ....[6]....
        /*014c*/ 	.word	0x00000500
        /*0150*/ 	.word	0x000000ff
        /*0154*/ 	.word	0x00030840
        /*0158*/ 	.short	0x0100
        /*015a*/ 	.byte	0x08
	.zero		1


	//   ....[7]....
        /*015c*/ 	.word	0x00000510
        /*0160*/ 	.word	0x000000ff
        /*0164*/ 	.word	0x00030838
        /*0168*/ 	.short	0x0100
        /*016a*/ 	.byte	0x08
	.zero		1


	//   ....[8]....
        /*016c*/ 	.word	0x00000520
        /*0170*/ 	.word	0x000000ff
        /*0174*/ 	.word	0x00030848
        /*0178*/ 	.short	0x0100
        /*017a*/ 	.byte	0x08
	.zero		1


	//   ....[9]....
        /*017c*/ 	.word	0x00001680
        /*0180*/ 	.word	0x00000010
        /*0184*/ 	.word	0x00030800
        /*0188*/ 	.short	0x010a
        /*018a*/ 	.byte	0x3f
	.zero		1


	//   ....[10]....
        /*018c*/ 	.word	0x000017b0
        /*0190*/ 	.word	0x00000010
        /*0194*/ 	.word	0x00030800
        /*0198*/ 	.short	0x010a
        /*019a*/ 	.byte	0x3f
	.zero		1


	//   ....[11]....
        /*019c*/ 	.word	0x00001e70
        /*01a0*/ 	.word	0x00000000
        /*01a4*/ 	.word	0x00030810
        /*01a8*/ 	.short	0x010a
        /*01aa*/ 	.byte	0x3f
	.zero		1


	//   ....[12]....
        /*01ac*/ 	.word	0x00001eb0
        /*01b0*/ 	.word	0x00000000
        /*01b4*/ 	.word	0x00030810
        /*01b8*/ 	.short	0x010a
        /*01ba*/ 	.byte	0x3f
	.zero		1


	//   ....[13]....
        /*01bc*/ 	.word	0x00002410
        /*01c0*/ 	.word	0x00000000
        /*01c4*/ 	.word	0x00030830
        /*01c8*/ 	.short	0x010a
        /*01ca*/ 	.byte	0x3f
	.zero		1


	//   ....[14]....
        /*01cc*/ 	.word	0x00002760
        /*01d0*/ 	.word	0x00000000
        /*01d4*/ 	.word	0x00030830
        /*01d8*/ 	.short	0x010a
        /*01da*/ 	.byte	0x3f
	.zero		1


	//   ....[15]....
        /*01dc*/ 	.word	0x00004990
        /*01e0*/ 	.word	0x00000006
        /*01e4*/ 	.word	0x00000000
        /*01e8*/ 	.short	0x0101
        /*01ea*/ 	.byte	0x3f
	.zero		1


	//   ....[16]....
        /*01ec*/ 	.word	0x00004cb0
        /*01f0*/ 	.word	0x00000000
        /*01f4*/ 	.word	0x00000000
        /*01f8*/ 	.short	0x0101
        /*01fa*/ 	.byte	0x3f
	.zero		1


	//   ....[17]....
        /*01fc*/ 	.word	0x0000a500
        /*0200*/ 	.word	0x0000000f
        /*0204*/ 	.word	0x00030820
        /*0208*/ 	.short	0x010a
        /*020a*/ 	.byte	0x3f
	.zero		1


	//   ....[18]....
        /*020c*/ 	.word	0x0000ac30
        /*0210*/ 	.word	0x0000000f
        /*0214*/ 	.word	0x00030840
        /*0218*/ 	.short	0x010a
        /*021a*/ 	.byte	0x3f
	.zero		1


	//   ....[19]....
        /*021c*/ 	.word	0x0000af00
        /*0220*/ 	.word	0x0000000f
        /*0224*/ 	.word	0x00030828
        /*0228*/ 	.short	0x010a
        /*022a*/ 	.byte	0x3f
	.zero		1


	//   ....[20]....
        /*022c*/ 	.word	0x0000b1d0
        /*0230*/ 	.word	0x0000000f
        /*0234*/ 	.word	0x00030848
        /*0238*/ 	.short	0x010a
        /*023a*/ 	.byte	0x3f
	.zero		1


	//   ....[21]....
        /*023c*/ 	.word	0x0000b440
        /*0240*/ 	.word	0x0000000f
        /*0244*/ 	.word	0x00030820
        /*0248*/ 	.short	0x010a
        /*024a*/ 	.byte	0x3f
	.zero		1


	//   ....[22]....
        /*024c*/ 	.word	0x0000b780
        /*0250*/ 	.word	0x0000000f
        /*0254*/ 	.word	0x00030840
        /*0258*/ 	.short	0x010a
        /*025a*/ 	.byte	0x3f
	.zero		1


	//   ....[23]....
        /*025c*/ 	.word	0x0000ba20
        /*0260*/ 	.word	0x0000000f
        /*0264*/ 	.word	0x00030828
        /*0268*/ 	.short	0x010a
        /*026a*/ 	.byte	0x3f
	.zero		1


	//   ....[24]....
        /*026c*/ 	.word	0x0000bd30
        /*0270*/ 	.word	0x00000003
        /*0274*/ 	.word	0x00030840
        /*0278*/ 	.short	0x010a
        /*027a*/ 	.byte	0x3f
	.zero		1


	//   ....[25]....
        /*027c*/ 	.word	0x0000c190
        /*0280*/ 	.word	0x00000007
        /*0284*/ 	.word	0x00000000
        /*0288*/ 	.short	0x010a
        /*028a*/ 	.byte	0x3f
	.zero		1


	//   ....[26]....
        /*028c*/ 	.word	0x0000c1e0
        /*0290*/ 	.word	0x00000003
        /*0294*/ 	.word	0x00000000
        /*0298*/ 	.short	0x010a
        /*029a*/ 	.byte	0x3f
	.zero		1


	//   ....[27]....
        /*029c*/ 	.word	0x0000c240
        /*02a0*/ 	.word	0x00000005
        /*02a4*/ 	.word	0x00000000
        /*02a8*/ 	.short	0x010a
        /*02aa*/ 	.byte	0x3f
	.zero		1


	//   ....[28]....
        /*02ac*/ 	.word	0x0000c270
        /*02b0*/ 	.word	0x00000003
        /*02b4*/ 	.word	0x00000000
        /*02b8*/ 	.short	0x010a
        /*02ba*/ 	.byte	0x3f
	.zero		1


	//   ....[29]....
        /*02bc*/ 	.word	0x0000c370
        /*02c0*/ 	.word	0x0000000c
        /*02c4*/ 	.word	0x00030800
        /*02c8*/ 	.short	0x010a
        /*02ca*/ 	.byte	0x3f
	.zero		1


	//   ....[30]....
        /*02cc*/ 	.word	0x0000c3c0
        /*02d0*/ 	.word	0x00000000
        /*02d4*/ 	.word	0x00030810
        /*02d8*/ 	.short	0x010a
        /*02da*/ 	.byte	0x3f
	.zero		1


	//   ....[31]....
        /*02dc*/ 	.word	0x0000c410
        /*02e0*/ 	.word	0x00000000
        /*02e4*/ 	.word	0x00030830
        /*02e8*/ 	.short	0x010a
        /*02ea*/ 	.byte	0x3f
	.zero		1


	//   ....[32]....
        /*02ec*/ 	.word	0x0000c460
        /*02f0*/ 	.word	0x0000000f
        /*02f4*/ 	.word	0x00030820
        /*02f8*/ 	.short	0x010a
        /*02fa*/ 	.byte	0x3f
	.zero		1


	//   ....[33]....
        /*02fc*/ 	.word	0x0000c4b0
        /*0300*/ 	.word	0x0000000f
        /*0304*/ 	.word	0x00030840
        /*0308*/ 	.short	0x010a
        /*030a*/ 	.byte	0x3f
	.zero		1


	//   ....[34]....
        /*030c*/ 	.word	0x0000c500
        /*0310*/ 	.word	0x0000000f
        /*0314*/ 	.word	0x00030828
        /*0318*/ 	.short	0x010a
        /*031a*/ 	.byte	0x3f
	.zero		1


	//   ....[35]....
        /*031c*/ 	.word	0x0000c550
        /*0320*/ 	.word	0x0000000f
        /*0324*/ 	.word	0x00030848
        /*0328*/ 	.short	0x010a
        /*032a*/ 	.byte	0x3f
	.zero		1


	//   ....[36]....
        /*032c*/ 	.word	0x0000c5b0
        /*0330*/ 	.word	0x0000000f
        /*0334*/ 	.word	0x00030820
        /*0338*/ 	.short	0x010a
        /*033a*/ 	.byte	0x3f
	.zero		1


	//   ....[37]....
        /*033c*/ 	.word	0x0000c600
        /*0340*/ 	.word	0x0000000f
        /*0344*/ 	.word	0x00030840
        /*0348*/ 	.short	0x010a
        /*034a*/ 	.byte	0x3f
	.zero		1


	//   ....[38]....
        /*034c*/ 	.word	0x0000c650
        /*0350*/ 	.word	0x0000000f
        /*0354*/ 	.word	0x00030828
        /*0358*/ 	.short	0x010a
        /*035a*/ 	.byte	0x3f
	.zero		1


	//   ....[39]....
        /*035c*/ 	.word	0x0000c6a0
        /*0360*/ 	.word	0x00000003
        /*0364*/ 	.word	0x00030840
        /*0368*/ 	.short	0x010a
        /*036a*/ 	.byte	0x3f
	.zero		1


	//   ....[40]....
        /*036c*/ 	.word	0x0000c770
        /*0370*/ 	.word	0x00000007
        /*0374*/ 	.word	0x00000000
        /*0378*/ 	.short	0x010a
        /*037a*/ 	.byte	0x3f
	.zero		1


	//   ....[41]....
        /*037c*/ 	.word	0x0000c7c0
        /*0380*/ 	.word	0x00000003
        /*0384*/ 	.word	0x00000000
        /*0388*/ 	.short	0x010a
        /*038a*/ 	.byte	0x3f
	.zero		1


	//   ....[42]....
        /*038c*/ 	.word	0x0000c810
        /*0390*/ 	.word	0x00000005
        /*0394*/ 	.word	0x00000000
        /*0398*/ 	.short	0x010a
        /*039a*/ 	.byte	0x3f
	.zero		1


	//----- nvinfo : EIATTR_NUM_MBARRIERS
	.align		4
.L_694:
        /*039c*/ 	.byte	0x03, 0x38
        /*039e*/ 	.short	0x0009


	//----- nvinfo : EIATTR_EXIT_INSTR_OFFSETS
	.align		4
        /*03a0*/ 	.byte	0x04, 0x1c
        /*03a2*/ 	.short	(.L_696 - .L_695)


	//   ....[0]....
.L_695:
        /*03a4*/ 	.word	0x0000c2c0


	//----- nvinfo : EIATTR_MAX_THREADS
	.align		4
.L_696:
        /*03a8*/ 	.byte	0x04, 0x05
        /*03aa*/ 	.short	(.L_698 - .L_697)
.L_697:
        /*03ac*/ 	.word	0x00000180
        /*03b0*/ 	.word	0x00000001
        /*03b4*/ 	.word	0x00000001


	//----- nvinfo : EIATTR_CRS_STACK_SIZE
	.align		4
.L_698:
        /*03b8*/ 	.byte	0x04, 0x1e
        /*03ba*/ 	.short	(.L_700 - .L_699)
.L_699:
        /*03bc*/ 	.word	0x00000000


	//----- nvinfo : EIATTR_CBANK_PARAM_SIZE
	.align		4
.L_700:
        /*03c0*/ 	.byte	0x03, 0x19
        /*03c2*/ 	.short	0x06f0


	//----- nvinfo : EIATTR_PARAM_CBANK
	.align		4
        /*03c4*/ 	.byte	0x04, 0x0a
        /*03c6*/ 	.short	(.L_702 - .L_701)
	.align		4
.L_701:
        /*03c8*/ 	.word	index@(.nv.constant0._ZN7cutlass13device_kernelIN5flash11enable_sm90INS1_16FlashAttnBwdSm90INS1_25CollectiveMainloopBwdSm90ILi2ELi2ELi2EN4cute5tupleIJNS5_1CILi1EEES8_S8_EEENS6_IJNS7_ILi64EEENS7_ILi128EEESB_EEENS_6half_tEfNS_4arch4Sm90ELb0ELb1ELb1ELb1ELb0ELb1ELb0ELb0ELi2ELi1ELi2ELi1ELb0EEENS1_21CollectiveEpilogueBwdISC_SD_SF_Li256ELb1ELb0ELi1EEENS1_19SingleTileSchedulerILb1ELb0ELb0ELi128EEEEEEEEEvNT_6ParamsE)
        /*03cc*/ 	.short	0x0210
        /*03ce*/ 	.short	0x06f0


	//----- nvinfo : EIATTR_SW_WAR
	.align		4
.L_702:
        /*03d0*/ 	.byte	0x04, 0x36
        /*03d2*/ 	.short	(.L_704 - .L_703)
.L_703:
        /*03d4*/ 	.word	0x00000008
.L_704:


//--------------------- .nv.info._ZN7cutlass13device_kernelIN5flash11enable_sm90INS1_16FlashAttnBwdSm90INS1_25CollectiveMainloopBwdSm90ILi2ELi2ELi2EN4cute5tupleIJNS5_1CILi1EEES8_S8_EEENS6_IJNS7_ILi64EEENS7_ILi128EEESB_EEENS_6half_tEfNS_4arch4Sm90ELb0ELb1ELb1ELb1ELb1ELb1ELb0ELb0ELi2ELi1ELi2ELi1ELb0EEENS1_21CollectiveEpilogueBwdISC_SD_SF_Li256ELb1ELb0ELi1EEENS1_19SingleTileSchedulerILb1ELb0ELb0ELi128EEEEEEEEEvNT_6ParamsE --------------------------
	.section	.nv.info._ZN7cutlass13device_kernelIN5flash11enable_sm90INS1_16FlashAttnBwdSm90INS1_25CollectiveMainloopBwdSm90ILi2ELi2ELi2EN4cute5tupleIJNS5_1CILi1EEES8_S8_EEENS6_IJNS7_ILi64EEENS7_ILi128EEESB_EEENS_6half_tEfNS_4arch4Sm90ELb0ELb1ELb1ELb1ELb1ELb1ELb0ELb0ELi2ELi1ELi2ELi1ELb0EEENS1_21CollectiveEpilogueBwdISC_SD_SF_Li256ELb1ELb0ELi1EEENS1_19SingleTileSchedulerILb1ELb0ELb0ELi128EEEEEEEEEvNT_6ParamsE,"",@"SHT_CUDA_INFO"
	.sectionflags	@""
	.align	4


	//----- nvinfo : EIATTR_CUDA_API_VERSION
	.align		4
        /*0000*/ 	.byte	0x04, 0x37
        /*0002*/ 	.short	(.L_706 - .L_705)
.L_705:
        /*0004*/ 	.word	0x00000082


	//----- nvinfo : EIATTR_KPARAM_INFO
	.align		4
.L_706:
        /*0008*/ 	.byte	0x04, 0x17
        /*000a*/ 	.short	(.L_708 - .L_707)
.L_707:
        /*000c*/ 	.word	0x00000000
        /*0010*/ 	.short	0x0000
        /*0012*/ 	.short	0x0070
        /*0014*/ 	.byte	0x00, 0xf0, 0x01, 0x1a


	//----- nvinfo : EIATTR_SPARSE_MMA_MASK
	.align		4
.L_708:
        /*0018*/ 	.byte	0x03, 0x50
        /*001a*/ 	.short	0x0000


	//----- nvinfo : EIATTR_MAXREG_COUNT
	.align		4
        /*001c*/ 	.byte	0x03, 0x1b
        /*001e*/ 	.short	0x00a8


	//----- nvinfo : EIATTR_NUM_BARRIERS
	.align		4
        /*0020*/ 	.byte	0x02, 0x4c
        /*0022*/ 	.byte	0x10
	.zero		1


	//----- nvinfo : EIATTR_EXTERNS
	.align		4
        /*0024*/ 	.byte	0x04, 0x0f
        /*0026*/ 	.short	(.L_710 - .L_709)


	//   ....[0]....
	.align		4
.L_709:
        /*0028*/ 	.word	index@(__assertfail)


	//----- nvinfo : EIATTR_ANNOTATIONS
	.align		4
.L_710:
        /*002c*/ 	.byte	0x04, 0x55
        /*002e*/ 	.short	(.L_712 - .L_711)


	//   ....[0]....
.L_711:
        /*0030*/ 	.word	0x00000001
        /*0034*/ 	.byte	0xa0, 0x19, 0x00, 0x00, 0x01, 0x00, 0x00, 0x00, 0x70, 0x28, 0x00, 0x00, 0x01, 0x00, 0x00, 0x00
        /*0044*/ 	.byte	0x40, 0x3b, 0x00, 0x00, 0x01, 0x00, 0x00, 0x00, 0xd0, 0x3b, 0x00, 0x00, 0x01, 0x00, 0x00, 0x00
        /*0054*/ 	.byte	0x20, 0xb9, 0x00, 0x00, 0x01, 0x00, 0x00, 0x00, 0xc0, 0xba, 0x00, 0x00, 0x01, 0x00, 0x00, 0x00
        /*0064*/ 	.byte	0x40, 0xc6, 0x00, 0x00, 0x01, 0x00, 0x00, 0x00, 0x60, 0xc6, 0x00, 0x00, 0x01, 0x00, 0x00, 0x00
        /*0074*/ 	.byte	0xd0, 0xc9, 0x00, 0x00


	//----- nvinfo : EIATTR_MERCURY_ISA_VERSION
	.align		4
.L_712:
        /*0078*/ 	.byte	0x03, 0x5f
        /*007a*/ 	.short	0x0101


	//----- nvinfo : EIATTR_INT_WARP_WIDE_INSTR_OFFSETS
	.align		4
        /*007c*/ 	.byte	0x04, 0x31
        /*007e*/ 	.short	(.L_714 - .L_713)


	//   ....[0]....
.L_713:
        /*0080*/ 	.word	0x00000190


	//   ....[1]....
        /*0084*/ 	.word	0x000001c0


	//   ....[2]....
        /*0088*/ 	.word	0x00009660


	//   ....[3]....
        /*008c*/ 	.word	0x00009cb0


	//   ....[4]....
        /*0090*/ 	.word	0x0000a160


	//   ....[5]....
        /*0094*/ 	.word	0x0000a420


	//   ....[6]....
        /*0098*/ 	.word	0x0000a680


	//   ....[7]....
        /*009c*/ 	.word	0x0000a810


	//----- nvinfo : EIATTR_COOP_GROUP_MASK_REGIDS
	.align		4
.L_714:
        /*00a0*/ 	.byte	0x04, 0x29
        /*00a2*/ 	.short	(.L_716 - .L_715)


	//   ....[0]....
.L_715:
        /*00a4*/ 	.word	0xffffffff


	//   ....[1]....
        /*00a8*/ 	.word	0xffffffff


	//   ....[2]....
        /*00ac*/ 	.word	0xffffffff


	//   ....[3]....
        /*00b0*/ 	.word	0xffffffff


	//   ....[4]....
        /*00b4*/ 	.word	0xffffffff


	//   ....[5]....
        /*00b8*/ 	.word	0xffffffff


	//   ....[6]....
        /*00bc*/ 	.word	0xffffffff


	//   ....[7]....
        /*00c0*/ 	.word	0xffffffff


	//   ....[8]....
        /*00c4*/ 	.word	0xffffffff


	//   ....[9]....
        /*00c8*/ 	.word	0xffffffff


	//   ....[10]....
        /*00cc*/ 	.word	0xffffffff


	//   ....[11]....
        /*00d0*/ 	.word	0xffffffff


	//   ....[12]....
        /*00d4*/ 	.word	0xffffffff


	//   ....[13]....
        /*00d8*/ 	.word	0xffffffff


	//   ....[14]....
        /*00dc*/ 	.word	0xffffffff


	//   ....[15]....
        /*00e0*/ 	.word	0xffffffff


	//   ....[16]....
        /*00e4*/ 	.word	0x0500000f


	//   ....[17]....
        /*00e8*/ 	.word	0x0500000f


	//   ....[18]....
        /*00ec*/ 	.word	0x0500000f


	//   ....[19]....
        /*00f0*/ 	.word	0x0500000f


	//----- nvinfo : EIATTR_COOP_GROUP_INSTR_OFFSETS
	.align		4
.L_716:
        /*00f4*/ 	.byte	0x04, 0x28
        /*00f6*/ 	.short	(.L_718 - .L_717)


	//   ....[0]....
.L_717:
        /*00f8*/ 	.word	0x00000070


	//   ....[1]....
        /*00fc*/ 	.word	0x000001a0


	//   ....[2]....
        /*0100*/ 	.word	0x000001f0


	//   ....[3]....
        /*0104*/ 	.word	0x000003e0


	//   ....[4]....
        /*0108*/ 	.word	0x00000620


	//   ....[5]....
        /*010c*/ 	.word	0x00001650


	//   ....[6]....
        /*0110*/ 	.word	0x00008780


	//   ....[7]....
        /*0114*/ 	.word	0x00009260


	//   ....[8]....
        /*0118*/ 	.word	0x00009590


	//   ....[9]....
        /*011c*/ 	.word	0x00009910


	//   ....[10]....
        /*0120*/ 	.word	0x00009be0


	//   ....[11]....
        /*0124*/ 	.word	0x00009e20


	//   ....[12]....
        /*0128*/ 	.word	0x0000a090


	//   ....[13]....
        /*012c*/ 	.word	0x0000a360


	//   ....[14]....
        /*0130*/ 	.word	0x0000a580


	//   ....[15]....
        /*0134*/ 	.word	0x0000a710


	//   ....[16]....
        /*0138*/ 	.word	0x0000d220


	//   ....[17]....
        /*013c*/ 	.word	0x0000d3a0


	//   ....[18]....
        /*0140*/ 	.word	0x0000d410


	//   ....[19]....
        /*0144*/ 	.word	0x0000d480


	//----- nvinfo : EIATTR_REG_RECONFIG
	.align		4
.L_718:
        /*0148*/ 	.byte	0x01, 0x54
	.zero		2


	//----- nvinfo : EIATTR_SYSCALL_OFFSETS
	.align		4
        /*014c*/ 	.byte	0x04, 0x46
        /*014e*/ 	.short	(.L_720 - .L_719)


	//   ....[0]....
.L_719:
        /*0150*/ 	.word	0x00001290


	//   ....[1]....
        /*0154*/ 	.word	0x00001380


	//   ....[2]....
        /*0158*/ 	.word	0x000014e0


	//   ....[3]....
        /*015c*/ 	.word	0x000015d0


	//----- nvinfo : EIATTR_MBARRIER_INSTR_OFFSETS
	.align		4
.L_720:
        /*0160*/ 	.byte	0x04, 0x39
        /*0162*/ 	.short	(.L_722 - .L_721)


	//   ....[0]....
.L_721:
        /*0164*/ 	.word	0x00000290
        /*0168*/ 	.word	0x000000ff
        /*016c*/ 	.word	0x00030800
        /*0170*/ 	.short	0x0100
        /*0172*/ 	.byte	0x06
	.zero		1


	//   ....[1]....
        /*0174*/ 	.word	0x00000390
        /*0178*/ 	.word	0x000000ff
        /*017c*/ 	.word	0x00030810
        /*0180*/ 	.short	0x0100
        /*0182*/ 	.byte	0x08
	.zero		1


	//   ....[2]....
        /*0184*/ 	.word	0x000003a0
        /*0188*/ 	.word	0x000000ff
        /*018c*/ 	.word	0x00030820
        /*0190*/ 	.short	0x0100
        /*0192*/ 	.byte	0x08
	.zero		1


	//   ....[3]....
        /*0194*/ 	.word	0x000003b0
        /*0198*/ 	.word	0x000000ff
        /*019c*/ 	.word	0x00030818
        /*01a0*/ 	.short	0x0100
        /*01a2*/ 	.byte	0x08
	.zero		1


	//   ....[4]....
        /*01a4*/ 	.word	0x000003c0
        /*01a8*/ 	.word	0x000000ff
        /*01ac*/ 	.word	0x00030828
        /*01b0*/ 	.short	0x0100
        /*01b2*/ 	.byte	0x08
	.zero		1


	//   ....[5]....
        /*01b4*/ 	.word	0x000004f0
        /*01b8*/ 	.word	0x000000ff
        /*01bc*/ 	.word	0x00030830
        /*01c0*/ 	.short	0x0100
        /*01c2*/ 	.byte	0x08
	.zero		1


	//   ....[6]....
        /*01c4*/ 	.word	0x00000500
        /*01c8*/ 	.word	0x000000ff
        /*01cc*/ 	.word	0x00030840
        /*01d0*/ 	.short	0x0100
        /*01d2*/ 	.byte	0x08
	.zero		1


	//   ....[7]....
        /*01d4*/ 	.word	0x00000510
        /*01d8*/ 	.word	0x000000ff
        /*01dc*/ 	.word	0x00030838
        /*01e0*/ 	.short	0x0100
        /*01e2*/ 	.byte	0x08
	.zero		1


	//   ....[8]....
        /*01e4*/ 	.word	0x00000520
        /*01e8*/ 	.word	0x000000ff
        /*01ec*/ 	.word	0x00030848
        /*01f0*/ 	.short	0x0100
        /*01f2*/ 	.byte	0x08
	.zero		1


	//   ....[9]....
        /*01f4*/ 	.word	0x00001680
        /*01f8*/ 	.word	0x00000010
        /*01fc*/ 	.word	0x00030800
        /*0200*/ 	.short	0x010a
        /*0202*/ 	.byte	0x3f
	.zero		1


	//   ....[10]....
        /*0204*/ 	.word	0x000017b0
        /*0208*/ 	.word	0x00000010
        /*020c*/ 	.word	0x00030800
        /*0210*/ 	.short	0x010a
        /*0212*/ 	.byte	0x3f
	.zero		1


	//   ....[11]....
        /*0214*/ 	.word	0x00001e70
        /*0218*/ 	.word	0x00000000
        /*021c*/ 	.word	0x00030810
        /*0220*/ 	.short	0x010a
        /*0222*/ 	.byte	0x3f
	.zero		1


	//   ....[12]....
        /*0224*/ 	.word	0x00001eb0
        /*0228*/ 	.word	0x00000000
        /*022c*/ 	.word	0x00030810
        /*0230*/ 	.short	0x010a
        /*0232*/ 	.byte	0x3f
	.zero		1


	//   ....[13]....
        /*0234*/ 	.word	0x00002410
        /*0238*/ 	.word	0x00000000
        /*023c*/ 	.word	0x00030830
        /*0240*/ 	.short	0x010a
        /*0242*/ 	.byte	0x3f
	.zero		1


	//   ....[14]....
        /*0244*/ 	.word	0x00002760
        /*0248*/ 	.word	0x00000000
        /*024c*/ 	.word	0x00030830
        /*0250*/ 	.short	0x010a
        /*0252*/ 	.byte	0x3f
	.zero		1


	//   ....[15]....
        /*0254*/ 	.word	0x00004990
        /*0258*/ 	.word	0x00000006
        /*025c*/ 	.word	0x00000000
        /*0260*/ 	.short	0x0101
        /*0262*/ 	.byte	0x3f
	.zero		1


	//   ....[16]....
        /*0264*/ 	.word	0x00004cb0
        /*0268*/ 	.word	0x00000000
        /*026c*/ 	.word	0x00000000
        /*0270*/ 	.short	0x0101
        /*0272*/ 	.byte	0x3f
	.zero		1


	//   ....[17]....
        /*0274*/ 	.word	0x0000b410
        /*0278*/ 	.word	0x0000000f
        /*027c*/ 	.word	0x00030820
        /*0280*/ 	.short	0x010a
        /*0282*/ 	.byte	0x3f
	.zero		1


	//   ....[18]....
        /*0284*/ 	.word	0x0000bb40
        /*0288*/ 	.word	0x0000000f
        /*028c*/ 	.word	0x00030840
        /*0290*/ 	.short	0x010a
        /*0292*/ 	.byte	0x3f
	.zero		1


	//   ....[19]....
        /*0294*/ 	.word	0x0000be10
        /*0298*/ 	.word	0x0000000f
        /*029c*/ 	.word	0x00030828
        /*02a0*/ 	.short	0x010a
        /*02a2*/ 	.byte	0x3f
	.zero		1


	//   ....[20]....
        /*02a4*/ 	.word	0x0000c0e0
        /*02a8*/ 	.word	0x0000000f
        /*02ac*/ 	.word	0x00030848
        /*02b0*/ 	.short	0x010a
        /*02b2*/ 	.byte	0x3f
	.zero		1


	//   ....[21]....
        /*02b4*/ 	.word	0x0000c350
        /*02b8*/ 	.word	0x0000000f
        /*02bc*/ 	.word	0x00030820
        /*02c0*/ 	.short	0x010a
        /*02c2*/ 	.byte	0x3f
	.zero		1


	//   ....[22]....
        /*02c4*/ 	.word	0x0000c690
        /*02c8*/ 	.word	0x0000000f
        /*02cc*/ 	.word	0x00030840
        /*02d0*/ 	.short	0x010a
        /*02d2*/ 	.byte	0x3f
	.zero		1


	//   ....[23]....
        /*02d4*/ 	.word	0x0000c930
        /*02d8*/ 	.word	0x0000000f
        /*02dc*/ 	.word	0x00030828
        /*02e0*/ 	.short	0x010a
        /*02e2*/ 	.byte	0x3f
	.zero		1


	//   ....[24]....
        /*02e4*/ 	.word	0x0000cc40
        /*02e8*/ 	.word	0x00000003
        /*02ec*/ 	.word	0x00030840
        /*02f0*/ 	.short	0x010a
        /*02f2*/ 	.byte	0x3f
	.zero		1


	//   ....[25]....
        /*02f4*/ 	.word	0x0000d0a0
        /*02f8*/ 	.word	0x00000007
        /*02fc*/ 	.word	0x00000000
        /*0300*/ 	.short	0x010a
        /*0302*/ 	.byte	0x3f
	.zero		1


	//   ....[26]....
        /*0304*/ 	.word	0x0000d0f0
        /*0308*/ 	.word	0x00000003
        /*030c*/ 	.word	0x00000000
        /*0310*/ 	.short	0x010a
        /*0312*/ 	.byte	0x3f
	.zero		1


	//   ....[27]....
        /*0314*/ 	.word	0x0000d150
        /*0318*/ 	.word	0x00000005
        /*031c*/ 	.word	0x00000000
        /*0320*/ 	.short	0x010a
        /*0322*/ 	.byte	0x3f
	.zero		1


	//   ....[28]....
        /*0324*/ 	.word	0x0000d180
        /*0328*/ 	.word	0x00000003
        /*032c*/ 	.word	0x00000000
        /*0330*/ 	.short	0x010a
        /*0332*/ 	.byte	0x3f
	.zero		1


	//   ....[29]....
        /*0334*/ 	.word	0x0000d280
        /*0338*/ 	.word	0x0000000c
        /*033c*/ 	.word	0x00030800
        /*0340*/ 	.short	0x010a
        /*0342*/ 	.byte	0x3f
	.zero		1


	//   ....[30]....
        /*0344*/ 	.word	0x0000d2d0
        /*0348*/ 	.word	0x00000000
        /*034c*/ 	.word	0x00030810
        /*0350*/ 	.short	0x010a
        /*0352*/ 	.byte	0x3f
	.zero		1


	//   ....[31]....
        /*0354*/ 	.word	0x0000d320
        /*0358*/ 	.word	0x00000000
        /*035c*/ 	.word	0x00030830
        /*0360*/ 	.short	0x010a
        /*0362*/ 	.byte	0x3f
	.zero		1


	//   ....[32]....
        /*0364*/ 	.word	0x0000d4c0
        /*0368*/ 	.word	0x0000000f
        /*036c*/ 	.word	0x00030820
        /*0370*/ 	.short	0x010a
        /*0372*/ 	.byte	0x3f
	.zero		1


	//   ....[33]....
        /*0374*/ 	.word	0x0000d510
        /*0378*/ 	.word	0x0000000f
        /*037c*/ 	.word	0x00030840
        /*0380*/ 	.short	0x010a
        /*0382*/ 	.byte	0x3f
	.zero		1


	//   ....[34]....
        /*0384*/ 	.word	0x0000d560
        /*0388*/ 	.word	0x0000000f
        /*038c*/ 	.word	0x00030828
        /*0390*/ 	.short	0x010a
        /*0392*/ 	.byte	0x3f
	.zero		1


	//   ....[35]....
        /*0394*/ 	.word	0x0000d5b0
        /*0398*/ 	.word	0x0000000f
        /*039c*/ 	.word	0x00030848
        /*03a0*/ 	.short	0x010a
        /*03a2*/ 	.byte	0x3f
	.zero		1


	//   ....[36]....
        /*03a4*/ 	.word	0x0000d610
        /*03a8*/ 	.word	0x0000000f
        /*03ac*/ 	.word	0x00030820
        /*03b0*/ 	.short	0x010a
        /*03b2*/ 	.byte	0x3f
	.zero		1


	//   ....[37]....
        /*03b4*/ 	.word	0x0000d660
        /*03b8*/ 	.word	0x0000000f
        /*03bc*/ 	.word	0x00030840
        /*03c0*/ 	.short	0x010a
        /*03c2*/ 	.byte	0x3f
	.zero		1


	//   ....[38]....
        /*03c4*/ 	.word	0x0000d6b0
        /*03c8*/ 	.word	0x0000000f
        /*03cc*/ 	.word	0x00030828
        /*03d0*/ 	.short	0x010a
        /*03d2*/ 	.byte	0x3f
	.zero		1


	//   ....[39]....
        /*03d4*/ 	.word	0x0000d700
        /*03d8*/ 	.word	0x00000003
        /*03dc*/ 	.word	0x00030840
        /*03e0*/ 	.short	0x010a
        /*03e2*/ 	.byte	0x3f
	.zero		1


	//   ....[40]....
        /*03e4*/ 	.word	0x0000d7d0
        /*03e8*/ 	.word	0x00000007
        /*03ec*/ 	.word	0x00000000
        /*03f0*/ 	.short	0x010a
        /*03f2*/ 	.byte	0x3f
	.zero		1


	//   ....[41]....
        /*03f4*/ 	.word	0x0000d820
        /*03f8*/ 	.word	0x00000003
        /*03fc*/ 	.word	0x00000000
        /*0400*/ 	.short	0x010a
        /*0402*/ 	.byte	0x3f
	.zero		1


	//   ....[42]....
        /*0404*/ 	.word	0x0000d870
        /*0408*/ 	.word	0x00000005
        /*040c*/ 	.word	0x00000000
        /*0410*/ 	.short	0x010a
        /*0412*/ 	.byte	0x3f
	.zero		1


	//----- nvinfo : EIATTR_NUM_MBARRIERS
	.align		4
.L_722:
        /*0414*/ 	.byte	0x03, 0x38
        /*0416*/ 	.short	0x0009


	//----- nvinfo : EIATTR_EXIT_INSTR_OFFSETS
	.align		4
        /*0418*/ 	.byte	0x04, 0x1c
        /*041a*/ 	.short	(.L_724 - .L_723)


	//   ....[0]....
.L_723:
        /*041c*/ 	.word	0x0000d1d0


	//----- nvinfo : EIATTR_MAX_THREADS
	.align		4
.L_724:
        /*0420*/ 	.byte	0x04, 0x05
        /*0422*/ 	.short	(.L_726 - .L_725)
.L_725:
        /*0424*/ 	.word	0x00000180
        /*0428*/ 	.word	0x00000001
        /*042c*/ 	.word	0x00000001


	//----- nvinfo : EIATTR_CRS_STACK_SIZE
	.align		4
.L_726:
        /*0430*/ 	.byte	0x04, 0x1e
        /*0432*/ 	.short	(.L_728 - .L_727)
.L_727:
        /*0434*/ 	.word	0x00000000


	//----- nvinfo : EIATTR_CBANK_PARAM_SIZE
	.align		4
.L_728:
        /*0438*/ 	.byte	0x03, 0x19
        /*043a*/ 	.short	0x06f0


	//----- nvinfo : EIATTR_PARAM_CBANK
	.align		4
        /*043c*/ 	.byte	0x04, 0x0a
        /*043e*/ 	.short	(.L_730 - .L_729)
	.align		4
.L_729:
        /*0440*/ 	.word	index@(.nv.constant0._ZN7cutlass13device_kernelIN5flash11enable_sm90INS1_16FlashAttnBwdSm90INS1_25CollectiveMainloopBwdSm90ILi2ELi2ELi2EN4cute5tupleIJNS5_1CILi1EEES8_S8_EEENS6_IJNS7_ILi64EEENS7_ILi128EEESB_EEENS_6half_tEfNS_4arch4Sm90ELb0ELb1ELb1ELb1ELb1ELb1ELb0ELb0ELi2ELi1ELi2ELi1ELb0EEENS1_21CollectiveEpilogueBwdISC_SD_SF_Li256ELb1ELb0ELi1EEENS1_19SingleTileSchedulerILb1ELb0ELb0ELi128EEEEEEEEEvNT_6ParamsE)
        /*0444*/ 	.short	0x0210
        /*0446*/ 	.short	0x06f0


	//----- nvinfo : EIATTR_SW_WAR
	.align		4
.L_730:
        /*0448*/ 	.byte	0x04, 0x36
        /*044a*/ 	.short	(.L_732 - .L_731)
.L_731:
        /*044c*/ 	.word	0x00000008
.L_732:


//--------------------- .nv.info._ZN7cutlass13device_kernelIN5flash11enable_sm90INS1_16FlashAttnBwdSm90INS1_25CollectiveMainloopBwdSm90ILi2ELi2ELi2EN4cute5tupleIJNS5_1CILi1EEES8_S8_EEENS6_IJNS7_ILi64EEENS7_ILi128EEESB_EEENS_6half_tEfNS_4arch4Sm90ELb0ELb1ELb1ELb1ELb0ELb1ELb0ELb0ELi2ELi1ELi2ELi1ELb0EEENS1_24CollectiveEpilogueBwdGQAISC_fSF_Li256ELb1ELb0EEENS1_19SingleTileSchedulerILb1ELb0ELb0ELi128EEEEEEEEEvNT_6ParamsE --------------------------
	.section	.nv.info._ZN7cutlass13device_kernelIN5flash11enable_sm90INS1_16FlashAttnBwdSm90INS1_25CollectiveMainloopBwdSm90ILi2ELi2ELi2EN4cute5tupleIJNS5_1CILi1EEES8_S8_EEENS6_IJNS7_ILi64EEENS7_ILi128EEESB_EEENS_6half_tEfNS_4arch4Sm90ELb0ELb1ELb1ELb1ELb0ELb1ELb0ELb0ELi2ELi1ELi2ELi1ELb0EEENS1_24CollectiveEpilogueBwdGQAISC_fSF_Li256ELb1ELb0EEENS1_19SingleTileSchedulerILb1ELb0ELb0ELi128EEEEEEEEEvNT_6ParamsE,"",@"SHT_CUDA_INFO"
	.sectionflags	@""
	.align	4


	//----- nvinfo : EIATTR_CUDA_API_VERSION
	.align		4
        /*0000*/ 	.byte	0x04, 0x37
        /*0002*/ 	.short	(.L_734 - .L_733)
.L_733:
        /*0004*/ 	.word	0x00000082


	//----- nvinfo : EIATTR_KPARAM_INFO
	.align		4
.L_734:
        /*0008*/ 	.byte	0x04, 0x17
        /*000a*/ 	.short	(.L_736 - .L_735)
.L_735:
        /*000c*/ 	.word	0x00000000
        /*0010*/ 	.short	0x0000
        /*0012*/ 	.short	0x0070
        /*0014*/ 	.byte	0x00, 0xf0, 0x01, 0x1a


	//----- nvinfo : EIATTR_SPARSE_MMA_MASK
	.align		4
.L_736:
        /*0018*/ 	.byte	0x03, 0x50
        /*001a*/ 	.short	0x0000


	//----- nvinfo : EIATTR_MAXREG_COUNT
	.align		4
        /*001c*/ 	.byte	0x03, 0x1b
        /*001e*/ 	.short	0x00a8


	//----- nvinfo : EIATTR_NUM_BARRIERS
	.align		4
        /*0020*/ 	.byte	0x02, 0x4c
        /*0022*/ 	.byte	0x10
	.zero		1


	//----- nvinfo : EIATTR_EXTERNS
	.align		4
        /*0024*/ 	.byte	0x04, 0x0f
        /*0026*/ 	.short	(.L_738 - .L_737)


	//   ....[0]....
	.align		4
.L_737:
        /*0028*/ 	.word	index@(__assertfail)


	//----- nvinfo : EIATTR_ANNOTATIONS
	.align		4
.L_738:
        /*002c*/ 	.byte	0x04, 0x55
        /*002e*/ 	.short	(.L_740 - .L_739)


	//   ....[0]....
.L_739:
        /*0030*/ 	.word	0x00000001
        /*0034*/ 	.byte	0x80, 0x19, 0x00, 0x00, 0x01, 0x00, 0x00, 0x00, 0x50, 0x28, 0x00, 0x00, 0x01, 0x00, 0x00, 0x00
        /*0044*/ 	.byte	0x20, 0x3b, 0x00, 0x00, 0x01, 0x00, 0x00, 0x00, 0xb0, 0x3b, 0x00, 0x00, 0x01, 0x00, 0x00, 0x00
        /*0054*/ 	.byte	0x50, 0x7d, 0x00, 0x00, 0x01, 0x00, 0x00, 0x00, 0xf0, 0x7e, 0x00, 0x00, 0x01, 0x00, 0x00, 0x00
        /*0064*/ 	.byte	0x70, 0x8a, 0x00, 0x00, 0x01, 0x00, 0x00, 0x00, 0x90, 0x8a, 0x00, 0x00, 0x01, 0x00, 0x00, 0x00
        /*0074*/ 	.byte	0x00, 0x8e, 0x00, 0x00


	//----- nvinfo : EIATTR_MERCURY_ISA_VERSION
	.align		4
.L_740:
        /*0078*/ 	.byte	0x03, 0x5f
        /*007a*/ 	.short	0x0101


	//----- nvinfo : EIATTR_INT_WARP_WIDE_INSTR_OFFSETS
	.align		4
        /*007c*/ 	.byte	0x04, 0x31
        /*007e*/ 	.short	(.L_742 - .L_741)


	//   ....[0]....
.L_741:
        /*0080*/ 	.word	0x00000190


	//   ....[1]....
        /*0084*/ 	.word	0x000001c0


	//----- nvinfo : EIATTR_COOP_GROUP_MASK_REGIDS
	.align		4
.L_742:
        /*0088*/ 	.byte	0x04, 0x29
        /*008a*/ 	.short	(.L_744 - .L_743)


	//   ....[0]....
.L_743:
        /*008c*/ 	.word	0xffffffff


	//   ....[1]....
        /*0090*/ 	.word	0xffffffff


	//   ....[2]....
        /*0094*/ 	.word	0xffffffff


	//   ....[3]....
        /*0098*/ 	.word	0xffffffff


	//   ....[4]....
        /*009c*/ 	.word	0xffffffff


	//   ....[5]....
        /*00a0*/ 	.word	0xffffffff


	//   ....[6]....
        /*00a4*/ 	.word	0xffffffff


	//   ....[7]....
        /*00a8*/ 	.word	0x0500000f


	//----- nvinfo : EIATTR_COOP_GROUP_INSTR_OFFSETS
	.align		4
.L_744:
        /*00ac*/ 	.byte	0x04, 0x28
        /*00ae*/ 	.short	(.L_746 - .L_745)


	//   ....[0]....
.L_745:
        /*00b0*/ 	.word	0x00000070


	//   ....[1]....
        /*00b4*/ 	.word	0x000001a0


	//   ....[2]....
        /*00b8*/ 	.word	0x000001f0


	//   ....[3]....
        /*00bc*/ 	.word	0x000003e0


	//   ....[4]....
        /*00c0*/ 	.word	0x00000620


	//   ....[5]....
        /*00c4*/ 	.word	0x00001630


	//   ....[6]....
        /*00c8*/ 	.word	0x00005ac0


	//   ....[7]....
        /*00cc*/ 	.word	0x00009650


	//----- nvinfo : EIATTR_REG_RECONFIG
	.align		4
.L_746:
        /*00d0*/ 	.byte	0x01, 0x54
	.zero		2


	//----- nvinfo : EIATTR_SYSCALL_OFFSETS
	.align		4
        /*00d4*/ 	.byte	0x04, 0x46
        /*00d6*/ 	.short	(.L_748 - .L_747)


	//   ....[0]....
.L_747:
        /*00d8*/ 	.word	0x00001270


	//   ....[1]....
        /*00dc*/ 	.word	0x00001360


	//   ....[2]....
        /*00e0*/ 	.word	0x000014c0


	//   ....[3]....
        /*00e4*/ 	.word	0x000015b0


	//----- nvinfo : EIATTR_MBARRIER_INSTR_OFFSETS
	.align		4
.L_748:
        /*00e8*/ 	.byte	0x04, 0x39
        /*00ea*/ 	.short	(.L_750 - .L_749)


	//   ....[0]....
.L_749:
        /*00ec*/ 	.word	0x00000290
        /*00f0*/ 	.word	0x000000ff
        /*00f4*/ 	.word	0x00030800
        /*00f8*/ 	.short	0x0100
        /*00fa*/ 	.byte	0x06
	.zero		1


	//   ....[1]....
        /*00fc*/ 	.word	0x00000390
        /*0100*/ 	.word	0x000000ff
        /*0104*/ 	.word	0x00030810
        /*0108*/ 	.short	0x0100
        /*010a*/ 	.byte	0x08
	.zero		1


	//   ....[2]....
        /*010c*/ 	.word	0x000003a0
        /*0110*/ 	.word	0x000000ff
        /*0114*/ 	.word	0x00030820
        /*0118*/ 	.short	0x0100
        /*011a*/ 	.byte	0x08
	.zero		1


	//   ....[3]....
        /*011c*/ 	.word	0x000003b0
        /*0120*/ 	.word	0x000000ff
        /*0124*/ 	.word	0x00030818
        /*0128*/ 	.short	0x0100
        /*012a*/ 	.byte	0x08
	.zero		1


	//   ....[4]....
        /*012c*/ 	.word	0x000003c0
        /*0130*/ 	.word	0x000000ff
        /*0134*/ 	.word	0x00030828
        /*0138*/ 	.short	0x0100
        /*013a*/ 	.byte	0x08
	.zero		1


	//   ....[5]....
        /*013c*/ 	.word	0x000004f0
        /*0140*/ 	.word	0x000000ff
        /*0144*/ 	.word	0x00030830
        /*0148*/ 	.short	0x0100
        /*014a*/ 	.byte	0x08
	.zero		1


	//   ....[6]....
        /*014c*/ 	.word	0x00000500
        /*0150*/ 	.word	0x000000ff
        /*0154*/ 	.word	0x00030840
        /*0158*/ 	.short	0x0100
        /*015a*/ 	.byte	0x08
	.zero		1


	//   ....[7]....
        /*015c*/ 	.word	0x00000510
        /*0160*/ 	.word	0x000000ff
        /*0164*/ 	.word	0x00030838
        /*0168*/ 	.short	0x0100
        /*016a*/ 	.byte	0x08
	.zero		1


	//   ....[8]....
        /*016c*/ 	.word	0x00000520
        /*0170*/ 	.word	0x000000ff
        /*0174*/ 	.word	0x00030848
        /*0178*/ 	.short	0x0100
        /*017a*/ 	.byte	0x08
	.zero		1


	//   ....[9]....
        /*017c*/ 	.word	0x00001660
        /*0180*/ 	.word	0x00000010
        /*0184*/ 	.word	0x00030800
        /*0188*/ 	.short	0x010a
        /*018a*/ 	.byte	0x3f
	.zero		1


	//   ....[10]....
        /*018c*/ 	.word	0x00001790
        /*0190*/ 	.word	0x00000010
        /*0194*/ 	.word	0x00030800
        /*0198*/ 	.short	0x010a
        /*019a*/ 	.byte	0x3f
	.zero		1


	//   ....[11]....
        /*019c*/ 	.word	0x00001e50
        /*01a0*/ 	.word	0x00000000
        /*01a4*/ 	.word	0x00030810
        /*01a8*/ 	.short	0x010a
        /*01aa*/ 	.byte	0x3f
	.zero		1


	//   ....[12]....
        /*01ac*/ 	.word	0x00001e90
        /*01b0*/ 	.word	0x00000000
        /*01b4*/ 	.word	0x00030810
        /*01b8*/ 	.short	0x010a
        /*01ba*/ 	.byte	0x3f
	.zero		1


	//   ....[13]....
        /*01bc*/ 	.word	0x000023f0
        /*01c0*/ 	.word	0x00000000
        /*01c4*/ 	.word	0x00030830
        /*01c8*/ 	.short	0x010a
        /*01ca*/ 	.byte	0x3f
	.zero		1


	//   ....[14]....
        /*01cc*/ 	.word	0x00002740
        /*01d0*/ 	.word	0x00000000
        /*01d4*/ 	.word	0x00030830
        /*01d8*/ 	.short	0x010a
        /*01da*/ 	.byte	0x3f
	.zero		1


	//   ....[15]....
        /*01dc*/ 	.word	0x00004970
        /*01e0*/ 	.word	0x00000006
        /*01e4*/ 	.word	0x00000000
        /*01e8*/ 	.short	0x0101
        /*01ea*/ 	.byte	0x3f
	.zero		1


	//   ....[16]....
        /*01ec*/ 	.word	0x00004c90
        /*01f0*/ 	.word	0x00000000
        /*01f4*/ 	.word	0x00000000
        /*01f8*/ 	.short	0x0101
        /*01fa*/ 	.byte	0x3f
	.zero		1


	//   ....[17]....
        /*01fc*/ 	.word	0x00007840
        /*0200*/ 	.word	0x0000000f
        /*0204*/ 	.word	0x00030820
        /*0208*/ 	.short	0x010a
        /*020a*/ 	.byte	0x3f
	.zero		1


	//   ....[18]....
        /*020c*/ 	.word	0x00007f70
        /*0210*/ 	.word	0x0000000f
        /*0214*/ 	.word	0x00030840
        /*0218*/ 	.short	0x010a
        /*021a*/ 	.byte	0x3f
	.zero		1


	//   ....[19]....
        /*021c*/ 	.word	0x00008240
        /*0220*/ 	.word	0x0000000f
        /*0224*/ 	.word	0x00030828
        /*0228*/ 	.short	0x010a
        /*022a*/ 	.byte	0x3f
	.zero		1


	//   ....[20]....
        /*022c*/ 	.word	0x00008510
        /*0230*/ 	.word	0x0000000f
        /*0234*/ 	.word	0x00030848
        /*0238*/ 	.short	0x010a
        /*023a*/ 	.byte	0x3f
	.zero		1


	//   ....[21]....
        /*023c*/ 	.word	0x00008780
        /*0240*/ 	.word	0x0000000f
        /*0244*/ 	.word	0x00030820
        /*0248*/ 	.short	0x010a
        /*024a*/ 	.byte	0x3f
	.zero		1


	//   ....[22]....
        /*024c*/ 	.word	0x00008ac0
        /*0250*/ 	.word	0x0000000f
        /*0254*/ 	.word	0x00030840
        /*0258*/ 	.short	0x010a
        /*025a*/ 	.byte	0x3f
	.zero		1


	//   ....[23]....
        /*025c*/ 	.word	0x00008d60
        /*0260*/ 	.word	0x0000000f
        /*0264*/ 	.word	0x00030828
        /*0268*/ 	.short	0x010a
        /*026a*/ 	.byte	0x3f
	.zero		1


	//   ....[24]....
        /*026c*/ 	.word	0x00009070
        /*0270*/ 	.word	0x00000003
        /*0274*/ 	.word	0x00030840
        /*0278*/ 	.short	0x010a
        /*027a*/ 	.byte	0x3f
	.zero		1


	//   ....[25]....
        /*027c*/ 	.word	0x000094d0
        /*0280*/ 	.word	0x00000007
        /*0284*/ 	.word	0x00000000
        /*0288*/ 	.short	0x010a
        /*028a*/ 	.byte	0x3f
	.zero		1


	//   ....[26]....
        /*028c*/ 	.word	0x00009520
        /*0290*/ 	.word	0x00000003
        /*0294*/ 	.word	0x00000000
        /*0298*/ 	.short	0x010a
        /*029a*/ 	.byte	0x3f
	.zero		1


	//   ....[27]....
        /*029c*/ 	.word	0x00009580
        /*02a0*/ 	.word	0x00000005
        /*02a4*/ 	.word	0x00000000
        /*02a8*/ 	.short	0x010a
        /*02aa*/ 	.byte	0x3f
	.zero		1


	//   ....[28]....
        /*02ac*/ 	.word	0x000095b0
        /*02b0*/ 	.word	0x00000003
        /*02b4*/ 	.word	0x00000000
        /*02b8*/ 	.short	0x010a
        /*02ba*/ 	.byte	0x3f
	.zero		1


	//   ....[29]....
        /*02bc*/ 	.word	0x000096b0
        /*02c0*/ 	.word	0x0000000c
        /*02c4*/ 	.word	0x00030800
        /*02c8*/ 	.short	0x010a
        /*02ca*/ 	.byte	0x3f
	.zero		1


	//   ....[30]....
        /*02cc*/ 	.word	0x00009700
        /*02d0*/ 	.word	0x00000000
        /*02d4*/ 	.word	0x00030810
        /*02d8*/ 	.short	0x010a
        /*02da*/ 	.byte	0x3f
	.zero		1


	//   ....[31]....
        /*02dc*/ 	.word	0x00009750
        /*02e0*/ 	.word	0x00000000
        /*02e4*/ 	.word	0x00030830
        /*02e8*/ 	.short	0x010a
        /*02ea*/ 	.byte	0x3f
	.zero		1


	//   ....[32]....
        /*02ec*/ 	.word	0x000097a0
        /*02f0*/ 	.word	0x0000000f
        /*02f4*/ 	.word	0x00030820
        /*02f8*/ 	.short	0x010a
        /*02fa*/ 	.byte	0x3f
	.zero		1


	//   ....[33]....
        /*02fc*/ 	.word	0x000097f0
        /*0300*/ 	.word	0x0000000f
        /*0304*/ 	.word	0x00030840
        /*0308*/ 	.short	0x010a
        /*030a*/ 	.byte	0x3f
	.zero		1


	//   ....[34]....
        /*030c*/ 	.word	0x00009840
        /*0310*/ 	.word	0x0000000f
        /*0314*/ 	.word	0x00030828
        /*0318*/ 	.short	0x010a
        /*031a*/ 	.byte	0x3f
	.zero		1


	//   ....[35]....
        /*031c*/ 	.word	0x00009890
        /*0320*/ 	.word	0x0000000f
        /*0324*/ 	.word	0x00030848
        /*0328*/ 	.short	0x010a
        /*032a*/ 	.byte	0x3f
	.zero		1


	//   ....[36]....
        /*032c*/ 	.word	0x000098f0
        /*0330*/ 	.word	0x0000000f
        /*0334*/ 	.word	0x00030820
        /*0338*/ 	.short	0x010a
        /*033a*/ 	.byte	0x3f
	.zero		1


	//   ....[37]....
        /*033c*/ 	.word	0x00009940
        /*0340*/ 	.word	0x0000000f
        /*0344*/ 	.word	0x00030840
        /*0348*/ 	.short	0x010a
        /*034a*/ 	.byte	0x3f
	.zero		1


	//   ....[38]....
        /*034c*/ 	.word	0x00009990
        /*0350*/ 	.word	0x0000000f
        /*0354*/ 	.word	0x00030828
        /*0358*/ 	.short	0x010a
        /*035a*/ 	.byte	0x3f
	.zero		1


	//   ....[39]....
        /*035c*/ 	.word	0x000099e0
        /*0360*/ 	.word	0x00000003
        /*0364*/ 	.word	0x00030840
        /*0368*/ 	.short	0x010a
        /*036a*/ 	.byte	0x3f
	.zero		1


	//   ....[40]....
        /*036c*/ 	.word	0x00009ab0
        /*0370*/ 	.word	0x00000007
        /*0374*/ 	.word	0x00000000
        /*0378*/ 	.short	0x010a
        /*037a*/ 	.byte	0x3f
	.zero		1


	//   ....[41]....
        /*037c*/ 	.word	0x00009b00
        /*0380*/ 	.word	0x00000003
        /*0384*/ 	.word	0x00000000
        /*0388*/ 	.short	0x010a
        /*038a*/ 	.byte	0x3f
	.zero		1


	//   ....[42]....
        /*038c*/ 	.word	0x00009b50
        /*0390*/ 	.word	0x00000005
        /*0394*/ 	.word	0x00000000
        /*0398*/ 	.short	0x010a
        /*039a*/ 	.byte	0x3f
	.zero		1


	//----- nvinfo : EIATTR_NUM_MBARRIERS
	.align		4
.L_750:
        /*039c*/ 	.byte	0x03, 0x38
        /*039e*/ 	.short	0x0009


	//----- nvinfo : EIATTR_EXIT_INSTR_OFFSETS
	.align		4
        /*03a0*/ 	.byte	0x04, 0x1c
        /*03a2*/ 	.short	(.L_752 - .L_751)


	//   ....[0]....
.L_751:
        /*03a4*/ 	.word	0x00009600


	//----- nvinfo : EIATTR_MAX_THREADS
	.align		4
.L_752:
        /*03a8*/ 	.byte	0x04, 0x05
        /*03aa*/ 	.short	(.L_754 - .L_753)
.L_753:
        /*03ac*/ 	.word	0x00000180
        /*03b0*/ 	.word	0x00000001
        /*03b4*/ 	.word	0x00000001


	//----- nvinfo : EIATTR_CRS_STACK_SIZE
	.align		4
.L_754:
        /*03b8*/ 	.byte	0x04, 0x1e
        /*03ba*/ 	.short	(.L_756 - .L_755)
.L_755:
        /*03bc*/ 	.word	0x00000000


	//----- nvinfo : EIATTR_CBANK_PARAM_SIZE
	.align		4
.L_756:
        /*03c0*/ 	.byte	0x03, 0x19
        /*03c2*/ 	.short	0x06f0


	//----- nvinfo : EIATTR_PARAM_CBANK
	.align		4
        /*03c4*/ 	.byte	0x04, 0x0a
        /*03c6*/ 	.short	(.L_758 - .L_757)
	.align		4
.L_757:
        /*03c8*/ 	.word	index@(.nv.constant0._ZN7cutlass13device_kernelIN5flash11enable_sm90INS1_16FlashAttnBwdSm90INS1_25CollectiveMainloopBwdSm90ILi2ELi2ELi2EN4cute5tupleIJNS5_1CILi1EEES8_S8_EEENS6_IJNS7_ILi64EEENS7_ILi128EEESB_EEENS_6half_tEfNS_4arch4Sm90ELb0ELb1ELb1ELb1ELb0ELb1ELb0ELb0ELi2ELi1ELi2ELi1ELb0EEENS1_24CollectiveEpilogueBwdGQAISC_fSF_Li256ELb1ELb0EEENS1_19SingleTileSchedulerILb1ELb0ELb0ELi128EEEEEEEEEvNT_6ParamsE)
        /*03cc*/ 	.short	0x0210
        /*03ce*/ 	.short	0x06f0


	//----- nvinfo : EIATTR_SW_WAR
	.align		4
.L_758:
        /*03d0*/ 	.byte	0x04, 0x36
        /*03d2*/ 	.short	(.L_760 - .L_759)
.L_759:
        /*03d4*/ 	.word	0x00000008
.L_760:


//--------------------- .nv.info._ZN7cutlass13device_kernelIN5flash11enable_sm90INS1_16FlashAttnBwdSm90INS1_25CollectiveMainloopBwdSm90ILi2ELi2ELi2EN4cute5tupleIJNS5_1CILi1EEES8_S8_EEENS6_IJNS7_ILi64EEENS7_ILi128EEESB_EEENS_6half_tEfNS_4arch4Sm90ELb0ELb1ELb1ELb1ELb1ELb1ELb0ELb0ELi2ELi1ELi2ELi1ELb0EEENS1_24CollectiveEpilogueBwdGQAISC_fSF_Li256ELb1ELb1EEENS1_19SingleTileSchedulerILb1ELb0ELb0ELi128EEEEEEEEEvNT_6ParamsE --------------------------
	.section	.nv.info._ZN7cutlass13device_kernelIN5flash11enable_sm90INS1_16FlashAttnBwdSm90INS1_25CollectiveMainloopBwdSm90ILi2ELi2ELi2EN4cute5tupleIJNS5_1CILi1EEES8_S8_EEENS6_IJNS7_ILi64EEENS7_ILi128EEESB_EEENS_6half_tEfNS_4arch4Sm90ELb0ELb1ELb1ELb1ELb1ELb1ELb0ELb0ELi2ELi1ELi2ELi1ELb0EEENS1_24CollectiveEpilogueBwdGQAISC_fSF_Li256ELb1ELb1EEENS1_19SingleTileSchedulerILb1ELb0ELb0ELi128EEEEEEEEEvNT_6ParamsE,"",@"SHT_CUDA_INFO"
	.sectionflags	@""
	.align	4


	//----- nvinfo : EIATTR_CUDA_API_VERSION
	.align		4
        /*0000*/ 	.byte	0x04, 0x37
        /*0002*/ 	.short	(.L_762 - .L_761)
.L_761:
        /*0004*/ 	.word	0x00000082


	//----- nvinfo : EIATTR_KPARAM_INFO
	.align		4
.L_762:
        /*0008*/ 	.byte	0x04, 0x17
        /*000a*/ 	.short	(.L_764 - .L_763)
.L_763:
        /*000c*/ 	.word	0x00000000
        /*0010*/ 	.short	0x0000
        /*0012*/ 	.short	0x0070
        /*0014*/ 	.byte	0x00, 0xf0, 0x01, 0x1a


	//----- nvinfo : EIATTR_SPARSE_MMA_MASK
	.align		4
.L_764:
        /*0018*/ 	.byte	0x03, 0x50
        /*001a*/ 	.short	0x0000


	//----- nvinfo : EIATTR_MAXREG_COUNT
	.align		4
        /*001c*/ 	.byte	0x03, 0x1b
        /*001e*/ 	.short	0x00a8


	//----- nvinfo : EIATTR_NUM_BARRIERS
	.align		4
        /*0020*/ 	.byte	0x02, 0x4c
        /*0022*/ 	.byte	0x10
	.zero		1


	//----- nvinfo : EIATTR_EXTERNS
	.align		4
        /*0024*/ 	.byte	0x04, 0x0f
        /*0026*/ 	.short	(.L_766 - .L_765)


	//   ....[0]....
	.align		4
.L_765:
        /*0028*/ 	.word	index@(__assertfail)


	//----- nvinfo : EIATTR_ANNOTATIONS
	.align		4
.L_766:
        /*002c*/ 	.byte	0x04, 0x55
        /*002e*/ 	.short	(.L_768 - .L_767)


	//   ....[0]....
.L_767:
        /*0030*/ 	.word	0x00000001
        /*0034*/ 	.byte	0x80, 0x19, 0x00, 0x00, 0x01, 0x00, 0x00, 0x00, 0x50, 0x28, 0x00, 0x00, 0x01, 0x00, 0x00, 0x00
        /*0044*/ 	.byte	0x20, 0x3b, 0x00, 0x00, 0x01, 0x00, 0x00, 0x00, 0xb0, 0x3b, 0x00, 0x00, 0x01, 0x00, 0x00, 0x00
        /*0054*/ 	.byte	0x80, 0x91, 0x00, 0x00, 0x01, 0x00, 0x00, 0x00, 0x20, 0x93, 0x00, 0x00, 0x01, 0x00, 0x00, 0x00
        /*0064*/ 	.byte	0xa0, 0x9e, 0x00, 0x00, 0x01, 0x00, 0x00, 0x00, 0xc0, 0x9e, 0x00, 0x00, 0x01, 0x00, 0x00, 0x00
        /*0074*/ 	.byte	0x30, 0xa2, 0x00, 0x00


	//----- nvinfo : EIATTR_MERCURY_ISA_VERSION
	.align		4
.L_768:
        /*0078*/ 	.byte	0x03, 0x5f
        /*007a*/ 	.short	0x0101


	//----- nvinfo : EIATTR_INT_WARP_WIDE_INSTR_OFFSETS
	.align		4
        /*007c*/ 	.byte	0x04, 0x31
        /*007e*/ 	.short	(.L_770 - .L_769)


	//   ....[0]....
.L_769:
        /*0080*/ 	.word	0x00000190


	//   ....[1]....
        /*0084*/ 	.word	0x000001c0


	//   ....[2]....
        /*0088*/ 	.word	0x00006ea0


	//   ....[3]....
        /*008c*/ 	.word	0x00007500


	//   ....[4]....
        /*0090*/ 	.word	0x000079b0


	//   ....[5]....
        /*0094*/ 	.word	0x00007c80


	//   ....[6]....
        /*0098*/ 	.word	0x00007ee0


	//   ....[7]....
        /*009c*/ 	.word	0x00008070


	//----- nvinfo : EIATTR_COOP_GROUP_MASK_REGIDS
	.align		4
.L_770:
        /*00a0*/ 	.byte	0x04, 0x29
        /*00a2*/ 	.short	(.L_772 - .L_771)


	//   ....[0]....
.L_771:
        /*00a4*/ 	.word	0xffffffff


	//   ....[1]....
        /*00a8*/ 	.word	0xffffffff


	//   ....[2]....
        /*00ac*/ 	.word	0xffffffff


	//   ....[3]....
        /*00b0*/ 	.word	0xffffffff


	//   ....[4]....
        /*00b4*/ 	.word	0xffffffff


	//   ....[5]....
        /*00b8*/ 	.word	0xffffffff


	//   ....[6]....
        /*00bc*/ 	.word	0xffffffff


	//   ....[7]....
        /*00c0*/ 	.word	0xffffffff


	//   ....[8]....
        /*00c4*/ 	.word	0xffffffff


	//   ....[9]....
        /*00c8*/ 	.word	0xffffffff


	//   ....[10]....
        /*00cc*/ 	.word	0xffffffff


	//   ....[11]....
        /*00d0*/ 	.word	0xffffffff


	//   ....[12]....
        /*00d4*/ 	.word	0xffffffff


	//   ....[13]....
        /*00d8*/ 	.word	0xffffffff


	//   ....[14]....
        /*00dc*/ 	.word	0xffffffff


	//   ....[15]....
        /*00e0*/ 	.word	0xffffffff


	//   ....[16]....
        /*00e4*/ 	.word	0xffffffff


	//   ....[17]....
        /*00e8*/ 	.word	0xffffffff


	//   ....[18]....
        /*00ec*/ 	.word	0xffffffff


	//   ....[19]....
        /*00f0*/ 	.word	0xffffffff


	//   ....[20]....
        /*00f4*/ 	.word	0x0500000f


	//   ....[21]....
        /*00f8*/ 	.word	0x0500000f


	//   ....[22]....
        /*00fc*/ 	.word	0x0500000f


	//   ....[23]....
        /*0100*/ 	.word	0x0500000f


	//   ....[24]....
        /*0104*/ 	.word	0x0500000f


	//   ....[25]....
        /*0108*/ 	.word	0x0500000f


	//----- nvinfo : EIATTR_COOP_GROUP_INSTR_OFFSETS
	.align		4
.L_772:
        /*010c*/ 	.byte	0x04, 0x28
        /*010e*/ 	.short	(.L_774 - .L_773)


	//   ....[0]....
.L_773:
        /*0110*/ 	.word	0x00000070


	//   ....[1]....
        /*0114*/ 	.word	0x000001a0


	//   ....[2]....
        /*0118*/ 	.word	0x000001f0


	//   ....[3]....
        /*011c*/ 	.word	0x000003e0


	//   ....[4]....
        /*0120*/ 	.word	0x00000620


	//   ....[5]....
        /*0124*/ 	.word	0x00001630


	//   ....[6]....
        /*0128*/ 	.word	0x00005890


	//   ....[7]....
        /*012c*/ 	.word	0x00005a20


	//   ....[8]....
        /*0130*/ 	.word	0x00005d10


	//   ....[9]....
        /*0134*/ 	.word	0x00005ea0


	//   ....[10]....
        /*0138*/ 	.word	0x00005fb0


	//   ....[11]....
        /*013c*/ 	.word	0x00006aa0


	//   ....[12]....
        /*0140*/ 	.word	0x00006dd0


	//   ....[13]....
        /*0144*/ 	.word	0x00007160


	//   ....[14]....
        /*0148*/ 	.word	0x00007430


	//   ....[15]....
        /*014c*/ 	.word	0x00007670


	//   ....[16]....
        /*0150*/ 	.word	0x000078e0


	//   ....[17]....
        /*0154*/ 	.word	0x00007bc0


	//   ....[18]....
        /*0158*/ 	.word	0x00007de0


	//   ....[19]....
        /*015c*/ 	.word	0x00007f70


	//   ....[20]....
        /*0160*/ 	.word	0x0000aa80


	//   ....[21]....
        /*0164*/ 	.word	0x0000ac00


	//   ....[22]....
        /*0168*/ 	.word	0x0000ac70


	//   ....[23]....
        /*016c*/ 	.word	0x0000ace0


	//   ....[24]....
        /*0170*/ 	.word	0x0000ad50


	//   ....[25]....
        /*0174*/ 	.word	0x0000adc0


	//----- nvinfo : EIATTR_REG_RECONFIG
	.align		4
.L_774:
        /*0178*/ 	.byte	0x01, 0x54
	.zero		2


	//----- nvinfo : EIATTR_SYSCALL_OFFSETS
	.align		4
        /*017c*/ 	.byte	0x04, 0x46
        /*017e*/ 	.short	(.L_776 - .L_775)


	//   ....[0]....
.L_775:
        /*0180*/ 	.word	0x00001270


	//   ....[1]....
        /*0184*/ 	.word	0x00001360


	//   ....[2]....
        /*0188*/ 	.word	0x000014c0


	//   ....[3]....
        /*018c*/ 	.word	0x000015b0


	//----- nvinfo : EIATTR_MBARRIER_INSTR_OFFSETS
	.align		4
.L_776:
        /*0190*/ 	.byte	0x04, 0x39
        /*0192*/ 	.short	(.L_778 - .L_777)


	//   ....[0]....
.L_777:
        /*0194*/ 	.word	0x00000290
        /*0198*/ 	.word	0x000000ff
        /*019c*/ 	.word	0x00030800
        /*01a0*/ 	.short	0x0100
        /*01a2*/ 	.byte	0x06
	.zero		1


	//   ....[1]....
        /*01a4*/ 	.word	0x00000390
        /*01a8*/ 	.word	0x000000ff
        /*01ac*/ 	.word	0x00030810
        /*01b0*/ 	.short	0x0100
        /*01b2*/ 	.byte	0x08
	.zero		1


	//   ....[2]....
        /*01b4*/ 	.word	0x000003a0
        /*01b8*/ 	.word	0x000000ff
        /*01bc*/ 	.word	0x00030820
        /*01c0*/ 	.short	0x0100
        /*01c2*/ 	.byte	0x08
	.zero		1


	//   ....[3]....
        /*01c4*/ 	.word	0x000003b0
        /*01c8*/ 	.word	0x000000ff
        /*01cc*/ 	.word	0x00030818
        /*01d0*/ 	.short	0x0100
        /*01d2*/ 	.byte	0x08
	.zero		1


	//   ....[4]....
        /*01d4*/ 	.word	0x000003c0
        /*01d8*/ 	.word	0x000000ff
        /*01dc*/ 	.word	0x00030828
        /*01e0*/ 	.short	0x0100
        /*01e2*/ 	.byte	0x08
	.zero		1


	//   ....[5]....
        /*01e4*/ 	.word	0x000004f0
        /*01e8*/ 	.word	0x000000ff
        /*01ec*/ 	.word	0x00030830
        /*01f0*/ 	.short	0x0100
        /*01f2*/ 	.byte	0x08
	.zero		1


	//   ....[6]....
        /*01f4*/ 	.word	0x00000500
        /*01f8*/ 	.word	0x000000ff
        /*01fc*/ 	.word	0x00030840
        /*0200*/ 	.short	0x0100
        /*0202*/ 	.byte	0x08
	.zero		1


	//   ....[7]....
        /*0204*/ 	.word	0x00000510
        /*0208*/ 	.word	0x000000ff
        /*020c*/ 	.word	0x00030838
        /*0210*/ 	.short	0x0100
        /*0212*/ 	.byte	0x08
	.zero		1


	//   ....[8]....
        /*0214*/ 	.word	0x00000520
        /*0218*/ 	.word	0x000000ff
        /*021c*/ 	.word	0x00030848
        /*0220*/ 	.short	0x0100
        /*0222*/ 	.byte	0x08
	.zero		1


	//   ....[9]....
        /*0224*/ 	.word	0x00001660
        /*0228*/ 	.word	0x00000010
        /*022c*/ 	.word	0x00030800
        /*0230*/ 	.short	0x010a
        /*0232*/ 	.byte	0x3f
	.zero		1


	//   ....[10]....
        /*0234*/ 	.word	0x00001790
        /*0238*/ 	.word	0x00000010
        /*023c*/ 	.word	0x00030800
        /*0240*/ 	.short	0x010a
        /*0242*/ 	.byte	0x3f
	.zero		1


	//   ....[11]....
        /*0244*/ 	.word	0x00001e50
        /*0248*/ 	.word	0x00000000
        /*024c*/ 	.word	0x00030810
        /*0250*/ 	.short	0x010a
        /*0252*/ 	.byte	0x3f
	.zero		1


	//   ....[12]....
        /*0254*/ 	.word	0x00001e90
        /*0258*/ 	.word	0x00000000
        /*025c*/ 	.word	0x00030810
        /*0260*/ 	.short	0x010a
        /*0262*/ 	.byte	0x3f
	.zero		1


	//   ....[13]....
        /*0264*/ 	.word	0x000023f0
        /*0268*/ 	.word	0x00000000
        /*026c*/ 	.word	0x00030830
        /*0270*/ 	.short	0x010a
        /*0272*/ 	.byte	0x3f
	.zero		1


	//   ....[14]....
        /*0274*/ 	.word	0x00002740
        /*0278*/ 	.word	0x00000000
        /*027c*/ 	.word	0x00030830
        /*0280*/ 	.short	0x010a
        /*0282*/ 	.byte	0x3f
	.zero		1


	//   ....[15]....
        /*0284*/ 	.word	0x00004970
        /*0288*/ 	.word	0x00000006
        /*028c*/ 	.word	0x00000000
        /*0290*/ 	.short	0x0101
        /*0292*/ 	.byte	0x3f
	.zero		1


	//   ....[16]....
        /*0294*/ 	.word	0x00004c90
        /*0298*/ 	.word	0x00000000
        /*029c*/ 	.word	0x00000000
        /*02a0*/ 	.short	0x0101
        /*02a2*/ 	.byte	0x3f
	.zero		1


	//   ....[17]....
        /*02a4*/ 	.word	0x00008c70
        /*02a8*/ 	.word	0x0000000f
        /*02ac*/ 	.word	0x00030820
        /*02b0*/ 	.short	0x010a
        /*02b2*/ 	.byte	0x3f
	.zero		1


	//   ....[18]....
        /*02b4*/ 	.word	0x000093a0
        /*02b8*/ 	.word	0x0000000f
        /*02bc*/ 	.word	0x00030840
        /*02c0*/ 	.short	0x010a
        /*02c2*/ 	.byte	0x3f
	.zero		1


	//   ....[19]....
        /*02c4*/ 	.word	0x00009670
        /*02c8*/ 	.word	0x0000000f
        /*02cc*/ 	.word	0x00030828
        /*02d0*/ 	.short	0x010a
        /*02d2*/ 	.byte	0x3f
	.zero		1


	//   ....[20]....
        /*02d4*/ 	.word	0x00009940
        /*02d8*/ 	.word	0x0000000f
        /*02dc*/ 	.word	0x00030848
        /*02e0*/ 	.short	0x010a
        /*02e2*/ 	.byte	0x3f
	.zero		1


	//   ....[21]....
        /*02e4*/ 	.word	0x00009bb0
        /*02e8*/ 	.word	0x0000000f
        /*02ec*/ 	.word	0x00030820
        /*02f0*/ 	.short	0x010a
        /*02f2*/ 	.byte	0x3f
	.zero		1


	//   ....[22]....
        /*02f4*/ 	.word	0x00009ef0
        /*02f8*/ 	.word	0x0000000f
        /*02fc*/ 	.word	0x00030840
        /*0300*/ 	.short	0x010a
        /*0302*/ 	.byte	0x3f
	.zero		1


	//   ....[23]....
        /*0304*/ 	.word	0x0000a190
        /*0308*/ 	.word	0x0000000f
        /*030c*/ 	.word	0x00030828
        /*0310*/ 	.short	0x010a
        /*0312*/ 	.byte	0x3f
	.zero		1


	//   ....[24]....
        /*0314*/ 	.word	0x0000a4a0
        /*0318*/ 	.word	0x00000003
        /*031c*/ 	.word	0x00030840
        /*0320*/ 	.short	0x010a
        /*0322*/ 	.byte	0x3f
	.zero		1


	//   ....[25]....
        /*0324*/ 	.word	0x0000a900
        /*0328*/ 	.word	0x00000007
        /*032c*/ 	.word	0x00000000
        /*0330*/ 	.short	0x010a
        /*0332*/ 	.byte	0x3f
	.zero		1


	//   ....[26]....
        /*0334*/ 	.word	0x0000a950
        /*0338*/ 	.word	0x00000003
        /*033c*/ 	.word	0x00000000
        /*0340*/ 	.short	0x010a
        /*0342*/ 	.byte	0x3f
	.zero		1


	//   ....[27]....
        /*0344*/ 	.word	0x0000a9b0
        /*0348*/ 	.word	0x00000005
        /*034c*/ 	.word	0x00000000
        /*0350*/ 	.short	0x010a
        /*0352*/ 	.byte	0x3f
	.zero		1


	//   ....[28]....
        /*0354*/ 	.word	0x0000a9e0
        /*0358*/ 	.word	0x00000003
        /*035c*/ 	.word	0x00000000
        /*0360*/ 	.short	0x010a
        /*0362*/ 	.byte	0x3f
	.zero		1


	//   ....[29]....
        /*0364*/ 	.word	0x0000aae0
        /*0368*/ 	.word	0x0000000c
        /*036c*/ 	.word	0x00030800
        /*0370*/ 	.short	0x010a
        /*0372*/ 	.byte	0x3f
	.zero		1


	//   ....[30]....
        /*0374*/ 	.word	0x0000ab30
        /*0378*/ 	.word	0x00000000
        /*037c*/ 	.word	0x00030810
        /*0380*/ 	.short	0x010a
        /*0382*/ 	.byte	0x3f
	.zero		1


	//   ....[31]....
        /*0384*/ 	.word	0x0000ab80
        /*0388*/ 	.word	0x00000000
        /*038c*/ 	.word	0x00030830
        /*0390*/ 	.short	0x010a
        /*0392*/ 	.byte	0x3f
	.zero		1


	//   ....[32]....
        /*0394*/ 	.word	0x0000ae00
        /*0398*/ 	.word	0x0000000f
        /*039c*/ 	.word	0x00030820
        /*03a0*/ 	.short	0x010a
        /*03a2*/ 	.byte	0x3f
	.zero		1


	//   ....[33]....
        /*03a4*/ 	.word	0x0000ae50
        /*03a8*/ 	.word	0x0000000f
        /*03ac*/ 	.word	0x00030840
        /*03b0*/ 	.short	0x010a
        /*03b2*/ 	.byte	0x3f
	.zero		1


	//   ....[34]....
        /*03b4*/ 	.word	0x0000aea0
        /*03b8*/ 	.word	0x0000000f
        /*03bc*/ 	.word	0x00030828
        /*03c0*/ 	.short	0x010a
        /*03c2*/ 	.byte	0x3f
	.zero		1


	//   ....[35]....
        /*03c4*/ 	.word	0x0000aef0
        /*03c8*/ 	.word	0x0000000f
        /*03cc*/ 	.word	0x00030848
        /*03d0*/ 	.short	0x010a
        /*03d2*/ 	.byte	0x3f
	.zero		1


	//   ....[36]....
        /*03d4*/ 	.word	0x0000af50
        /*03d8*/ 	.word	0x0000000f
        /*03dc*/ 	.word	0x00030820
        /*03e0*/ 	.short	0x010a
        /*03e2*/ 	.byte	0x3f
	.zero		1


	//   ....[37]....
        /*03e4*/ 	.word	0x0000afa0
        /*03e8*/ 	.word	0x0000000f
        /*03ec*/ 	.word	0x00030840
        /*03f0*/ 	.short	0x010a
        /*03f2*/ 	.byte	0x3f
	.zero		1


	//   ....[38]....
        /*03f4*/ 	.word	0x0000aff0
        /*03f8*/ 	.word	0x0000000f
        /*03fc*/ 	.word	0x00030828
        /*0400*/ 	.short	0x010a
        /*0402*/ 	.byte	0x3f
	.zero		1


	//   ....[39]....
        /*0404*/ 	.word	0x0000b040
        /*0408*/ 	.word	0x00000003
        /*040c*/ 	.word	0x00030840
        /*0410*/ 	.short	0x010a
        /*0412*/ 	.byte	0x3f
	.zero		1


	//   ....[40]....
        /*0414*/ 	.word	0x0000b110
        /*0418*/ 	.word	0x00000007
        /*041c*/ 	.word	0x00000000
        /*0420*/ 	.short	0x010a
        /*0422*/ 	.byte	0x3f
	.zero		1


	//   ....[41]....
        /*0424*/ 	.word	0x0000b160
        /*0428*/ 	.word	0x00000003
        /*042c*/ 	.word	0x00000000
        /*0430*/ 	.short	0x010a
        /*0432*/ 	.byte	0x3f
	.zero		1


	//   ....[42]....
        /*0434*/ 	.word	0x0000b1b0
        /*0438*/ 	.word	0x00000005
        /*043c*/ 	.word	0x00000000
        /*0440*/ 	.short	0x010a
        /*0442*/ 	.byte	0x3f
	.zero		1


	//----- nvinfo : EIATTR_NUM_MBARRIERS
	.align		4
.L_778:
        /*0444*/ 	.byte	0x03, 0x38
        /*0446*/ 	.short	0x0009


	//----- nvinfo : EIATTR_EXIT_INSTR_OFFSETS
	.align		4
        /*0448*/ 	.byte	0x04, 0x1c
        /*044a*/ 	.short	(.L_780 - .L_779)


	//   ....[0]....
.L_779:
        /*044c*/ 	.word	0x0000aa30


	//----- nvinfo : EIATTR_MAX_THREADS
	.align		4
.L_780:
        /*0450*/ 	.byte	0x04, 0x05
        /*0452*/ 	.short	(.L_782 - .L_781)
.L_781:
        /*0454*/ 	.word	0x00000180
        /*0458*/ 	.word	0x00000001
        /*045c*/ 	.word	0x00000001


	//----- nvinfo : EIATTR_CRS_STACK_SIZE
	.align		4
.L_782:
        /*0460*/ 	.byte	0x04, 0x1e
        /*0462*/ 	.short	(.L_784 - .L_783)
.L_783:
        /*0464*/ 	.word	0x00000000


	//----- nvinfo : EIATTR_CBANK_PARAM_SIZE
	.align		4
.L_784:
        /*0468*/ 	.byte	0x03, 0x19
        /*046a*/ 	.short	0x06f0


	//----- nvinfo : EIATTR_PARAM_CBANK
	.align		4
        /*046c*/ 	.byte	0x04, 0x0a
        /*046e*/ 	.short	(.L_786 - .L_785)
	.align		4
.L_785:
        /*0470*/ 	.word	index@(.nv.constant0._ZN7cutlass13device_kernelIN5flash11enable_sm90INS1_16FlashAttnBwdSm90INS1_25CollectiveMainloopBwdSm90ILi2ELi2ELi2EN4cute5tupleIJNS5_1CILi1EEES8_S8_EEENS6_IJNS7_ILi64EEENS7_ILi128EEESB_EEENS_6half_tEfNS_4arch4Sm90ELb0ELb1ELb1ELb1ELb1ELb1ELb0ELb0ELi2ELi1ELi2ELi1ELb0EEENS1_24CollectiveEpilogueBwdGQAISC_fSF_Li256ELb1ELb1EEENS1_19SingleTileSchedulerILb1ELb0ELb0ELi128EEEEEEEEEvNT_6ParamsE)
        /*0474*/ 	.short	0x0210
        /*0476*/ 	.short	0x06f0


	//----- nvinfo : EIATTR_SW_WAR
	.align		4
.L_786:
        /*0478*/ 	.byte	0x04, 0x36
        /*047a*/ 	.short	(.L_788 - .L_787)
.L_787:
        /*047c*/ 	.word	0x00000008
.L_788:


//--------------------- .nv.info._ZN7cutlass13device_kernelIN5flash11enable_sm90INS1_16FlashAttnBwdSm90INS1_25CollectiveMainloopBwdSm90ILi2ELi2ELi2EN4cute5tupleIJNS5_1CILi1EEES8_S8_EEENS6_IJNS7_ILi64EEENS7_ILi128EEESB_EEENS_6half_tEfNS_4arch4Sm90ELb1ELb0ELb1ELb0ELb0ELb1ELb0ELb0ELi2ELi1ELi2ELi1ELb0EEENS1_21CollectiveEpilogueBwdISC_SD_SF_Li256ELb0ELb0ELi1EEENS1_25SingleTileBwdLPTSchedulerILb0ELi128ELb0EEEEEEEEEvNT_6ParamsE --------------------------
	.section	.nv.info._ZN7cutlass13device_kernelIN5flash11enable_sm90INS1_16FlashAttnBwdSm90INS1_25CollectiveMainloopBwdSm90ILi2ELi2ELi2EN4cute5tupleIJNS5_1CILi1EEES8_S8_EEENS6_IJNS7_ILi64EEENS7_ILi128EEESB_EEENS_6half_tEfNS_4arch4Sm90ELb1ELb0ELb1ELb0ELb0ELb1ELb0ELb0ELi2ELi1ELi2ELi1ELb0EEENS1_21CollectiveEpilogueBwdISC_SD_SF_Li256ELb0ELb0ELi1EEENS1_25SingleTileBwdLPTSchedulerILb0ELi128ELb0EEEEEEEEEvNT_6ParamsE,"",@"SHT_CUDA_INFO"
	.sectionflags	@""
	.align	4


	//----- nvinfo : EIATTR_CUDA_API_VERSION
	.align		4
        /*0000*/ 	.byte	0x04, 0x37
        /*0002*/ 	.short	(.L_790 - .L_789)
.L_789:
        /*0004*/ 	.word	0x00000082


	//----- nvinfo : EIATTR_KPARAM_INFO
	.align		4
.L_790:
        /*0008*/ 	.byte	0x04, 0x17
        /*000a*/ 	.short	(.L_792 - .L_791)
.L_791:
        /*000c*/ 	.word	0x00000000
        /*0010*/ 	.short	0x0000
        /*0012*/ 	.short	0x0070
        /*0014*/ 	.byte	0x00, 0xf0, 0x01, 0x24


	//----- nvinfo : EIATTR_SPARSE_MMA_MASK
	.align		4
.L_792:
        /*0018*/ 	.byte	0x03, 0x50
        /*001a*/ 	.short	0x0000


	//----- nvinfo : EIATTR_MAXREG_COUNT
	.align		4
        /*001c*/ 	.byte	0x03, 0x1b
        /*001e*/ 	.short	0x00a8


	//----- nvinfo : EIATTR_NUM_BARRIERS
	.align		4
        /*0020*/ 	.byte	0x02, 0x4c
        /*0022*/ 	.byte	0x10
	.zero		1


	//----- nvinfo : EIATTR_EXTERNS
	.align		4
        /*0024*/ 	.byte	0x04, 0x0f
        /*0026*/ 	.short	(.L_794 - .L_793)


	//   ....[0]....
	.align		4
.L_793:
        /*0028*/ 	.word	index@(__assertfail)


	//----- nvinfo : EIATTR_ANNOTATIONS
	.align		4
.L_794:
        /*002c*/ 	.byte	0x04, 0x55
        /*002e*/ 	.short	(.L_796 - .L_795)


	//   ....[0]....
.L_795:
        /*0030*/ 	.word	0x00000001
        /*0034*/ 	.byte	0xe0, 0x10, 0x00, 0x00, 0x01, 0x00, 0x00, 0x00, 0x50, 0x17, 0x00, 0x00, 0x01, 0x00, 0x00, 0x00
        /*0044*/ 	.byte	0x80, 0x32, 0x00, 0x00, 0x01, 0x00, 0x00, 0x00, 0x40, 0x33, 0x00, 0x00, 0x01, 0x00, 0x00, 0x00
        /*0054*/ 	.byte	0x80, 0x89, 0x00, 0x00, 0x01, 0x00, 0x00, 0x00, 0x70, 0x94, 0x00, 0x00


	//----- nvinfo : EIATTR_MERCURY_ISA_VERSION
	.align		4
.L_796:
        /*0060*/ 	.byte	0x03, 0x5f
        /*0062*/ 	.short	0x0101


	//----- nvinfo : EIATTR_INT_WARP_WIDE_INSTR_OFFSETS
	.align		4
        /*0064*/ 	.byte	0x04, 0x31
        /*0066*/ 	.short	(.L_798 - .L_797)


	//   ....[0]....
.L_797:
        /*0068*/ 	.word	0x000001f0


	//   ....[1]....
        /*006c*/ 	.word	0x00000220


	//----- nvinfo : EIATTR_COOP_GROUP_MASK_REGIDS
	.align		4
.L_798:
        /*0070*/ 	.byte	0x04, 0x29
        /*0072*/ 	.short	(.L_800 - .L_799)


	//   ....[0]....
.L_799:
        /*0074*/ 	.word	0xffffffff


	//   ....[1]....
        /*0078*/ 	.word	0xffffffff


	//   ....[2]....
        /*007c*/ 	.word	0xffffffff


	//   ....[3]....
        /*0080*/ 	.word	0xffffffff


	//   ....[4]....
        /*0084*/ 	.word	0xffffffff


	//   ....[5]....
        /*0088*/ 	.word	0xffffffff


	//   ....[6]....
        /*008c*/ 	.word	0xffffffff


	//   ....[7]....
        /*0090*/ 	.word	0xffffffff


	//   ....[8]....
        /*0094*/ 	.word	0x0500000f


	//----- nvinfo : EIATTR_COOP_GROUP_INSTR_OFFSETS
	.align		4
.L_800:
        /*0098*/ 	.byte	0x04, 0x28
        /*009a*/ 	.short	(.L_802 - .L_801)


	//   ....[0]....
.L_801:
        /*009c*/ 	.word	0x00000070


	//   ....[1]....
        /*00a0*/ 	.word	0x00000200


	//   ....[2]....
        /*00a4*/ 	.word	0x00000250


	//   ....[3]....
        /*00a8*/ 	.word	0x00000440


	//   ....[4]....
        /*00ac*/ 	.word	0x00000680


	//   ....[5]....
        /*00b0*/ 	.word	0x00001380


	//   ....[6]....
        /*00b4*/ 	.word	0x000053a0


	//   ....[7]....
        /*00b8*/ 	.word	0x00006e90


	//   ....[8]....
        /*00bc*/ 	.word	0x0000a030


	//----- nvinfo : EIATTR_REG_RECONFIG
	.align		4
.L_802:
        /*00c0*/ 	.byte	0x01, 0x54
	.zero		2


	//----- nvinfo : EIATTR_SYSCALL_OFFSETS
	.align		4
        /*00c4*/ 	.byte	0x04, 0x46
        /*00c6*/ 	.short	(.L_804 - .L_803)


	//   ....[0]....
.L_803:
        /*00c8*/ 	.word	0x00000fb0


	//   ....[1]....
        /*00cc*/ 	.word	0x000010a0


	//   ....[2]....
        /*00d0*/ 	.word	0x00001210


	//   ....[3]....
        /*00d4*/ 	.word	0x00001300


	//   ....[4]....
        /*00d8*/ 	.word	0x00004d10


	//   ....[5]....
        /*00dc*/ 	.word	0x00004e50


	//   ....[6]....
        /*00e0*/ 	.word	0x00004f70


	//   ....[7]....
        /*00e4*/ 	.word	0x00005090


	//----- nvinfo : EIATTR_MBARRIER_INSTR_OFFSETS
	.align		4
.L_804:
        /*00e8*/ 	.byte	0x04, 0x39
        /*00ea*/ 	.short	(.L_806 - .L_805)


	//   ....[0]....
.L_805:
        /*00ec*/ 	.word	0x000002f0
        /*00f0*/ 	.word	0x000000ff
        /*00f4*/ 	.word	0x00030800
        /*00f8*/ 	.short	0x0100
        /*00fa*/ 	.byte	0x06
	.zero		1


	//   ....[1]....
        /*00fc*/ 	.word	0x000003f0
        /*0100*/ 	.word	0x000000ff
        /*0104*/ 	.word	0x00030810
        /*0108*/ 	.short	0x0100
        /*010a*/ 	.byte	0x08
	.zero		1


	//   ....[2]....
        /*010c*/ 	.word	0x00000400
        /*0110*/ 	.word	0x000000ff
        /*0114*/ 	.word	0x00030820
        /*0118*/ 	.short	0x0100
        /*011a*/ 	.byte	0x08
	.zero		1


	//   ....[3]....
        /*011c*/ 	.word	0x00000410
        /*0120*/ 	.word	0x000000ff
        /*0124*/ 	.word	0x00030818
        /*0128*/ 	.short	0x0100
        /*012a*/ 	.byte	0x08
	.zero		1


	//   ....[4]....
        /*012c*/ 	.word	0x00000420
        /*0130*/ 	.word	0x000000ff
        /*0134*/ 	.word	0x00030828
        /*0138*/ 	.short	0x0100
        /*013a*/ 	.byte	0x08
	.zero		1


	//   ....[5]....
        /*013c*/ 	.word	0x00000550
        /*0140*/ 	.word	0x000000ff
        /*0144*/ 	.word	0x00030830
        /*0148*/ 	.short	0x0100
        /*014a*/ 	.byte	0x08
	.zero		1


	//   ....[6]....
        /*014c*/ 	.word	0x00000560
        /*0150*/ 	.word	0x000000ff
        /*0154*/ 	.word	0x00030840
        /*0158*/ 	.short	0x0100
        /*015a*/ 	.byte	0x08
	.zero		1


	//   ....[7]....
        /*015c*/ 	.word	0x00000570
        /*0160*/ 	.word	0x000000ff
        /*0164*/ 	.word	0x00030838
        /*0168*/ 	.short	0x0100
        /*016a*/ 	.byte	0x08
	.zero		1


	//   ....[8]....
        /*016c*/ 	.word	0x00000580
        /*0170*/ 	.word	0x000000ff
        /*0174*/ 	.word	0x00030848
        /*0178*/ 	.short	0x0100
        /*017a*/ 	.byte	0x08
	.zero		1


	//   ....[9]....
        /*017c*/ 	.word	0x000013c0
        /*0180*/ 	.word	0x00000010
        /*0184*/ 	.word	0x00030800
        /*0188*/ 	.short	0x010a
        /*018a*/ 	.byte	0x3f
	.zero		1


	//   ....[10]....
        /*018c*/ 	.word	0x00001460
        /*0190*/ 	.word	0x00000010
        /*0194*/ 	.word	0x00030800
        /*0198*/ 	.short	0x010a
        /*019a*/ 	.byte	0x3f
	.zero		1


	//   ....[11]....
        /*019c*/ 	.word	0x00001bc0
        /*01a0*/ 	.word	0x00000000
        /*01a4*/ 	.word	0x00030810
        /*01a8*/ 	.short	0x010a
        /*01aa*/ 	.byte	0x3f
	.zero		1


	//   ....[12]....
        /*01ac*/ 	.word	0x00001c00
        /*01b0*/ 	.word	0x00000000
        /*01b4*/ 	.word	0x00030810
        /*01b8*/ 	.short	0x010a
        /*01ba*/ 	.byte	0x3f
	.zero		1


	//   ....[13]....
        /*01bc*/ 	.word	0x00002160
        /*01c0*/ 	.word	0x00000000
        /*01c4*/ 	.word	0x00030830
        /*01c8*/ 	.short	0x010a
        /*01ca*/ 	.byte	0x3f
	.zero		1


	//   ....[14]....
        /*01cc*/ 	.word	0x000024d0
        /*01d0*/ 	.word	0x00000000
        /*01d4*/ 	.word	0x00030830
        /*01d8*/ 	.short	0x010a
        /*01da*/ 	.byte	0x3f
	.zero		1


	//   ....[15]....
        /*01dc*/ 	.word	0x00004420
        /*01e0*/ 	.word	0x00000006
        /*01e4*/ 	.word	0x00000000
        /*01e8*/ 	.short	0x0101
        /*01ea*/ 	.byte	0x3f
	.zero		1


	//   ....[16]....
        /*01ec*/ 	.word	0x00004750
        /*01f0*/ 	.word	0x00000000
        /*01f4*/ 	.word	0x00000000
        /*01f8*/ 	.short	0x0101
        /*01fa*/ 	.byte	0x3f
	.zero		1


	//   ....[17]....
        /*01fc*/ 	.word	0x000082e0
        /*0200*/ 	.word	0x00000010
        /*0204*/ 	.word	0x00030820
        /*0208*/ 	.short	0x010a
        /*020a*/ 	.byte	0x3f
	.zero		1


	//   ....[18]....
        /*020c*/ 	.word	0x00008a10
        /*0210*/ 	.word	0x00000010
        /*0214*/ 	.word	0x00030840
        /*0218*/ 	.short	0x010a
        /*021a*/ 	.byte	0x3f
	.zero		1


	//   ....[19]....
        /*021c*/ 	.word	0x00008cb0
        /*0220*/ 	.word	0x00000010
        /*0224*/ 	.word	0x00030828
        /*0228*/ 	.short	0x010a
        /*022a*/ 	.byte	0x3f
	.zero		1


	//   ....[20]....
        /*022c*/ 	.word	0x00008f50
        /*0230*/ 	.word	0x00000010
        /*0234*/ 	.word	0x00030848
        /*0238*/ 	.short	0x010a
        /*023a*/ 	.byte	0x3f
	.zero		1


	//   ....[21]....
        /*023c*/ 	.word	0x000091a0
        /*0240*/ 	.word	0x00000010
        /*0244*/ 	.word	0x00030820
        /*0248*/ 	.short	0x010a
        /*024a*/ 	.byte	0x3f
	.zero		1


	//   ....[22]....
        /*024c*/ 	.word	0x000094d0
        /*0250*/ 	.word	0x00000010
        /*0254*/ 	.word	0x00030840
        /*0258*/ 	.short	0x010a
        /*025a*/ 	.byte	0x3f
	.zero		1


	//   ....[23]....
        /*025c*/ 	.word	0x00009740
        /*0260*/ 	.word	0x00000010
        /*0264*/ 	.word	0x00030828
        /*0268*/ 	.short	0x010a
        /*026a*/ 	.byte	0x3f
	.zero		1


	//   ....[24]....
        /*026c*/ 	.word	0x00009a60
        /*0270*/ 	.word	0x00000003
        /*0274*/ 	.word	0x00030840
        /*0278*/ 	.short	0x010a
        /*027a*/ 	.byte	0x3f
	.zero		1


	//   ....[25]....
        /*027c*/ 	.word	0x00009ea0
        /*0280*/ 	.word	0x00000006
        /*0284*/ 	.word	0x00000000
        /*0288*/ 	.short	0x010a
        /*028a*/ 	.byte	0x3f
	.zero		1


	//   ....[26]....
        /*028c*/ 	.word	0x00009f00
        /*0290*/ 	.word	0x00000003
        /*0294*/ 	.word	0x00000000
        /*0298*/ 	.short	0x010a
        /*029a*/ 	.byte	0x3f
	.zero		1


	//   ....[27]....
        /*029c*/ 	.word	0x00009f60
        /*02a0*/ 	.word	0x00000000
        /*02a4*/ 	.word	0x00000000
        /*02a8*/ 	.short	0x010a
        /*02aa*/ 	.byte	0x3f
	.zero		1


	//   ....[28]....
        /*02ac*/ 	.word	0x00009f90
        /*02b0*/ 	.word	0x00000003
        /*02b4*/ 	.word	0x00000000
        /*02b8*/ 	.short	0x010a
        /*02ba*/ 	.byte	0x3f
	.zero		1


	//   ....[29]....
        /*02bc*/ 	.word	0x0000a090
        /*02c0*/ 	.word	0x00000000
        /*02c4*/ 	.word	0x00030800
        /*02c8*/ 	.short	0x010a
        /*02ca*/ 	.byte	0x3f
	.zero		1


	//   ....[30]....
        /*02cc*/ 	.word	0x0000a0e0
        /*02d0*/ 	.word	0x00000000
        /*02d4*/ 	.word	0x00030810
        /*02d8*/ 	.short	0x010a
        /*02da*/ 	.byte	0x3f
	.zero		1


	//   ....[31]....
        /*02dc*/ 	.word	0x0000a130
        /*02e0*/ 	.word	0x00000000
        /*02e4*/ 	.word	0x00030830
        /*02e8*/ 	.short	0x010a
        /*02ea*/ 	.byte	0x3f
	.zero		1


	//   ....[32]....
        /*02ec*/ 	.word	0x0000a180
        /*02f0*/ 	.word	0x00000010
        /*02f4*/ 	.word	0x00030820
        /*02f8*/ 	.short	0x010a
        /*02fa*/ 	.byte	0x3f
	.zero		1


	//   ....[33]....
        /*02fc*/ 	.word	0x0000a1d0
        /*0300*/ 	.word	0x00000010
        /*0304*/ 	.word	0x00030840
        /*0308*/ 	.short	0x010a
        /*030a*/ 	.byte	0x3f
	.zero		1


	//   ....[34]....
        /*030c*/ 	.word	0x0000a220
        /*0310*/ 	.word	0x00000010
        /*0314*/ 	.word	0x00030828
        /*0318*/ 	.short	0x010a
        /*031a*/ 	.byte	0x3f
	.zero		1


	//   ....[35]....
        /*031c*/ 	.word	0x0000a270
        /*0320*/ 	.word	0x00000010
        /*0324*/ 	.word	0x00030848
        /*0328*/ 	.short	0x010a
        /*032a*/ 	.byte	0x3f
	.zero		1


	//   ....[36]....
        /*032c*/ 	.word	0x0000a2d0
        /*0330*/ 	.word	0x00000010
        /*0334*/ 	.word	0x00030820
        /*0338*/ 	.short	0x010a
        /*033a*/ 	.byte	0x3f
	.zero		1


	//   ....[37]....
        /*033c*/ 	.word	0x0000a320
        /*0340*/ 	.word	0x00000010
        /*0344*/ 	.word	0x00030840
        /*0348*/ 	.short	0x010a
        /*034a*/ 	.byte	0x3f
	.zero		1


	//   ....[38]....
        /*034c*/ 	.word	0x0000a370
        /*0350*/ 	.word	0x00000010
        /*0354*/ 	.word	0x00030828
        /*0358*/ 	.short	0x010a
        /*035a*/ 	.byte	0x3f
	.zero		1


	//   ....[39]....
        /*035c*/ 	.word	0x0000a3c0
        /*0360*/ 	.word	0x00000003
        /*0364*/ 	.word	0x00030840
        /*0368*/ 	.short	0x010a
        /*036a*/ 	.byte	0x3f
	.zero		1


	//   ....[40]....
        /*036c*/ 	.word	0x0000a490
        /*0370*/ 	.word	0x00000006
        /*0374*/ 	.word	0x00000000
        /*0378*/ 	.short	0x010a
        /*037a*/ 	.byte	0x3f
	.zero		1


	//   ....[41]....
        /*037c*/ 	.word	0x0000a4e0
        /*0380*/ 	.word	0x00000003
        /*0384*/ 	.word	0x00000000
        /*0388*/ 	.short	0x010a
        /*038a*/ 	.byte	0x3f
	.zero		1


	//   ....[42]....
        /*038c*/ 	.word	0x0000a530
        /*0390*/ 	.word	0x00000000
        /*0394*/ 	.word	0x00000000
        /*0398*/ 	.short	0x010a
        /*039a*/ 	.byte	0x3f
	.zero		1


	//----- nvinfo : EIATTR_NUM_MBARRIERS
	.align		4
.L_806:
        /*039c*/ 	.byte	0x03, 0x38
        /*039e*/ 	.short	0x0009


	//----- nvinfo : EIATTR_EXIT_INSTR_OFFSETS
	.align		4
        /*03a0*/ 	.byte	0x04, 0x1c
        /*03a2*/ 	.short	(.L_808 - .L_807)


	//   ....[0]....
.L_807:
        /*03a4*/ 	.word	0x00009fe0


	//----- nvinfo : EIATTR_MAX_THREADS
	.align		4
.L_808:
        /*03a8*/ 	.byte	0x04, 0x05
        /*03aa*/ 	.short	(.L_810 - .L_809)
.L_809:
        /*03ac*/ 	.word	0x00000180
        /*03b0*/ 	.word	0x00000001
        /*03b4*/ 	.word	0x00000001


	//----- nvinfo : EIATTR_CRS_STACK_SIZE
	.align		4
.L_810:
        /*03b8*/ 	.byte	0x04, 0x1e
        /*03ba*/ 	.short	(.L_812 - .L_811)
.L_811:
        /*03bc*/ 	.word	0x00000000


	//----- nvinfo : EIATTR_CBANK_PARAM_SIZE
	.align		4
.L_812:
        /*03c0*/ 	.byte	0x03, 0x19
        /*03c2*/ 	.short	0x0970


	//----- nvinfo : EIATTR_PARAM_CBANK
	.align		4
        /*03c4*/ 	.byte	0x04, 0x0a
        /*03c6*/ 	.short	(.L_814 - .L_813)
	.align		4
.L_813:
        /*03c8*/ 	.word	index@(.nv.constant0._ZN7cutlass13device_kernelIN5flash11enable_sm90INS1_16FlashAttnBwdSm90INS1_25CollectiveMainloopBwdSm90ILi2ELi2ELi2EN4cute5tupleIJNS5_1CILi1EEES8_S8_EEENS6_IJNS7_ILi64EEENS7_ILi128EEESB_EEENS_6half_tEfNS_4arch4Sm90ELb1ELb0ELb1ELb0ELb0ELb1ELb0ELb0ELi2ELi1ELi2ELi1ELb0EEENS1_21CollectiveEpilogueBwdISC_SD_SF_Li256ELb0ELb0ELi1EEENS1_25SingleTileBwdLPTSchedulerILb0ELi128ELb0EEEEEEEEEvNT_6ParamsE)
        /*03cc*/ 	.short	0x0210
        /*03ce*/ 	.short	0x0970


	//----- nvinfo : EIATTR_SW_WAR
	.align		4
.L_814:
        /*03d0*/ 	.byte	0x04, 0x36
        /*03d2*/ 	.short	(.L_816 - .L_815)
.L_815:
        /*03d4*/ 	.word	0x00000008
.L_816:


//--------------------- .nv.info._ZN7cutlass13device_kernelIN5flash11enable_sm90INS1_16FlashAttnBwdSm90INS1_25CollectiveMainloopBwdSm90ILi2ELi2ELi2EN4cute5tupleIJNS5_1CILi1EEES8_S8_EEENS6_IJNS7_ILi64EEENS7_ILi128EEESB_EEENS_6half_tEfNS_4arch4Sm90ELb1ELb0ELb1ELb0ELb1ELb1ELb0ELb0ELi2ELi1ELi2ELi1ELb0EEENS1_21CollectiveEpilogueBwdISC_SD_SF_Li256ELb0ELb0ELi1EEENS1_25SingleTileBwdLPTSchedulerILb0ELi128ELb1EEEEEEEEEvNT_6ParamsE --------------------------
	.section	.nv.info._ZN7cutlass13device_kernelIN5flash11enable_sm90INS1_16FlashAttnBwdSm90INS1_25CollectiveMainloopBwdSm90ILi2ELi2ELi2EN4cute5tupleIJNS5_1CILi1EEES8_S8_EEENS6_IJNS7_ILi64EEENS7_ILi128EEESB_EEENS_6half_tEfNS_4arch4Sm90ELb1ELb0ELb1ELb0ELb1ELb1ELb0ELb0ELi2ELi1ELi2ELi1ELb0EEENS1_21CollectiveEpilogueBwdISC_SD_SF_Li256ELb0ELb0ELi1EEENS1_25SingleTileBwdLPTSchedulerILb0ELi128ELb1EEEEEEEEEvNT_6ParamsE,"",@"SHT_CUDA_INFO"
	.sectionflags	@""
	.align	4


	//----- nvinfo : EIATTR_CUDA_API_VERSION
	.align		4
        /*0000*/ 	.byte	0x04, 0x37
        /*0002*/ 	.short	(.L_818 - .L_817)
.L_817:
        /*0004*/ 	.word	0x00000082


	//----- nvinfo : EIATTR_KPARAM_INFO
	.align		4
.L_818:
        /*0008*/ 	.byte	0x04, 0x17
        /*000a*/ 	.short	(.L_820 - .L_819)
.L_819:
        /*000c*/ 	.word	0x00000000
        /*0010*/ 	.short	0x0000
        /*0012*/ 	.short	0x0070
        /*0014*/ 	.byte	0x00, 0xf0, 0x01, 0x24


	//----- nvinfo : EIATTR_SPARSE_MMA_MASK
	.align		4
.L_820:
        /*0018*/ 	.byte	0x03, 0x50
        /*001a*/ 	.short	0x0000


	//----- nvinfo : EIATTR_MAXREG_COUNT
	.align		4
        /*001c*/ 	.byte	0x03, 0x1b
        /*001e*/ 	.short	0x00a8


	//----- nvinfo : EIATTR_NUM_BARRIERS
	.align		4
        /*0020*/ 	.byte	0x02, 0x4c
        /*0022*/ 	.byte	0x10
	.zero		1


	//----- nvinfo : EIATTR_EXTERNS
	.align		4
        /*0024*/ 	.byte	0x04, 0x0f
        /*0026*/ 	.short	(.L_822 - .L_821)


	//   ....[0]....
	.align		4
.L_821:
        /*0028*/ 	.word	index@(__assertfail)


	//----- nvinfo : EIATTR_ANNOTATIONS
	.align		4
.L_822:
        /*002c*/ 	.byte	0x04, 0x55
        /*002e*/ 	.short	(.L_824 - .L_823)


	//   ....[0]....
.L_823:
        /*0030*/ 	.word	0x00000001
        /*0034*/ 	.byte	0x20, 0x11, 0x00, 0x00, 0x01, 0x00, 0x00, 0x00, 0x90, 0x17, 0x00, 0x00, 0x01, 0x00, 0x00, 0x00
        /*0044*/ 	.byte	0xc0, 0x32, 0x00, 0x00, 0x01, 0x00, 0x00, 0x00, 0x80, 0x33, 0x00, 0x00, 0x01, 0x00, 0x00, 0x00
        /*0054*/ 	.byte	0x00, 0x94, 0x00, 0x00, 0x01, 0x00, 0x00, 0x00, 0xf0, 0x9e, 0x00, 0x00


	//----- nvinfo : EIATTR_MERCURY_ISA_VERSION
	.align		4
.L_824:
        /*0060*/ 	.byte	0x03, 0x5f
        /*0062*/ 	.short	0x0101


	//----- nvinfo : EIATTR_INT_WARP_WIDE_INSTR_OFFSETS
	.align		4
        /*0064*/ 	.byte	0x04, 0x31
        /*0066*/ 	.short	(.L_826 - .L_825)


	//   ....[0]....
.L_825:
        /*0068*/ 	.word	0x000001f0


	//   ....[1]....
        /*006c*/ 	.word	0x00000220


	//   ....[2]....
        /*0070*/ 	.word	0x00007ad0


	//   ....[3]....
        /*0074*/ 	.word	0x00008140


	//   ....[4]....
        /*0078*/ 	.word	0x00008670


	//----- nvinfo : EIATTR_COOP_GROUP_MASK_REGIDS
	.align		4
.L_826:
        /*007c*/ 	.byte	0x04, 0x29
        /*007e*/ 	.short	(.L_828 - .L_827)


	//   ....[0]....
.L_827:
        /*0080*/ 	.word	0xffffffff


	//   ....[1]....
        /*0084*/ 	.word	0xffffffff


	//   ....[2]....
        /*0088*/ 	.word	0xffffffff


	//   ....[3]....
        /*008c*/ 	.word	0xffffffff


	//   ....[4]....
        /*0090*/ 	.word	0xffffffff


	//   ....[5]....
        /*0094*/ 	.word	0xffffffff


	//   ....[6]....
        /*0098*/ 	.word	0xffffffff


	//   ....[7]....
        /*009c*/ 	.word	0xffffffff


	//   ....[8]....
        /*00a0*/ 	.word	0xffffffff


	//   ....[9]....
        /*00a4*/ 	.word	0xffffffff


	//   ....[10]....
        /*00a8*/ 	.word	0xffffffff


	//   ....[11]....
        /*00ac*/ 	.word	0xffffffff


	//   ....[12]....
        /*00b0*/ 	.word	0xffffffff


	//   ....[13]....
        /*00b4*/ 	.word	0xffffffff


	//   ....[14]....
        /*00b8*/ 	.word	0x0500000f


	//   ....[15]....
        /*00bc*/ 	.word	0x0500000f


	//   ....[16]....
        /*00c0*/ 	.word	0x0500000f


	//   ....[17]....
        /*00c4*/ 	.word	0x0500000f


	//----- nvinfo : EIATTR_COOP_GROUP_INSTR_OFFSETS
	.align		4
.L_828:
        /*00c8*/ 	.byte	0x04, 0x28
        /*00ca*/ 	.short	(.L_830 - .L_829)


	//   ....[0]....
.L_829:
        /*00cc*/ 	.word	0x00000070


	//   ....[1]....
        /*00d0*/ 	.word	0x00000200


	//   ....[2]....
        /*00d4*/ 	.word	0x00000250


	//   ....[3]....
        /*00d8*/ 	.word	0x00000440


	//   ....[4]....
        /*00dc*/ 	.word	0x00000690


	//   ....[5]....
        /*00e0*/ 	.word	0x000013c0


	//   ....[6]....
        /*00e4*/ 	.word	0x000053d0


	//   ....[7]....
        /*00e8*/ 	.word	0x00006f00


	//   ....[8]....
        /*00ec*/ 	.word	0x000076d0


	//   ....[9]....
        /*00f0*/ 	.word	0x00007a00


	//   ....[10]....
        /*00f4*/ 	.word	0x00007dc0


	//   ....[11]....
        /*00f8*/ 	.word	0x00008070


	//   ....[12]....
        /*00fc*/ 	.word	0x00008330


	//   ....[13]....
        /*0100*/ 	.word	0x000085a0


	//   ....[14]....
        /*0104*/ 	.word	0x0000aab0


	//   ....[15]....
        /*0108*/ 	.word	0x0000ac30


	//   ....[16]....
        /*010c*/ 	.word	0x0000aca0


	//   ....[17]....
        /*0110*/ 	.word	0x0000ad10


	//----- nvinfo : EIATTR_REG_RECONFIG
	.align		4
.L_830:
        /*0114*/ 	.byte	0x01, 0x54
	.zero		2


	//----- nvinfo : EIATTR_SYSCALL_OFFSETS
	.align		4
        /*0118*/ 	.byte	0x04, 0x46
        /*011a*/ 	.short	(.L_832 - .L_831)


	//   ....[0]....
.L_831:
        /*011c*/ 	.word	0x00000ff0


	//   ....[1]....
        /*0120*/ 	.word	0x000010e0


	//   ....[2]....
        /*0124*/ 	.word	0x00001250


	//   ....[3]....
        /*0128*/ 	.word	0x00001340


	//   ....[4]....
        /*012c*/ 	.word	0x00004d40


	//   ....[5]....
        /*0130*/ 	.word	0x00004e80


	//   ....[6]....
        /*0134*/ 	.word	0x00004fa0


	//   ....[7]....
        /*0138*/ 	.word	0x000050c0


	//----- nvinfo : EIATTR_MBARRIER_INSTR_OFFSETS
	.align		4
.L_832:
        /*013c*/ 	.byte	0x04, 0x39
        /*013e*/ 	.short	(.L_834 - .L_833)


	//   ....[0]....
.L_833:
        /*0140*/ 	.word	0x000002f0
        /*0144*/ 	.word	0x000000ff
        /*0148*/ 	.word	0x00030800
        /*014c*/ 	.short	0x0100
        /*014e*/ 	.byte	0x06
	.zero		1


	//   ....[1]....
        /*0150*/ 	.word	0x000003f0
        /*0154*/ 	.word	0x000000ff
        /*0158*/ 	.word	0x00030810
        /*015c*/ 	.short	0x0100
        /*015e*/ 	.byte	0x08
	.zero		1


	//   ....[2]....
        /*0160*/ 	.word	0x00000400
        /*0164*/ 	.word	0x000000ff
        /*0168*/ 	.word	0x00030820
        /*016c*/ 	.short	0x0100
        /*016e*/ 	.byte	0x08
	.zero		1


	//   ....[3]....
        /*0170*/ 	.word	0x00000410
        /*0174*/ 	.word	0x000000ff
        /*0178*/ 	.word	0x00030818
        /*017c*/ 	.short	0x0100
        /*017e*/ 	.byte	0x08
	.zero		1


	//   ....[4]....
        /*0180*/ 	.word	0x00000420
        /*0184*/ 	.word	0x000000ff
        /*0188*/ 	.word	0x00030828
        /*018c*/ 	.short	0x0100
        /*018e*/ 	.byte	0x08
	.zero		1


	//   ....[5]....
        /*0190*/ 	.word	0x00000550
        /*0194*/ 	.word	0x000000ff
        /*0198*/ 	.word	0x00030830
        /*019c*/ 	.short	0x0100
        /*019e*/ 	.byte	0x08
	.zero		1


	//   ....[6]....
        /*01a0*/ 	.word	0x00000560
        /*01a4*/ 	.word	0x000000ff
        /*01a8*/ 	.word	0x00030840
        /*01ac*/ 	.short	0x0100
        /*01ae*/ 	.byte	0x08
	.zero		1


	//   ....[7]....
        /*01b0*/ 	.word	0x00000570
        /*01b4*/ 	.word	0x000000ff
        /*01b8*/ 	.word	0x00030838
        /*01bc*/ 	.short	0x0100
        /*01be*/ 	.byte	0x08
	.zero		1


	//   ....[8]....
        /*01c0*/ 	.word	0x00000580
        /*01c4*/ 	.word	0x000000ff
        /*01c8*/ 	.word	0x00030848
        /*01cc*/ 	.short	0x0100
        /*01ce*/ 	.byte	0x08
	.zero		1


	//   ....[9]....
        /*01d0*/ 	.word	0x00001400
        /*01d4*/ 	.word	0x00000010
        /*01d8*/ 	.word	0x00030800
        /*01dc*/ 	.short	0x010a
        /*01de*/ 	.byte	0x3f
	.zero		1


	//   ....[10]....
        /*01e0*/ 	.word	0x000014a0
        /*01e4*/ 	.word	0x00000010
        /*01e8*/ 	.word	0x00030800
        /*01ec*/ 	.short	0x010a
        /*01ee*/ 	.byte	0x3f
	.zero		1


	//   ....[11]....
        /*01f0*/ 	.word	0x00001c00
        /*01f4*/ 	.word	0x00000000
        /*01f8*/ 	.word	0x00030810
        /*01fc*/ 	.short	0x010a
        /*01fe*/ 	.byte	0x3f
	.zero		1


	//   ....[12]....
        /*0200*/ 	.word	0x00001c40
        /*0204*/ 	.word	0x00000000
        /*0208*/ 	.word	0x00030810
        /*020c*/ 	.short	0x010a
        /*020e*/ 	.byte	0x3f
	.zero		1


	//   ....[13]....
        /*0210*/ 	.word	0x000021a0
        /*0214*/ 	.word	0x00000000
        /*0218*/ 	.word	0x00030830
        /*021c*/ 	.short	0x010a
        /*021e*/ 	.byte	0x3f
	.zero		1


	//   ....[14]....
        /*0220*/ 	.word	0x00002510
        /*0224*/ 	.word	0x00000000
        /*0228*/ 	.word	0x00030830
        /*022c*/ 	.short	0x010a
        /*022e*/ 	.byte	0x3f
	.zero		1


	//   ....[15]....
        /*0230*/ 	.word	0x00004450
        /*0234*/ 	.word	0x00000006
        /*0238*/ 	.word	0x00000000
        /*023c*/ 	.short	0x0101
        /*023e*/ 	.byte	0x3f
	.zero		1


	//   ....[16]....
        /*0240*/ 	.word	0x00004780
        /*0244*/ 	.word	0x00000000
        /*0248*/ 	.word	0x00000000
        /*024c*/ 	.short	0x0101
        /*024e*/ 	.byte	0x3f
	.zero		1


	//   ....[17]....
        /*0250*/ 	.word	0x00008d60
        /*0254*/ 	.word	0x00000010
        /*0258*/ 	.word	0x00030820
        /*025c*/ 	.short	0x010a
        /*025e*/ 	.byte	0x3f
	.zero		1


	//   ....[18]....
        /*0260*/ 	.word	0x00009490
        /*0264*/ 	.word	0x00000010
        /*0268*/ 	.word	0x00030840
        /*026c*/ 	.short	0x010a
        /*026e*/ 	.byte	0x3f
	.zero		1


	//   ....[19]....
        /*0270*/ 	.word	0x00009730
        /*0274*/ 	.word	0x00000010
        /*0278*/ 	.word	0x00030828
        /*027c*/ 	.short	0x010a
        /*027e*/ 	.byte	0x3f
	.zero		1


	//   ....[20]....
        /*0280*/ 	.word	0x000099d0
        /*0284*/ 	.word	0x00000010
        /*0288*/ 	.word	0x00030848
        /*028c*/ 	.short	0x010a
        /*028e*/ 	.byte	0x3f
	.zero		1


	//   ....[21]....
        /*0290*/ 	.word	0x00009c20
        /*0294*/ 	.word	0x00000010
        /*0298*/ 	.word	0x00030820
        /*029c*/ 	.short	0x010a
        /*029e*/ 	.byte	0x3f
	.zero		1


	//   ....[22]....
        /*02a0*/ 	.word	0x00009f50
        /*02a4*/ 	.word	0x00000010
        /*02a8*/ 	.word	0x00030840
        /*02ac*/ 	.short	0x010a
        /*02ae*/ 	.byte	0x3f
	.zero		1


	//   ....[23]....
        /*02b0*/ 	.word	0x0000a1c0
        /*02b4*/ 	.word	0x00000010
        /*02b8*/ 	.word	0x00030828
        /*02bc*/ 	.short	0x010a
        /*02be*/ 	.byte	0x3f
	.zero		1


	//   ....[24]....
        /*02c0*/ 	.word	0x0000a4e0
        /*02c4*/ 	.word	0x00000003
        /*02c8*/ 	.word	0x00030840
        /*02cc*/ 	.short	0x010a
        /*02ce*/ 	.byte	0x3f
	.zero		1


	//   ....[25]....
        /*02d0*/ 	.word	0x0000a920
        /*02d4*/ 	.word	0x00000006
        /*02d8*/ 	.word	0x00000000
        /*02dc*/ 	.short	0x010a
        /*02de*/ 	.byte	0x3f
	.zero		1


	//   ....[26]....
        /*02e0*/ 	.word	0x0000a980
        /*02e4*/ 	.word	0x00000003
        /*02e8*/ 	.word	0x00000000
        /*02ec*/ 	.short	0x010a
        /*02ee*/ 	.byte	0x3f
	.zero		1


	//   ....[27]....
        /*02f0*/ 	.word	0x0000a9e0
        /*02f4*/ 	.word	0x00000000
        /*02f8*/ 	.word	0x00000000
        /*02fc*/ 	.short	0x010a
        /*02fe*/ 	.byte	0x3f
	.zero		1


	//   ....[28]....
        /*0300*/ 	.word	0x0000aa10
        /*0304*/ 	.word	0x00000003
        /*0308*/ 	.word	0x00000000
        /*030c*/ 	.short	0x010a
        /*030e*/ 	.byte	0x3f
	.zero		1


	//   ....[29]....
        /*0310*/ 	.word	0x0000ab10
        /*0314*/ 	.word	0x00000000
        /*0318*/ 	.word	0x00030800
        /*031c*/ 	.short	0x010a
        /*031e*/ 	.byte	0x3f
	.zero		1


	//   ....[30]....
        /*0320*/ 	.word	0x0000ab60
        /*0324*/ 	.word	0x00000000
        /*0328*/ 	.word	0x00030810
        /*032c*/ 	.short	0x010a
        /*032e*/ 	.byte	0x3f
	.zero		1


	//   ....[31]....
        /*0330*/ 	.word	0x0000abb0
        /*0334*/ 	.word	0x00000000
        /*0338*/ 	.word	0x00030830
        /*033c*/ 	.short	0x010a
        /*033e*/ 	.byte	0x3f
	.zero		1


	//   ....[32]....
        /*0340*/ 	.word	0x0000ad50
        /*0344*/ 	.word	0x00000010
        /*0348*/ 	.word	0x00030820
        /*034c*/ 	.short	0x010a
        /*034e*/ 	.byte	0x3f
	.zero		1


	//   ....[33]....
        /*0350*/ 	.word	0x0000ada0
        /*0354*/ 	.word	0x00000010
        /*0358*/ 	.word	0x00030840
        /*035c*/ 	.short	0x010a
        /*035e*/ 	.byte	0x3f
	.zero		1


	//   ....[34]....
        /*0360*/ 	.word	0x0000adf0
        /*0364*/ 	.word	0x00000010
        /*0368*/ 	.word	0x00030828
        /*036c*/ 	.short	0x010a
        /*036e*/ 	.byte	0x3f
	.zero		1


	//   ....[35]....
        /*0370*/ 	.word	0x0000ae40
        /*0374*/ 	.word	0x00000010
        /*0378*/ 	.word	0x00030848
        /*037c*/ 	.short	0x010a
        /*037e*/ 	.byte	0x3f
	.zero		1


	//   ....[36]....
        /*0380*/ 	.word	0x0000aea0
        /*0384*/ 	.word	0x00000010
        /*0388*/ 	.word	0x00030820
        /*038c*/ 	.short	0x010a
        /*038e*/ 	.byte	0x3f
	.zero		1


	//   ....[37]....
        /*0390*/ 	.word	0x0000aef0
        /*0394*/ 	.word	0x00000010
        /*0398*/ 	.word	0x00030840
        /*039c*/ 	.short	0x010a
        /*039e*/ 	.byte	0x3f
	.zero		1


	//   ....[38]....
        /*03a0*/ 	.word	0x0000af40
        /*03a4*/ 	.word	0x00000010
        /*03a8*/ 	.word	0x00030828
        /*03ac*/ 	.short	0x010a
        /*03ae*/ 	.byte	0x3f
	.zero		1


	//   ....[39]....
        /*03b0*/ 	.word	0x0000af90
        /*03b4*/ 	.word	0x00000003
        /*03b8*/ 	.word	0x00030840
        /*03bc*/ 	.short	0x010a
        /*03be*/ 	.byte	0x3f
	.zero		1


	//   ....[40]....
        /*03c0*/ 	.word	0x0000b060
        /*03c4*/ 	.word	0x00000006
        /*03c8*/ 	.word	0x00000000
        /*03cc*/ 	.short	0x010a
        /*03ce*/ 	.byte	0x3f
	.zero		1


	//   ....[41]....
        /*03d0*/ 	.word	0x0000b0b0
        /*03d4*/ 	.word	0x00000003
        /*03d8*/ 	.word	0x00000000
        /*03dc*/ 	.short	0x010a
        /*03de*/ 	.byte	0x3f
	.zero		1


	//   ....[42]....
        /*03e0*/ 	.word	0x0000b100
        /*03e4*/ 	.word	0x00000000
        /*03e8*/ 	.word	0x00000000
        /*03ec*/ 	.short	0x010a
        /*03ee*/ 	.byte	0x3f
	.zero		1


	//----- nvinfo : EIATTR_NUM_MBARRIERS
	.align		4
.L_834:
        /*03f0*/ 	.byte	0x03, 0x38
        /*03f2*/ 	.short	0x0009


	//----- nvinfo : EIATTR_EXIT_INSTR_OFFSETS
	.align		4
        /*03f4*/ 	.byte	0x04, 0x1c
        /*03f6*/ 	.short	(.L_836 - .L_835)


	//   ....[0]....
.L_835:
        /*03f8*/ 	.word	0x0000aa60


	//----- nvinfo : EIATTR_MAX_THREADS
	.align		4
.L_836:
        /*03fc*/ 	.byte	0x04, 0x05
        /*03fe*/ 	.short	(.L_838 - .L_837)
.L_837:
        /*0400*/ 	.word	0x00000180
        /*0404*/ 	.word	0x00000001
        /*0408*/ 	.word	0x00000001


	//----- nvinfo : EIATTR_CRS_STACK_SIZE
	.align		4
.L_838:
        /*040c*/ 	.byte	0x04, 0x1e
        /*040e*/ 	.short	(.L_840 - .L_839)
.L_839:
        /*0410*/ 	.word	0x00000000


	//----- nvinfo : EIATTR_CBANK_PARAM_SIZE
	.align		4
.L_840:
        /*0414*/ 	.byte	0x03, 0x19
        /*0416*/ 	.short	0x0970


	//----- nvinfo : EIATTR_PARAM_CBANK
	.align		4
        /*0418*/ 	.byte	0x04, 0x0a
        /*041a*/ 	.short	(.L_842 - .L_841)
	.align		4
.L_841:
        /*041c*/ 	.word	index@(.nv.constant0._ZN7cutlass13device_kernelIN5flash11enable_sm90INS1_16FlashAttnBwdSm90INS1_25CollectiveMainloopBwdSm90ILi2ELi2ELi2EN4cute5tupleIJNS5_1CILi1EEES8_S8_EEENS6_IJNS7_ILi64EEENS7_ILi128EEESB_EEENS_6half_tEfNS_4arch4Sm90ELb1ELb0ELb1ELb0ELb1ELb1ELb0ELb0ELi2ELi1ELi2ELi1ELb0EEENS1_21CollectiveEpilogueBwdISC_SD_SF_Li256ELb0ELb0ELi1EEENS1_25SingleTileBwdLPTSchedulerILb0ELi128ELb1EEEEEEEEEvNT_6ParamsE)
        /*0420*/ 	.short	0x0210
        /*0422*/ 	.short	0x0970


	//----- nvinfo : EIATTR_SW_WAR
	.align		4
.L_842:
        /*0424*/ 	.byte	0x04, 0x36
        /*0426*/ 	.short	(.L_844 - .L_843)
.L_843:
        /*0428*/ 	.word	0x00000008
.L_844:


//--------------------- .nv.info._ZN7cutlass13device_kernelIN5flash11enable_sm90INS1_16FlashAttnBwdSm90INS1_25CollectiveMainloopBwdSm90ILi2ELi2ELi2EN4cute5tupleIJNS5_1CILi1EEES8_S8_EEENS6_IJNS7_ILi64EEENS7_ILi128EEESB_EEENS_6half_tEfNS_4arch4Sm90ELb1ELb0ELb1ELb0ELb0ELb1ELb0ELb0ELi2ELi1ELi2ELi1ELb0EEENS1_24CollectiveEpilogueBwdGQAISC_fSF_Li256ELb0ELb0EEENS1_25SingleTileBwdLPTSchedulerILb0ELi128ELb0EEEEEEEEEvNT_6ParamsE --------------------------
	.section	.nv.info._ZN7cutlass13device_kernelIN5flash11enable_sm90INS1_16FlashAttnBwdSm90INS1_25CollectiveMainloopBwdSm90ILi2ELi2ELi2EN4cute5tupleIJNS5_1CILi1EEES8_S8_EEENS6_IJNS7_ILi64EEENS7_ILi128EEESB_EEENS_6half_tEfNS_4arch4Sm90ELb1ELb0ELb1ELb0ELb0ELb1ELb0ELb0ELi2ELi1ELi2ELi1ELb0EEENS1_24CollectiveEpilogueBwdGQAISC_fSF_Li256ELb0ELb0EEENS1_25SingleTileBwdLPTSchedulerILb0ELi128ELb0EEEEEEEEEvNT_6ParamsE,"",@"SHT_CUDA_INFO"
	.sectionflags	@""
	.align	4


	//----- nvinfo : EIATTR_CUDA_API_VERSION
	.align		4
        /*0000*/ 	.byte	0x04, 0x37
        /*0002*/ 	.short	(.L_846 - .L_845)
.L_845:
        /*0004*/ 	.word	0x00000082


	//----- nvinfo : EIATTR_KPARAM_INFO
	.align		4
.L_846:
        /*0008*/ 	.byte	0x04, 0x17
        /*000a*/ 	.short	(.L_848 - .L_847)
.L_847:
        /*000c*/ 	.word	0x00000000
        /*0010*/ 	.short	0x0000
        /*0012*/ 	.short	0x0070
        /*0014*/ 	.byte	0x00, 0xf0, 0x01, 0x1c


	//----- nvinfo : EIATTR_SPARSE_MMA_MASK
	.align		4
.L_848:
        /*0018*/ 	.byte	0x03, 0x50
        /*001a*/ 	.short	0x0000


	//----- nvinfo : EIATTR_MAXREG_COUNT
	.align		4
        /*001c*/ 	.byte	0x03, 0x1b
        /*001e*/ 	.short	0x00a8


	//----- nvinfo : EIATTR_NUM_BARRIERS
	.align		4
        /*0020*/ 	.byte	0x02, 0x4c
        /*0022*/ 	.byte	0x10
	.zero		1


	//----- nvinfo : EIATTR_EXTERNS
	.align		4
        /*0024*/ 	.byte	0x04, 0x0f
        /*0026*/ 	.short	(.L_850 - .L_849)


	//   ....[0]....
	.align		4
.L_849:
        /*0028*/ 	.word	index@(__assertfail)


	//----- nvinfo : EIATTR_ANNOTATIONS
	.align		4
.L_850:
        /*002c*/ 	.byte	0x04, 0x55
        /*002e*/ 	.short	(.L_852 - .L_851)


	//   ....[0]....
.L_851:
        /*0030*/ 	.word	0x00000001
        /*0034*/ 	.byte	0x80, 0x10, 0x00, 0x00, 0x01, 0x00, 0x00, 0x00, 0xf0, 0x16, 0x00, 0x00, 0x01, 0x00, 0x00, 0x00
        /*0044*/ 	.byte	0x10, 0x32, 0x00, 0x00, 0x01, 0x00, 0x00, 0x00, 0xd0, 0x32, 0x00, 0x00, 0x01, 0x00, 0x00, 0x00
        /*0054*/ 	.byte	0x80, 0x6e, 0x00, 0x00, 0x01, 0x00, 0x00, 0x00, 0x70, 0x79, 0x00, 0x00


	//----- nvinfo : EIATTR_MERCURY_ISA_VERSION
	.align		4
.L_852:
        /*0060*/ 	.byte	0x03, 0x5f
        /*0062*/ 	.short	0x0101


	//----- nvinfo : EIATTR_INT_WARP_WIDE_INSTR_OFFSETS
	.align		4
        /*0064*/ 	.byte	0x04, 0x31
        /*0066*/ 	.short	(.L_854 - .L_853)


	//   ....[0]....
.L_853:
        /*0068*/ 	.word	0x00000190


	//   ....[1]....
        /*006c*/ 	.word	0x000001c0


	//----- nvinfo : EIATTR_COOP_GROUP_MASK_REGIDS
	.align		4
.L_854:
        /*0070*/ 	.byte	0x04, 0x29
        /*0072*/ 	.short	(.L_856 - .L_855)


	//   ....[0]....
.L_855:
        /*0074*/ 	.word	0xffffffff


	//   ....[1]....
        /*0078*/ 	.word	0xffffffff


	//   ....[2]....
        /*007c*/ 	.word	0xffffffff


	//   ....[3]....
        /*0080*/ 	.word	0xffffffff


	//   ....[4]....
        /*0084*/ 	.word	0xffffffff


	//   ....[5]....
        /*0088*/ 	.word	0xffffffff


	//   ....[6]....
        /*008c*/ 	.word	0xffffffff


	//   ....[7]....
        /*0090*/ 	.word	0x0500000f


	//----- nvinfo : EIATTR_COOP_GROUP_INSTR_OFFSETS
	.align		4
.L_856:
        /*0094*/ 	.byte	0x04, 0x28
        /*0096*/ 	.short	(.L_858 - .L_857)


	//   ....[0]....
.L_857:
        /*0098*/ 	.word	0x00000070


	//   ....[1]....
        /*009c*/ 	.word	0x000001a0


	//   ....[2]....
        /*00a0*/ 	.word	0x000001f0


	//   ....[3]....
        /*00a4*/ 	.word	0x000003e0


	//   ....[4]....
        /*00a8*/ 	.word	0x00000620


	//   ....[5]....
        /*00ac*/ 	.word	0x00001320


	//   ....[6]....
        /*00b0*/ 	.word	0x00005390


	//   ....[7]....
        /*00b4*/ 	.word	0x00008530


	//----- nvinfo : EIATTR_REG_RECONFIG
	.align		4
.L_858:
        /*00b8*/ 	.byte	0x01, 0x54
	.zero		2


	//----- nvinfo : EIATTR_SYSCALL_OFFSETS
	.align		4
        /*00bc*/ 	.byte	0x04, 0x46
        /*00be*/ 	.short	(.L_860 - .L_859)


	//   ....[0]....
.L_859:
        /*00c0*/ 	.word	0x00000f50


	//   ....[1]....
        /*00c4*/ 	.word	0x00001040


	//   ....[2]....
        /*00c8*/ 	.word	0x000011b0


	//   ....[3]....
        /*00cc*/ 	.word	0x000012a0


	//----- nvinfo : EIATTR_MBARRIER_INSTR_OFFSETS
	.align		4
.L_860:
        /*00d0*/ 	.byte	0x04, 0x39
        /*00d2*/ 	.short	(.L_862 - .L_861)


	//   ....[0]....
.L_861:
        /*00d4*/ 	.word	0x00000290
        /*00d8*/ 	.word	0x000000ff
        /*00dc*/ 	.word	0x00030800
        /*00e0*/ 	.short	0x0100
        /*00e2*/ 	.byte	0x06
	.zero		1


	//   ....[1]....
        /*00e4*/ 	.word	0x00000390
        /*00e8*/ 	.word	0x000000ff
        /*00ec*/ 	.word	0x00030810
        /*00f0*/ 	.short	0x0100
        /*00f2*/ 	.byte	0x08
	.zero		1


	//   ....[2]....
        /*00f4*/ 	.word	0x000003a0
        /*00f8*/ 	.word	0x000000ff
        /*00fc*/ 	.word	0x00030820
        /*0100*/ 	.short	0x0100
        /*0102*/ 	.byte	0x08
	.zero		1


	//   ....[3]....
        /*0104*/ 	.word	0x000003b0
        /*0108*/ 	.word	0x000000ff
        /*010c*/ 	.word	0x00030818
        /*0110*/ 	.short	0x0100
        /*0112*/ 	.byte	0x08
	.zero		1


	//   ....[4]....
        /*0114*/ 	.word	0x000003c0
        /*0118*/ 	.word	0x000000ff
        /*011c*/ 	.word	0x00030828
        /*0120*/ 	.short	0x0100
        /*0122*/ 	.byte	0x08
	.zero		1


	//   ....[5]....
        /*0124*/ 	.word	0x000004f0
        /*0128*/ 	.word	0x000000ff
        /*012c*/ 	.word	0x00030830
        /*0130*/ 	.short	0x0100
        /*0132*/ 	.byte	0x08
	.zero		1


	//   ....[6]....
        /*0134*/ 	.word	0x00000500
        /*0138*/ 	.word	0x000000ff
        /*013c*/ 	.word	0x00030840
        /*0140*/ 	.short	0x0100
        /*0142*/ 	.byte	0x08
	.zero		1


	//   ....[7]....
        /*0144*/ 	.word	0x00000510
        /*0148*/ 	.word	0x000000ff
        /*014c*/ 	.word	0x00030838
        /*0150*/ 	.short	0x0100
        /*0152*/ 	.byte	0x08
	.zero		1


	//   ....[8]....
        /*0154*/ 	.word	0x00000520
        /*0158*/ 	.word	0x000000ff
        /*015c*/ 	.word	0x00030848
        /*0160*/ 	.short	0x0100
        /*0162*/ 	.byte	0x08
	.zero		1


	//   ....[9]....
        /*0164*/ 	.word	0x00001360
        /*0168*/ 	.word	0x00000010
        /*016c*/ 	.word	0x00030800
        /*0170*/ 	.short	0x010a
        /*0172*/ 	.byte	0x3f
	.zero		1


	//   ....[10]....
        /*0174*/ 	.word	0x00001400
        /*0178*/ 	.word	0x00000010
        /*017c*/ 	.word	0x00030800
        /*0180*/ 	.short	0x010a
        /*0182*/ 	.byte	0x3f
	.zero		1


	//   ....[11]....
        /*0184*/ 	.word	0x00001b50
        /*0188*/ 	.word	0x00000000
        /*018c*/ 	.word	0x00030810
        /*0190*/ 	.short	0x010a
        /*0192*/ 	.byte	0x3f
	.zero		1


	//   ....[12]....
        /*0194*/ 	.word	0x00001b90
        /*0198*/ 	.word	0x00000000
        /*019c*/ 	.word	0x00030810
        /*01a0*/ 	.short	0x010a
        /*01a2*/ 	.byte	0x3f
	.zero		1


	//   ....[13]....
        /*01a4*/ 	.word	0x000020f0
        /*01a8*/ 	.word	0x00000000
        /*01ac*/ 	.word	0x00030830
        /*01b0*/ 	.short	0x010a
        /*01b2*/ 	.byte	0x3f
	.zero		1


	//   ....[14]....
        /*01b4*/ 	.word	0x00002460
        /*01b8*/ 	.word	0x00000000
        /*01bc*/ 	.word	0x00030830
        /*01c0*/ 	.short	0x010a
        /*01c2*/ 	.byte	0x3f
	.zero		1


	//   ....[15]....
        /*01c4*/ 	.word	0x000043b0
        /*01c8*/ 	.word	0x00000006
        /*01cc*/ 	.word	0x00000000
        /*01d0*/ 	.short	0x0101
        /*01d2*/ 	.byte	0x3f
	.zero		1


	//   ....[16]....
        /*01d4*/ 	.word	0x000046e0
        /*01d8*/ 	.word	0x00000000
        /*01dc*/ 	.word	0x00000000
        /*01e0*/ 	.short	0x0101
        /*01e2*/ 	.byte	0x3f
	.zero		1


	//   ....[17]....
        /*01e4*/ 	.word	0x000067e0
        /*01e8*/ 	.word	0x00000010
        /*01ec*/ 	.word	0x00030820
        /*01f0*/ 	.short	0x010a
        /*01f2*/ 	.byte	0x3f
	.zero		1


	//   ....[18]....
        /*01f4*/ 	.word	0x00006f10
        /*01f8*/ 	.word	0x00000010
        /*01fc*/ 	.word	0x00030840
        /*0200*/ 	.short	0x010a
        /*0202*/ 	.byte	0x3f
	.zero		1


	//   ....[19]....
        /*0204*/ 	.word	0x000071b0
        /*0208*/ 	.word	0x00000010
        /*020c*/ 	.word	0x00030828
        /*0210*/ 	.short	0x010a
        /*0212*/ 	.byte	0x3f
	.zero		1


	//   ....[20]....
        /*0214*/ 	.word	0x00007450
        /*0218*/ 	.word	0x00000010
        /*021c*/ 	.word	0x00030848
        /*0220*/ 	.short	0x010a
        /*0222*/ 	.byte	0x3f
	.zero		1


	//   ....[21]....
        /*0224*/ 	.word	0x000076a0
        /*0228*/ 	.word	0x00000010
        /*022c*/ 	.word	0x00030820
        /*0230*/ 	.short	0x010a
        /*0232*/ 	.byte	0x3f
	.zero		1


	//   ....[22]....
        /*0234*/ 	.word	0x000079d0
        /*0238*/ 	.word	0x00000010
        /*023c*/ 	.word	0x00030840
        /*0240*/ 	.short	0x010a
        /*0242*/ 	.byte	0x3f
	.zero		1


	//   ....[23]....
        /*0244*/ 	.word	0x00007c40
        /*0248*/ 	.word	0x00000010
        /*024c*/ 	.word	0x00030828
        /*0250*/ 	.short	0x010a
        /*0252*/ 	.byte	0x3f
	.zero		1


	//   ....[24]....
        /*0254*/ 	.word	0x00007f60
        /*0258*/ 	.word	0x00000003
        /*025c*/ 	.word	0x00030840
        /*0260*/ 	.short	0x010a
        /*0262*/ 	.byte	0x3f
	.zero		1


	//   ....[25]....
        /*0264*/ 	.word	0x000083a0
        /*0268*/ 	.word	0x00000006
        /*026c*/ 	.word	0x00000000
        /*0270*/ 	.short	0x010a
        /*0272*/ 	.byte	0x3f
	.zero		1


	//   ....[26]....
        /*0274*/ 	.word	0x00008400
        /*0278*/ 	.word	0x00000003
        /*027c*/ 	.word	0x00000000
        /*0280*/ 	.short	0x010a
        /*0282*/ 	.byte	0x3f
	.zero		1


	//   ....[27]....
        /*0284*/ 	.word	0x00008460
        /*0288*/ 	.word	0x00000000
        /*028c*/ 	.word	0x00000000
        /*0290*/ 	.short	0x010a
        /*0292*/ 	.byte	0x3f
	.zero		1


	//   ....[28]....
        /*0294*/ 	.word	0x00008490
        /*0298*/ 	.word	0x00000003
        /*029c*/ 	.word	0x00000000
        /*02a0*/ 	.short	0x010a
        /*02a2*/ 	.byte	0x3f
	.zero		1


	//   ....[29]....
        /*02a4*/ 	.word	0x00008590
        /*02a8*/ 	.word	0x00000000
        /*02ac*/ 	.word	0x00030800
        /*02b0*/ 	.short	0x010a
        /*02b2*/ 	.byte	0x3f
	.zero		1


	//   ....[30]....
        /*02b4*/ 	.word	0x000085e0
        /*02b8*/ 	.word	0x00000000
        /*02bc*/ 	.word	0x00030810
        /*02c0*/ 	.short	0x010a
        /*02c2*/ 	.byte	0x3f
	.zero		1


	//   ....[31]....
        /*02c4*/ 	.word	0x00008630
        /*02c8*/ 	.word	0x00000000
        /*02cc*/ 	.word	0x00030830
        /*02d0*/ 	.short	0x010a
        /*02d2*/ 	.byte	0x3f
	.zero		1


	//   ....[32]....
        /*02d4*/ 	.word	0x00008680
        /*02d8*/ 	.word	0x00000010
        /*02dc*/ 	.word	0x00030820
        /*02e0*/ 	.short	0x010a
        /*02e2*/ 	.byte	0x3f
	.zero		1


	//   ....[33]....
        /*02e4*/ 	.word	0x000086d0
        /*02e8*/ 	.word	0x00000010
        /*02ec*/ 	.word	0x00030840
        /*02f0*/ 	.short	0x010a
        /*02f2*/ 	.byte	0x3f
	.zero		1


	//   ....[34]....
        /*02f4*/ 	.word	0x00008720
        /*02f8*/ 	.word	0x00000010
        /*02fc*/ 	.word	0x00030828
        /*0300*/ 	.short	0x010a
        /*0302*/ 	.byte	0x3f
	.zero		1


	//   ....[35]....
        /*0304*/ 	.word	0x00008770
        /*0308*/ 	.word	0x00000010
        /*030c*/ 	.word	0x00030848
        /*0310*/ 	.short	0x010a
        /*0312*/ 	.byte	0x3f
	.zero		1


	//   ....[36]....
        /*0314*/ 	.word	0x000087d0
        /*0318*/ 	.word	0x00000010
        /*031c*/ 	.word	0x00030820
        /*0320*/ 	.short	0x010a
        /*0322*/ 	.byte	0x3f
	.zero		1


	//   ....[37]....
        /*0324*/ 	.word	0x00008820
        /*0328*/ 	.word	0x00000010
        /*032c*/ 	.word	0x00030840
        /*0330*/ 	.short	0x010a
        /*0332*/ 	.byte	0x3f
	.zero		1


	//   ....[38]....
        /*0334*/ 	.word	0x00008870
        /*0338*/ 	.word	0x00000010
        /*033c*/ 	.word	0x00030828
        /*0340*/ 	.short	0x010a
        /*0342*/ 	.byte	0x3f
	.zero		1


	//   ....[39]....
        /*0344*/ 	.word	0x000088c0
        /*0348*/ 	.word	0x00000003
        /*034c*/ 	.word	0x00030840
        /*0350*/ 	.short	0x010a
        /*0352*/ 	.byte	0x3f
	.zero		1


	//   ....[40]....
        /*0354*/ 	.word	0x00008990
        /*0358*/ 	.word	0x00000006
        /*035c*/ 	.word	0x00000000
        /*0360*/ 	.short	0x010a
        /*0362*/ 	.byte	0x3f
	.zero		1


	//   ....[41]....
        /*0364*/ 	.word	0x000089e0
        /*0368*/ 	.word	0x00000003
        /*036c*/ 	.word	0x00000000
        /*0370*/ 	.short	0x010a
        /*0372*/ 	.byte	0x3f
	.zero		1


	//   ....[42]....
        /*0374*/ 	.word	0x00008a30
        /*0378*/ 	.word	0x00000000
        /*037c*/ 	.word	0x00000000
        /*0380*/ 	.short	0x010a
        /*0382*/ 	.byte	0x3f
	.zero		1


	//----- nvinfo : EIATTR_NUM_MBARRIERS
	.align		4
.L_862:
        /*0384*/ 	.byte	0x03, 0x38
        /*0386*/ 	.short	0x0009


	//----- nvinfo : EIATTR_EXIT_INSTR_OFFSETS
	.align		4
        /*0388*/ 	.byte	0x04, 0x1c
        /*038a*/ 	.short	(.L_864 - .L_863)


	//   ....[0]....
.L_863:
        /*038c*/ 	.word	0x000084e0


	//----- nvinfo : EIATTR_MAX_THREADS
	.align		4
.L_864:
        /*0390*/ 	.byte	0x04, 0x05
        /*0392*/ 	.short	(.L_866 - .L_865)
.L_865:
        /*0394*/ 	.word	0x00000180
        /*0398*/ 	.word	0x00000001
        /*039c*/ 	.word	0x00000001


	//----- nvinfo : EIATTR_CRS_STACK_SIZE
	.align		4
.L_866:
        /*03a0*/ 	.byte	0x04, 0x1e
        /*03a2*/ 	.short	(.L_868 - .L_867)
.L_867:
        /*03a4*/ 	.word	0x00000000


	//----- nvinfo : EIATTR_CBANK_PARAM_SIZE
	.align		4
.L_868:
        /*03a8*/ 	.byte	0x03, 0x19
        /*03aa*/ 	.short	0x0770


	//----- nvinfo : EIATTR_PARAM_CBANK
	.align		4
        /*03ac*/ 	.byte	0x04, 0x0a
        /*03ae*/ 	.short	(.L_870 - .L_869)
	.align		4
.L_869:
        /*03b0*/ 	.word	index@(.nv.constant0._ZN7cutlass13device_kernelIN5flash11enable_sm90INS1_16FlashAttnBwdSm90INS1_25CollectiveMainloopBwdSm90ILi2ELi2ELi2EN4cute5tupleIJNS5_1CILi1EEES8_S8_EEENS6_IJNS7_ILi64EEENS7_ILi128EEESB_EEENS_6half_tEfNS_4arch4Sm90ELb1ELb0ELb1ELb0ELb0ELb1ELb0ELb0ELi2ELi1ELi2ELi1ELb0EEENS1_24CollectiveEpilogueBwdGQAISC_fSF_Li256ELb0ELb0EEENS1_25SingleTileBwdLPTSchedulerILb0ELi128ELb0EEEEEEEEEvNT_6ParamsE)
        /*03b4*/ 	.short	0x0210
        /*03b6*/ 	.short	0x0770


	//----- nvinfo : EIATTR_SW_WAR
	.align		4
.L_870:
        /*03b8*/ 	.byte	0x04, 0x36
        /*03ba*/ 	.short	(.L_872 - .L_871)
.L_871:
        /*03bc*/ 	.word	0x00000008
.L_872:


//--------------------- .nv.info._ZN7cutlass13device_kernelIN5flash11enable_sm90INS1_16FlashAttnBwdSm90INS1_25CollectiveMainloopBwdSm90ILi2ELi2ELi2EN4cute5tupleIJNS5_1CILi1EEES8_S8_EEENS6_IJNS7_ILi64EEENS7_ILi128EEESB_EEENS_6half_tEfNS_4arch4Sm90ELb1ELb0ELb1ELb0ELb1ELb1ELb0ELb0ELi2ELi1ELi2ELi1ELb0EEENS1_24CollectiveEpilogueBwdGQAISC_fSF_Li256ELb0ELb1EEENS1_25SingleTileBwdLPTSchedulerILb0ELi128ELb1EEEEEEEEEvNT_6ParamsE --------------------------
	.section	.nv.info._ZN7cutlass13device_kernelIN5flash11enable_sm90INS1_16FlashAttnBwdSm90INS1_25CollectiveMainloopBwdSm90ILi2ELi2ELi2EN4cute5tupleIJNS5_1CILi1EEES8_S8_EEENS6_IJNS7_ILi64EEENS7_ILi128EEESB_EEENS_6half_tEfNS_4arch4Sm90ELb1ELb0ELb1ELb0ELb1ELb1ELb0ELb0ELi2ELi1ELi2ELi1ELb0EEENS1_24CollectiveEpilogueBwdGQAISC_fSF_Li256ELb0ELb1EEENS1_25SingleTileBwdLPTSchedulerILb0ELi128ELb1EEEEEEEEEvNT_6ParamsE,"",@"SHT_CUDA_INFO"
	.sectionflags	@""
	.align	4


	//----- nvinfo : EIATTR_CUDA_API_VERSION
	.align		4
        /*0000*/ 	.byte	0x04, 0x37
        /*0002*/ 	.short	(.L_874 - .L_873)
.L_873:
        /*0004*/ 	.word	0x00000082


	//----- nvinfo : EIATTR_KPARAM_INFO
	.align		4
.L_874:
        /*0008*/ 	.byte	0x04, 0x17
        /*000a*/ 	.short	(.L_876 - .L_875)
.L_875:
        /*000c*/ 	.word	0x00000000
        /*0010*/ 	.short	0x0000
        /*0012*/ 	.short	0x0070
        /*0014*/ 	.byte	0x00, 0xf0, 0x01, 0x1c


	//----- nvinfo : EIATTR_SPARSE_MMA_MASK
	.align		4
.L_876:
        /*0018*/ 	.byte	0x03, 0x50
        /*001a*/ 	.short	0x0000


	//----- nvinfo : EIATTR_MAXREG_COUNT
	.align		4
        /*001c*/ 	.byte	0x03, 0x1b
        /*001e*/ 	.short	0x00a8


	//----- nvinfo : EIATTR_NUM_BARRIERS
	.align		4
        /*0020*/ 	.byte	0x02, 0x4c
        /*0022*/ 	.byte	0x10
	.zero		1


	//----- nvinfo : EIATTR_EXTERNS
	.align		4
        /*0024*/ 	.byte	0x04, 0x0f
        /*0026*/ 	.short	(.L_878 - .L_877)


	//   ....[0]....
	.align		4
.L_877:
        /*0028*/ 	.word	index@(__assertfail)


	//----- nvinfo : EIATTR_ANNOTATIONS
	.align		4
.L_878:
        /*002c*/ 	.byte	0x04, 0x55
        /*002e*/ 	.short	(.L_880 - .L_879)


	//   ....[0]....
.L_879:
        /*0030*/ 	.word	0x00000001
        /*0034*/ 	.byte	0xc0, 0x10, 0x00, 0x00, 0x01, 0x00, 0x00, 0x00, 0x30, 0x17, 0x00, 0x00, 0x01, 0x00, 0x00, 0x00
        /*0044*/ 	.byte	0x50, 0x32, 0x00, 0x00, 0x01, 0x00, 0x00, 0x00, 0x10, 0x33, 0x00, 0x00, 0x01, 0x00, 0x00, 0x00
        /*0054*/ 	.byte	0xd0, 0x7d, 0x00, 0x00, 0x01, 0x00, 0x00, 0x00, 0xc0, 0x88, 0x00, 0x00


	//----- nvinfo : EIATTR_MERCURY_ISA_VERSION
	.align		4
.L_880:
        /*0060*/ 	.byte	0x03, 0x5f
        /*0062*/ 	.short	0x0101


	//----- nvinfo : EIATTR_INT_WARP_WIDE_INSTR_OFFSETS
	.align		4
        /*0064*/ 	.byte	0x04, 0x31
        /*0066*/ 	.short	(.L_882 - .L_881)


	//   ....[0]....
.L_881:
        /*0068*/ 	.word	0x00000190


	//   ....[1]....
        /*006c*/ 	.word	0x000001c0


	//   ....[2]....
        /*0070*/ 	.word	0x000064a0


	//   ....[3]....
        /*0074*/ 	.word	0x00006b10


	//   ....[4]....
        /*0078*/ 	.word	0x00007040


	//----- nvinfo : EIATTR_COOP_GROUP_MASK_REGIDS
	.align		4
.L_882:
        /*007c*/ 	.byte	0x04, 0x29
        /*007e*/ 	.short	(.L_884 - .L_883)


	//   ....[0]....
.L_883:
        /*0080*/ 	.word	0xffffffff


	//   ....[1]....
        /*0084*/ 	.word	0xffffffff


	//   ....[2]....
        /*0088*/ 	.word	0xffffffff


	//   ....[3]....
        /*008c*/ 	.word	0xffffffff


	//   ....[4]....
        /*0090*/ 	.word	0xffffffff


	//   ....[5]....
        /*0094*/ 	.word	0xffffffff


	//   ....[6]....
        /*0098*/ 	.word	0xffffffff


	//   ....[7]....
        /*009c*/ 	.word	0xffffffff


	//   ....[8]....
        /*00a0*/ 	.word	0xffffffff


	//   ....[9]....
        /*00a4*/ 	.word	0xffffffff


	//   ....[10]....
        /*00a8*/ 	.word	0xffffffff


	//   ....[11]....
        /*00ac*/ 	.word	0xffffffff


	//   ....[12]....
        /*00b0*/ 	.word	0xffffffff


	//   ....[13]....
        /*00b4*/ 	.word	0xffffffff


	//   ....[14]....
        /*00b8*/ 	.word	0xffffffff


	//   ....[15]....
        /*00bc*/ 	.word	0xffffffff


	//   ....[16]....
        /*00c0*/ 	.word	0xffffffff


	//   ....[17]....
        /*00c4*/ 	.word	0x0500000f


	//   ....[18]....
        /*00c8*/ 	.word	0x0500000f


	//   ....[19]....
        /*00cc*/ 	.word	0x0500000f


	//   ....[20]....
        /*00d0*/ 	.word	0x0500000f


	//   ....[21]....
        /*00d4*/ 	.word	0x0500000f


	//   ....[22]....
        /*00d8*/ 	.word	0x0500000f


	//----- nvinfo : EIATTR_COOP_GROUP_INSTR_OFFSETS
	.align		4
.L_884:
        /*00dc*/ 	.byte	0x04, 0x28
        /*00de*/ 	.short	(.L_886 - .L_885)


	//   ....[0]....
.L_885:
        /*00e0*/ 	.word	0x00000070


	//   ....[1]....
        /*00e4*/ 	.word	0x000001a0


	//   ....[2]....
        /*00e8*/ 	.word	0x000001f0


	//   ....[3]....
        /*00ec*/ 	.word	0x000003e0


	//   ....[4]....
        /*00f0*/ 	.word	0x00000630


	//   ....[5]....
        /*00f4*/ 	.word	0x00001360


	//   ....[6]....
        /*00f8*/ 	.word	0x000051c0


	//   ....[7]....
        /*00fc*/ 	.word	0x00005340


	//   ....[8]....
        /*0100*/ 	.word	0x00005630


	//   ....[9]....
        /*0104*/ 	.word	0x000057c0


	//   ....[10]....
        /*0108*/ 	.word	0x000058d0


	//   ....[11]....
        /*010c*/ 	.word	0x000060a0


	//   ....[12]....
        /*0110*/ 	.word	0x000063d0


	//   ....[13]....
        /*0114*/ 	.word	0x00006790


	//   ....[14]....
        /*0118*/ 	.word	0x00006a40


	//   ....[15]....
        /*011c*/ 	.word	0x00006d00


	//   ....[16]....
        /*0120*/ 	.word	0x00006f70


	//   ....[17]....
        /*0124*/ 	.word	0x00009480


	//   ....[18]....
        /*0128*/ 	.word	0x00009600


	//   ....[19]....
        /*012c*/ 	.word	0x00009670


	//   ....[20]....
        /*0130*/ 	.word	0x000096e0


	//   ....[21]....
        /*0134*/ 	.word	0x00009750


	//   ....[22]....
        /*0138*/ 	.word	0x000097c0


	//----- nvinfo : EIATTR_REG_RECONFIG
	.align		4
.L_886:
        /*013c*/ 	.byte	0x01, 0x54
	.zero		2


	//----- nvinfo : EIATTR_SYSCALL_OFFSETS
	.align		4
        /*0140*/ 	.byte	0x04, 0x46
        /*0142*/ 	.short	(.L_888 - .L_887)


	//   ....[0]....
.L_887:
        /*0144*/ 	.word	0x00000f90


	//   ....[1]....
        /*0148*/ 	.word	0x00001080


	//   ....[2]....
        /*014c*/ 	.word	0x000011f0


	//   ....[3]....
        /*0150*/ 	.word	0x000012e0


	//----- nvinfo : EIATTR_MBARRIER_INSTR_OFFSETS
	.align		4
.L_888:
        /*0154*/ 	.byte	0x04, 0x39
        /*0156*/ 	.short	(.L_890 - .L_889)


	//   ....[0]....
.L_889:
        /*0158*/ 	.word	0x00000290
        /*015c*/ 	.word	0x000000ff
        /*0160*/ 	.word	0x00030800
        /*0164*/ 	.short	0x0100
        /*0166*/ 	.byte	0x06
	.zero		1


	//   ....[1]....
        /*0168*/ 	.word	0x00000390
        /*016c*/ 	.word	0x000000ff
        /*0170*/ 	.word	0x00030810
        /*0174*/ 	.short	0x0100
        /*0176*/ 	.byte	0x08
	.zero		1


	//   ....[2]....
        /*0178*/ 	.word	0x000003a0
        /*017c*/ 	.word	0x000000ff
        /*0180*/ 	.word	0x00030820
        /*0184*/ 	.short	0x0100
        /*0186*/ 	.byte	0x08
	.zero		1


	//   ....[3]....
        /*0188*/ 	.word	0x000003b0
        /*018c*/ 	.word	0x000000ff
        /*0190*/ 	.word	0x00030818
        /*0194*/ 	.short	0x0100
        /*0196*/ 	.byte	0x08
	.zero		1


	//   ....[4]....
        /*0198*/ 	.word	0x000003c0
        /*019c*/ 	.word	0x000000ff
        /*01a0*/ 	.word	0x00030828
        /*01a4*/ 	.short	0x0100
        /*01a6*/ 	.byte	0x08
	.zero		1


	//   ....[5]....
        /*01a8*/ 	.word	0x000004f0
        /*01ac*/ 	.word	0x000000ff
        /*01b0*/ 	.word	0x00030830
        /*01b4*/ 	.short	0x0100
        /*01b6*/ 	.byte	0x08
	.zero		1


	//   ....[6]....
        /*01b8*/ 	.word	0x00000500
        /*01bc*/ 	.word	0x000000ff
        /*01c0*/ 	.word	0x00030840
        /*01c4*/ 	.short	0x0100
        /*01c6*/ 	.byte	0x08
	.zero		1


	//   ....[7]....
        /*01c8*/ 	.word	0x00000510
        /*01cc*/ 	.word	0x000000ff
        /*01d0*/ 	.word	0x00030838
        /*01d4*/ 	.short	0x0100
        /*01d6*/ 	.byte	0x08
	.zero		1


	//   ....[8]....
        /*01d8*/ 	.word	0x00000520
        /*01dc*/ 	.word	0x000000ff
        /*01e0*/ 	.word	0x00030848
        /*01e4*/ 	.short	0x0100
        /*01e6*/ 	.byte	0x08
	.zero		1


	//   ....[9]....
        /*01e8*/ 	.word	0x000013a0
        /*01ec*/ 	.word	0x00000010
        /*01f0*/ 	.word	0x00030800
        /*01f4*/ 	.short	0x010a
        /*01f6*/ 	.byte	0x3f
	.zero		1


	//   ....[10]....
        /*01f8*/ 	.word	0x00001440
        /*01fc*/ 	.word	0x00000010
        /*0200*/ 	.word	0x00030800
        /*0204*/ 	.short	0x010a
        /*0206*/ 	.byte	0x3f
	.zero		1


	//   ....[11]....
        /*0208*/ 	.word	0x00001b90
        /*020c*/ 	.word	0x00000000
        /*0210*/ 	.word	0x00030810
        /*0214*/ 	.short	0x010a
        /*0216*/ 	.byte	0x3f
	.zero		1


	//   ....[12]....
        /*0218*/ 	.word	0x00001bd0
        /*021c*/ 	.word	0x00000000
        /*0220*/ 	.word	0x00030810
        /*0224*/ 	.short	0x010a
        /*0226*/ 	.byte	0x3f
	.zero		1


	//   ....[13]....
        /*0228*/ 	.word	0x00002130
        /*022c*/ 	.word	0x00000000
        /*0230*/ 	.word	0x00030830
        /*0234*/ 	.short	0x010a
        /*0236*/ 	.byte	0x3f
	.zero		1


	//   ....[14]....
        /*0238*/ 	.word	0x000024a0
        /*023c*/ 	.word	0x00000000
        /*0240*/ 	.word	0x00030830
        /*0244*/ 	.short	0x010a
        /*0246*/ 	.byte	0x3f
	.zero		1


	//   ....[15]....
        /*0248*/ 	.word	0x000043e0
        /*024c*/ 	.word	0x00000006
        /*0250*/ 	.word	0x00000000
        /*0254*/ 	.short	0x0101
        /*0256*/ 	.byte	0x3f
	.zero		1


	//   ....[16]....
        /*0258*/ 	.word	0x00004710
        /*025c*/ 	.word	0x00000000
        /*0260*/ 	.word	0x00000000
        /*0264*/ 	.short	0x0101
        /*0266*/ 	.byte	0x3f
	.zero		1


	//   ....[17]....
        /*0268*/ 	.word	0x00007730
        /*026c*/ 	.word	0x00000010
        /*0270*/ 	.word	0x00030820
        /*0274*/ 	.short	0x010a
        /*0276*/ 	.byte	0x3f
	.zero		1


	//   ....[18]....
        /*0278*/ 	.word	0x00007e60
        /*027c*/ 	.word	0x00000010
        /*0280*/ 	.word	0x00030840
        /*0284*/ 	.short	0x010a
        /*0286*/ 	.byte	0x3f
	.zero		1


	//   ....[19]....
        /*0288*/ 	.word	0x00008100
        /*028c*/ 	.word	0x00000010
        /*0290*/ 	.word	0x00030828
        /*0294*/ 	.short	0x010a
        /*0296*/ 	.byte	0x3f
	.zero		1


	//   ....[20]....
        /*0298*/ 	.word	0x000083a0
        /*029c*/ 	.word	0x00000010
        /*02a0*/ 	.word	0x00030848
        /*02a4*/ 	.short	0x010a
        /*02a6*/ 	.byte	0x3f
	.zero		1


	//   ....[21]....
        /*02a8*/ 	.word	0x000085f0
        /*02ac*/ 	.word	0x00000010
        /*02b0*/ 	.word	0x00030820
        /*02b4*/ 	.short	0x010a
        /*02b6*/ 	.byte	0x3f
	.zero		1


	//   ....[22]....
        /*02b8*/ 	.word	0x00008920
        /*02bc*/ 	.word	0x00000010
        /*02c0*/ 	.word	0x00030840
        /*02c4*/ 	.short	0x010a
        /*02c6*/ 	.byte	0x3f
	.zero		1


	//   ....[23]....
        /*02c8*/ 	.word	0x00008b90
        /*02cc*/ 	.word	0x00000010
        /*02d0*/ 	.word	0x00030828
        /*02d4*/ 	.short	0x010a
        /*02d6*/ 	.byte	0x3f
	.zero		1


	//   ....[24]....
        /*02d8*/ 	.word	0x00008eb0
        /*02dc*/ 	.word	0x00000003
        /*02e0*/ 	.word	0x00030840
        /*02e4*/ 	.short	0x010a
        /*02e6*/ 	.byte	0x3f
	.zero		1


	//   ....[25]....
        /*02e8*/ 	.word	0x000092f0
        /*02ec*/ 	.word	0x00000006
        /*02f0*/ 	.word	0x00000000
        /*02f4*/ 	.short	0x010a
        /*02f6*/ 	.byte	0x3f
	.zero		1


	//   ....[26]....
        /*02f8*/ 	.word	0x00009350
        /*02fc*/ 	.word	0x00000003
        /*0300*/ 	.word	0x00000000
        /*0304*/ 	.short	0x010a
        /*0306*/ 	.byte	0x3f
	.zero		1


	//   ....[27]....
        /*0308*/ 	.word	0x000093b0
        /*030c*/ 	.word	0x00000000
        /*0310*/ 	.word	0x00000000
        /*0314*/ 	.short	0x010a
        /*0316*/ 	.byte	0x3f
	.zero		1


	//   ....[28]....
        /*0318*/ 	.word	0x000093e0
        /*031c*/ 	.word	0x00000003
        /*0320*/ 	.word	0x00000000
        /*0324*/ 	.short	0x010a
        /*0326*/ 	.byte	0x3f
	.zero		1


	//   ....[29]....
        /*0328*/ 	.word	0x000094e0
        /*032c*/ 	.word	0x00000000
        /*0330*/ 	.word	0x00030800
        /*0334*/ 	.short	0x010a
        /*0336*/ 	.byte	0x3f
	.zero		1


	//   ....[30]....
        /*0338*/ 	.word	0x00009530
        /*033c*/ 	.word	0x00000000
        /*0340*/ 	.word	0x00030810
        /*0344*/ 	.short	0x010a
        /*0346*/ 	.byte	0x3f
	.zero		1


	//   ....[31]....
        /*0348*/ 	.word	0x00009580
        /*034c*/ 	.word	0x00000000
        /*0350*/ 	.word	0x00030830
        /*0354*/ 	.short	0x010a
        /*0356*/ 	.byte	0x3f
	.zero		1


	//   ....[32]....
        /*0358*/ 	.word	0x00009800
        /*035c*/ 	.word	0x00000010
        /*0360*/ 	.word	0x00030820
        /*0364*/ 	.short	0x010a
        /*0366*/ 	.byte	0x3f
	.zero		1


	//   ....[33]....
        /*0368*/ 	.word	0x00009850
        /*036c*/ 	.word	0x00000010
        /*0370*/ 	.word	0x00030840
        /*0374*/ 	.short	0x010a
        /*0376*/ 	.byte	0x3f
	.zero		1


	//   ....[34]....
        /*0378*/ 	.word	0x000098a0
        /*037c*/ 	.word	0x00000010
        /*0380*/ 	.word	0x00030828
        /*0384*/ 	.short	0x010a
        /*0386*/ 	.byte	0x3f
	.zero		1


	//   ....[35]....
        /*0388*/ 	.word	0x000098f0
        /*038c*/ 	.word	0x00000010
        /*0390*/ 	.word	0x00030848
        /*0394*/ 	.short	0x010a
        /*0396*/ 	.byte	0x3f
	.zero		1


	//   ....[36]....
        /*0398*/ 	.word	0x00009950
        /*039c*/ 	.word	0x00000010
        /*03a0*/ 	.word	0x00030820
        /*03a4*/ 	.short	0x010a
        /*03a6*/ 	.byte	0x3f
	.zero		1


	//   ....[37]....
        /*03a8*/ 	.word	0x000099a0
        /*03ac*/ 	.word	0x00000010
        /*03b0*/ 	.word	0x00030840
        /*03b4*/ 	.short	0x010a
        /*03b6*/ 	.byte	0x3f
	.zero		1


	//   ....[38]....
        /*03b8*/ 	.word	0x000099f0
        /*03bc*/ 	.word	0x00000010
        /*03c0*/ 	.word	0x00030828
        /*03c4*/ 	.short	0x010a
        /*03c6*/ 	.byte	0x3f
	.zero		1


	//   ....[39]....
        /*03c8*/ 	.word	0x00009a40
        /*03cc*/ 	.word	0x00000003
        /*03d0*/ 	.word	0x00030840
        /*03d4*/ 	.short	0x010a
        /*03d6*/ 	.byte	0x3f
	.zero		1


	//   ....[40]....
        /*03d8*/ 	.word	0x00009b10
        /*03dc*/ 	.word	0x00000006
        /*03e0*/ 	.word	0x00000000
        /*03e4*/ 	.short	0x010a
        /*03e6*/ 	.byte	0x3f
	.zero		1


	//   ....[41]....
        /*03e8*/ 	.word	0x00009b60
        /*03ec*/ 	.word	0x00000003
        /*03f0*/ 	.word	0x00000000
        /*03f4*/ 	.short	0x010a
        /*03f6*/ 	.byte	0x3f
	.zero		1


	//   ....[42]....
        /*03f8*/ 	.word	0x00009bb0
        /*03fc*/ 	.word	0x00000000
        /*0400*/ 	.word	0x00000000
        /*0404*/ 	.short	0x010a
        /*0406*/ 	.byte	0x3f
	.zero		1


	//----- nvinfo : EIATTR_NUM_MBARRIERS
	.align		4
.L_890:
        /*0408*/ 	.byte	0x03, 0x38
        /*040a*/ 	.short	0x0009


	//----- nvinfo : EIATTR_EXIT_INSTR_OFFSETS
	.align		4
        /*040c*/ 	.byte	0x04, 0x1c
        /*040e*/ 	.short	(.L_892 - .L_891)


	//   ....[0]....
.L_891:
        /*0410*/ 	.word	0x00009430


	//----- nvinfo : EIATTR_MAX_THREADS
	.align		4
.L_892:
        /*0414*/ 	.byte	0x04, 0x05
        /*0416*/ 	.short	(.L_894 - .L_893)
.L_893:
        /*0418*/ 	.word	0x00000180
        /*041c*/ 	.word	0x00000001
        /*0420*/ 	.word	0x00000001


	//----- nvinfo : EIATTR_CRS_STACK_SIZE
	.align		4
.L_894:
        /*0424*/ 	.byte	0x04, 0x1e
        /*0426*/ 	.short	(.L_896 - .L_895)
.L_895:
        /*0428*/ 	.word	0x00000000


	//----- nvinfo : EIATTR_CBANK_PARAM_SIZE
	.align		4
.L_896:
        /*042c*/ 	.byte	0x03, 0x19
        /*042e*/ 	.short	0x0770


	//----- nvinfo : EIATTR_PARAM_CBANK
	.align		4
        /*0430*/ 	.byte	0x04, 0x0a
        /*0432*/ 	.short	(.L_898 - .L_897)
	.align		4
.L_897:
        /*0434*/ 	.word	index@(.nv.constant0._ZN7cutlass13device_kernelIN5flash11enable_sm90INS1_16FlashAttnBwdSm90INS1_25CollectiveMainloopBwdSm90ILi2ELi2ELi2EN4cute5tupleIJNS5_1CILi1EEES8_S8_EEENS6_IJNS7_ILi64EEENS7_ILi128EEESB_EEENS_6half_tEfNS_4arch4Sm90ELb1ELb0ELb1ELb0ELb1ELb1ELb0ELb0ELi2ELi1ELi2ELi1ELb0EEENS1_24CollectiveEpilogueBwdGQAISC_fSF_Li256ELb0ELb1EEENS1_25SingleTileBwdLPTSchedulerILb0ELi128ELb1EEEEEEEEEvNT_6ParamsE)
        /*0438*/ 	.short	0x0210
        /*043a*/ 	.short	0x0770


	//----- nvinfo : EIATTR_SW_WAR
	.align		4
.L_898:
        /*043c*/ 	.byte	0x04, 0x36
        /*043e*/ 	.short	(.L_900 - .L_899)
.L_899:
        /*0440*/ 	.word	0x00000008
.L_900:


//--------------------- .nv.info._ZN7cutlass13device_kernelIN5flash11enable_sm90INS1_16FlashAttnBwdSm90INS1_25CollectiveMainloopBwdSm90ILi2ELi2ELi2EN4cute5tupleIJNS5_1CILi1EEES8_S8_EEENS6_IJNS7_ILi64EEENS7_ILi128EEESB_EEENS_6half_tEfNS_4arch4Sm90ELb1ELb0ELb1ELb1ELb0ELb1ELb0ELb0ELi2ELi1ELi2ELi1ELb0EEENS1_21CollectiveEpilogueBwdISC_SD_SF_Li256ELb1ELb0ELi1EEENS1_25SingleTileBwdLPTSchedulerILb1ELi128ELb0EEEEEEEEEvNT_6ParamsE --------------------------
	.section	.nv.info._ZN7cutlass13device_kernelIN5flash11enable_sm90INS1_16FlashAttnBwdSm90INS1_25CollectiveMainloopBwdSm90ILi2ELi2ELi2EN4cute5tupleIJNS5_1CILi1EEES8_S8_EEENS6_IJNS7_ILi64EEENS7_ILi128EEESB_EEENS_6half_tEfNS_4arch4Sm90ELb1ELb0ELb1ELb1ELb0ELb1ELb0ELb0ELi2ELi1ELi2ELi1ELb0EEENS1_21CollectiveEpilogueBwdISC_SD_SF_Li256ELb1ELb0ELi1EEENS1_25SingleTileBwdLPTSchedulerILb1ELi128ELb0EEEEEEEEEvNT_6ParamsE,"",@"SHT_CUDA_INFO"
	.sectionflags	@""
	.align	4


	//----- nvinfo : EIATTR_CUDA_API_VERSION
	.align		4
        /*0000*/ 	.byte	0x04, 0x37
        /*0002*/ 	.short	(.L_902 - .L_901)
.L_901:
        /*0004*/ 	.word	0x00000082


	//----- nvinfo : EIATTR_KPARAM_INFO
	.align		4
.L_902:
        /*0008*/ 	.byte	0x04, 0x17
        /*000a*/ 	.short	(.L_904 - .L_903)
.L_903:
        /*000c*/ 	.word	0x00000000
        /*0010*/ 	.short	0x0000
        /*0012*/ 	.short	0x0070
        /*0014*/ 	.byte	0x00, 0xf0, 0x01, 0x1a


	//----- nvinfo : EIATTR_SPARSE_MMA_MASK
	.align		4
.L_904:
        /*0018*/ 	.byte	0x03, 0x50
        /*001a*/ 	.short	0x0000


	//----- nvinfo : EIATTR_MAXREG_COUNT
	.align		4
        /*001c*/ 	.byte	0x03, 0x1b
        /*001e*/ 	.short	0x00a8


	//----- nvinfo : EIATTR_NUM_BARRIERS
	.align		4
        /*0020*/ 	.byte	0x02, 0x4c
        /*0022*/ 	.byte	0x10
	.zero		1


	//----- nvinfo : EIATTR_EXTERNS
	.align		4
        /*0024*/ 	.byte	0x04, 0x0f
        /*0026*/ 	.short	(.L_906 - .L_905)


	//   ....[0]....
	.align		4
.L_905:
        /*0028*/ 	.word	index@(__assertfail)


	//----- nvinfo : EIATTR_ANNOTATIONS
	.align		4
.L_906:
        /*002c*/ 	.byte	0x04, 0x55
        /*002e*/ 	.short	(.L_908 - .L_907)


	//   ....[0]....
.L_907:
        /*0030*/ 	.word	0x00000001
        /*0034*/ 	.byte	0xb0, 0x15, 0x00, 0x00, 0x01, 0x00, 0x00, 0x00, 0x20, 0x1c, 0x00, 0x00, 0x01, 0x00, 0x00, 0x00
        /*0044*/ 	.byte	0x30, 0x37, 0x00, 0x00, 0x01, 0x00, 0x00, 0x00, 0xf0, 0x37, 0x00, 0x00, 0x01, 0x00, 0x00, 0x00
        /*0054*/ 	.byte	0xe0, 0xab, 0x00, 0x00, 0x01, 0x00, 0x00, 0x00, 0xe0, 0xae, 0x00, 0x00, 0x01, 0x00, 0x00, 0x00
        /*0064*/ 	.byte	0x40, 0xba, 0x00, 0x00, 0x01, 0x00, 0x00, 0x00, 0x60, 0xba, 0x00, 0x00, 0x01, 0x00, 0x00, 0x00
        /*0074*/ 	.byte	0xd0, 0xbd, 0x00, 0x00


	//----- nvinfo : EIATTR_MERCURY_ISA_VERSION
	.align		4
.L_908:
        /*0078*/ 	.byte	0x03, 0x5f
        /*007a*/ 	.short	0x0101


	//----- nvinfo : EIATTR_INT_WARP_WIDE_INSTR_OFFSETS
	.align		4
        /*007c*/ 	.byte	0x04, 0x31
        /*007e*/ 	.short	(.L_910 - .L_909)


	//   ....[0]....
.L_909:
        /*0080*/ 	.word	0x00000190


	//   ....[1]....
        /*0084*/ 	.word	0x000001c0


	//----- nvinfo : EIATTR_COOP_GROUP_MASK_REGIDS
	.align		4
.L_910:
        /*0088*/ 	.byte	0x04, 0x29
        /*008a*/ 	.short	(.L_912 - .L_911)


	//   ....[0]....
.L_911:
        /*008c*/ 	.word	0xffffffff


	//   ....[1]....
        /*0090*/ 	.word	0xffffffff


	//   ....[2]....
        /*0094*/ 	.word	0xffffffff


	//   ....[3]....
        /*0098*/ 	.word	0xffffffff


	//   ....[4]....
        /*009c*/ 	.word	0xffffffff


	//   ....[5]....
        /*00a0*/ 	.word	0xffffffff


	//   ....[6]....
        /*00a4*/ 	.word	0xffffffff


	//   ....[7]....
        /*00a8*/ 	.word	0x0500000f


	//----- nvinfo : EIATTR_COOP_GROUP_INSTR_OFFSETS
	.align		4
.L_912:
        /*00ac*/ 	.byte	0x04, 0x28
        /*00ae*/ 	.short	(.L_914 - .L_913)


	//   ....[0]....
.L_913:
        /*00b0*/ 	.word	0x00000070


	//   ....[1]....
        /*00b4*/ 	.word	0x000001a0


	//   ....[2]....
        /*00b8*/ 	.word	0x000001f0


	//   ....[3]....
        /*00bc*/ 	.word	0x000003e0


	//   ....[4]....
        /*00c0*/ 	.word	0x00000630


	//   ....[5]....
        /*00c4*/ 	.word	0x00001850


	//   ....[6]....
        /*00c8*/ 	.word	0x00008710


	//   ....[7]....
        /*00cc*/ 	.word	0x0000c620


	//----- nvinfo : EIATTR_REG_RECONFIG
	.align		4
.L_914:
        /*00d0*/ 	.byte	0x01, 0x54
	.zero		2


	//----- nvinfo : EIATTR_SYSCALL_OFFSETS
	.align		4
        /*00d4*/ 	.byte	0x04, 0x46
        /*00d6*/ 	.short	(.L_916 - .L_915)


	//   ....[0]....
.L_915:
        /*00d8*/ 	.word	0x00001480


	//   ....[1]....
        /*00dc*/ 	.word	0x00001570


	//   ....[2]....
        /*00e0*/ 	.word	0x000016e0


	//   ....[3]....
        /*00e4*/ 	.word	0x000017d0


	//----- nvinfo : EIATTR_MBARRIER_INSTR_OFFSETS
	.align		4
.L_916:
        /*00e8*/ 	.byte	0x04, 0x39
        /*00ea*/ 	.short	(.L_918 - .L_917)


	//   ....[0]....
.L_917:
        /*00ec*/ 	.word	0x00000290
        /*00f0*/ 	.word	0x000000ff
        /*00f4*/ 	.word	0x00030800
        /*00f8*/ 	.short	0x0100
        /*00fa*/ 	.byte	0x06
	.zero		1


	//   ....[1]....
        /*00fc*/ 	.word	0x00000390
        /*0100*/ 	.word	0x000000ff
        /*0104*/ 	.word	0x00030810
        /*0108*/ 	.short	0x0100
        /*010a*/ 	.byte	0x08
	.zero		1


	//   ....[2]....
        /*010c*/ 	.word	0x000003a0
        /*0110*/ 	.word	0x000000ff
        /*0114*/ 	.word	0x00030820
        /*0118*/ 	.short	0x0100
        /*011a*/ 	.byte	0x08
	.zero		1


	//   ....[3]....
        /*011c*/ 	.word	0x000003b0
        /*0120*/ 	.word	0x000000ff
        /*0124*/ 	.word	0x00030818
        /*0128*/ 	.short	0x0100
        /*012a*/ 	.byte	0x08
	.zero		1


	//   ....[4]....
        /*012c*/ 	.word	0x000003c0
        /*0130*/ 	.word	0x000000ff
        /*0134*/ 	.word	0x00030828
        /*0138*/ 	.short	0x0100
        /*013a*/ 	.byte	0x08
	.zero		1


	//   ....[5]....
        /*013c*/ 	.word	0x000004f0
        /*0140*/ 	.word	0x000000ff
        /*0144*/ 	.word	0x00030830
        /*0148*/ 	.short	0x0100
        /*014a*/ 	.byte	0x08
	.zero		1


	//   ....[6]....
        /*014c*/ 	.word	0x00000500
        /*0150*/ 	.word	0x000000ff
        /*0154*/ 	.word	0x00030840
        /*0158*/ 	.short	0x0100
        /*015a*/ 	.byte	0x08
	.zero		1


	//   ....[7]....
        /*015c*/ 	.word	0x00000510
        /*0160*/ 	.word	0x000000ff
        /*0164*/ 	.word	0x00030838
        /*0168*/ 	.short	0x0100
        /*016a*/ 	.byte	0x08
	.zero		1


	//   ....[8]....
        /*016c*/ 	.word	0x00000520
        /*0170*/ 	.word	0x000000ff
        /*0174*/ 	.word	0x00030848
        /*0178*/ 	.short	0x0100
        /*017a*/ 	.byte	0x08
	.zero		1


	//   ....[9]....
        /*017c*/ 	.word	0x00001890
        /*0180*/ 	.word	0x00000010
        /*0184*/ 	.word	0x00030800
        /*0188*/ 	.short	0x010a
        /*018a*/ 	.byte	0x3f
	.zero		1


	//   ....[10]....
        /*018c*/ 	.word	0x00001930
        /*0190*/ 	.word	0x00000010
        /*0194*/ 	.word	0x00030800
        /*0198*/ 	.short	0x010a
        /*019a*/ 	.byte	0x3f
	.zero		1


	//   ....[11]....
        /*019c*/ 	.word	0x00002070
        /*01a0*/ 	.word	0x00000000
        /*01a4*/ 	.word	0x00030810
        /*01a8*/ 	.short	0x010a
        /*01aa*/ 	.byte	0x3f
	.zero		1


	//   ....[12]....
        /*01ac*/ 	.word	0x000020b0
        /*01b0*/ 	.word	0x00000000
        /*01b4*/ 	.word	0x00030810
        /*01b8*/ 	.short	0x010a
        /*01ba*/ 	.byte	0x3f
	.zero		1


	//   ....[13]....
        /*01bc*/ 	.word	0x00002610
        /*01c0*/ 	.word	0x00000000
        /*01c4*/ 	.word	0x00030830
        /*01c8*/ 	.short	0x010a
        /*01ca*/ 	.byte	0x3f
	.zero		1


	//   ....[14]....
        /*01cc*/ 	.word	0x00002980
        /*01d0*/ 	.word	0x00000000
        /*01d4*/ 	.word	0x00030830
        /*01d8*/ 	.short	0x010a
        /*01da*/ 	.byte	0x3f
	.zero		1


	//   ....[15]....
        /*01dc*/ 	.word	0x000048c0
        /*01e0*/ 	.word	0x00000006
        /*01e4*/ 	.word	0x00000000
        /*01e8*/ 	.short	0x0101
        /*01ea*/ 	.byte	0x3f
	.zero		1


	//   ....[16]....
        /*01ec*/ 	.word	0x00004bf0
        /*01f0*/ 	.word	0x00000000
        /*01f4*/ 	.word	0x00000000
        /*01f8*/ 	.short	0x0101
        /*01fa*/ 	.byte	0x3f
	.zero		1


	//   ....[17]....
        /*01fc*/ 	.word	0x0000a860
        /*0200*/ 	.word	0x0000000f
        /*0204*/ 	.word	0x00030820
        /*0208*/ 	.short	0x010a
        /*020a*/ 	.byte	0x3f
	.zero		1


	//   ....[18]....
        /*020c*/ 	.word	0x0000af40
        /*0210*/ 	.word	0x0000000f
        /*0214*/ 	.word	0x00030840
        /*0218*/ 	.short	0x010a
        /*021a*/ 	.byte	0x3f
	.zero		1


	//   ....[19]....
        /*021c*/ 	.word	0x0000b210
        /*0220*/ 	.word	0x0000000f
        /*0224*/ 	.word	0x00030828
        /*0228*/ 	.short	0x010a
        /*022a*/ 	.byte	0x3f
	.zero		1


	//   ....[20]....
        /*022c*/ 	.word	0x0000b4e0
        /*0230*/ 	.word	0x0000000f
        /*0234*/ 	.word	0x00030848
        /*0238*/ 	.short	0x010a
        /*023a*/ 	.byte	0x3f
	.zero		1


	//   ....[21]....
        /*023c*/ 	.word	0x0000b750
        /*0240*/ 	.word	0x0000000f
        /*0244*/ 	.word	0x00030820
        /*0248*/ 	.short	0x010a
        /*024a*/ 	.byte	0x3f
	.zero		1


	//   ....[22]....
        /*024c*/ 	.word	0x0000ba90
        /*0250*/ 	.word	0x0000000f
        /*0254*/ 	.word	0x00030840
        /*0258*/ 	.short	0x010a
        /*025a*/ 	.byte	0x3f
	.zero		1


	//   ....[23]....
        /*025c*/ 	.word	0x0000bd30
        /*0260*/ 	.word	0x0000000f
        /*0264*/ 	.word	0x00030828
        /*0268*/ 	.short	0x010a
        /*026a*/ 	.byte	0x3f
	.zero		1


	//   ....[24]....
        /*026c*/ 	.word	0x0000c040
        /*0270*/ 	.word	0x00000003
        /*0274*/ 	.word	0x00030840
        /*0278*/ 	.short	0x010a
        /*027a*/ 	.byte	0x3f
	.zero		1


	//   ....[25]....
        /*027c*/ 	.word	0x0000c4a0
        /*0280*/ 	.word	0x00000007
        /*0284*/ 	.word	0x00000000
        /*0288*/ 	.short	0x010a
        /*028a*/ 	.byte	0x3f
	.zero		1


	//   ....[26]....
        /*028c*/ 	.word	0x0000c4f0
        /*0290*/ 	.word	0x00000003
        /*0294*/ 	.word	0x00000000
        /*0298*/ 	.short	0x010a
        /*029a*/ 	.byte	0x3f
	.zero		1


	//   ....[27]....
        /*029c*/ 	.word	0x0000c550
        /*02a0*/ 	.word	0x00000005
        /*02a4*/ 	.word	0x00000000
        /*02a8*/ 	.short	0x010a
        /*02aa*/ 	.byte	0x3f
	.zero		1


	//   ....[28]....
        /*02ac*/ 	.word	0x0000c580
        /*02b0*/ 	.word	0x00000003
        /*02b4*/ 	.word	0x00000000
        /*02b8*/ 	.short	0x010a
        /*02ba*/ 	.byte	0x3f
	.zero		1


	//   ....[29]....
        /*02bc*/ 	.word	0x0000c680
        /*02c0*/ 	.word	0x00000000
        /*02c4*/ 	.word	0x00030800
        /*02c8*/ 	.short	0x010a
        /*02ca*/ 	.byte	0x3f
	.zero		1


	//   ....[30]....
        /*02cc*/ 	.word	0x0000c6d0
        /*02d0*/ 	.word	0x00000000
        /*02d4*/ 	.word	0x00030810
        /*02d8*/ 	.short	0x010a
        /*02da*/ 	.byte	0x3f
	.zero		1


	//   ....[31]....
        /*02dc*/ 	.word	0x0000c720
        /*02e0*/ 	.word	0x00000000
        /*02e4*/ 	.word	0x00030830
        /*02e8*/ 	.short	0x010a
        /*02ea*/ 	.byte	0x3f
	.zero		1


	//   ....[32]....
        /*02ec*/ 	.word	0x0000c770
        /*02f0*/ 	.word	0x0000000f
        /*02f4*/ 	.word	0x00030820
        /*02f8*/ 	.short	0x010a
        /*02fa*/ 	.byte	0x3f
	.zero		1


	//   ....[33]....
        /*02fc*/ 	.word	0x0000c7c0
        /*0300*/ 	.word	0x0000000f
        /*0304*/ 	.word	0x00030840
        /*0308*/ 	.short	0x010a
        /*030a*/ 	.byte	0x3f
	.zero		1


	//   ....[34]....
        /*030c*/ 	.word	0x0000c810
        /*0310*/ 	.word	0x0000000f
        /*0314*/ 	.word	0x00030828
        /*0318*/ 	.short	0x010a
        /*031a*/ 	.byte	0x3f
	.zero		1


	//   ....[35]....
        /*031c*/ 	.word	0x0000c860
        /*0320*/ 	.word	0x0000000f
        /*0324*/ 	.word	0x00030848
        /*0328*/ 	.short	0x010a
        /*032a*/ 	.byte	0x3f
	.zero		1


	//   ....[36]....
        /*032c*/ 	.word	0x0000c8c0
        /*0330*/ 	.word	0x0000000f
        /*0334*/ 	.word	0x00030820
        /*0338*/ 	.short	0x010a
        /*033a*/ 	.byte	0x3f
	.zero		1


	//   ....[37]....
        /*033c*/ 	.word	0x0000c910
        /*0340*/ 	.word	0x0000000f
        /*0344*/ 	.word	0x00030840
        /*0348*/ 	.short	0x010a
        /*034a*/ 	.byte	0x3f
	.zero		1


	//   ....[38]....
        /*034c*/ 	.word	0x0000c960
        /*0350*/ 	.word	0x0000000f
        /*0354*/ 	.word	0x00030828
        /*0358*/ 	.short	0x010a
        /*035a*/ 	.byte	0x3f
	.zero		1


	//   ....[39]....
        /*035c*/ 	.word	0x0000c9b0
        /*0360*/ 	.word	0x00000003
        /*0364*/ 	.word	0x00030840
        /*0368*/ 	.short	0x010a
        /*036a*/ 	.byte	0x3f
	.zero		1


	//   ....[40]....
        /*036c*/ 	.word	0x0000ca80
        /*0370*/ 	.word	0x00000007
        /*0374*/ 	.word	0x00000000
        /*0378*/ 	.short	0x010a
        /*037a*/ 	.byte	0x3f
	.zero		1


	//   ....[41]....
        /*037c*/ 	.word	0x0000cad0
        /*0380*/ 	.word	0x00000003
        /*0384*/ 	.word	0x00000000
        /*0388*/ 	.short	0x010a
        /*038a*/ 	.byte	0x3f
	.zero		1


	//   ....[42]....
        /*038c*/ 	.word	0x0000cb20
        /*0390*/ 	.word	0x00000005
        /*0394*/ 	.word	0x00000000
        /*0398*/ 	.short	0x010a
        /*039a*/ 	.byte	0x3f
	.zero		1


	//----- nvinfo : EIATTR_NUM_MBARRIERS
	.align		4
.L_918:
        /*039c*/ 	.byte	0x03, 0x38
        /*039e*/ 	.short	0x0009


	//----- nvinfo : EIATTR_EXIT_INSTR_OFFSETS
	.align		4
        /*03a0*/ 	.byte	0x04, 0x1c
        /*03a2*/ 	.short	(.L_920 - .L_919)


	//   ....[0]....
.L_919:
        /*03a4*/ 	.word	0x0000c5d0


	//----- nvinfo : EIATTR_MAX_THREADS
	.align		4
.L_920:
        /*03a8*/ 	.byte	0x04, 0x05
        /*03aa*/ 	.short	(.L_922 - .L_921)
.L_921:
        /*03ac*/ 	.word	0x00000180
        /*03b0*/ 	.word	0x00000001
        /*03b4*/ 	.word	0x00000001


	//----- nvinfo : EIATTR_CRS_STACK_SIZE
	.align		4
.L_922:
        /*03b8*/ 	.byte	0x04, 0x1e
        /*03ba*/ 	.short	(.L_924 - .L_923)
.L_923:
        /*03bc*/ 	.word	0x00000000


	//----- nvinfo : EIATTR_CBANK_PARAM_SIZE
	.align		4
.L_924:
        /*03c0*/ 	.byte	0x03, 0x19
        /*03c2*/ 	.short	0x06f0


	//----- nvinfo : EIATTR_PARAM_CBANK
	.align		4
        /*03c4*/ 	.byte	0x04, 0x0a
        /*03c6*/ 	.short	(.L_926 - .L_925)
	.align		4
.L_925:
        /*03c8*/ 	.word	index@(.nv.constant0._ZN7cutlass13device_kernelIN5flash11enable_sm90INS1_16FlashAttnBwdSm90INS1_25CollectiveMainloopBwdSm90ILi2ELi2ELi2EN4cute5tupleIJNS5_1CILi1EEES8_S8_EEENS6_IJNS7_ILi64EEENS7_ILi128EEESB_EEENS_6half_tEfNS_4arch4Sm90ELb1ELb0ELb1ELb1ELb0ELb1ELb0ELb0ELi2ELi1ELi2ELi1ELb0EEENS1_21CollectiveEpilogueBwdISC_SD_SF_Li256ELb1ELb0ELi1EEENS1_25SingleTileBwdLPTSchedulerILb1ELi128ELb0EEEEEEEEEvNT_6ParamsE)
        /*03cc*/ 	.short	0x0210
        /*03ce*/ 	.short	0x06f0


	//----- nvinfo : EIATTR_SW_WAR
	.align		4
.L_926:
        /*03d0*/ 	.byte	0x04, 0x36
        /*03d2*/ 	.short	(.L_928 - .L_927)
.L_927:
        /*03d4*/ 	.word	0x00000008
.L_928:


//--------------------- .nv.info._ZN7cutlass13device_kernelIN5flash11enable_sm90INS1_16FlashAttnBwdSm90INS1_25CollectiveMainloopBwdSm90ILi2ELi2ELi2EN4cute5tupleIJNS5_1CILi1EEES8_S8_EEENS6_IJNS7_ILi64EEENS7_ILi128EEESB_EEENS_6half_tEfNS_4arch4Sm90ELb1ELb0ELb1ELb1ELb1ELb1ELb0ELb0ELi2ELi1ELi2ELi1ELb0EEENS1_21CollectiveEpilogueBwdISC_SD_SF_Li256ELb1ELb0ELi1EEENS1_25SingleTileBwdLPTSchedulerILb1ELi128ELb1EEEEEEEEEvNT_6ParamsE --------------------------
	.section	.nv.info._ZN7cutlass13device_kernelIN5flash11enable_sm90INS1_16FlashAttnBwdSm90INS1_25CollectiveMainloopBwdSm90ILi2ELi2ELi2EN4cute5tupleIJNS5_1CILi1EEES8_S8_EEENS6_IJNS7_ILi64EEENS7_ILi128EEESB_EEENS_6half_tEfNS_4arch4Sm90ELb1ELb0ELb1ELb1ELb1ELb1ELb0ELb0ELi2ELi1ELi2ELi1ELb0EEENS1_21CollectiveEpilogueBwdISC_SD_SF_Li256ELb1ELb0ELi1EEENS1_25SingleTileBwdLPTSchedulerILb1ELi128ELb1EEEEEEEEEvNT_6ParamsE,"",@"SHT_CUDA_INFO"
	.sectionflags	@""
	.align	4


	//----- nvinfo : EIATTR_CUDA_API_VERSION
	.align		4
        /*0000*/ 	.byte	0x04, 0x37
        /*0002*/ 	.short	(.L_930 - .L_929)
.L_929:
        /*0004*/ 	.word	0x00000082


	//----- nvinfo : EIATTR_KPARAM_INFO
	.align		4
.L_930:
        /*0008*/ 	.byte	0x04, 0x17
        /*000a*/ 	.short	(.L_932 - .L_931)
.L_931:
        /*000c*/ 	.word	0x00000000
        /*0010*/ 	.short	0x0000
        /*0012*/ 	.short	0x0070
        /*0014*/ 	.byte	0x00, 0xf0, 0x01, 0x1a


	//----- nvinfo : EIATTR_SPARSE_MMA_MASK
	.align		4
.L_932:
        /*0018*/ 	.byte	0x03, 0x50
        /*001a*/ 	.short	0x0000


	//----- nvinfo : EIATTR_MAXREG_COUNT
	.align		4
        /*001c*/ 	.byte	0x03, 0x1b
        /*001e*/ 	.short	0x00a8


	//----- nvinfo : EIATTR_NUM_BARRIERS
	.align		4
        /*0020*/ 	.byte	0x02, 0x4c
        /*0022*/ 	.byte	0x10
	.zero		1


	//----- nvinfo : EIATTR_EXTERNS
	.align		4
        /*0024*/ 	.byte	0x04, 0x0f
        /*0026*/ 	.short	(.L_934 - .L_933)


	//   ....[0]....
	.align		4
.L_933:
        /*0028*/ 	.word	index@(__assertfail)


	//----- nvinfo : EIATTR_ANNOTATIONS
	.align		4
.L_934:
        /*002c*/ 	.byte	0x04, 0x55
        /*002e*/ 	.short	(.L_936 - .L_935)


	//   ....[0]....
.L_935:
        /*0030*/ 	.word	0x00000001
        /*0034*/ 	.byte	0xd0, 0x15, 0x00, 0x00, 0x01, 0x00, 0x00, 0x00, 0x40, 0x1c, 0x00, 0x00, 0x01, 0x00, 0x00, 0x00
        /*0044*/ 	.byte	0x50, 0x37, 0x00, 0x00, 0x01, 0x00, 0x00, 0x00, 0x10, 0x38, 0x00, 0x00, 0x01, 0x00, 0x00, 0x00
        /*0054*/ 	.byte	0x00, 0xb5, 0x00, 0x00, 0x01, 0x00, 0x00, 0x00, 0x00, 0xb8, 0x00, 0x00, 0x01, 0x00, 0x00, 0x00
        /*0064*/ 	.byte	0x60, 0xc3, 0x00, 0x00, 0x01, 0x00, 0x00, 0x00, 0x80, 0xc3, 0x00, 0x00, 0x01, 0x00, 0x00, 0x00
        /*0074*/ 	.byte	0xf0, 0xc6, 0x00, 0x00


	//----- nvinfo : EIATTR_MERCURY_ISA_VERSION
	.align		4
.L_936:
        /*0078*/ 	.byte	0x03, 0x5f
        /*007a*/ 	.short	0x0101


	//----- nvinfo : EIATTR_INT_WARP_WIDE_INSTR_OFFSETS
	.align		4
        /*007c*/ 	.byte	0x04, 0x31
        /*007e*/ 	.short	(.L_938 - .L_937)


	//   ....[0]....
.L_937:
        /*0080*/ 	.word	0x00000190


	//   ....[1]....
        /*0084*/ 	.word	0x000001c0


	//   ....[2]....
        /*0088*/ 	.word	0x000098e0


	//   ....[3]....
        /*008c*/ 	.word	0x00009f90


	//   ....[4]....
        /*0090*/ 	.word	0x0000a4c0


	//----- nvinfo : EIATTR_COOP_GROUP_MASK_REGIDS
	.align		4
.L_938:
        /*0094*/ 	.byte	0x04, 0x29
        /*0096*/ 	.short	(.L_940 - .L_939)


	//   ....[0]....
.L_939:
        /*0098*/ 	.word	0xffffffff


	//   ....[1]....
        /*009c*/ 	.word	0xffffffff


	//   ....[2]....
        /*00a0*/ 	.word	0xffffffff


	//   ....[3]....
        /*00a4*/ 	.word	0xffffffff


	//   ....[4]....
        /*00a8*/ 	.word	0xffffffff


	//   ....[5]....
        /*00ac*/ 	.word	0xffffffff


	//   ....[6]....
        /*00b0*/ 	.word	0xffffffff


	//   ....[7]....
        /*00b4*/ 	.word	0xffffffff


	//   ....[8]....
        /*00b8*/ 	.word	0xffffffff


	//   ....[9]....
        /*00bc*/ 	.word	0xffffffff


	//   ....[10]....
        /*00c0*/ 	.word	0xffffffff


	//   ....[11]....
        /*00c4*/ 	.word	0xffffffff


	//   ....[12]....
        /*00c8*/ 	.word	0xffffffff


	//   ....[13]....
        /*00cc*/ 	.word	0x0500000f


	//   ....[14]....
        /*00d0*/ 	.word	0x0500000f


	//   ....[15]....
        /*00d4*/ 	.word	0x0500000f


	//   ....[16]....
        /*00d8*/ 	.word	0x0500000f


	//----- nvinfo : EIATTR_COOP_GROUP_INSTR_OFFSETS
	.align		4
.L_940:
        /*00dc*/ 	.byte	0x04, 0x28
        /*00de*/ 	.short	(.L_942 - .L_941)


	//   ....[0]....
.L_941:
        /*00e0*/ 	.word	0x00000070


	//   ....[1]....
        /*00e4*/ 	.word	0x000001a0


	//   ....[2]....
        /*00e8*/ 	.word	0x000001f0


	//   ....[3]....
        /*00ec*/ 	.word	0x000003e0


	//   ....[4]....
        /*00f0*/ 	.word	0x00000630


	//   ....[5]....
        /*00f4*/ 	.word	0x00001870


	//   ....[6]....
        /*00f8*/ 	.word	0x00008730


	//   ....[7]....
        /*00fc*/ 	.word	0x000094e0


	//   ....[8]....
        /*0100*/ 	.word	0x00009810


	//   ....[9]....
        /*0104*/ 	.word	0x00009c10


	//   ....[10]....
        /*0108*/ 	.word	0x00009ec0


	//   ....[11]....
        /*010c*/ 	.word	0x0000a180


	//   ....[12]....
        /*0110*/ 	.word	0x0000a3f0


	//   ....[13]....
        /*0114*/ 	.word	0x0000cf40


	//   ....[14]....
        /*0118*/ 	.word	0x0000d0c0


	//   ....[15]....
        /*011c*/ 	.word	0x0000d130


	//   ....[16]....
        /*0120*/ 	.word	0x0000d1a0


	//----- nvinfo : EIATTR_REG_RECONFIG
	.align		4
.L_942:
        /*0124*/ 	.byte	0x01, 0x54
	.zero		2


	//----- nvinfo : EIATTR_SYSCALL_OFFSETS
	.align		4
        /*0128*/ 	.byte	0x04, 0x46
        /*012a*/ 	.short	(.L_944 - .L_943)


	//   ....[0]....
.L_943:
        /*012c*/ 	.word	0x000014a0


	//   ....[1]....
        /*0130*/ 	.word	0x00001590


	//   ....[2]....
        /*0134*/ 	.word	0x00001700


	//   ....[3]....
        /*0138*/ 	.word	0x000017f0


	//----- nvinfo : EIATTR_MBARRIER_INSTR_OFFSETS
	.align		4
.L_944:
        /*013c*/ 	.byte	0x04, 0x39
        /*013e*/ 	.short	(.L_946 - .L_945)


	//   ....[0]....
.L_945:
        /*0140*/ 	.word	0x00000290
        /*0144*/ 	.word	0x000000ff
        /*0148*/ 	.word	0x00030800
        /*014c*/ 	.short	0x0100
        /*014e*/ 	.byte	0x06
	.zero		1


	//   ....[1]....
        /*0150*/ 	.word	0x00000390
        /*0154*/ 	.word	0x000000ff
        /*0158*/ 	.word	0x00030810
        /*015c*/ 	.short	0x0100
        /*015e*/ 	.byte	0x08
	.zero		1


	//   ....[2]....
        /*0160*/ 	.word	0x000003a0
        /*0164*/ 	.word	0x000000ff
        /*0168*/ 	.word	0x00030820
        /*016c*/ 	.short	0x0100
        /*016e*/ 	.byte	0x08
	.zero		1


	//   ....[3]....
        /*0170*/ 	.word	0x000003b0
        /*0174*/ 	.word	0x000000ff
        /*0178*/ 	.word	0x00030818
        /*017c*/ 	.short	0x0100
        /*017e*/ 	.byte	0x08
	.zero		1


	//   ....[4]....
        /*0180*/ 	.word	0x000003c0
        /*0184*/ 	.word	0x000000ff
        /*0188*/ 	.word	0x00030828
        /*018c*/ 	.short	0x0100
        /*018e*/ 	.byte	0x08
	.zero		1


	//   ....[5]....
        /*0190*/ 	.word	0x000004f0
        /*0194*/ 	.word	0x000000ff
        /*0198*/ 	.word	0x00030830
        /*019c*/ 	.short	0x0100
        /*019e*/ 	.byte	0x08
	.zero		1


	//   ....[6]....
        /*01a0*/ 	.word	0x00000500
        /*01a4*/ 	.word	0x000000ff
        /*01a8*/ 	.word	0x00030840
        /*01ac*/ 	.short	0x0100
        /*01ae*/ 	.byte	0x08
	.zero		1


	//   ....[7]....
        /*01b0*/ 	.word	0x00000510
        /*01b4*/ 	.word	0x000000ff
        /*01b8*/ 	.word	0x00030838
        /*01bc*/ 	.short	0x0100
        /*01be*/ 	.byte	0x08
	.zero		1


	//   ....[8]....
        /*01c0*/ 	.word	0x00000520
        /*01c4*/ 	.word	0x000000ff
        /*01c8*/ 	.word	0x00030848
        /*01cc*/ 	.short	0x0100
        /*01ce*/ 	.byte	0x08
	.zero		1


	//   ....[9]....
        /*01d0*/ 	.word	0x000018b0
        /*01d4*/ 	.word	0x00000010
        /*01d8*/ 	.word	0x00030800
        /*01dc*/ 	.short	0x010a
        /*01de*/ 	.byte	0x3f
	.zero		1


	//   ....[10]....
        /*01e0*/ 	.word	0x00001950
        /*01e4*/ 	.word	0x00000010
        /*01e8*/ 	.word	0x00030800
        /*01ec*/ 	.short	0x010a
        /*01ee*/ 	.byte	0x3f
	.zero		1


	//   ....[11]....
        /*01f0*/ 	.word	0x00002090
        /*01f4*/ 	.word	0x00000000
        /*01f8*/ 	.word	0x00030810
        /*01fc*/ 	.short	0x010a
        /*01fe*/ 	.byte	0x3f
	.zero		1


	//   ....[12]....
        /*0200*/ 	.word	0x000020d0
        /*0204*/ 	.word	0x00000000
        /*0208*/ 	.word	0x00030810
        /*020c*/ 	.short	0x010a
        /*020e*/ 	.byte	0x3f
	.zero		1


	//   ....[13]....
        /*0210*/ 	.word	0x00002630
        /*0214*/ 	.word	0x00000000
        /*0218*/ 	.word	0x00030830
        /*021c*/ 	.short	0x010a
        /*021e*/ 	.byte	0x3f
	.zero		1


	//   ....[14]....
        /*0220*/ 	.word	0x000029a0
        /*0224*/ 	.word	0x00000000
        /*0228*/ 	.word	0x00030830
        /*022c*/ 	.short	0x010a
        /*022e*/ 	.byte	0x3f
	.zero		1


	//   ....[15]....
        /*0230*/ 	.word	0x000048e0
        /*0234*/ 	.word	0x00000006
        /*0238*/ 	.word	0x00000000
        /*023c*/ 	.short	0x0101
        /*023e*/ 	.byte	0x3f
	.zero		1


	//   ....[16]....
        /*0240*/ 	.word	0x00004c10
        /*0244*/ 	.word	0x00000000
        /*0248*/ 	.word	0x00000000
        /*024c*/ 	.short	0x0101
        /*024e*/ 	.byte	0x3f
	.zero		1


	//   ....[17]....
        /*0250*/ 	.word	0x0000b180
        /*0254*/ 	.word	0x0000000f
        /*0258*/ 	.word	0x00030820
        /*025c*/ 	.short	0x010a
        /*025e*/ 	.byte	0x3f
	.zero		1


	//   ....[18]....
        /*0260*/ 	.word	0x0000b860
        /*0264*/ 	.word	0x0000000f
        /*0268*/ 	.word	0x00030840
        /*026c*/ 	.short	0x010a
        /*026e*/ 	.byte	0x3f
	.zero		1


	//   ....[19]....
        /*0270*/ 	.word	0x0000bb30
        /*0274*/ 	.word	0x0000000f
        /*0278*/ 	.word	0x00030828
        /*027c*/ 	.short	0x010a
        /*027e*/ 	.byte	0x3f
	.zero		1


	//   ....[20]....
        /*0280*/ 	.word	0x0000be00
        /*0284*/ 	.word	0x0000000f
        /*0288*/ 	.word	0x00030848
        /*028c*/ 	.short	0x010a
        /*028e*/ 	.byte	0x3f
	.zero		1


	//   ....[21]....
        /*0290*/ 	.word	0x0000c070
        /*0294*/ 	.word	0x0000000f
        /*0298*/ 	.word	0x00030820
        /*029c*/ 	.short	0x010a
        /*029e*/ 	.byte	0x3f
	.zero		1


	//   ....[22]....
        /*02a0*/ 	.word	0x0000c3b0
        /*02a4*/ 	.word	0x0000000f
        /*02a8*/ 	.word	0x00030840
        /*02ac*/ 	.short	0x010a
        /*02ae*/ 	.byte	0x3f
	.zero		1


	//   ....[23]....
        /*02b0*/ 	.word	0x0000c650
        /*02b4*/ 	.word	0x0000000f
        /*02b8*/ 	.word	0x00030828
        /*02bc*/ 	.short	0x010a
        /*02be*/ 	.byte	0x3f
	.zero		1


	//   ....[24]....
        /*02c0*/ 	.word	0x0000c960
        /*02c4*/ 	.word	0x00000003
        /*02c8*/ 	.word	0x00030840
        /*02cc*/ 	.short	0x010a
        /*02ce*/ 	.byte	0x3f
	.zero		1


	//   ....[25]....
        /*02d0*/ 	.word	0x0000cdc0
        /*02d4*/ 	.word	0x00000007
        /*02d8*/ 	.word	0x00000000
        /*02dc*/ 	.short	0x010a
        /*02de*/ 	.byte	0x3f
	.zero		1


	//   ....[26]....
        /*02e0*/ 	.word	0x0000ce10
        /*02e4*/ 	.word	0x00000003
        /*02e8*/ 	.word	0x00000000
        /*02ec*/ 	.short	0x010a
        /*02ee*/ 	.byte	0x3f
	.zero		1


	//   ....[27]....
        /*02f0*/ 	.word	0x0000ce70
        /*02f4*/ 	.word	0x00000005
        /*02f8*/ 	.word	0x00000000
        /*02fc*/ 	.short	0x010a
        /*02fe*/ 	.byte	0x3f
	.zero		1


	//   ....[28]....
        /*0300*/ 	.word	0x0000cea0
        /*0304*/ 	.word	0x00000003
        /*0308*/ 	.word	0x00000000
        /*030c*/ 	.short	0x010a
        /*030e*/ 	.byte	0x3f
	.zero		1


	//   ....[29]....
        /*0310*/ 	.word	0x0000cfa0
        /*0314*/ 	.word	0x00000000
        /*0318*/ 	.word	0x00030800
        /*031c*/ 	.short	0x010a
        /*031e*/ 	.byte	0x3f
	.zero		1


	//   ....[30]....
        /*0320*/ 	.word	0x0000cff0
        /*0324*/ 	.word	0x00000000
        /*0328*/ 	.word	0x00030810
        /*032c*/ 	.short	0x010a
        /*032e*/ 	.byte	0x3f
	.zero		1


	//   ....[31]....
        /*0330*/ 	.word	0x0000d040
        /*0334*/ 	.word	0x00000000
        /*0338*/ 	.word	0x00030830
        /*033c*/ 	.short	0x010a
        /*033e*/ 	.byte	0x3f
	.zero		1


	//   ....[32]....
        /*0340*/ 	.word	0x0000d1e0
        /*0344*/ 	.word	0x0000000f
        /*0348*/ 	.word	0x00030820
        /*034c*/ 	.short	0x010a
        /*034e*/ 	.byte	0x3f
	.zero		1


	//   ....[33]....
        /*0350*/ 	.word	0x0000d230
        /*0354*/ 	.word	0x0000000f
        /*0358*/ 	.word	0x00030840
        /*035c*/ 	.short	0x010a
        /*035e*/ 	.byte	0x3f
	.zero		1


	//   ....[34]....
        /*0360*/ 	.word	0x0000d280
        /*0364*/ 	.word	0x0000000f
        /*0368*/ 	.word	0x00030828
        /*036c*/ 	.short	0x010a
        /*036e*/ 	.byte	0x3f
	.zero		1


	//   ....[35]....
        /*0370*/ 	.word	0x0000d2d0
        /*0374*/ 	.word	0x0000000f
        /*0378*/ 	.word	0x00030848
        /*037c*/ 	.short	0x010a
        /*037e*/ 	.byte	0x3f
	.zero		1


	//   ....[36]....
        /*0380*/ 	.word	0x0000d330
        /*0384*/ 	.word	0x0000000f
        /*0388*/ 	.word	0x00030820
        /*038c*/ 	.short	0x010a
        /*038e*/ 	.byte	0x3f
	.zero		1


	//   ....[37]....
        /*0390*/ 	.word	0x0000d380
        /*0394*/ 	.word	0x0000000f
        /*0398*/ 	.word	0x00030840
        /*039c*/ 	.short	0x010a
        /*039e*/ 	.byte	0x3f
	.zero		1


	//   ....[38]....
        /*03a0*/ 	.word	0x0000d3d0
        /*03a4*/ 	.word	0x0000000f
        /*03a8*/ 	.word	0x00030828
        /*03ac*/ 	.short	0x010a
        /*03ae*/ 	.byte	0x3f
	.zero		1


	//   ....[39]....
        /*03b0*/ 	.word	0x0000d420
        /*03b4*/ 	.word	0x00000003
        /*03b8*/ 	.word	0x00030840
        /*03bc*/ 	.short	0x010a
        /*03be*/ 	.byte	0x3f
	.zero		1


	//   ....[40]....
        /*03c0*/ 	.word	0x0000d4f0
        /*03c4*/ 	.word	0x00000007
        /*03c8*/ 	.word	0x00000000
        /*03cc*/ 	.short	0x010a
        /*03ce*/ 	.byte	0x3f
	.zero		1


	//   ....[41]....
        /*03d0*/ 	.word	0x0000d540
        /*03d4*/ 	.word	0x00000003
        /*03d8*/ 	.word	0x00000000
        /*03dc*/ 	.short	0x010a
        /*03de*/ 	.byte	0x3f
	.zero		1


	//   ....[42]....
        /*03e0*/ 	.word	0x0000d590
        /*03e4*/ 	.word	0x00000005
        /*03e8*/ 	.word	0x00000000
        /*03ec*/ 	.short	0x010a
        /*03ee*/ 	.byte	0x3f
	.zero		1


	//----- nvinfo : EIATTR_NUM_MBARRIERS
	.align		4
.L_946:
        /*03f0*/ 	.byte	0x03, 0x38
        /*03f2*/ 	.short	0x0009


	//----- nvinfo : EIATTR_EXIT_INSTR_OFFSETS
	.align		4
        /*03f4*/ 	.byte	0x04, 0x1c
        /*03f6*/ 	.short	(.L_948 - .L_947)


	//   ....[0]....
.L_947:
        /*03f8*/ 	.word	0x0000cef0


	//----- nvinfo : EIATTR_MAX_THREADS
	.align		4
.L_948:
        /*03fc*/ 	.byte	0x04, 0x05
        /*03fe*/ 	.short	(.L_950 - .L_949)
.L_949:
        /*0400*/ 	.word	0x00000180
        /*0404*/ 	.word	0x00000001
        /*0408*/ 	.word	0x00000001


	//----- nvinfo : EIATTR_CRS_STACK_SIZE
	.align		4
.L_950:
        /*040c*/ 	.byte	0x04, 0x1e
        /*040e*/ 	.short	(.L_952 - .L_951)
.L_951:
        /*0410*/ 	.word	0x00000000


	//----- nvinfo : EIATTR_CBANK_PARAM_SIZE
	.align		4
.L_952:
        /*0414*/ 	.byte	0x03, 0x19
        /*0416*/ 	.short	0x06f0


	//----- nvinfo : EIATTR_PARAM_CBANK
	.align		4
        /*0418*/ 	.byte	0x04, 0x0a
        /*041a*/ 	.short	(.L_954 - .L_953)
	.align		4
.L_953:
        /*041c*/ 	.word	index@(.nv.constant0._ZN7cutlass13device_kernelIN5flash11enable_sm90INS1_16FlashAttnBwdSm90INS1_25CollectiveMainloopBwdSm90ILi2ELi2ELi2EN4cute5tupleIJNS5_1CILi1EEES8_S8_EEENS6_IJNS7_ILi64EEENS7_ILi128EEESB_EEENS_6half_tEfNS_4arch4Sm90ELb1ELb0ELb1ELb1ELb1ELb1ELb0ELb0ELi2ELi1ELi2ELi1ELb0EEENS1_21CollectiveEpilogueBwdISC_SD_SF_Li256ELb1ELb0ELi1EEENS1_25SingleTileBwdLPTSchedulerILb1ELi128ELb1EEEEEEEEEvNT_6ParamsE)
        /*0420*/ 	.short	0x0210
        /*0422*/ 	.short	0x06f0


	//----- nvinfo : EIATTR_SW_WAR
	.align		4
.L_954:
        /*0424*/ 	.byte	0x04, 0x36
        /*0426*/ 	.short	(.L_956 - .L_955)
.L_955:
        /*0428*/ 	.word	0x00000008
.L_956:


//--------------------- .nv.info._ZN7cutlass13device_kernelIN5flash11enable_sm90INS1_16FlashAttnBwdSm90INS1_25CollectiveMainloopBwdSm90ILi2ELi2ELi2EN4cute5tupleIJNS5_1CILi1EEES8_S8_EEENS6_IJNS7_ILi64EEENS7_ILi128EEESB_EEENS_6half_tEfNS_4arch4Sm90ELb1ELb0ELb1ELb1ELb0ELb1ELb0ELb0ELi2ELi1ELi2ELi1ELb0EEENS1_24CollectiveEpilogueBwdGQAISC_fSF_Li256ELb1ELb0EEENS1_25SingleTileBwdLPTSchedulerILb1ELi128ELb0EEEEEEEEEvNT_6ParamsE --------------------------
	.section	.nv.info._ZN7cutlass13device_kernelIN5flash11enable_sm90INS1_16FlashAttnBwdSm90INS1_25CollectiveMainloopBwdSm90ILi2ELi2ELi2EN4cute5tupleIJNS5_1CILi1EEES8_S8_EEENS6_IJNS7_ILi64EEENS7_ILi128EEESB_EEENS_6half_tEfNS_4arch4Sm90ELb1ELb0ELb1ELb1ELb0ELb1ELb0ELb0ELi2ELi1ELi2ELi1ELb0EEENS1_24CollectiveEpilogueBwdGQAISC_fSF_Li256ELb1ELb0EEENS1_25SingleTileBwdLPTSchedulerILb1ELi128ELb0EEEEEEEEEvNT_6ParamsE,"",@"SHT_CUDA_INFO"
	.sectionflags	@""
	.align	4


	//----- nvinfo : EIATTR_CUDA_API_VERSION
	.align		4
        /*0000*/ 	.byte	0x04, 0x37
        /*0002*/ 	.short	(.L_958 - .L_957)
.L_957:
        /*0004*/ 	.word	0x00000082


	//----- nvinfo : EIATTR_KPARAM_INFO
	.align		4
.L_958:
        /*0008*/ 	.byte	0x04, 0x17
        /*000a*/ 	.short	(.L_960 - .L_959)
.L_959:
        /*000c*/ 	.word	0x00000000
        /*0010*/ 	.short	0x0000
        /*0012*/ 	.short	0x0070
        /*0014*/ 	.byte	0x00, 0xf0, 0x01, 0x1c


	//----- nvinfo : EIATTR_SPARSE_MMA_MASK
	.align		4
.L_960:
        /*0018*/ 	.byte	0x03, 0x50
        /*001a*/ 	.short	0x0000


	//----- nvinfo : EIATTR_MAXREG_COUNT
	.align		4
        /*001c*/ 	.byte	0x03, 0x1b
        /*001e*/ 	.short	0x00a8


	//----- nvinfo : EIATTR_NUM_BARRIERS
	.align		4
        /*0020*/ 	.byte	0x02, 0x4c
        /*0022*/ 	.byte	0x10
	.zero		1


	//----- nvinfo : EIATTR_EXTERNS
	.align		4
        /*0024*/ 	.byte	0x04, 0x0f
        /*0026*/ 	.short	(.L_962 - .L_961)


	//   ....[0]....
	.align		4
.L_961:
        /*0028*/ 	.word	index@(__assertfail)


	//----- nvinfo : EIATTR_ANNOTATIONS
	.align		4
.L_962:
        /*002c*/ 	.byte	0x04, 0x55
        /*002e*/ 	.short	(.L_964 - .L_963)


	//   ....[0]....
.L_963:
        /*0030*/ 	.word	0x00000001
        /*0034*/ 	.byte	0x90, 0x15, 0x00, 0x00, 0x01, 0x00, 0x00, 0x00, 0x00, 0x1c, 0x00, 0x00, 0x01, 0x00, 0x00, 0x00
        /*0044*/ 	.byte	0x10, 0x37, 0x00, 0x00, 0x01, 0x00, 0x00, 0x00, 0xd0, 0x37, 0x00, 0x00, 0x01, 0x00, 0x00, 0x00
        /*0054*/ 	.byte	0xa0, 0x7e, 0x00, 0x00, 0x01, 0x00, 0x00, 0x00, 0xa0, 0x81, 0x00, 0x00, 0x01, 0x00, 0x00, 0x00
        /*0064*/ 	.byte	0x00, 0x8d, 0x00, 0x00, 0x01, 0x00, 0x00, 0x00, 0x20, 0x8d, 0x00, 0x00, 0x01, 0x00, 0x00, 0x00
        /*0074*/ 	.byte	0x90, 0x90, 0x00, 0x00


	//----- nvinfo : EIATTR_MERCURY_ISA_VERSION
	.align		4
.L_964:
        /*0078*/ 	.byte	0x03, 0x5f
        /*007a*/ 	.short	0x0101


	//----- nvinfo : EIATTR_INT_WARP_WIDE_INSTR_OFFSETS
	.align		4
        /*007c*/ 	.byte	0x04, 0x31
        /*007e*/ 	.short	(.L_966 - .L_965)


	//   ....[0]....
.L_965:
        /*0080*/ 	.word	0x00000190


	//   ....[1]....
        /*0084*/ 	.word	0x000001c0


	//----- nvinfo : EIATTR_COOP_GROUP_MASK_REGIDS
	.align		4
.L_966:
        /*0088*/ 	.byte	0x04, 0x29
        /*008a*/ 	.short	(.L_968 - .L_967)


	//   ....[0]....
.L_967:
        /*008c*/ 	.word	0xffffffff


	//   ....[1]....
        /*0090*/ 	.word	0xffffffff


	//   ....[2]....
        /*0094*/ 	.word	0xffffffff


	//   ....[3]....
        /*0098*/ 	.word	0xffffffff


	//   ....[4]....
        /*009c*/ 	.word	0xffffffff


	//   ....[5]....
        /*00a0*/ 	.word	0xffffffff


	//   ....[6]....
        /*00a4*/ 	.word	0xffffffff


	//   ....[7]....
        /*00a8*/ 	.word	0x0500000f


	//----- nvinfo : EIATTR_COOP_GROUP_INSTR_OFFSETS
	.align		4
.L_968:
        /*00ac*/ 	.byte	0x04, 0x28
        /*00ae*/ 	.short	(.L_970 - .L_969)


	//   ....[0]....
.L_969:
        /*00b0*/ 	.word	0x00000070


	//   ....[1]....
        /*00b4*/ 	.word	0x000001a0


	//   ....[2]....
        /*00b8*/ 	.word	0x000001f0


	//   ....[3]....
        /*00bc*/ 	.word	0x000003e0


	//   ....[4]....
        /*00c0*/ 	.word	0x00000630


	//   ....[5]....
        /*00c4*/ 	.word	0x00001830


	//   ....[6]....
        /*00c8*/ 	.word	0x000059d0


	//   ....[7]....
        /*00cc*/ 	.word	0x000098e0


	//----- nvinfo : EIATTR_REG_RECONFIG
	.align		4
.L_970:
        /*00d0*/ 	.byte	0x01, 0x54
	.zero		2


	//----- nvinfo : EIATTR_SYSCALL_OFFSETS
	.align		4
        /*00d4*/ 	.byte	0x04, 0x46
        /*00d6*/ 	.short	(.L_972 - .L_971)


	//   ....[0]....
.L_971:
        /*00d8*/ 	.word	0x00001460


	//   ....[1]....
        /*00dc*/ 	.word	0x00001550


	//   ....[2]....
        /*00e0*/ 	.word	0x000016c0


	//   ....[3]....
        /*00e4*/ 	.word	0x000017b0


	//----- nvinfo : EIATTR_MBARRIER_INSTR_OFFSETS
	.align		4
.L_972:
        /*00e8*/ 	.byte	0x04, 0x39
        /*00ea*/ 	.short	(.L_974 - .L_973)


	//   ....[0]....
.L_973:
        /*00ec*/ 	.word	0x00000290
        /*00f0*/ 	.word	0x000000ff
        /*00f4*/ 	.word	0x00030800
        /*00f8*/ 	.short	0x0100
        /*00fa*/ 	.byte	0x06
	.zero		1


	//   ....[1]....
        /*00fc*/ 	.word	0x00000390
        /*0100*/ 	.word	0x000000ff
        /*0104*/ 	.word	0x00030810
        /*0108*/ 	.short	0x0100
        /*010a*/ 	.byte	0x08
	.zero		1


	//   ....[2]....
        /*010c*/ 	.word	0x000003a0
        /*0110*/ 	.word	0x000000ff
        /*0114*/ 	.word	0x00030820
        /*0118*/ 	.short	0x0100
        /*011a*/ 	.byte	0x08
	.zero		1


	//   ....[3]....
        /*011c*/ 	.word	0x000003b0
        /*0120*/ 	.word	0x000000ff
        /*0124*/ 	.word	0x00030818
        /*0128*/ 	.short	0x0100
        /*012a*/ 	.byte	0x08
	.zero		1


	//   ....[4]....
        /*012c*/ 	.word	0x000003c0
        /*0130*/ 	.word	0x000000ff
        /*0134*/ 	.word	0x00030828
        /*0138*/ 	.short	0x0100
        /*013a*/ 	.byte	0x08
	.zero		1


	//   ....[5]....
        /*013c*/ 	.word	0x000004f0
        /*0140*/ 	.word	0x000000ff
        /*0144*/ 	.word	0x00030830
        /*0148*/ 	.short	0x0100
        /*014a*/ 	.byte	0x08
	.zero		1


	//   ....[6]....
        /*014c*/ 	.word	0x00000500
        /*0150*/ 	.word	0x000000ff
        /*0154*/ 	.word	0x00030840
        /*0158*/ 	.short	0x0100
        /*015a*/ 	.byte	0x08
	.zero		1


	//   ....[7]....
        /*015c*/ 	.word	0x00000510
        /*0160*/ 	.word	0x000000ff
        /*0164*/ 	.word	0x00030838
        /*0168*/ 	.short	0x0100
        /*016a*/ 	.byte	0x08
	.zero		1


	//   ....[8]....
        /*016c*/ 	.word	0x00000520
        /*0170*/ 	.word	0x000000ff
        /*0174*/ 	.word	0x00030848
        /*0178*/ 	.short	0x0100
        /*017a*/ 	.byte	0x08
	.zero		1


	//   ....[9]....
        /*017c*/ 	.word	0x00001870
        /*0180*/ 	.word	0x00000010
        /*0184*/ 	.word	0x00030800
        /*0188*/ 	.short	0x010a
        /*018a*/ 	.byte	0x3f
	.zero		1


	//   ....[10]....
        /*018c*/ 	.word	0x00001910
        /*0190*/ 	.word	0x00000010
        /*0194*/ 	.word	0x00030800
        /*0198*/ 	.short	0x010a
        /*019a*/ 	.byte	0x3f
	.zero		1


	//   ....[11]....
        /*019c*/ 	.word	0x00002050
        /*01a0*/ 	.word	0x00000000
        /*01a4*/ 	.word	0x00030810
        /*01a8*/ 	.short	0x010a
        /*01aa*/ 	.byte	0x3f
	.zero		1


	//   ....[12]....
        /*01ac*/ 	.word	0x00002090
        /*01b0*/ 	.word	0x00000000
        /*01b4*/ 	.word	0x00030810
        /*01b8*/ 	.short	0x010a
        /*01ba*/ 	.byte	0x3f
	.zero		1


	//   ....[13]....
        /*01bc*/ 	.word	0x000025f0
        /*01c0*/ 	.word	0x00000000
        /*01c4*/ 	.word	0x00030830
        /*01c8*/ 	.short	0x010a
        /*01ca*/ 	.byte	0x3f
	.zero		1


	//   ....[14]....
        /*01cc*/ 	.word	0x00002960
        /*01d0*/ 	.word	0x00000000
        /*01d4*/ 	.word	0x00030830
        /*01d8*/ 	.short	0x010a
        /*01da*/ 	.byte	0x3f
	.zero		1


	//   ....[15]....
        /*01dc*/ 	.word	0x000048a0
        /*01e0*/ 	.word	0x00000006
        /*01e4*/ 	.word	0x00000000
        /*01e8*/ 	.short	0x0101
        /*01ea*/ 	.byte	0x3f
	.zero		1


	//   ....[16]....
        /*01ec*/ 	.word	0x00004bd0
        /*01f0*/ 	.word	0x00000000
        /*01f4*/ 	.word	0x00000000
        /*01f8*/ 	.short	0x0101
        /*01fa*/ 	.byte	0x3f
	.zero		1


	//   ....[17]....
        /*01fc*/ 	.word	0x00007b20
        /*0200*/ 	.word	0x0000000f
        /*0204*/ 	.word	0x00030820
        /*0208*/ 	.short	0x010a
        /*020a*/ 	.byte	0x3f
	.zero		1


	//   ....[18]....
        /*020c*/ 	.word	0x00008200
        /*0210*/ 	.word	0x0000000f
        /*0214*/ 	.word	0x00030840
        /*0218*/ 	.short	0x010a
        /*021a*/ 	.byte	0x3f
	.zero		1


	//   ....[19]....
        /*021c*/ 	.word	0x000084d0
        /*0220*/ 	.word	0x0000000f
        /*0224*/ 	.word	0x00030828
        /*0228*/ 	.short	0x010a
        /*022a*/ 	.byte	0x3f
	.zero		1


	//   ....[20]....
        /*022c*/ 	.word	0x000087a0
        /*0230*/ 	.word	0x0000000f
        /*0234*/ 	.word	0x00030848
        /*0238*/ 	.short	0x010a
        /*023a*/ 	.byte	0x3f
	.zero		1


	//   ....[21]....
        /*023c*/ 	.word	0x00008a10
        /*0240*/ 	.word	0x0000000f
        /*0244*/ 	.word	0x00030820
        /*0248*/ 	.short	0x010a
        /*024a*/ 	.byte	0x3f
	.zero		1


	//   ....[22]....
        /*024c*/ 	.word	0x00008d50
        /*0250*/ 	.word	0x0000000f
        /*0254*/ 	.word	0x00030840
        /*0258*/ 	.short	0x010a
        /*025a*/ 	.byte	0x3f
	.zero		1


	//   ....[23]....
        /*025c*/ 	.word	0x00008ff0
        /*0260*/ 	.word	0x0000000f
        /*0264*/ 	.word	0x00030828
        /*0268*/ 	.short	0x010a
        /*026a*/ 	.byte	0x3f
	.zero		1


	//   ....[24]....
        /*026c*/ 	.word	0x00009300
        /*0270*/ 	.word	0x00000003
        /*0274*/ 	.word	0x00030840
        /*0278*/ 	.short	0x010a
        /*027a*/ 	.byte	0x3f
	.zero		1


	//   ....[25]....
        /*027c*/ 	.word	0x00009760
        /*0280*/ 	.word	0x00000007
        /*0284*/ 	.word	0x00000000
        /*0288*/ 	.short	0x010a
        /*028a*/ 	.byte	0x3f
	.zero		1


	//   ....[26]....
        /*028c*/ 	.word	0x000097b0
        /*0290*/ 	.word	0x00000003
        /*0294*/ 	.word	0x00000000
        /*0298*/ 	.short	0x010a
        /*029a*/ 	.byte	0x3f
	.zero		1


	//   ....[27]....
        /*029c*/ 	.word	0x00009810
        /*02a0*/ 	.word	0x00000005
        /*02a4*/ 	.word	0x00000000
        /*02a8*/ 	.short	0x010a
        /*02aa*/ 	.byte	0x3f
	.zero		1


	//   ....[28]....
        /*02ac*/ 	.word	0x00009840
        /*02b0*/ 	.word	0x00000003
        /*02b4*/ 	.word	0x00000000
        /*02b8*/ 	.short	0x010a
        /*02ba*/ 	.byte	0x3f
	.zero		1


	//   ....[29]....
        /*02bc*/ 	.word	0x00009940
        /*02c0*/ 	.word	0x00000000
        /*02c4*/ 	.word	0x00030800
        /*02c8*/ 	.short	0x010a
        /*02ca*/ 	.byte	0x3f
	.zero		1


	//   ....[30]....
        /*02cc*/ 	.word	0x00009990
        /*02d0*/ 	.word	0x00000000
        /*02d4*/ 	.word	0x00030810
        /*02d8*/ 	.short	0x010a
        /*02da*/ 	.byte	0x3f
	.zero		1


	//   ....[31]....
        /*02dc*/ 	.word	0x000099e0
        /*02e0*/ 	.word	0x00000000
        /*02e4*/ 	.word	0x00030830
        /*02e8*/ 	.short	0x010a
        /*02ea*/ 	.byte	0x3f
	.zero		1


	//   ....[32]....
        /*02ec*/ 	.word	0x00009a30
        /*02f0*/ 	.word	0x0000000f
        /*02f4*/ 	.word	0x00030820
        /*02f8*/ 	.short	0x010a
        /*02fa*/ 	.byte	0x3f
	.zero		1


	//   ....[33]....
        /*02fc*/ 	.word	0x00009a80
        /*0300*/ 	.word	0x0000000f
        /*0304*/ 	.word	0x00030840
        /*0308*/ 	.short	0x010a
        /*030a*/ 	.byte	0x3f
	.zero		1


	//   ....[34]....
        /*030c*/ 	.word	0x00009ad0
        /*0310*/ 	.word	0x0000000f
        /*0314*/ 	.word	0x00030828
        /*0318*/ 	.short	0x010a
        /*031a*/ 	.byte	0x3f
	.zero		1


	//   ....[35]....
        /*031c*/ 	.word	0x00009b20
        /*0320*/ 	.word	0x0000000f
        /*0324*/ 	.word	0x00030848
        /*0328*/ 	.short	0x010a
        /*032a*/ 	.byte	0x3f
	.zero		1


	//   ....[36]....
        /*032c*/ 	.word	0x00009b80
        /*0330*/ 	.word	0x0000000f
        /*0334*/ 	.word	0x00030820
        /*0338*/ 	.short	0x010a
        /*033a*/ 	.byte	0x3f
	.zero		1


	//   ....[37]....
        /*033c*/ 	.word	0x00009bd0
        /*0340*/ 	.word	0x0000000f
        /*0344*/ 	.word	0x00030840
        /*0348*/ 	.short	0x010a
        /*034a*/ 	.byte	0x3f
	.zero		1


	//   ....[38]....
        /*034c*/ 	.word	0x00009c20
        /*0350*/ 	.word	0x0000000f
        /*0354*/ 	.word	0x00030828
        /*0358*/ 	.short	0x010a
        /*035a*/ 	.byte	0x3f
	.zero		1


	//   ....[39]....
        /*035c*/ 	.word	0x00009c70
        /*0360*/ 	.word	0x00000003
        /*0364*/ 	.word	0x00030840
        /*0368*/ 	.short	0x010a
        /*036a*/ 	.byte	0x3f
	.zero		1


	//   ....[40]....
        /*036c*/ 	.word	0x00009d40
        /*0370*/ 	.word	0x00000007
        /*0374*/ 	.word	0x00000000
        /*0378*/ 	.short	0x010a
        /*037a*/ 	.byte	0x3f
	.zero		1


	//   ....[41]....
        /*037c*/ 	.word	0x00009d90
        /*0380*/ 	.word	0x00000003
        /*0384*/ 	.word	0x00000000
        /*0388*/ 	.short	0x010a
        /*038a*/ 	.byte	0x3f
	.zero		1


	//   ....[42]....
        /*038c*/ 	.word	0x00009de0
        /*0390*/ 	.word	0x00000005
        /*0394*/ 	.word	0x00000000
        /*0398*/ 	.short	0x010a
        /*039a*/ 	.byte	0x3f
	.zero		1


	//----- nvinfo : EIATTR_NUM_MBARRIERS
	.align		4
.L_974:
        /*039c*/ 	.byte	0x03, 0x38
        /*039e*/ 	.short	0x0009


	//----- nvinfo : EIATTR_EXIT_INSTR_OFFSETS
	.align		4
        /*03a0*/ 	.byte	0x04, 0x1c
        /*03a2*/ 	.short	(.L_976 - .L_975)


	//   ....[0]....
.L_975:
        /*03a4*/ 	.word	0x00009890


	//----- nvinfo : EIATTR_MAX_THREADS
	.align		4
.L_976:
        /*03a8*/ 	.byte	0x04, 0x05
        /*03aa*/ 	.short	(.L_978 - .L_977)
.L_977:
        /*03ac*/ 	.word	0x00000180
        /*03b0*/ 	.word	0x00000001
        /*03b4*/ 	.word	0x00000001


	//----- nvinfo : EIATTR_CRS_STACK_SIZE
	.align		4
.L_978:
        /*03b8*/ 	.byte	0x04, 0x1e
        /*03ba*/ 	.short	(.L_980 - .L_979)
.L_979:
        /*03bc*/ 	.word	0x00000000


	//----- nvinfo : EIATTR_CBANK_PARAM_SIZE
	.align		4
.L_980:
        /*03c0*/ 	.byte	0x03, 0x19
        /*03c2*/ 	.short	0x0770


	//----- nvinfo : EIATTR_PARAM_CBANK
	.align		4
        /*03c4*/ 	.byte	0x04, 0x0a
        /*03c6*/ 	.short	(.L_982 - .L_981)
	.align		4
.L_981:
        /*03c8*/ 	.word	index@(.nv.constant0._ZN7cutlass13device_kernelIN5flash11enable_sm90INS1_16FlashAttnBwdSm90INS1_25CollectiveMainloopBwdSm90ILi2ELi2ELi2EN4cute5tupleIJNS5_1CILi1EEES8_S8_EEENS6_IJNS7_ILi64EEENS7_ILi128EEESB_EEENS_6half_tEfNS_4arch4Sm90ELb1ELb0ELb1ELb1ELb0ELb1ELb0ELb0ELi2ELi1ELi2ELi1ELb0EEENS1_24CollectiveEpilogueBwdGQAISC_fSF_Li256ELb1ELb0EEENS1_25SingleTileBwdLPTSchedulerILb1ELi128ELb0EEEEEEEEEvNT_6ParamsE)
        /*03cc*/ 	.short	0x0210
        /*03ce*/ 	.short	0x0770


	//----- nvinfo : EIATTR_SW_WAR
	.align		4
.L_982:
        /*03d0*/ 	.byte	0x04, 0x36
        /*03d2*/ 	.short	(.L_984 - .L_983)
.L_983:
        /*03d4*/ 	.word	0x00000008
.L_984:


//--------------------- .nv.info._ZN7cutlass13device_kernelIN5flash11enable_sm90INS1_16FlashAttnBwdSm90INS1_25CollectiveMainloopBwdSm90ILi2ELi2ELi2EN4cute5tupleIJNS5_1CILi1EEES8_S8_EEENS6_IJNS7_ILi64EEENS7_ILi128EEESB_EEENS_6half_tEfNS_4arch4Sm90ELb1ELb0ELb1ELb1ELb1ELb1ELb0ELb0ELi2ELi1ELi2ELi1ELb0EEENS1_24CollectiveEpilogueBwdGQAISC_fSF_Li256ELb1ELb1EEENS1_25SingleTileBwdLPTSchedulerILb1ELi128ELb1EEEEEEEEEvNT_6ParamsE --------------------------
	.section	.nv.info._ZN7cutlass13device_kernelIN5flash11enable_sm90INS1_16FlashAttnBwdSm90INS1_25CollectiveMainloopBwdSm90ILi2ELi2ELi2EN4cute5tupleIJNS5_1CILi1EEES8_S8_EEENS6_IJNS7_ILi64EEENS7_ILi128EEESB_EEENS_6half_tEfNS_4arch4Sm90ELb1ELb0ELb1ELb1ELb1ELb1ELb0ELb0ELi2ELi1ELi2ELi1ELb0EEENS1_24CollectiveEpilogueBwdGQAISC_fSF_Li256ELb1ELb1EEENS1_25SingleTileBwdLPTSchedulerILb1ELi128ELb1EEEEEEEEEvNT_6ParamsE,"",@"SHT_CUDA_INFO"
	.sectionflags	@""
	.align	4


	//----- nvinfo : EIATTR_CUDA_API_VERSION
	.align		4
        /*0000*/ 	.byte	0x04, 0x37
        /*0002*/ 	.short	(.L_986 - .L_985)
.L_985:
        /*0004*/ 	.word	0x00000082


	//----- nvinfo : EIATTR_KPARAM_INFO
	.align		4
.L_986:
        /*0008*/ 	.byte	0x04, 0x17
        /*000a*/ 	.short	(.L_988 - .L_987)
.L_987:
        /*000c*/ 	.word	0x00000000
        /*0010*/ 	.short	0x0000
        /*0012*/ 	.short	0x0070
        /*0014*/ 	.byte	0x00, 0xf0, 0x01, 0x1c


	//----- nvinfo : EIATTR_SPARSE_MMA_MASK
	.align		4
.L_988:
        /*0018*/ 	.byte	0x03, 0x50
        /*001a*/ 	.short	0x0000


	//----- nvinfo : EIATTR_MAXREG_COUNT
	.align		4
        /*001c*/ 	.byte	0x03, 0x1b
        /*001e*/ 	.short	0x00a8


	//----- nvinfo : EIATTR_NUM_BARRIERS
	.align		4
        /*0020*/ 	.byte	0x02, 0x4c
        /*0022*/ 	.byte	0x10
	.zero		1


	//----- nvinfo : EIATTR_EXTERNS
	.align		4
        /*0024*/ 	.byte	0x04, 0x0f
        /*0026*/ 	.short	(.L_990 - .L_989)


	//   ....[0]....
	.align		4
.L_989:
        /*0028*/ 	.word	index@(__assertfail)


	//----- nvinfo : EIATTR_ANNOTATIONS
	.align		4
.L_990:
        /*002c*/ 	.byte	0x04, 0x55
        /*002e*/ 	.short	(.L_992 - .L_991)


	//   ....[0]....
.L_991:
        /*0030*/ 	.word	0x00000001
        /*0034*/ 	.byte	0xb0, 0x15, 0x00, 0x00, 0x01, 0x00, 0x00, 0x00, 0x20, 0x1c, 0x00, 0x00, 0x01, 0x00, 0x00, 0x00
        /*0044*/ 	.byte	0x30, 0x37, 0x00, 0x00, 0x01, 0x00, 0x00, 0x00, 0xf0, 0x37, 0x00, 0x00, 0x01, 0x00, 0x00, 0x00
        /*0054*/ 	.byte	0xa0, 0x8c, 0x00, 0x00, 0x01, 0x00, 0x00, 0x00, 0xa0, 0x8f, 0x00, 0x00, 0x01, 0x00, 0x00, 0x00
        /*0064*/ 	.byte	0x00, 0x9b, 0x00, 0x00, 0x01, 0x00, 0x00, 0x00, 0x20, 0x9b, 0x00, 0x00, 0x01, 0x00, 0x00, 0x00
        /*0074*/ 	.byte	0x90, 0x9e, 0x00, 0x00


	//----- nvinfo : EIATTR_MERCURY_ISA_VERSION
	.align		4
.L_992:
        /*0078*/ 	.byte	0x03, 0x5f
        /*007a*/ 	.short	0x0101


	//----- nvinfo : EIATTR_INT_WARP_WIDE_INSTR_OFFSETS
	.align		4
        /*007c*/ 	.byte	0x04, 0x31
        /*007e*/ 	.short	(.L_994 - .L_993)


	//   ....[0]....
.L_993:
        /*0080*/ 	.word	0x00000190


	//   ....[1]....
        /*0084*/ 	.word	0x000001c0


	//   ....[2]....
        /*0088*/ 	.word	0x00007080


	//   ....[3]....
        /*008c*/ 	.word	0x00007730


	//   ....[4]....
        /*0090*/ 	.word	0x00007c60


	//----- nvinfo : EIATTR_COOP_GROUP_MASK_REGIDS
	.align		4
.L_994:
        /*0094*/ 	.byte	0x04, 0x29
        /*0096*/ 	.short	(.L_996 - .L_995)


	//   ....[0]....
.L_995:
        /*0098*/ 	.word	0xffffffff


	//   ....[1]....
        /*009c*/ 	.word	0xffffffff


	//   ....[2]....
        /*00a0*/ 	.word	0xffffffff


	//   ....[3]....
        /*00a4*/ 	.word	0xffffffff


	//   ....[4]....
        /*00a8*/ 	.word	0xffffffff


	//   ....[5]....
        /*00ac*/ 	.word	0xffffffff


	//   ....[6]....
        /*00b0*/ 	.word	0xffffffff


	//   ....[7]....
        /*00b4*/ 	.word	0xffffffff


	//   ....[8]....
        /*00b8*/ 	.word	0xffffffff


	//   ....[9]....
        /*00bc*/ 	.word	0xffffffff


	//   ....[10]....
        /*00c0*/ 	.word	0xffffffff


	//   ....[11]....
        /*00c4*/ 	.word	0xffffffff


	//   ....[12]....
        /*00c8*/ 	.word	0xffffffff


	//   ....[13]....
        /*00cc*/ 	.word	0xffffffff


	//   ....[14]....
        /*00d0*/ 	.word	0xffffffff


	//   ....[15]....
        /*00d4*/ 	.word	0xffffffff


	//   ....[16]....
        /*00d8*/ 	.word	0xffffffff


	//   ....[17]....
        /*00dc*/ 	.word	0x0500000f


	//   ....[18]....
        /*00e0*/ 	.word	0x0500000f


	//   ....[19]....
        /*00e4*/ 	.word	0x0500000f


	//   ....[20]....
        /*00e8*/ 	.word	0x0500000f


	//   ....[21]....
        /*00ec*/ 	.word	0x0500000f


	//   ....[22]....
        /*00f0*/ 	.word	0x0500000f


	//----- nvinfo : EIATTR_COOP_GROUP_INSTR_OFFSETS
	.align		4
.L_996:
        /*00f4*/ 	.byte	0x04, 0x28
        /*00f6*/ 	.short	(.L_998 - .L_997)


	//   ....[0]....
.L_997:
        /*00f8*/ 	.word	0x00000070


	//   ....[1]....
        /*00fc*/ 	.word	0x000001a0


	//   ....[2]....
        /*0100*/ 	.word	0x000001f0


	//   ....[3]....
        /*0104*/ 	.word	0x000003e0


	//   ....[4]....
        /*0108*/ 	.word	0x00000630


	//   ....[5]....
        /*010c*/ 	.word	0x00001850


	//   ....[6]....
        /*0110*/ 	.word	0x000057c0


	//   ....[7]....
        /*0114*/ 	.word	0x00005940


	//   ....[8]....
        /*0118*/ 	.word	0x00005c30


	//   ....[9]....
        /*011c*/ 	.word	0x00005dc0


	//   ....[10]....
        /*0120*/ 	.word	0x00005ed0


	//   ....[11]....
        /*0124*/ 	.word	0x00006c80


	//   ....[12]....
        /*0128*/ 	.word	0x00006fb0


	//   ....[13]....
        /*012c*/ 	.word	0x000073b0


	//   ....[14]....
        /*0130*/ 	.word	0x00007660


	//   ....[15]....
        /*0134*/ 	.word	0x00007920


	//   ....[16]....
        /*0138*/ 	.word	0x00007b90


	//   ....[17]....
        /*013c*/ 	.word	0x0000a6e0


	//   ....[18]....
        /*0140*/ 	.word	0x0000a860


	//   ....[19]....
        /*0144*/ 	.word	0x0000a8d0


	//   ....[20]....
        /*0148*/ 	.word	0x0000a940


	//   ....[21]....
        /*014c*/ 	.word	0x0000a9b0


	//   ....[22]....
        /*0150*/ 	.word	0x0000aa20


	//----- nvinfo : EIATTR_REG_RECONFIG
	.align		4
.L_998:
        /*0154*/ 	.byte	0x01, 0x54
	.zero		2


	//----- nvinfo : EIATTR_SYSCALL_OFFSETS
	.align		4
        /*0158*/ 	.byte	0x04, 0x46
        /*015a*/ 	.short	(.L_1000 - .L_999)


	//   ....[0]....
.L_999:
        /*015c*/ 	.word	0x00001480


	//   ....[1]....
        /*0160*/ 	.word	0x00001570


	//   ....[2]....
        /*0164*/ 	.word	0x000016e0


	//   ....[3]....
        /*0168*/ 	.word	0x000017d0


	//----- nvinfo : EIATTR_MBARRIER_INSTR_OFFSETS
	.align		4
.L_1000:
        /*016c*/ 	.byte	0x04, 0x39
        /*016e*/ 	.short	(.L_1002 - .L_1001)


	//   ....[0]....
.L_1001:
        /*0170*/ 	.word	0x00000290
        /*0174*/ 	.word	0x000000ff
        /*0178*/ 	.word	0x00030800
        /*017c*/ 	.short	0x0100
        /*017e*/ 	.byte	0x06
	.zero		1


	//   ....[1]....
        /*0180*/ 	.word	0x00000390
        /*0184*/ 	.word	0x000000ff
        /*0188*/ 	.word	0x00030810
        /*018c*/ 	.short	0x0100
        /*018e*/ 	.byte	0x08
	.zero		1


	//   ....[2]....
        /*0190*/ 	.word	0x000003a0
        /*0194*/ 	.word	0x000000ff
        /*0198*/ 	.word	0x00030820
        /*019c*/ 	.short	0x0100
        /*019e*/ 	.byte	0x08
	.zero		1


	//   ....[3]....
        /*01a0*/ 	.word	0x000003b0
        /*01a4*/ 	.word	0x000000ff
        /*01a8*/ 	.word	0x00030818
        /*01ac*/ 	.short	0x0100
        /*01ae*/ 	.byte	0x08
	.zero		1


	//   ....[4]....
        /*01b0*/ 	.word	0x000003c0
        /*01b4*/ 	.word	0x000000ff
        /*01b8*/ 	.word	0x00030828
        /*01bc*/ 	.short	0x0100
        /*01be*/ 	.byte	0x08
	.zero		1


	//   ....[5]....
        /*01c0*/ 	.word	0x000004f0
        /*01c4*/ 	.word	0x000000ff
        /*01c8*/ 	.word	0x00030830
        /*01cc*/ 	.short	0x0100
        /*01ce*/ 	.byte	0x08
	.zero		1


	//   ....[6]....
        /*01d0*/ 	.word	0x00000500
        /*01d4*/ 	.word	0x000000ff
        /*01d8*/ 	.word	0x00030840
        /*01dc*/ 	.short	0x0100
        /*01de*/ 	.byte	0x08
	.zero		1


	//   ....[7]....
        /*01e0*/ 	.word	0x00000510
        /*01e4*/ 	.word	0x000000ff
        /*01e8*/ 	.word	0x00030838
        /*01ec*/ 	.short	0x0100
        /*01ee*/ 	.byte	0x08
	.zero		1


	//   ....[8]....
        /*01f0*/ 	.word	0x00000520
        /*01f4*/ 	.word	0x000000ff
        /*01f8*/ 	.word	0x00030848
        /*01fc*/ 	.short	0x0100
        /*01fe*/ 	.byte	0x08
	.zero		1


	//   ....[9]....
        /*0200*/ 	.word	0x00001890
        /*0204*/ 	.word	0x00000010
        /*0208*/ 	.word	0x00030800
        /*020c*/ 	.short	0x010a
        /*020e*/ 	.byte	0x3f
	.zero		1


	//   ....[10]....
        /*0210*/ 	.word	0x00001930
        /*0214*/ 	.word	0x00000010
        /*0218*/ 	.word	0x00030800
        /*021c*/ 	.short	0x010a
        /*021e*/ 	.byte	0x3f
	.zero		1


	//   ....[11]....
        /*0220*/ 	.word	0x00002070
        /*0224*/ 	.word	0x00000000
        /*0228*/ 	.word	0x00030810
        /*022c*/ 	.short	0x010a
        /*022e*/ 	.byte	0x3f
	.zero		1


	//   ....[12]....
        /*0230*/ 	.word	0x000020b0
        /*0234*/ 	.word	0x00000000
        /*0238*/ 	.word	0x00030810
        /*023c*/ 	.short	0x010a
        /*023e*/ 	.byte	0x3f
	.zero		1


	//   ....[13]....
        /*0240*/ 	.word	0x00002610
        /*0244*/ 	.word	0x00000000
        /*0248*/ 	.word	0x00030830
        /*024c*/ 	.short	0x010a
        /*024e*/ 	.byte	0x3f
	.zero		1


	//   ....[14]....
        /*0250*/ 	.word	0x00002980
        /*0254*/ 	.word	0x00000000
        /*0258*/ 	.word	0x00030830
        /*025c*/ 	.short	0x010a
        /*025e*/ 	.byte	0x3f
	.zero		1


	//   ....[15]....
        /*0260*/ 	.word	0x000048c0
        /*0264*/ 	.word	0x00000006
        /*0268*/ 	.word	0x00000000
        /*026c*/ 	.short	0x0101
        /*026e*/ 	.byte	0x3f
	.zero		1


	//   ....[16]....
        /*0270*/ 	.word	0x00004bf0
        /*0274*/ 	.word	0x00000000
        /*0278*/ 	.word	0x00000000
        /*027c*/ 	.short	0x0101
        /*027e*/ 	.byte	0x3f
	.zero		1


	//   ....[17]....
        /*0280*/ 	.word	0x00008920
        /*0284*/ 	.word	0x0000000f
        /*0288*/ 	.word	0x00030820
        /*028c*/ 	.short	0x010a
        /*028e*/ 	.byte	0x3f
	.zero		1


	//   ....[18]....
        /*0290*/ 	.word	0x00009000
        /*0294*/ 	.word	0x0000000f
        /*0298*/ 	.word	0x00030840
        /*029c*/ 	.short	0x010a
        /*029e*/ 	.byte	0x3f
	.zero		1


	//   ....[19]....
        /*02a0*/ 	.word	0x000092d0
        /*02a4*/ 	.word	0x0000000f
        /*02a8*/ 	.word	0x00030828
        /*02ac*/ 	.short	0x010a
        /*02ae*/ 	.byte	0x3f
	.zero		1


	//   ....[20]....
        /*02b0*/ 	.word	0x000095a0
        /*02b4*/ 	.word	0x0000000f
        /*02b8*/ 	.word	0x00030848
        /*02bc*/ 	.short	0x010a
        /*02be*/ 	.byte	0x3f
	.zero		1


	//   ....[21]....
        /*02c0*/ 	.word	0x00009810
        /*02c4*/ 	.word	0x0000000f
        /*02c8*/ 	.word	0x00030820
        /*02cc*/ 	.short	0x010a
        /*02ce*/ 	.byte	0x3f
	.zero		1


	//   ....[22]....
        /*02d0*/ 	.word	0x00009b50
        /*02d4*/ 	.word	0x0000000f
        /*02d8*/ 	.word	0x00030840
        /*02dc*/ 	.short	0x010a
        /*02de*/ 	.byte	0x3f
	.zero		1


	//   ....[23]....
        /*02e0*/ 	.word	0x00009df0
        /*02e4*/ 	.word	0x0000000f
        /*02e8*/ 	.word	0x00030828
        /*02ec*/ 	.short	0x010a
        /*02ee*/ 	.byte	0x3f
	.zero		1


	//   ....[24]....
        /*02f0*/ 	.word	0x0000a100
        /*02f4*/ 	.word	0x00000003
        /*02f8*/ 	.word	0x00030840
        /*02fc*/ 	.short	0x010a
        /*02fe*/ 	.byte	0x3f
	.zero		1


	//   ....[25]....
        /*0300*/ 	.word	0x0000a560
        /*0304*/ 	.word	0x00000007
        /*0308*/ 	.word	0x00000000
        /*030c*/ 	.short	0x010a
        /*030e*/ 	.byte	0x3f
	.zero		1


	//   ....[26]....
        /*0310*/ 	.word	0x0000a5b0
        /*0314*/ 	.word	0x00000003
        /*0318*/ 	.word	0x00000000
        /*031c*/ 	.short	0x010a
        /*031e*/ 	.byte	0x3f
	.zero		1


	//   ....[27]....
        /*0320*/ 	.word	0x0000a610
        /*0324*/ 	.word	0x00000005
        /*0328*/ 	.word	0x00000000
        /*032c*/ 	.short	0x010a
        /*032e*/ 	.byte	0x3f
	.zero		1


	//   ....[28]....
        /*0330*/ 	.word	0x0000a640
        /*0334*/ 	.word	0x00000003
        /*0338*/ 	.word	0x00000000
        /*033c*/ 	.short	0x010a
        /*033e*/ 	.byte	0x3f
	.zero		1


	//   ....[29]....
        /*0340*/ 	.word	0x0000a740
        /*0344*/ 	.word	0x00000000
        /*0348*/ 	.word	0x00030800
        /*034c*/ 	.short	0x010a
        /*034e*/ 	.byte	0x3f
	.zero		1


	//   ....[30]....
        /*0350*/ 	.word	0x0000a790
        /*0354*/ 	.word	0x00000000
        /*0358*/ 	.word	0x00030810
        /*035c*/ 	.short	0x010a
        /*035e*/ 	.byte	0x3f
	.zero		1


	//   ....[31]....
        /*0360*/ 	.word	0x0000a7e0
        /*0364*/ 	.word	0x00000000
        /*0368*/ 	.word	0x00030830
        /*036c*/ 	.short	0x010a
        /*036e*/ 	.byte	0x3f
	.zero		1


	//   ....[32]....
        /*0370*/ 	.word	0x0000aa60
        /*0374*/ 	.word	0x0000000f
        /*0378*/ 	.word	0x00030820
        /*037c*/ 	.short	0x010a
        /*037e*/ 	.byte	0x3f
	.zero		1


	//   ....[33]....
        /*0380*/ 	.word	0x0000aab0
        /*0384*/ 	.word	0x0000000f
        /*0388*/ 	.word	0x00030840
        /*038c*/ 	.short	0x010a
        /*038e*/ 	.byte	0x3f
	.zero		1


	//   ....[34]....
        /*0390*/ 	.word	0x0000ab00
        /*0394*/ 	.word	0x0000000f
        /*0398*/ 	.word	0x00030828
        /*039c*/ 	.short	0x010a
        /*039e*/ 	.byte	0x3f
	.zero		1


	//   ....[35]....
        /*03a0*/ 	.word	0x0000ab50
        /*03a4*/ 	.word	0x0000000f
        /*03a8*/ 	.word	0x00030848
        /*03ac*/ 	.short	0x010a
        /*03ae*/ 	.byte	0x3f
	.zero		1


	//   ....[36]....
        /*03b0*/ 	.word	0x0000abb0
        /*03b4*/ 	.word	0x0000000f
        /*03b8*/ 	.word	0x00030820
        /*03bc*/ 	.short	0x010a
        /*03be*/ 	.byte	0x3f
	.zero		1


	//   ....[37]....
        /*03c0*/ 	.word	0x0000ac00
        /*03c4*/ 	.word	0x0000000f
        /*03c8*/ 	.word	0x00030840
        /*03cc*/ 	.short	0x010a
        /*03ce*/ 	.byte	0x3f
	.zero		1


	//   ....[38]....
        /*03d0*/ 	.word	0x0000ac50
        /*03d4*/ 	.word	0x0000000f
        /*03d8*/ 	.word	0x00030828
        /*03dc*/ 	.short	0x010a
        /*03de*/ 	.byte	0x3f
	.zero		1


	//   ....[39]....
        /*03e0*/ 	.word	0x0000aca0
        /*03e4*/ 	.word	0x00000003
        /*03e8*/ 	.word	0x00030840
        /*03ec*/ 	.short	0x010a
        /*03ee*/ 	.byte	0x3f
	.zero		1


	//   ....[40]....
        /*03f0*/ 	.word	0x0000ad70
        /*03f4*/ 	.word	0x00000007
        /*03f8*/ 	.word	0x00000000
        /*03fc*/ 	.short	0x010a
        /*03fe*/ 	.byte	0x3f
	.zero		1


	//   ....[41]....
        /*0400*/ 	.word	0x0000adc0
        /*0404*/ 	.word	0x00000003
        /*0408*/ 	.word	0x00000000
        /*040c*/ 	.short	0x010a
        /*040e*/ 	.byte	0x3f
	.zero		1


	//   ....[42]....
        /*0410*/ 	.word	0x0000ae10
        /*0414*/ 	.word	0x00000005
        /*0418*/ 	.word	0x00000000
        /*041c*/ 	.short	0x010a
        /*041e*/ 	.byte	0x3f
	.zero		1


	//----- nvinfo : EIATTR_NUM_MBARRIERS
	.align		4
.L_1002:
        /*0420*/ 	.byte	0x03, 0x38
        /*0422*/ 	.short	0x0009


	//----- nvinfo : EIATTR_EXIT_INSTR_OFFSETS
	.align		4
        /*0424*/ 	.byte	0x04, 0x1c
        /*0426*/ 	.short	(.L_1004 - .L_1003)


	//   ....[0]....
.L_1003:
        /*0428*/ 	.word	0x0000a690


	//----- nvinfo : EIATTR_MAX_THREADS
	.align		4
.L_1004:
        /*042c*/ 	.byte	0x04, 0x05
        /*042e*/ 	.short	(.L_1006 - .L_1005)
.L_1005:
        /*0430*/ 	.word	0x00000180
        /*0434*/ 	.word	0x00000001
        /*0438*/ 	.word	0x00000001


	//----- nvinfo : EIATTR_CRS_STACK_SIZE
	.align		4
.L_1006:
        /*043c*/ 	.byte	0x04, 0x1e
        /*043e*/ 	.short	(.L_1008 - .L_1007)
.L_1007:
        /*0440*/ 	.word	0x00000000


	//----- nvinfo : EIATTR_CBANK_PARAM_SIZE
	.align		4
.L_1008:
        /*0444*/ 	.byte	0x03, 0x19
        /*0446*/ 	.short	0x0770


	//----- nvinfo : EIATTR_PARAM_CBANK
	.align		4
        /*0448*/ 	.byte	0x04, 0x0a
        /*044a*/ 	.short	(.L_1010 - .L_1009)
	.align		4
.L_1009:
        /*044c*/ 	.word	index@(.nv.constant0._ZN7cutlass13device_kernelIN5flash11enable_sm90INS1_16FlashAttnBwdSm90INS1_25CollectiveMainloopBwdSm90ILi2ELi2ELi2EN4cute5tupleIJNS5_1CILi1EEES8_S8_EEENS6_IJNS7_ILi64EEENS7_ILi128EEESB_EEENS_6half_tEfNS_4arch4Sm90ELb1ELb0ELb1ELb1ELb1ELb1ELb0ELb0ELi2ELi1ELi2ELi1ELb0EEENS1_24CollectiveEpilogueBwdGQAISC_fSF_Li256ELb1ELb1EEENS1_25SingleTileBwdLPTSchedulerILb1ELi128ELb1EEEEEEEEEvNT_6ParamsE)
        /*0450*/ 	.short	0x0210
        /*0452*/ 	.short	0x0770


	//----- nvinfo : EIATTR_SW_WAR
	.align		4
.L_1010:
        /*0454*/ 	.byte	0x04, 0x36
        /*0456*/ 	.short	(.L_1012 - .L_1011)
.L_1011:
        /*0458*/ 	.word	0x00000008
.L_1012:


//--------------------- .nv.info._ZN7cutlass13device_kernelIN5flash11enable_sm90INS1_16FlashAttnBwdSm90INS1_25CollectiveMainloopBwdSm90ILi2ELi2ELi2EN4cute5tupleIJNS5_1CILi1EEES8_S8_EEENS6_IJNS7_ILi80EEENS7_ILi128EEESB_EEENS_6half_tEfNS_4arch4Sm90ELb0ELb0ELb0ELb0ELb0ELb1ELb0ELb1ELi2ELi1ELi2ELi1ELb0EEENS1_21CollectiveEpilogueBwdISC_SD_SF_Li256ELb0ELb0ELi1EEENS1_19SingleTileSchedulerILb0ELb0ELb0ELi128EEEEEEEEEvNT_6ParamsE --------------------------
	.section	.nv.info._ZN7cutlass13device_kernelIN5flash11enable_sm90INS1_16FlashAttnBwdSm90INS1_25CollectiveMainloopBwdSm90ILi2ELi2ELi2EN4cute5tupleIJNS5_1CILi1EEES8_S8_EEENS6_IJNS7_ILi80EEENS7_ILi128EEESB_EEENS_6half_tEfNS_4arch4Sm90ELb0ELb0ELb0ELb0ELb0ELb1ELb0ELb1ELi2ELi1ELi2ELi1ELb0EEENS1_21CollectiveEpilogueBwdISC_SD_SF_Li256ELb0ELb0ELi1EEENS1_19SingleTileSchedulerILb0ELb0ELb0ELi128EEEEEEEEEvNT_6ParamsE,"",@"SHT_CUDA_INFO"
	.sectionflags	@""
	.align	4


	//----- nvinfo : EIATTR_CUDA_API_VERSION
	.align		4
        /*0000*/ 	.byte	0x04, 0x37
        /*0002*/ 	.short	(.L_1014 - .L_1013)
.L_1013:
        /*0004*/ 	.word	0x00000082


	//----- nvinfo : EIATTR_KPARAM_INFO
	.align		4
.L_1014:
        /*0008*/ 	.byte	0x04, 0x17
        /*000a*/ 	.short	(.L_1016 - .L_1015)
.L_1015:
        /*000c*/ 	.word	0x00000000
        /*0010*/ 	.short	0x0000
        /*0012*/ 	.short	0x0070
        /*0014*/ 	.byte	0x00, 0xf0, 0x01, 0x24


	//----- nvinfo : EIATTR_SPARSE_MMA_MASK
	.align		4
.L_1016:
        /*0018*/ 	.byte	0x03, 0x50
        /*001a*/ 	.short	0x0000


	//----- nvinfo : EIATTR_MAXREG_COUNT
	.align		4
        /*001c*/ 	.byte	0x03, 0x1b
        /*001e*/ 	.short	0x00a8


	//----- nvinfo : EIATTR_NUM_BARRIERS
	.align		4
        /*0020*/ 	.byte	0x02, 0x4c
        /*0022*/ 	.byte	0x10
	.zero		1


	//----- nvinfo : EIATTR_EXTERNS
	.align		4
        /*0024*/ 	.byte	0x04, 0x0f
        /*0026*/ 	.short	(.L_1018 - .L_1017)


	//   ....[0]....
	.align		4
.L_1017:
        /*0028*/ 	.word	index@(__assertfail)


	//----- nvinfo : EIATTR_ANNOTATIONS
	.align		4
.L_1018:
        /*002c*/ 	.byte	0x04, 0x55
        /*002e*/ 	.short	(.L_1020 - .L_1019)


	//   ....[0]....
.L_1019:
        /*0030*/ 	.word	0x00000001
        /*0034*/ 	.byte	0xb0, 0x05, 0x00, 0x00, 0x01, 0x00, 0x00, 0x00, 0x10, 0x09, 0x00, 0x00, 0x01, 0x00, 0x00, 0x00
        /* <DEDUP_REMOVED lines=9> */
        /*00d4*/ 	.byte	0x20, 0x99, 0x00, 0x00


	//----- nvinfo : EIATTR_MERCURY_ISA_VERSION
	.align		4
.L_1020:
        /*00d8*/ 	.byte	0x03, 0x5f
        /*00da*/ 	.short	0x0101


	//----- nvinfo : EIATTR_INT_WARP_WIDE_INSTR_OFFSETS
	.align		4
        /*00dc*/ 	.byte	0x04, 0x31
        /*00de*/ 	.short	(.L_1022 - .L_1021)


	//   ....[0]....
.L_1021:
        /*00e0*/ 	.word	0x000001e0


	//   ....[1]....
        /*00e4*/ 	.word	0x000002a0


	//----- nvinfo : EIATTR_COOP_GROUP_MASK_REGIDS
	.align		4
.L_1022:
        /*00e8*/ 	.byte	0x04, 0x29
        /*00ea*/ 	.short	(.L_1024 - .L_1023)


	//   ....[0]....
.L_1023:
        /*00ec*/ 	.word	0xffffffff


	//   ....[1]....
        /*00f0*/ 	.word	0xffffffff


	//   ....[2]....
        /*00f4*/ 	.word	0xffffffff


	//   ....[3]....
        /*00f8*/ 	.word	0xffffffff


	//   ....[4]....
        /*00fc*/ 	.word	0xffffffff


	//   ....[5]....
        /*0100*/ 	.word	0xffffffff


	//   ....[6]....
        /*0104*/ 	.word	0xffffffff


	//   ....[7]....
        /*0108*/ 	.word	0xffffffff


	//   ....[8]....
        /*010c*/ 	.word	0x0500000f


	//----- nvinfo : EIATTR_COOP_GROUP_INSTR_OFFSETS
	.align		4
.L_1024:
        /*0110*/ 	.byte	0x04, 0x28
        /*0112*/ 	.short	(.L_1026 - .L_1025)


	//   ....[0]....
.L_1025:
        /*0114*/ 	.word	0x00000060


	//   ....[1]....
        /*0118*/ 	.word	0x000001f0


	//   ....[2]....
        /*011c*/ 	.word	0x00000280


	//   ....[3]....
        /*0120*/ 	.word	0x00000400


	//   ....[4]....
        /*0124*/ 	.word	0x00000650


	//   ....[5]....
        /*0128*/ 	.word	0x00000bb0


	//   ....[6]....
        /*012c*/ 	.word	0x00006be0


	//   ....[7]....
        /*0130*/ 	.word	0x000072f0


	//   ....[8]....
        /*0134*/ 	.word	0x00009b90


	//----- nvinfo : EIATTR_REG_RECONFIG
	.align		4
.L_1026:
        /*0138*/ 	.byte	0x01, 0x54
	.zero		2


	//----- nvinfo : EIATTR_SYSCALL_OFFSETS
	.align		4
        /*013c*/ 	.byte	0x04, 0x46
        /*013e*/ 	.short	(.L_1028 - .L_1027)


	//   ....[0]....
.L_1027:
        /*0140*/ 	.word	0x000007e0


	//   ....[1]....
        /*0144*/ 	.word	0x000008d0


	//   ....[2]....
        /*0148*/ 	.word	0x00000a40


	//   ....[3]....
        /*014c*/ 	.word	0x00000b30


	//   ....[4]....
        /*0150*/ 	.word	0x00006550


	//   ....[5]....
        /*0154*/ 	.word	0x00006680


	//   ....[6]....
        /*0158*/ 	.word	0x000067a0


	//   ....[7]....
        /*015c*/ 	.word	0x000068c0


	//----- nvinfo : EIATTR_MBARRIER_INSTR_OFFSETS
	.align		4
.L_1028:
        /*0160*/ 	.byte	0x04, 0x39
        /*0162*/ 	.short	(.L_1030 - .L_1029)


	//   ....[0]....
.L_1029:
        /*0164*/ 	.word	0x000002c0
        /*0168*/ 	.word	0x000000ff
        /*016c*/ 	.word	0x00038800
        /*0170*/ 	.short	0x0100
        /*0172*/ 	.byte	0x06
	.zero		1


	//   ....[1]....
        /*0174*/ 	.word	0x000003b0
        /*0178*/ 	.word	0x000000ff
        /*017c*/ 	.word	0x00038810
        /*0180*/ 	.short	0x0100
        /*0182*/ 	.byte	0x08
	.zero		1


	//   ....[2]....
        /*0184*/ 	.word	0x000003c0
        /*0188*/ 	.word	0x000000ff
        /*018c*/ 	.word	0x00038820
        /*0190*/ 	.short	0x0100
        /*0192*/ 	.byte	0x08
	.zero		1


	//   ....[3]....
        /*0194*/ 	.word	0x000003d0
        /*0198*/ 	.word	0x000000ff
        /*019c*/ 	.word	0x00038818
        /*01a0*/ 	.short	0x0100
        /*01a2*/ 	.byte	0x08
	.zero		1


	//   ....[4]....
        /*01a4*/ 	.word	0x000003e0
        /*01a8*/ 	.word	0x000000ff
        /*01ac*/ 	.word	0x00038828
        /*01b0*/ 	.short	0x0100
        /*01b2*/ 	.byte	0x08
	.zero		1


	//   ....[5]....
        /*01b4*/ 	.word	0x00000510
        /*01b8*/ 	.word	0x000000ff
        /*01bc*/ 	.word	0x00038830
        /*01c0*/ 	.short	0x0100
        /*01c2*/ 	.byte	0x08
	.zero		1


	//   ....[6]....
        /*01c4*/ 	.word	0x00000520
        /*01c8*/ 	.word	0x000000ff
        /*01cc*/ 	.word	0x00038840
        /*01d0*/ 	.short	0x0100
        /*01d2*/ 	.byte	0x08
	.zero		1


	//   ....[7]....
        /*01d4*/ 	.word	0x00000530
        /*01d8*/ 	.word	0x000000ff
        /*01dc*/ 	.word	0x00038838
        /*01e0*/ 	.short	0x0100
        /*01e2*/ 	.byte	0x08
	.zero		1


	//   ....[8]....
        /*01e4*/ 	.word	0x00000540
        /*01e8*/ 	.word	0x000000ff
        /*01ec*/ 	.word	0x00038848
        /*01f0*/ 	.short	0x0100
        /*01f2*/ 	.byte	0x08
	.zero		1


	//   ....[9]....
        /*01f4*/ 	.word	0x00000be0
        /*01f8*/ 	.word	0x00000010
        /*01fc*/ 	.word	0x00038800
        /*0200*/ 	.short	0x010a
        /*0202*/ 	.byte	0x3f
	.zero		1


	//   ....[10]....
        /*0204*/ 	.word	0x00000c90
        /*0208*/ 	.word	0x00000010
        /*020c*/ 	.word	0x00038800
        /*0210*/ 	.short	0x010a
        /*0212*/ 	.byte	0x3f
	.zero		1


	//   ....[11]....
        /*0214*/ 	.word	0x000014e0
        /*0218*/ 	.word	0x00000003
        /*021c*/ 	.word	0x00038810
        /*0220*/ 	.short	0x010a
        /*0222*/ 	.byte	0x3f
	.zero		1


	//   ....[12]....
        /*0224*/ 	.word	0x00001520
        /*0228*/ 	.word	0x00000003
        /*022c*/ 	.word	0x00038810
        /*0230*/ 	.short	0x010a
        /*0232*/ 	.byte	0x3f
	.zero		1


	//   ....[13]....
        /*0234*/ 	.word	0x00002720
        /*0238*/ 	.word	0x00000003
        /*023c*/ 	.word	0x00038830
        /*0240*/ 	.short	0x010a
        /*0242*/ 	.byte	0x3f
	.zero		1


	//   ....[14]....
        /*0244*/ 	.word	0x000027a0
        /*0248*/ 	.word	0x00000003
        /*024c*/ 	.word	0x00038830
        /*0250*/ 	.short	0x010a
        /*0252*/ 	.byte	0x3f
	.zero		1


	//   ....[15]....
        /*0254*/ 	.word	0x00005c30
        /*0258*/ 	.word	0x00000004
        /*025c*/ 	.word	0x00000000
        /*0260*/ 	.short	0x0101
        /*0262*/ 	.byte	0x3f
	.zero		1


	//   ....[16]....
        /*0264*/ 	.word	0x00005fb0
        /*0268*/ 	.word	0x00000003
        /*026c*/ 	.word	0x00000000
        /*0270*/ 	.short	0x0101
        /*0272*/ 	.byte	0x3f
	.zero		1


	//   ....[17]....
        /*0274*/ 	.word	0x00008130
        /*0278*/ 	.word	0x00000014
        /*027c*/ 	.word	0x00038820
        /*0280*/ 	.short	0x010a
        /*0282*/ 	.byte	0x3f
	.zero		1


	//   ....[18]....
        /*0284*/ 	.word	0x00008740
        /*0288*/ 	.word	0x00000014
        /*028c*/ 	.word	0x00038840
        /*0290*/ 	.short	0x010a
        /*0292*/ 	.byte	0x3f
	.zero		1


	//   ....[19]....
        /*0294*/ 	.word	0x000089e0
        /*0298*/ 	.word	0x00000014
        /*029c*/ 	.word	0x00038828
        /*02a0*/ 	.short	0x010a
        /*02a2*/ 	.byte	0x3f
	.zero		1


	//   ....[20]....
        /*02a4*/ 	.word	0x00008bf0
        /*02a8*/ 	.word	0x00000014
        /*02ac*/ 	.word	0x00038848
        /*02b0*/ 	.short	0x010a
        /*02b2*/ 	.byte	0x3f
	.zero		1


	//   ....[21]....
        /*02b4*/ 	.word	0x00008e70
        /*02b8*/ 	.word	0x00000014
        /*02bc*/ 	.word	0x00038820
        /*02c0*/ 	.short	0x010a
        /*02c2*/ 	.byte	0x3f
	.zero		1


	//   ....[22]....
        /*02c4*/ 	.word	0x000090e0
        /*02c8*/ 	.word	0x00000014
        /*02cc*/ 	.word	0x00038840
        /*02d0*/ 	.short	0x010a
        /*02d2*/ 	.byte	0x3f
	.zero		1


	//   ....[23]....
        /*02d4*/ 	.word	0x00009350
        /*02d8*/ 	.word	0x00000014
        /*02dc*/ 	.word	0x00038828
        /*02e0*/ 	.short	0x010a
        /*02e2*/ 	.byte	0x3f
	.zero		1


	//   ....[24]....
        /*02e4*/ 	.word	0x000095a0
        /*02e8*/ 	.word	0x00000004
        /*02ec*/ 	.word	0x00038840
        /*02f0*/ 	.short	0x010a
        /*02f2*/ 	.byte	0x3f
	.zero		1


	//   ....[25]....
        /*02f4*/ 	.word	0x00009a10
        /*02f8*/ 	.word	0x00000007
        /*02fc*/ 	.word	0x00000000
        /*0300*/ 	.short	0x010a
        /*0302*/ 	.byte	0x3f
	.zero		1


	//   ....[26]....
        /*0304*/ 	.word	0x00009a60
        /*0308*/ 	.word	0x00000003
        /*030c*/ 	.word	0x00000000
        /*0310*/ 	.short	0x010a
        /*0312*/ 	.byte	0x3f
	.zero		1


	//   ....[27]....
        /*0314*/ 	.word	0x00009ac0
        /*0318*/ 	.word	0x00000005
        /*031c*/ 	.word	0x00000000
        /*0320*/ 	.short	0x010a
        /*0322*/ 	.byte	0x3f
	.zero		1


	//   ....[28]....
        /*0324*/ 	.word	0x00009af0
        /*0328*/ 	.word	0x00000003
        /*032c*/ 	.word	0x00000000
        /*0330*/ 	.short	0x010a
        /*0332*/ 	.byte	0x3f
	.zero		1


	//   ....[29]....
        /*0334*/ 	.word	0x00009bf0
        /*0338*/ 	.word	0x00000004
        /*033c*/ 	.word	0x00038800
        /*0340*/ 	.short	0x010a
        /*0342*/ 	.byte	0x3f
	.zero		1


	//   ....[30]....
        /*0344*/ 	.word	0x00009c40
        /*0348*/ 	.word	0x00000003
        /*034c*/ 	.word	0x00038810
        /*0350*/ 	.short	0x010a
        /*0352*/ 	.byte	0x3f
	.zero		1


	//   ....[31]....
        /*0354*/ 	.word	0x00009c90
        /*0358*/ 	.word	0x00000003
        /*035c*/ 	.word	0x00038830
        /*0360*/ 	.short	0x010a
        /*0362*/ 	.byte	0x3f
	.zero		1


	//   ....[32]....
        /*0364*/ 	.word	0x00009ce0
        /*0368*/ 	.word	0x00000014
        /*036c*/ 	.word	0x00038820
        /*0370*/ 	.short	0x010a
        /*0372*/ 	.byte	0x3f
	.zero		1


	//   ....[33]....
        /*0374*/ 	.word	0x00009d30
        /*0378*/ 	.word	0x00000014
        /*037c*/ 	.word	0x00038840
        /*0380*/ 	.short	0x010a
        /*0382*/ 	.byte	0x3f
	.zero		1


	//   ....[34]....
        /*0384*/ 	.word	0x00009d80
        /*0388*/ 	.word	0x00000014
        /*038c*/ 	.word	0x00038828
        /*0390*/ 	.short	0x010a
        /*0392*/ 	.byte	0x3f
	.zero		1


	//   ....[35]....
        /*0394*/ 	.word	0x00009dd0
        /*0398*/ 	.word	0x00000014
        /*039c*/ 	.word	0x00038848
        /*03a0*/ 	.short	0x010a
        /*03a2*/ 	.byte	0x3f
	.zero		1


	//   ....[36]....
        /*03a4*/ 	.word	0x00009e30
        /*03a8*/ 	.word	0x00000014
        /*03ac*/ 	.word	0x00038820
        /*03b0*/ 	.short	0x010a
        /*03b2*/ 	.byte	0x3f
	.zero		1


	//   ....[37]....
        /*03b4*/ 	.word	0x00009e80
        /*03b8*/ 	.word	0x00000014
        /*03bc*/ 	.word	0x00038840
        /*03c0*/ 	.short	0x010a
        /*03c2*/ 	.byte	0x3f
	.zero		1


	//   ....[38]....
        /*03c4*/ 	.word	0x00009ed0
        /*03c8*/ 	.word	0x00000014
        /*03cc*/ 	.word	0x00038828
        /*03d0*/ 	.short	0x010a
        /*03d2*/ 	.byte	0x3f
	.zero		1


	//   ....[39]....
        /*03d4*/ 	.word	0x00009f20
        /*03d8*/ 	.word	0x00000004
        /*03dc*/ 	.word	0x00038840
        /*03e0*/ 	.short	0x010a
        /*03e2*/ 	.byte	0x3f
	.zero		1


	//   ....[40]....
        /*03e4*/ 	.word	0x0000a000
        /*03e8*/ 	.word	0x00000007
        /*03ec*/ 	.word	0x00000000
        /*03f0*/ 	.short	0x010a
        /*03f2*/ 	.byte	0x3f
	.zero		1


	//   ....[41]....
        /*03f4*/ 	.word	0x0000a050
        /*03f8*/ 	.word	0x00000003
        /*03fc*/ 	.word	0x00000000
        /*0400*/ 	.short	0x010a
        /*0402*/ 	.byte	0x3f
	.zero		1


	//   ....[42]....
        /*0404*/ 	.word	0x0000a0a0
        /*0408*/ 	.word	0x00000005
        /*040c*/ 	.word	0x00000000
        /*0410*/ 	.short	0x010a
        /*0412*/ 	.byte	0x3f
	.zero		1


	//----- nvinfo : EIATTR_NUM_MBARRIERS
	.align		4
.L_1030:
        /*0414*/ 	.byte	0x03, 0x38
        /*0416*/ 	.short	0x0009


	//----- nvinfo : EIATTR_EXIT_INSTR_OFFSETS
	.align		4
        /*0418*/ 	.byte	0x04, 0x1c
        /*041a*/ 	.short	(.L_1032 - .L_1031)


	//   ....[0]....
.L_1031:
        /*041c*/ 	.word	0x00009b40


	//----- nvinfo : EIATTR_MAX_THREADS
	.align		4
.L_1032:
        /*0420*/ 	.byte	0x04, 0x05
        /*0422*/ 	.short	(.L_1034 - .L_1033)
.L_1033:
        /*0424*/ 	.word	0x00000180
        /*0428*/ 	.word	0x00000001
        /*042c*/ 	.word	0x00000001


	//----- nvinfo : EIATTR_CRS_STACK_SIZE
	.align		4
.L_1034:
        /*0430*/ 	.byte	0x04, 0x1e
        /*0432*/ 	.short	(.L_1036 - .L_1035)
.L_1035:
        /*0434*/ 	.word	0x00000000


	//----- nvinfo : EIATTR_CBANK_PARAM_SIZE
	.align		4
.L_1036:
        /*0438*/ 	.byte	0x03, 0x19
        /*043a*/ 	.short	0x0970


	//----- nvinfo : EIATTR_PARAM_CBANK
	.align		4
        /*043c*/ 	.byte	0x04, 0x0a
        /*043e*/ 	.short	(.L_1038 - .L_1037)
	.align		4
.L_1037:
        /*0440*/ 	.word	index@(.nv.constant0._ZN7cutlass13device_kernelIN5flash11enable_sm90INS1_16FlashAttnBwdSm90INS1_25CollectiveMainloopBwdSm90ILi2ELi2ELi2EN4cute5tupleIJNS5_1CILi1EEES8_S8_EEENS6_IJNS7_ILi80EEENS7_ILi128EEESB_EEENS_6half_tEfNS_4arch4Sm90ELb0ELb0ELb0ELb0ELb0ELb1ELb0ELb1ELi2ELi1ELi2ELi1ELb0EEENS1_21CollectiveEpilogueBwdISC_SD_SF_Li256ELb0ELb0ELi1EEENS1_19SingleTileSchedulerILb0ELb0ELb0ELi128EEEEEEEEEvNT_6ParamsE)
        /*0444*/ 	.short	0x0210
        /*0446*/ 	.short	0x0970


	//----- nvinfo : EIATTR_SW_WAR
	.align		4
.L_1038:
        /*0448*/ 	.byte	0x04, 0x36
        /*044a*/ 	.short	(.L_1040 - .L_1039)
.L_1039:
        /*044c*/ 	.word	0x00000008
.L_1040:


//--------------------- .nv.info._ZN7cutlass13device_kernelIN5flash11enable_sm90INS1_16FlashAttnBwdSm90INS1_25CollectiveMainloopBwdSm90ILi2ELi2ELi2EN4cute5tupleIJNS5_1CILi1EEES8_S8_EEENS6_IJNS7_ILi80EEENS7_ILi128EEESB_EEENS_6half_tEfNS_4arch4Sm90ELb0ELb0ELb0ELb0ELb1ELb1ELb0ELb1ELi2ELi1ELi2ELi1ELb0EEENS1_21CollectiveEpilogueBwdISC_SD_SF_Li256ELb0ELb0ELi1EEENS1_19SingleTileSchedulerILb0ELb0ELb0ELi128EEEEEEEEEvNT_6ParamsE --------------------------
	.section	.nv.info._ZN7cutlass13device_kernelIN5flash11enable_sm90INS1_16FlashAttnBwdSm90INS1_25CollectiveMainloopBwdSm90ILi2ELi2ELi2EN4cute5tupleIJNS5_1CILi1EEES8_S8_EEENS6_IJNS7_ILi80EEENS7_ILi128EEESB_EEENS_6half_tEfNS_4arch4Sm90ELb0ELb0ELb0ELb0ELb1ELb1ELb0ELb1ELi2ELi1ELi2ELi1ELb0EEENS1_21CollectiveEpilogueBwdISC_SD_SF_Li256ELb0ELb0ELi1EEENS1_19SingleTileSchedulerILb0ELb0ELb0ELi128EEEEEEEEEvNT_6ParamsE,"",@"SHT_CUDA_INFO"
	.sectionflags	@""
	.align	4


	//----- nvinfo : EIATTR_CUDA_API_VERSION
	.align		4
        /*0000*/ 	.byte	0x04, 0x37
        /*0002*/ 	.short	(.L_1042 - .L_1041)
.L_1041:
        /*0004*/ 	.word	0x00000082


	//----- nvinfo : EIATTR_KPARAM_INFO
	.align		4
.L_1042:
        /*0008*/ 	.byte	0x04, 0x17
        /*000a*/ 	.short	(.L_1044 - .L_1043)
.L_1043:
        /*000c*/ 	.word	0x00000000
        /*0010*/ 	.short	0x0000
        /*0012*/ 	.short	0x0070
        /*0014*/ 	.byte	0x00, 0xf0, 0x01, 0x24


	//----- nvinfo : EIATTR_SPARSE_MMA_MASK
	.align		4
.L_1044:
        /*0018*/ 	.byte	0x03, 0x50
        /*001a*/ 	.short	0x0000


	//----- nvinfo : EIATTR_MAXREG_COUNT
	.align		4
        /*001c*/ 	.byte	0x03, 0x1b
        /*001e*/ 	.short	0x00a8


	//----- nvinfo : EIATTR_NUM_BARRIERS
	.align		4
        /*0020*/ 	.byte	0x02, 0x4c
        /*0022*/ 	.byte	0x10
	.zero		1


	//----- nvinfo : EIATTR_EXTERNS
	.align		4
        /*0024*/ 	.byte	0x04, 0x0f
        /*0026*/ 	.short	(.L_1046 - .L_1045)


	//   ....[0]....
	.align		4
.L_1045:
        /*0028*/ 	.word	index@(__assertfail)


	//----- nvinfo : EIATTR_ANNOTATIONS
	.align		4
.L_1046:
        /*002c*/ 	.byte	0x04, 0x55
        /*002e*/ 	.short	(.L_1048 - .L_1047)


	//   ....[0]....
.L_1047:
        /* <DEDUP_REMOVED lines=12> */


	//----- nvinfo : EIATTR_MERCURY_ISA_VERSION
	.align		4
.L_1048:
        /*00d8*/ 	.byte	0x03, 0x5f
        /*00da*/ 	.short	0x0101


	//----- nvinfo : EIATTR_INT_WARP_WIDE_INSTR_OFFSETS
	.align		4
        /*00dc*/ 	.byte	0x04, 0x31
        /*00de*/ 	.short	(.L_1050 - .L_1049)


	//   ....[0]....
.L_1049:
        /*00e0*/ 	.word	0x000001e0


	//   ....[1]....
        /*00e4*/ 	.word	0x000002a0


	//   ....[2]....
        /*00e8*/ 	.word	0x00007b60


	//   ....[3]....
        /*00ec*/ 	.word	0x00007fd0


	//   ....[4]....
        /*00f0*/ 	.word	0x000085a0


	//----- nvinfo : EIATTR_COOP_GROUP_MASK_REGIDS
	.align		4
.L_1050:
        /*00f4*/ 	.byte	0x04, 0x29
        /*00f6*/ 	.short	(.L_1052 - .L_1051)


	//   ....[0]....
.L_1051:
        /*00f8*/ 	.word	0xffffffff


	//   ....[1]....
        /*00fc*/ 	.word	0xffffffff


	//   ....[2]....
        /*0100*/ 	.word	0xffffffff


	//   ....[3]....
        /*0104*/ 	.word	0xffffffff


	//   ....[4]....
        /*0108*/ 	.word	0xffffffff


	//   ....[5]....
        /*010c*/ 	.word	0xffffffff


	//   ....[6]....
        /*0110*/ 	.word	0xffffffff


	//   ....[7]....
        /*0114*/ 	.word	0xffffffff


	//   ....[8]....
        /*0118*/ 	.word	0xffffffff


	//   ....[9]....
        /*011c*/ 	.word	0xffffffff


	//   ....[10]....
        /*0120*/ 	.word	0xffffffff


	//   ....[11]....
        /*0124*/ 	.word	0xffffffff


	//   ....[12]....
        /*0128*/ 	.word	0xffffffff


	//   ....[13]....
        /*012c*/ 	.word	0xffffffff


	//   ....[14]....
        /*0130*/ 	.word	0x0500000f


	//   ....[15]....
        /*0134*/ 	.word	0x0500000f


	//   ....[16]....
        /*0138*/ 	.word	0x0500000f


	//   ....[17]....
        /*013c*/ 	.word	0x0500000f


	//----- nvinfo : EIATTR_COOP_GROUP_INSTR_OFFSETS
	.align		4
.L_1052:
        /*0140*/ 	.byte	0x04, 0x28
        /*0142*/ 	.short	(.L_1054 - .L_1053)


	//   ....[0]....
.L_1053:
        /*0144*/ 	.word	0x00000060


	//   ....[1]....
        /*0148*/ 	.word	0x000001f0


	//   ....[2]....
        /*014c*/ 	.word	0x00000280


	//   ....[3]....
        /*0150*/ 	.word	0x00000400


	//   ....[4]....
        /*0154*/ 	.word	0x00000650


	//   ....[5]....
        /*0158*/ 	.word	0x00000bb0


	//   ....[6]....
        /*015c*/ 	.word	0x00006be0


	//   ....[7]....
        /*0160*/ 	.word	0x000072f0


	//   ....[8]....
        /*0164*/ 	.word	0x00007800


	//   ....[9]....
        /*0168*/ 	.word	0x00007a90


	//   ....[10]....
        /*016c*/ 	.word	0x00007cd0


	//   ....[11]....
        /*0170*/ 	.word	0x00007f00


	//   ....[12]....
        /*0174*/ 	.word	0x000081b0


	//   ....[13]....
        /*0178*/ 	.word	0x000084e0


	//   ....[14]....
        /*017c*/ 	.word	0x0000a3b0


	//   ....[15]....
        /*0180*/ 	.word	0x0000a530


	//   ....[16]....
        /*0184*/ 	.word	0x0000a5a0


	//   ....[17]....
        /*0188*/ 	.word	0x0000a610


	//----- nvinfo : EIATTR_REG_RECONFIG
	.align		4
.L_1054:
        /*018c*/ 	.byte	0x01, 0x54
	.zero		2


	//----- nvinfo : EIATTR_SYSCALL_OFFSETS
	.align		4
        /*0190*/ 	.byte	0x04, 0x46
        /*0192*/ 	.short	(.L_1056 - .L_1055)


	//   ....[0]....
.L_1055:
        /*0194*/ 	.word	0x000007e0


	//   ....[1]....
        /*0198*/ 	.word	0x000008d0


	//   ....[2]....
        /*019c*/ 	.word	0x00000a40


	//   ....[3]....
        /*01a0*/ 	.word	0x00000b30


	//   ....[4]....
        /*01a4*/ 	.word	0x00006550


	//   ....[5]....
        /*01a8*/ 	.word	0x00006680


	//   ....[6]....
        /*01ac*/ 	.word	0x000067a0


	//   ....[7]....
        /*01b0*/ 	.word	0x000068c0


	//----- nvinfo : EIATTR_MBARRIER_INSTR_OFFSETS
	.align		4
.L_1056:
        /*01b4*/ 	.byte	0x04, 0x39
        /*01b6*/ 	.short	(.L_1058 - .L_1057)


	//   ....[0]....
.L_1057:
        /*01b8*/ 	.word	0x000002c0
        /*01bc*/ 	.word	0x000000ff
        /*01c0*/ 	.word	0x00038800
        /*01c4*/ 	.short	0x0100
        /*01c6*/ 	.byte	0x06
	.zero		1


	//   ....[1]....
        /*01c8*/ 	.word	0x000003b0
        /*01cc*/ 	.word	0x000000ff
        /*01d0*/ 	.word	0x00038810
        /*01d4*/ 	.short	0x0100
        /*01d6*/ 	.byte	0x08
	.zero		1


	//   ....[2]....
        /*01d8*/ 	.word	0x000003c0
        /*01dc*/ 	.word	0x000000ff
        /*01e0*/ 	.word	0x00038820
        /*01e4*/ 	.short	0x0100
        /*01e6*/ 	.byte	0x08
	.zero		1


	//   ....[3]....
        /*01e8*/ 	.word	0x000003d0
        /*01ec*/ 	.word	0x000000ff
        /*01f0*/ 	.word	0x00038818
        /*01f4*/ 	.short	0x0100
        /*01f6*/ 	.byte	0x08
	.zero		1


	//   ....[4]....
        /*01f8*/ 	.word	0x000003e0
        /*01fc*/ 	.word	0x000000ff
        /*0200*/ 	.word	0x00038828
        /*0204*/ 	.short	0x0100
        /*0206*/ 	.byte	0x08
	.zero		1


	//   ....[5]....
        /*0208*/ 	.word	0x00000510
        /*020c*/ 	.word	0x000000ff
        /*0210*/ 	.word	0x00038830
        /*0214*/ 	.short	0x0100
        /*0216*/ 	.byte	0x08
	.zero		1


	//   ....[6]....
        /*0218*/ 	.word	0x00000520
        /*021c*/ 	.word	0x000000ff
        /*0220*/ 	.word	0x00038840
        /*0224*/ 	.short	0x0100
        /*0226*/ 	.byte	0x08
	.zero		1


	//   ....[7]....
        /*0228*/ 	.word	0x00000530
        /*022c*/ 	.word	0x000000ff
        /*0230*/ 	.word	0x00038838
        /*0234*/ 	.short	0x0100
        /*0236*/ 	.byte	0x08
	.zero		1


	//   ....[8]....
        /*0238*/ 	.word	0x00000540
        /*023c*/ 	.word	0x000000ff
        /*0240*/ 	.word	0x00038848
        /*0244*/ 	.short	0x0100
        /*0246*/ 	.byte	0x08
	.zero		1


	//   ....[9]....
        /*0248*/ 	.word	0x00000be0
        /*024c*/ 	.word	0x00000010
        /*0250*/ 	.word	0x00038800
        /*0254*/ 	.short	0x010a
        /*0256*/ 	.byte	0x3f
	.zero		1


	//   ....[10]....
        /*0258*/ 	.word	0x00000c90
        /*025c*/ 	.word	0x00000010
        /*0260*/ 	.word	0x00038800
        /*0264*/ 	.short	0x010a
        /*0266*/ 	.byte	0x3f
	.zero		1


	//   ....[11]....
        /*0268*/ 	.word	0x000014e0
        /*026c*/ 	.word	0x00000003
        /*0270*/ 	.word	0x00038810
        /*0274*/ 	.short	0x010a
        /*0276*/ 	.byte	0x3f
	.zero		1


	//   ....[12]....
        /*0278*/ 	.word	0x00001520
        /*027c*/ 	.word	0x00000003
        /*0280*/ 	.word	0x00038810
        /*0284*/ 	.short	0x010a
        /*0286*/ 	.byte	0x3f
	.zero		1


	//   ....[13]....
        /*0288*/ 	.word	0x00002720
        /*028c*/ 	.word	0x00000003
        /*0290*/ 	.word	0x00038830
        /*0294*/ 	.short	0x010a
        /*0296*/ 	.byte	0x3f
	.zero		1


	//   ....[14]....
        /*0298*/ 	.word	0x000027a0
        /*029c*/ 	.word	0x00000003
        /*02a0*/ 	.word	0x00038830
        /*02a4*/ 	.short	0x010a
        /*02a6*/ 	.byte	0x3f
	.zero		1


	//   ....[15]....
        /*02a8*/ 	.word	0x00005c30
        /*02ac*/ 	.word	0x00000004
        /*02b0*/ 	.word	0x00000000
        /*02b4*/ 	.short	0x0101
        /*02b6*/ 	.byte	0x3f
	.zero		1


	//   ....[16]....
        /*02b8*/ 	.word	0x00005fb0
        /*02bc*/ 	.word	0x00000003
        /*02c0*/ 	.word	0x00000000
        /*02c4*/ 	.short	0x0101
        /*02c6*/ 	.byte	0x3f
	.zero		1


	//   ....[17]....
        /*02c8*/ 	.word	0x00008950
        /*02cc*/ 	.word	0x00000014
        /*02d0*/ 	.word	0x00038820
        /*02d4*/ 	.short	0x010a
        /*02d6*/ 	.byte	0x3f
	.zero		1


	//   ....[18]....
        /*02d8*/ 	.word	0x00008f60
        /*02dc*/ 	.word	0x00000014
        /*02e0*/ 	.word	0x00038840
        /*02e4*/ 	.short	0x010a
        /*02e6*/ 	.byte	0x3f
	.zero		1


	//   ....[19]....
        /*02e8*/ 	.word	0x00009200
        /*02ec*/ 	.word	0x00000014
        /*02f0*/ 	.word	0x00038828
        /*02f4*/ 	.short	0x010a
        /*02f6*/ 	.byte	0x3f
	.zero		1


	//   ....[20]....
        /*02f8*/ 	.word	0x00009410
        /*02fc*/ 	.word	0x00000014
        /*0300*/ 	.word	0x00038848
        /*0304*/ 	.short	0x010a
        /*0306*/ 	.byte	0x3f
	.zero		1


	//   ....[21]....
        /*0308*/ 	.word	0x00009690
        /*030c*/ 	.word	0x00000014
        /*0310*/ 	.word	0x00038820
        /*0314*/ 	.short	0x010a
        /*0316*/ 	.byte	0x3f
	.zero		1


	//   ....[22]....
        /*0318*/ 	.word	0x00009900
        /*031c*/ 	.word	0x00000014
        /*0320*/ 	.word	0x00038840
        /*0324*/ 	.short	0x010a
        /*0326*/ 	.byte	0x3f
	.zero		1


	//   ....[23]....
        /*0328*/ 	.word	0x00009b70
        /*032c*/ 	.word	0x00000014
        /*0330*/ 	.word	0x00038828
        /*0334*/ 	.short	0x010a
        /*0336*/ 	.byte	0x3f
	.zero		1


	//   ....[24]....
        /*0338*/ 	.word	0x00009dc0
        /*033c*/ 	.word	0x00000004
        /*0340*/ 	.word	0x00038840
        /*0344*/ 	.short	0x010a
        /*0346*/ 	.byte	0x3f
	.zero		1


	//   ....[25]....
        /*0348*/ 	.word	0x0000a230
        /*034c*/ 	.word	0x00000007
        /*0350*/ 	.word	0x00000000
        /*0354*/ 	.short	0x010a
        /*0356*/ 	.byte	0x3f
	.zero		1


	//   ....[26]....
        /*0358*/ 	.word	0x0000a280
        /*035c*/ 	.word	0x00000003
        /*0360*/ 	.word	0x00000000
        /*0364*/ 	.short	0x010a
        /*0366*/ 	.byte	0x3f
	.zero		1


	//   ....[27]....
        /*0368*/ 	.word	0x0000a2e0
        /*036c*/ 	.word	0x00000005
        /*0370*/ 	.word	0x00000000
        /*0374*/ 	.short	0x010a
        /*0376*/ 	.byte	0x3f
	.zero		1


	//   ....[28]....
        /*0378*/ 	.word	0x0000a310
        /*037c*/ 	.word	0x00000003
        /*0380*/ 	.word	0x00000000
        /*0384*/ 	.short	0x010a
        /*0386*/ 	.byte	0x3f
	.zero		1


	//   ....[29]....
        /*0388*/ 	.word	0x0000a410
        /*038c*/ 	.word	0x00000004
        /*0390*/ 	.word	0x00038800
        /*0394*/ 	.short	0x010a
        /*0396*/ 	.byte	0x3f
	.zero		1


	//   ....[30]....
        /*0398*/ 	.word	0x0000a460
        /*039c*/ 	.word	0x00000003
        /*03a0*/ 	.word	0x00038810
        /*03a4*/ 	.short	0x010a
        /*03a6*/ 	.byte	0x3f
	.zero		1


	//   ....[31]....
        /*03a8*/ 	.word	0x0000a4b0
        /*03ac*/ 	.word	0x00000003
        /*03b0*/ 	.word	0x00038830
        /*03b4*/ 	.short	0x010a
        /*03b6*/ 	.byte	0x3f
	.zero		1


	//   ....[32]....
        /*03b8*/ 	.word	0x0000a650
        /*03bc*/ 	.word	0x00000014
        /*03c0*/ 	.word	0x00038820
        /*03c4*/ 	.short	0x010a
        /*03c6*/ 	.byte	0x3f
	.zero		1


	//   ....[33]....
        /*03c8*/ 	.word	0x0000a6a0
        /*03cc*/ 	.word	0x00000014
        /*03d0*/ 	.word	0x00038840
        /*03d4*/ 	.short	0x010a
        /*03d6*/ 	.byte	0x3f
	.zero		1


	//   ....[34]....
        /*03d8*/ 	.word	0x0000a6f0
        /*03dc*/ 	.word	0x00000014
        /*03e0*/ 	.word	0x00038828
        /*03e4*/ 	.short	0x010a
        /*03e6*/ 	.byte	0x3f
	.zero		1


	//   ....[35]....
        /*03e8*/ 	.word	0x0000a740
        /*03ec*/ 	.word	0x00000014
        /*03f0*/ 	.word	0x00038848
        /*03f4*/ 	.short	0x010a
        /*03f6*/ 	.byte	0x3f
	.zero		1


	//   ....[36]....
        /*03f8*/ 	.word	0x0000a7a0
        /*03fc*/ 	.word	0x00000014
        /*0400*/ 	.word	0x00038820
        /*0404*/ 	.short	0x010a
        /*0406*/ 	.byte	0x3f
	.zero		1


	//   ....[37]....
        /*0408*/ 	.word	0x0000a7f0
        /*040c*/ 	.word	0x00000014
        /*0410*/ 	.word	0x00038840
        /*0414*/ 	.short	0x010a
        /*0416*/ 	.byte	0x3f
	.zero		1


	//   ....[38]....
        /*0418*/ 	.word	0x0000a840
        /*041c*/ 	.word	0x00000014
        /*0420*/ 	.word	0x00038828
        /*0424*/ 	.short	0x010a
        /*0426*/ 	.byte	0x3f
	.zero		1


	//   ....[39]....
        /*0428*/ 	.word	0x0000a890
        /*042c*/ 	.word	0x00000004
        /*0430*/ 	.word	0x00038840
        /*0434*/ 	.short	0x010a
        /*0436*/ 	.byte	0x3f
	.zero		1


	//   ....[40]....
        /*0438*/ 	.word	0x0000a970
        /*043c*/ 	.word	0x00000007
        /*0440*/ 	.word	0x00000000
        /*0444*/ 	.short	0x010a
        /*0446*/ 	.byte	0x3f
	.zero		1


	//   ....[41]....
        /*0448*/ 	.word	0x0000a9c0
        /*044c*/ 	.word	0x00000003
        /*0450*/ 	.word	0x00000000
        /*0454*/ 	.short	0x010a
        /*0456*/ 	.byte	0x3f
	.zero		1


	//   ....[42]....
        /*0458*/ 	.word	0x0000aa10
        /*045c*/ 	.word	0x00000005
        /*0460*/ 	.word	0x00000000
        /*0464*/ 	.short	0x010a
        /*0466*/ 	.byte	0x3f
	.zero		1


	//----- nvinfo : EIATTR_NUM_MBARRIERS
	.align		4
.L_1058:
        /*0468*/ 	.byte	0x03, 0x38
        /*046a*/ 	.short	0x0009


	//----- nvinfo : EIATTR_EXIT_INSTR_OFFSETS
	.align		4
        /*046c*/ 	.byte	0x04, 0x1c
        /*046e*/ 	.short	(.L_1060 - .L_1059)


	//   ....[0]....
.L_1059:
        /*0470*/ 	.word	0x0000a360


	//----- nvinfo : EIATTR_MAX_THREADS
	.align		4
.L_1060:
        /*0474*/ 	.byte	0x04, 0x05
        /*0476*/ 	.short	(.L_1062 - .L_1061)
.L_1061:
        /*0478*/ 	.word	0x00000180
        /*047c*/ 	.word	0x00000001
        /*0480*/ 	.word	0x00000001


	//----- nvinfo : EIATTR_CRS_STACK_SIZE
	.align		4
.L_1062:
        /*0484*/ 	.byte	0x04, 0x1e
        /*0486*/ 	.short	(.L_1064 - .L_1063)
.L_1063:
        /*0488*/ 	.word	0x00000000


	//----- nvinfo : EIATTR_CBANK_PARAM_SIZE
	.align		4
.L_1064:
        /*048c*/ 	.byte	0x03, 0x19
        /*048e*/ 	.short	0x0970


	//----- nvinfo : EIATTR_PARAM_CBANK
	.align		4
        /*0490*/ 	.byte	0x04, 0x0a
        /*0492*/ 	.short	(.L_1066 - .L_1065)
	.align		4
.L_1065:
        /*0494*/ 	.word	index@(.nv.constant0._ZN7cutlass13device_kernelIN5flash11enable_sm90INS1_16FlashAttnBwdSm90INS1_25CollectiveMainloopBwdSm90ILi2ELi2ELi2EN4cute5tupleIJNS5_1CILi1EEES8_S8_EEENS6_IJNS7_ILi80EEENS7_ILi128EEESB_EEENS_6half_tEfNS_4arch4Sm90ELb0ELb0ELb0ELb0ELb1ELb1ELb0ELb1ELi2ELi1ELi2ELi1ELb0EEENS1_21CollectiveEpilogueBwdISC_SD_SF_Li256ELb0ELb0ELi1EEENS1_19SingleTileSchedulerILb0ELb0ELb0ELi128EEEEEEEEEvNT_6ParamsE)
        /*0498*/ 	.short	0x0210
        /*049a*/ 	.short	0x0970


	//----- nvinfo : EIATTR_SW_WAR
	.align		4
.L_1066:
        /*049c*/ 	.byte	0x04, 0x36
        /*049e*/ 	.short	(.L_1068 - .L_1067)
.L_1067:
        /*04a0*/ 	.word	0x00000008
.L_1068:


//--------------------- .nv.info._ZN7cutlass13device_kernelIN5flash11enable_sm90INS1_16FlashAttnBwdSm90INS1_25CollectiveMainloopBwdSm90ILi2ELi2ELi2EN4cute5tupleIJNS5_1CILi1EEES8_S8_EEENS6_IJNS7_ILi80EEENS7_ILi128EEESB_EEENS_6half_tEfNS_4arch4Sm90ELb0ELb0ELb0ELb0ELb0ELb1ELb0ELb1ELi2ELi1ELi2ELi1ELb0EEENS1_24CollectiveEpilogueBwdGQAISC_fSF_Li256ELb0ELb0EEENS1_19SingleTileSchedulerILb0ELb0ELb0ELi128EEEEEEEEEvNT_6ParamsE --------------------------
	.section	.nv.info._ZN7cutlass13device_kernelIN5flash11enable_sm90INS1_16FlashAttnBwdSm90INS1_25CollectiveMainloopBwdSm90ILi2ELi2ELi2EN4cute5tupleIJNS5_1CILi1EEES8_S8_EEENS6_IJNS7_ILi80EEENS7_ILi128EEESB_EEENS_6half_tEfNS_4arch4Sm90ELb0ELb0ELb0ELb0ELb0ELb1ELb0ELb1ELi2ELi1ELi2ELi1ELb0EEENS1_24CollectiveEpilogueBwdGQAISC_fSF_Li256ELb0ELb0EEENS1_19SingleTileSchedulerILb0ELb0ELb0ELi128EEEEEEEEEvNT_6ParamsE,"",@"SHT_CUDA_INFO"
	.sectionflags	@""
	.align	4


	//----- nvinfo : EIATTR_CUDA_API_VERSION
	.align		4
        /*0000*/ 	.byte	0x04, 0x37
        /*0002*/ 	.short	(.L_1070 - .L_1069)
.L_1069:
        /*0004*/ 	.word	0x00000082


	//----- nvinfo : EIATTR_KPARAM_INFO
	.align		4
.L_1070:
        /*0008*/ 	.byte	0x04, 0x17
        /*000a*/ 	.short	(.L_1072 - .L_1071)
.L_1071:
        /*000c*/ 	.word	0x00000000
        /*0010*/ 	.short	0x0000
        /*0012*/ 	.short	0x0070
        /*0014*/ 	.byte	0x00, 0xf0, 0x01, 0x1a


	//----- nvinfo : EIATTR_SPARSE_MMA_MASK
	.align		4
.L_1072:
        /*0018*/ 	.byte	0x03, 0x50
        /*001a*/ 	.short	0x0000


	//----- nvinfo : EIATTR_MAXREG_COUNT
	.align		4
        /*001c*/ 	.byte	0x03, 0x1b
        /*001e*/ 	.short	0x00a8


	//----- nvinfo : EIATTR_NUM_BARRIERS
	.align		4
        /*0020*/ 	.byte	0x02, 0x4c
        /*0022*/ 	.byte	0x10
	.zero		1


	//----- nvinfo : EIATTR_EXTERNS
	.align		4
        /*0024*/ 	.byte	0x04, 0x0f
        /*0026*/ 	.short	(.L_1074 - .L_1073)


	//   ....[0]....
	.align		4
.L_1073:
        /*0028*/ 	.word	index@(__assertfail)


	//----- nvinfo : EIATTR_ANNOTATIONS
	.align		4
.L_1074:
        /*002c*/ 	.byte	0x04, 0x55
        /*002e*/ 	.short	(.L_1076 - .L_1075)


	//   ....[0]....
.L_1075:
        /* <DEDUP_REMOVED lines=12> */


	//----- nvinfo : EIATTR_MERCURY_ISA_VERSION
	.align		4
.L_1076:
        /*00d8*/ 	.byte	0x03, 0x5f
        /*00da*/ 	.short	0x0101


	//----- nvinfo : EIATTR_INT_WARP_WIDE_INSTR_OFFSETS
	.align		4
        /*00dc*/ 	.byte	0x04, 0x31
        /*00de*/ 	.short	(.L_1078 - .L_1077)


	//   ....[0]....
.L_1077:
        /*00e0*/ 	.word	0x00000180


	//   ....[1]....
        /*00e4*/ 	.word	0x00000240


	//----- nvinfo : EIATTR_COOP_GROUP_MASK_REGIDS
	.align		4
.L_1078:
        /*00e8*/ 	.byte	0x04, 0x29
        /*00ea*/ 	.short	(.L_1080 - .L_1079)


	//   ....[0]....
.L_1079:
        /*00ec*/ 	.word	0xffffffff


	//   ....[1]....
        /*00f0*/ 	.word	0xffffffff


	//   ....[2]....
        /*00f4*/ 	.word	0xffffffff


	//   ....[3]....
        /*00f8*/ 	.word	0xffffffff


	//   ....[4]....
        /*00fc*/ 	.word	0xffffffff


	//   ....[5]....
        /*0100*/ 	.word	0xffffffff


	//   ....[6]....
        /*0104*/ 	.word	0xffffffff


	//   ....[7]....
        /*0108*/ 	.word	0x0500000f


	//----- nvinfo : EIATTR_COOP_GROUP_INSTR_OFFSETS
	.align		4
.L_1080:
        /*010c*/ 	.byte	0x04, 0x28
        /*010e*/ 	.short	(.L_1082 - .L_1081)


	//   ....[0]....
.L_1081:
        /*0110*/ 	.word	0x00000060


	//   ....[1]....
        /*0114*/ 	.word	0x00000190


	//   ....[2]....
        /*0118*/ 	.word	0x00000220


	//   ....[3]....
        /*011c*/ 	.word	0x000003a0


	//   ....[4]....
        /*0120*/ 	.word	0x000005f0


	//   ....[5]....
        /*0124*/ 	.word	0x00000b50


	//   ....[6]....
        /*0128*/ 	.word	0x00007150


	//   ....[7]....
        /*012c*/ 	.word	0x00009a00


	//----- nvinfo : EIATTR_REG_RECONFIG
	.align		4
.L_1082:
        /*0130*/ 	.byte	0x01, 0x54
	.zero		2


	//----- nvinfo : EIATTR_SYSCALL_OFFSETS
	.align		4
        /*0134*/ 	.byte	0x04, 0x46
        /*0136*/ 	.short	(.L_1084 - .L_1083)


	//   ....[0]....
.L_1083:
        /*0138*/ 	.word	0x00000780


	//   ....[1]....
        /*013c*/ 	.word	0x00000870


	//   ....[2]....
        /*0140*/ 	.word	0x000009e0


	//   ....[3]....
        /*0144*/ 	.word	0x00000ad0


	//----- nvinfo : EIATTR_MBARRIER_INSTR_OFFSETS
	.align		4
.L_1084:
        /*0148*/ 	.byte	0x04, 0x39
        /*014a*/ 	.short	(.L_1086 - .L_1085)


	//   ....[0]....
.L_1085:
        /*014c*/ 	.word	0x00000260
        /*0150*/ 	.word	0x000000ff
        /*0154*/ 	.word	0x00038800
        /*0158*/ 	.short	0x0100
        /*015a*/ 	.byte	0x06
	.zero		1


	//   ....[1]....
        /*015c*/ 	.word	0x00000350
        /*0160*/ 	.word	0x000000ff
        /*0164*/ 	.word	0x00038810
        /*0168*/ 	.short	0x0100
        /*016a*/ 	.byte	0x08
	.zero		1


	//   ....[2]....
        /*016c*/ 	.word	0x00000360
        /*0170*/ 	.word	0x000000ff
        /*0174*/ 	.word	0x00038820
        /*0178*/ 	.short	0x0100
        /*017a*/ 	.byte	0x08
	.zero		1


	//   ....[3]....
        /*017c*/ 	.word	0x00000370
        /*0180*/ 	.word	0x000000ff
        /*0184*/ 	.word	0x00038818
        /*0188*/ 	.short	0x0100
        /*018a*/ 	.byte	0x08
	.zero		1


	//   ....[4]....
        /*018c*/ 	.word	0x00000380
        /*0190*/ 	.word	0x000000ff
        /*0194*/ 	.word	0x00038828
        /*0198*/ 	.short	0x0100
        /*019a*/ 	.byte	0x08
	.zero		1


	//   ....[5]....
        /*019c*/ 	.word	0x000004b0
        /*01a0*/ 	.word	0x000000ff
        /*01a4*/ 	.word	0x00038830
        /*01a8*/ 	.short	0x0100
        /*01aa*/ 	.byte	0x08
	.zero		1


	//   ....[6]....
        /*01ac*/ 	.word	0x000004c0
        /*01b0*/ 	.word	0x000000ff
        /*01b4*/ 	.word	0x00038840
        /*01b8*/ 	.short	0x0100
        /*01ba*/ 	.byte	0x08
	.zero		1


	//   ....[7]....
        /*01bc*/ 	.word	0x000004d0
        /*01c0*/ 	.word	0x000000ff
        /*01c4*/ 	.word	0x00038838
        /*01c8*/ 	.short	0x0100
        /*01ca*/ 	.byte	0x08
	.zero		1


	//   ....[8]....
        /*01cc*/ 	.word	0x000004e0
        /*01d0*/ 	.word	0x000000ff
        /*01d4*/ 	.word	0x00038848
        /*01d8*/ 	.short	0x0100
        /*01da*/ 	.byte	0x08
	.zero		1


	//   ....[9]....
        /*01dc*/ 	.word	0x00000bb0
        /*01e0*/ 	.word	0x00000010
        /*01e4*/ 	.word	0x00038800
        /*01e8*/ 	.short	0x010a
        /*01ea*/ 	.byte	0x3f
	.zero		1


	//   ....[10]....
        /*01ec*/ 	.word	0x00000cf0
        /*01f0*/ 	.word	0x00000010
        /*01f4*/ 	.word	0x00038800
        /*01f8*/ 	.short	0x010a
        /*01fa*/ 	.byte	0x3f
	.zero		1


	//   ....[11]....
        /*01fc*/ 	.word	0x00001860
        /*0200*/ 	.word	0x00000002
        /*0204*/ 	.word	0x00038810
        /*0208*/ 	.short	0x010a
        /*020a*/ 	.byte	0x3f
	.zero		1


	//   ....[12]....
        /*020c*/ 	.word	0x000018a0
        /*0210*/ 	.word	0x00000002
        /*0214*/ 	.word	0x00038810
        /*0218*/ 	.short	0x010a
        /*021a*/ 	.byte	0x3f
	.zero		1


	//   ....[13]....
        /*021c*/ 	.word	0x00002aa0
        /*0220*/ 	.word	0x00000002
        /*0224*/ 	.word	0x00038830
        /*0228*/ 	.short	0x010a
        /*022a*/ 	.byte	0x3f
	.zero		1


	//   ....[14]....
        /*022c*/ 	.word	0x00002b20
        /*0230*/ 	.word	0x00000002
        /*0234*/ 	.word	0x00038830
        /*0238*/ 	.short	0x010a
        /*023a*/ 	.byte	0x3f
	.zero		1


	//   ....[15]....
        /*023c*/ 	.word	0x00005fc0
        /*0240*/ 	.word	0x00000003
        /*0244*/ 	.word	0x00000000
        /*0248*/ 	.short	0x0101
        /*024a*/ 	.byte	0x3f
	.zero		1


	//   ....[16]....
        /*024c*/ 	.word	0x000063a0
        /*0250*/ 	.word	0x00000002
        /*0254*/ 	.word	0x00000000
        /*0258*/ 	.short	0x0101
        /*025a*/ 	.byte	0x3f
	.zero		1


	//   ....[17]....
        /*025c*/ 	.word	0x00007f90
        /*0260*/ 	.word	0x00000014
        /*0264*/ 	.word	0x00038820
        /*0268*/ 	.short	0x010a
        /*026a*/ 	.byte	0x3f
	.zero		1


	//   ....[18]....
        /*026c*/ 	.word	0x000085a0
        /*0270*/ 	.word	0x00000014
        /*0274*/ 	.word	0x00038840
        /*0278*/ 	.short	0x010a
        /*027a*/ 	.byte	0x3f
	.zero		1


	//   ....[19]....
        /*027c*/ 	.word	0x00008840
        /*0280*/ 	.word	0x00000014
        /*0284*/ 	.word	0x00038828
        /*0288*/ 	.short	0x010a
        /*028a*/ 	.byte	0x3f
	.zero		1


	//   ....[20]....
        /*028c*/ 	.word	0x00008a50
        /*0290*/ 	.word	0x00000014
        /*0294*/ 	.word	0x00038848
        /*0298*/ 	.short	0x010a
        /*029a*/ 	.byte	0x3f
	.zero		1


	//   ....[21]....
        /*029c*/ 	.word	0x00008cd0
        /*02a0*/ 	.word	0x00000014
        /*02a4*/ 	.word	0x00038820
        /*02a8*/ 	.short	0x010a
        /*02aa*/ 	.byte	0x3f
	.zero		1


	//   ....[22]....
        /*02ac*/ 	.word	0x00008f40
        /*02b0*/ 	.word	0x00000014
        /*02b4*/ 	.word	0x00038840
        /*02b8*/ 	.short	0x010a
        /*02ba*/ 	.byte	0x3f
	.zero		1


	//   ....[23]....
        /*02bc*/ 	.word	0x000091b0
        /*02c0*/ 	.word	0x00000014
        /*02c4*/ 	.word	0x00038828
        /*02c8*/ 	.short	0x010a
        /*02ca*/ 	.byte	0x3f
	.zero		1


	//   ....[24]....
        /*02cc*/ 	.word	0x00009400
        /*02d0*/ 	.word	0x00000004
        /*02d4*/ 	.word	0x00038840
        /*02d8*/ 	.short	0x010a
        /*02da*/ 	.byte	0x3f
	.zero		1


	//   ....[25]....
        /*02dc*/ 	.word	0x00009870
        /*02e0*/ 	.word	0x00000007
        /*02e4*/ 	.word	0x00000000
        /*02e8*/ 	.short	0x010a
        /*02ea*/ 	.byte	0x3f
	.zero		1


	//   ....[26]....
        /*02ec*/ 	.word	0x000098c0
        /*02f0*/ 	.word	0x00000003
        /*02f4*/ 	.word	0x00000000
        /*02f8*/ 	.short	0x010a
        /*02fa*/ 	.byte	0x3f
	.zero		1


	//   ....[27]....
        /*02fc*/ 	.word	0x00009920
        /*0300*/ 	.word	0x00000005
        /*0304*/ 	.word	0x00000000
        /*0308*/ 	.short	0x010a
        /*030a*/ 	.byte	0x3f
	.zero		1


	//   ....[28]....
        /*030c*/ 	.word	0x00009950
        /*0310*/ 	.word	0x00000003
        /*0314*/ 	.word	0x00000000
        /*0318*/ 	.short	0x010a
        /*031a*/ 	.byte	0x3f
	.zero		1


	//   ....[29]....
        /*031c*/ 	.word	0x00009a60
        /*0320*/ 	.word	0x00000000
        /*0324*/ 	.word	0x00038800
        /*0328*/ 	.short	0x010a
        /*032a*/ 	.byte	0x3f
	.zero		1


	//   ....[30]....
        /*032c*/ 	.word	0x00009ab0
        /*0330*/ 	.word	0x00000002
        /*0334*/ 	.word	0x00038810
        /*0338*/ 	.short	0x010a
        /*033a*/ 	.byte	0x3f
	.zero		1


	//   ....[31]....
        /*033c*/ 	.word	0x00009b00
        /*0340*/ 	.word	0x00000002
        /*0344*/ 	.word	0x00038830
        /*0348*/ 	.short	0x010a
        /*034a*/ 	.byte	0x3f
	.zero		1


	//   ....[32]....
        /*034c*/ 	.word	0x00009b50
        /*0350*/ 	.word	0x00000014
        /*0354*/ 	.word	0x00038820
        /*0358*/ 	.short	0x010a
        /*035a*/ 	.byte	0x3f
	.zero		1


	//   ....[33]....
        /*035c*/ 	.word	0x00009ba0
        /*0360*/ 	.word	0x00000014
        /*0364*/ 	.word	0x00038840
        /*0368*/ 	.short	0x010a
        /*036a*/ 	.byte	0x3f
	.zero		1


	//   ....[34]....
        /*036c*/ 	.word	0x00009bf0
        /*0370*/ 	.word	0x00000014
        /*0374*/ 	.word	0x00038828
        /*0378*/ 	.short	0x010a
        /*037a*/ 	.byte	0x3f
	.zero		1


	//   ....[35]....
        /*037c*/ 	.word	0x00009c40
        /*0380*/ 	.word	0x00000014
        /*0384*/ 	.word	0x00038848
        /*0388*/ 	.short	0x010a
        /*038a*/ 	.byte	0x3f
	.zero		1


	//   ....[36]....
        /*038c*/ 	.word	0x00009ca0
        /*0390*/ 	.word	0x00000014
        /*0394*/ 	.word	0x00038820
        /*0398*/ 	.short	0x010a
        /*039a*/ 	.byte	0x3f
	.zero		1


	//   ....[37]....
        /*039c*/ 	.word	0x00009cf0
        /*03a0*/ 	.word	0x00000014
        /*03a4*/ 	.word	0x00038840
        /*03a8*/ 	.short	0x010a
        /*03aa*/ 	.byte	0x3f
	.zero		1


	//   ....[38]....
        /*03ac*/ 	.word	0x00009d40
        /*03b0*/ 	.word	0x00000014
        /*03b4*/ 	.word	0x00038828
        /*03b8*/ 	.short	0x010a
        /*03ba*/ 	.byte	0x3f
	.zero		1


	//   ....[39]....
        /*03bc*/ 	.word	0x00009d90
        /*03c0*/ 	.word	0x00000004
        /*03c4*/ 	.word	0x00038840
        /*03c8*/ 	.short	0x010a
        /*03ca*/ 	.byte	0x3f
	.zero		1


	//   ....[40]....
        /*03cc*/ 	.word	0x00009e70
        /*03d0*/ 	.word	0x00000007
        /*03d4*/ 	.word	0x00000000
        /*03d8*/ 	.short	0x010a
        /*03da*/ 	.byte	0x3f
	.zero		1


	//   ....[41]....
        /*03dc*/ 	.word	0x00009ec0
        /*03e0*/ 	.word	0x00000003
        /*03e4*/ 	.word	0x00000000
        /*03e8*/ 	.short	0x010a
        /*03ea*/ 	.byte	0x3f
	.zero		1


	//   ....[42]....
        /*03ec*/ 	.word	0x00009f10
        /*03f0*/ 	.word	0x00000005
        /*03f4*/ 	.word	0x00000000
        /*03f8*/ 	.short	0x010a
        /*03fa*/ 	.byte	0x3f
	.zero		1


	//----- nvinfo : EIATTR_NUM_MBARRIERS
	.align		4
.L_1086:
        /*03fc*/ 	.byte	0x03, 0x38
        /*03fe*/ 	.short	0x0009


	//----- nvinfo : EIATTR_EXIT_INSTR_OFFSETS
	.align		4
        /*0400*/ 	.byte	0x04, 0x1c
        /*0402*/ 	.short	(.L_1088 - .L_1087)


	//   ....[0]....
.L_1087:
        /*0404*/ 	.word	0x000099a0


	//----- nvinfo : EIATTR_MAX_THREADS
	.align		4
.L_1088:
        /*0408*/ 	.byte	0x04, 0x05
        /*040a*/ 	.short	(.L_1090 - .L_1089)
.L_1089:
        /*040c*/ 	.word	0x00000180
        /*0410*/ 	.word	0x00000001
        /*0414*/ 	.word	0x00000001


	//----- nvinfo : EIATTR_CRS_STACK_SIZE
	.align		4
.L_1090:
        /*0418*/ 	.byte	0x04, 0x1e
        /*041a*/ 	.short	(.L_1092 - .L_1091)
.L_1091:
        /*041c*/ 	.word	0x00000000


	//----- nvinfo : EIATTR_CBANK_PARAM_SIZE
	.align		4
.L_1092:
        /*0420*/ 	.byte	0x03, 0x19
        /*0422*/ 	.short	0x06f0


	//----- nvinfo : EIATTR_PARAM_CBANK
	.align		4
        /*0424*/ 	.byte	0x04, 0x0a
        /*0426*/ 	.short	(.L_1094 - .L_1093)
	.align		4
.L_1093:
        /*0428*/ 	.word	index@(.nv.constant0._ZN7cutlass13device_kernelIN5flash11enable_sm90INS1_16FlashAttnBwdSm90INS1_25CollectiveMainloopBwdSm90ILi2ELi2ELi2EN4cute5tupleIJNS5_1CILi1EEES8_S8_EEENS6_IJNS7_ILi80EEENS7_ILi128EEESB_EEENS_6half_tEfNS_4arch4Sm90ELb0ELb0ELb0ELb0ELb0ELb1ELb0ELb1ELi2ELi1ELi2ELi1ELb0EEENS1_24CollectiveEpilogueBwdGQAISC_fSF_Li256ELb0ELb0EEENS1_19SingleTileSchedulerILb0ELb0ELb0ELi128EEEEEEEEEvNT_6ParamsE)
        /*042c*/ 	.short	0x0210
        /*042e*/ 	.short	0x06f0


	//----- nvinfo : EIATTR_SW_WAR
	.align		4
.L_1094:
        /*0430*/ 	.byte	0x04, 0x36
        /*0432*/ 	.short	(.L_1096 - .L_1095)
.L_1095:
        /*0434*/ 	.word	0x00000008
.L_1096:


//--------------------- .nv.info._ZN7cutlass13device_kernelIN5flash11enable_sm90INS1_16FlashAttnBwdSm90INS1_25CollectiveMainloopBwdSm90ILi2ELi2ELi2EN4cute5tupleIJNS5_1CILi1EEES8_S8_EEENS6_IJNS7_ILi80EEENS7_ILi128EEESB_EEENS_6half_tEfNS_4arch4Sm90ELb0ELb0ELb0ELb0ELb1ELb1ELb0ELb1ELi2ELi1ELi2ELi1ELb0EEENS1_24CollectiveEpilogueBwdGQAISC_fSF_Li256ELb0ELb1EEENS1_19SingleTileSchedulerILb0ELb0ELb0ELi128EEEEEEEEEvNT_6ParamsE --------------------------
	.section	.nv.info._ZN7cutlass13device_kernelIN5flash11enable_sm90INS1_16FlashAttnBwdSm90INS1_25CollectiveMainloopBwdSm90ILi2ELi2ELi2EN4cute5tupleIJNS5_1CILi1EEES8_S8_EEENS6_IJNS7_ILi80EEENS7_ILi128EEESB_EEENS_6half_tEfNS_4arch4Sm90ELb0ELb0ELb0ELb0ELb1ELb1ELb0ELb1ELi2ELi1ELi2ELi1ELb0EEENS1_24CollectiveEpilogueBwdGQAISC_fSF_Li256ELb0ELb1EEENS1_19SingleTileSchedulerILb0ELb0ELb0ELi128EEEEEEEEEvNT_6ParamsE,"",@"SHT_CUDA_INFO"
	.sectionflags	@""
	.align	4


	//----- nvinfo : EIATTR_CUDA_API_VERSION
	.align		4
        /*0000*/ 	.byte	0x04, 0x37
        /*0002*/ 	.short	(.L_1098 - .L_1097)
.L_1097:
        /*0004*/ 	.word	0x00000082


	//----- nvinfo : EIATTR_KPARAM_INFO
	.align		4
.L_1098:
        /*0008*/ 	.byte	0x04, 0x17
        /*000a*/ 	.short	(.L_1100 - .L_1099)
.L_1099:
        /*000c*/ 	.word	0x00000000
        /*0010*/ 	.short	0x0000
        /*0012*/ 	.short	0x0070
        /*0014*/ 	.byte	0x00, 0xf0, 0x01, 0x1a


	//----- nvinfo : EIATTR_SPARSE_MMA_MASK
	.align		4
.L_1100:
        /*0018*/ 	.byte	0x03, 0x50
        /*001a*/ 	.short	0x0000


	//----- nvinfo : EIATTR_MAXREG_COUNT
	.align		4
        /*001c*/ 	.byte	0x03, 0x1b
        /*001e*/ 	.short	0x00a8


	//----- nvinfo : EIATTR_NUM_BARRIERS
	.align		4
        /*0020*/ 	.byte	0x02, 0x4c
        /*0022*/ 	.byte	0x10
	.zero		1


	//----- nvinfo : EIATTR_EXTERNS
	.align		4
        /*0024*/ 	.byte	0x04, 0x0f
        /*0026*/ 	.short	(.L_1102 - .L_1101)


	//   ....[0]....
	.align		4
.L_1101:
        /*0028*/ 	.word	index@(__assertfail)


	//----- nvinfo : EIATTR_ANNOTATIONS
	.align		4
.L_1102:
        /*002c*/ 	.byte	0x04, 0x55
        /*002e*/ 	.short	(.L_1104 - .L_1103)


	//   ....[0]....
.L_1103:
        /* <DEDUP_REMOVED lines=11> */


	//----- nvinfo : EIATTR_MERCURY_ISA_VERSION
	.align		4
.L_1104:
        /*00c8*/ 	.byte	0x03, 0x5f
        /*00ca*/ 	.short	0x0101


	//----- nvinfo : EIATTR_INT_WARP_WIDE_INSTR_OFFSETS
	.align		4
        /*00cc*/ 	.byte	0x04, 0x31
        /*00ce*/ 	.short	(.L_1106 - .L_1105)


	//   ....[0]....
.L_1105:
        /*00d0*/ 	.word	0x00000180


	//   ....[1]....
        /*00d4*/ 	.word	0x00000240


	//   ....[2]....
        /*00d8*/ 	.word	0x00007e20


	//   ....[3]....
        /*00dc*/ 	.word	0x00008290


	//   ....[4]....
        /*00e0*/ 	.word	0x00008860


	//----- nvinfo : EIATTR_COOP_GROUP_MASK_REGIDS
	.align		4
.L_1106:
        /*00e4*/ 	.byte	0x04, 0x29
        /*00e6*/ 	.short	(.L_1108 - .L_1107)


	//   ....[0]....
.L_1107:
        /*00e8*/ 	.word	0xffffffff


	//   ....[1]....
        /*00ec*/ 	.word	0xffffffff


	//   ....[2]....
        /*00f0*/ 	.word	0xffffffff


	//   ....[3]....
        /*00f4*/ 	.word	0xffffffff


	//   ....[4]....
        /*00f8*/ 	.word	0xffffffff


	//   ....[5]....
        /*00fc*/ 	.word	0xffffffff


	//   ....[6]....
        /*0100*/ 	.word	0xffffffff


	//   ....[7]....
        /*0104*/ 	.word	0xffffffff


	//   ....[8]....
        /*0108*/ 	.word	0xffffffff


	//   ....[9]....
        /*010c*/ 	.word	0xffffffff


	//   ....[10]....
        /*0110*/ 	.word	0xffffffff


	//   ....[11]....
        /*0114*/ 	.word	0xffffffff


	//   ....[12]....
        /*0118*/ 	.word	0xffffffff


	//   ....[13]....
        /*011c*/ 	.word	0xffffffff


	//   ....[14]....
        /*0120*/ 	.word	0xffffffff


	//   ....[15]....
        /*0124*/ 	.word	0xffffffff


	//   ....[16]....
        /*0128*/ 	.word	0xffffffff


	//   ....[17]....
        /*012c*/ 	.word	0x0500000f


	//   ....[18]....
        /*0130*/ 	.word	0x0500000f


	//   ....[19]....
        /*0134*/ 	.word	0x0500000f


	//   ....[20]....
        /*0138*/ 	.word	0x0500000f


	//   ....[21]....
        /*013c*/ 	.word	0x0500000f


	//   ....[22]....
        /*0140*/ 	.word	0x0500000f


	//----- nvinfo : EIATTR_COOP_GROUP_INSTR_OFFSETS
	.align		4
.L_1108:
        /*0144*/ 	.byte	0x04, 0x28
        /*0146*/ 	.short	(.L_1110 - .L_1109)


	//   ....[0]....
.L_1109:
        /*0148*/ 	.word	0x00000060


	//   ....[1]....
        /*014c*/ 	.word	0x00000190


	//   ....[2]....
        /*0150*/ 	.word	0x00000220


	//   ....[3]....
        /*0154*/ 	.word	0x000003a0


	//   ....[4]....
        /*0158*/ 	.word	0x00000600


	//   ....[5]....
        /*015c*/ 	.word	0x00000b60


	//   ....[6]....
        /*0160*/ 	.word	0x00006e30


	//   ....[7]....
        /*0164*/ 	.word	0x00007000


	//   ....[8]....
        /*0168*/ 	.word	0x000072d0


	//   ....[9]....
        /*016c*/ 	.word	0x000074a0


	//   ....[10]....
        /*0170*/ 	.word	0x000075c0


	//   ....[11]....
        /*0174*/ 	.word	0x00007ac0


	//   ....[12]....
        /*0178*/ 	.word	0x00007d50


	//   ....[13]....
        /*017c*/ 	.word	0x00007f90


	//   ....[14]....
        /*0180*/ 	.word	0x000081c0


	//   ....[15]....
        /*0184*/ 	.word	0x00008470


	//   ....[16]....
        /*0188*/ 	.word	0x000087a0


	//   ....[17]....
        /*018c*/ 	.word	0x0000a680


	//   ....[18]....
        /*0190*/ 	.word	0x0000a800


	//   ....[19]....
        /*0194*/ 	.word	0x0000a870


	//   ....[20]....
        /*0198*/ 	.word	0x0000a8e0


	//   ....[21]....
        /*019c*/ 	.word	0x0000a950


	//   ....[22]....
        /*01a0*/ 	.word	0x0000a9c0


	//----- nvinfo : EIATTR_REG_RECONFIG
	.align		4
.L_1110:
        /*01a4*/ 	.byte	0x01, 0x54
	.zero		2


	//----- nvinfo : EIATTR_SYSCALL_OFFSETS
	.align		4
        /*01a8*/ 	.byte	0x04, 0x46
        /*01aa*/ 	.short	(.L_1112 - .L_1111)


	//   ....[0]....
.L_1111:
        /*01ac*/ 	.word	0x00000790


	//   ....[1]....
        /*01b0*/ 	.word	0x00000880


	//   ....[2]....
        /*01b4*/ 	.word	0x000009f0


	//   ....[3]....
        /*01b8*/ 	.word	0x00000ae0


	//----- nvinfo : EIATTR_MBARRIER_INSTR_OFFSETS
	.align		4
.L_1112:
        /*01bc*/ 	.byte	0x04, 0x39
        /*01be*/ 	.short	(.L_1114 - .L_1113)


	//   ....[0]....
.L_1113:
        /*01c0*/ 	.word	0x00000260
        /*01c4*/ 	.word	0x000000ff
        /*01c8*/ 	.word	0x00038800
        /*01cc*/ 	.short	0x0100
        /*01ce*/ 	.byte	0x06
	.zero		1


	//   ....[1]....
        /*01d0*/ 	.word	0x00000350
        /*01d4*/ 	.word	0x000000ff
        /*01d8*/ 	.word	0x00038810
        /*01dc*/ 	.short	0x0100
        /*01de*/ 	.byte	0x08
	.zero		1


	//   ....[2]....
        /*01e0*/ 	.word	0x00000360
        /*01e4*/ 	.word	0x000000ff
        /*01e8*/ 	.word	0x00038820
        /*01ec*/ 	.short	0x0100
        /*01ee*/ 	.byte	0x08
	.zero		1


	//   ....[3]....
        /*01f0*/ 	.word	0x00000370
        /*01f4*/ 	.word	0x000000ff
        /*01f8*/ 	.word	0x00038818
        /*01fc*/ 	.short	0x0100
        /*01fe*/ 	.byte	0x08
	.zero		1


	//   ....[4]....
        /*0200*/ 	.word	0x00000380
        /*0204*/ 	.word	0x000000ff
        /*0208*/ 	.word	0x00038828
        /*020c*/ 	.short	0x0100
        /*020e*/ 	.byte	0x08
	.zero		1


	//   ....[5]....
        /*0210*/ 	.word	0x000004b0
        /*0214*/ 	.word	0x000000ff
        /*0218*/ 	.word	0x00038830
        /*021c*/ 	.short	0x0100
        /*021e*/ 	.byte	0x08
	.zero		1


	//   ....[6]....
        /*0220*/ 	.word	0x000004c0
        /*0224*/ 	.word	0x000000ff
        /*0228*/ 	.word	0x00038840
        /*022c*/ 	.short	0x0100
        /*022e*/ 	.byte	0x08
	.zero		1


	//   ....[7]....
        /*0230*/ 	.word	0x000004d0
        /*0234*/ 	.word	0x000000ff
        /*0238*/ 	.word	0x00038838
        /*023c*/ 	.short	0x0100
        /*023e*/ 	.byte	0x08
	.zero		1


	//   ....[8]....
        /*0240*/ 	.word	0x000004e0
        /*0244*/ 	.word	0x000000ff
        /*0248*/ 	.word	0x00038848
        /*024c*/ 	.short	0x0100
        /*024e*/ 	.byte	0x08
	.zero		1


	//   ....[9]....
        /*0250*/ 	.word	0x00000bc0
        /*0254*/ 	.word	0x00000010
        /*0258*/ 	.word	0x00038800
        /*025c*/ 	.short	0x010a
        /*025e*/ 	.byte	0x3f
	.zero		1


	//   ....[10]....
        /*0260*/ 	.word	0x00000d00
        /*0264*/ 	.word	0x00000010
        /*0268*/ 	.word	0x00038800
        /*026c*/ 	.short	0x010a
        /*026e*/ 	.byte	0x3f
	.zero		1


	//   ....[11]....
        /*0270*/ 	.word	0x00001860
        /*0274*/ 	.word	0x00000002
        /*0278*/ 	.word	0x00038810
        /*027c*/ 	.short	0x010a
        /*027e*/ 	.byte	0x3f
	.zero		1


	//   ....[12]....
        /*0280*/ 	.word	0x000018a0
        /*0284*/ 	.word	0x00000002
        /*0288*/ 	.word	0x00038810
        /*028c*/ 	.short	0x010a
        /*028e*/ 	.byte	0x3f
	.zero		1


	//   ....[13]....
        /*0290*/ 	.word	0x00002aa0
        /*0294*/ 	.word	0x00000002
        /*0298*/ 	.word	0x00038830
        /*029c*/ 	.short	0x010a
        /*029e*/ 	.byte	0x3f
	.zero		1


	//   ....[14]....
        /*02a0*/ 	.word	0x00002b20
        /*02a4*/ 	.word	0x00000002
        /*02a8*/ 	.word	0x00038830
        /*02ac*/ 	.short	0x010a
        /*02ae*/ 	.byte	0x3f
	.zero		1


	//   ....[15]....
        /*02b0*/ 	.word	0x00005fc0
        /*02b4*/ 	.word	0x00000003
        /*02b8*/ 	.word	0x00000000
        /*02bc*/ 	.short	0x0101
        /*02be*/ 	.byte	0x3f
	.zero		1


	//   ....[16]....
        /*02c0*/ 	.word	0x000063b0
        /*02c4*/ 	.word	0x00000002
        /*02c8*/ 	.word	0x00000000
        /*02cc*/ 	.short	0x0101
        /*02ce*/ 	.byte	0x3f
	.zero		1


	//   ....[17]....
        /*02d0*/ 	.word	0x00008c10
        /*02d4*/ 	.word	0x00000014
        /*02d8*/ 	.word	0x00038820
        /*02dc*/ 	.short	0x010a
        /*02de*/ 	.byte	0x3f
	.zero		1


	//   ....[18]....
        /*02e0*/ 	.word	0x00009220
        /*02e4*/ 	.word	0x00000014
        /*02e8*/ 	.word	0x00038840
        /*02ec*/ 	.short	0x010a
        /*02ee*/ 	.byte	0x3f
	.zero		1


	//   ....[19]....
        /*02f0*/ 	.word	0x000094c0
        /*02f4*/ 	.word	0x00000014
        /*02f8*/ 	.word	0x00038828
        /*02fc*/ 	.short	0x010a
        /*02fe*/ 	.byte	0x3f
	.zero		1


	//   ....[20]....
        /*0300*/ 	.word	0x000096d0
        /*0304*/ 	.word	0x00000014
        /*0308*/ 	.word	0x00038848
        /*030c*/ 	.short	0x010a
        /*030e*/ 	.byte	0x3f
	.zero		1


	//   ....[21]....
        /*0310*/ 	.word	0x00009950
        /*0314*/ 	.word	0x00000014
        /*0318*/ 	.word	0x00038820
        /*031c*/ 	.short	0x010a
        /*031e*/ 	.byte	0x3f
	.zero		1


	//   ....[22]....
        /*0320*/ 	.word	0x00009bc0
        /*0324*/ 	.word	0x00000014
        /*0328*/ 	.word	0x00038840
        /*032c*/ 	.short	0x010a
        /*032e*/ 	.byte	0x3f
	.zero		1


	//   ....[23]....
        /*0330*/ 	.word	0x00009e30
        /*0334*/ 	.word	0x00000014
        /*0338*/ 	.word	0x00038828
        /*033c*/ 	.short	0x010a
        /*033e*/ 	.byte	0x3f
	.zero		1


	//   ....[24]....
        /*0340*/ 	.word	0x0000a080
        /*0344*/ 	.word	0x00000004
        /*0348*/ 	.word	0x00038840
        /*034c*/ 	.short	0x010a
        /*034e*/ 	.byte	0x3f
	.zero		1


	//   ....[25]....
        /*0350*/ 	.word	0x0000a4f0
        /*0354*/ 	.word	0x00000007
        /*0358*/ 	.word	0x00000000
        /*035c*/ 	.short	0x010a
        /*035e*/ 	.byte	0x3f
	.zero		1


	//   ....[26]....
        /*0360*/ 	.word	0x0000a540
        /*0364*/ 	.word	0x00000003
        /*0368*/ 	.word	0x00000000
        /*036c*/ 	.short	0x010a
        /*036e*/ 	.byte	0x3f
	.zero		1


	//   ....[27]....
        /*0370*/ 	.word	0x0000a5a0
        /*0374*/ 	.word	0x00000005
        /*0378*/ 	.word	0x00000000
        /*037c*/ 	.short	0x010a
        /*037e*/ 	.byte	0x3f
	.zero		1


	//   ....[28]....
        /*0380*/ 	.word	0x0000a5d0
        /*0384*/ 	.word	0x00000003
        /*0388*/ 	.word	0x00000000
        /*038c*/ 	.short	0x010a
        /*038e*/ 	.byte	0x3f
	.zero		1


	//   ....[29]....
        /*0390*/ 	.word	0x0000a6e0
        /*0394*/ 	.word	0x00000000
        /*0398*/ 	.word	0x00038800
        /*039c*/ 	.short	0x010a
        /*039e*/ 	.byte	0x3f
	.zero		1


	//   ....[30]....
        /*03a0*/ 	.word	0x0000a730
        /*03a4*/ 	.word	0x00000002
        /*03a8*/ 	.word	0x00038810
        /*03ac*/ 	.short	0x010a
        /*03ae*/ 	.byte	0x3f
	.zero		1


	//   ....[31]....
        /*03b0*/ 	.word	0x0000a780
        /*03b4*/ 	.word	0x00000002
        /*03b8*/ 	.word	0x00038830
        /*03bc*/ 	.short	0x010a
        /*03be*/ 	.byte	0x3f
	.zero		1


	//   ....[32]....
        /*03c0*/ 	.word	0x0000aa00
        /*03c4*/ 	.word	0x00000014
        /*03c8*/ 	.word	0x00038820
        /*03cc*/ 	.short	0x010a
        /*03ce*/ 	.byte	0x3f
	.zero		1


	//   ....[33]....
        /*03d0*/ 	.word	0x0000aa50
        /*03d4*/ 	.word	0x00000014
        /*03d8*/ 	.word	0x00038840
        /*03dc*/ 	.short	0x010a
        /*03de*/ 	.byte	0x3f
	.zero		1


	//   ....[34]....
        /*03e0*/ 	.word	0x0000aaa0
        /*03e4*/ 	.word	0x00000014
        /*03e8*/ 	.word	0x00038828
        /*03ec*/ 	.short	0x010a
        /*03ee*/ 	.byte	0x3f
	.zero		1


	//   ....[35]....
        /*03f0*/ 	.word	0x0000aaf0
        /*03f4*/ 	.word	0x00000014
        /*03f8*/ 	.word	0x00038848
        /*03fc*/ 	.short	0x010a
        /*03fe*/ 	.byte	0x3f
	.zero		1


	//   ....[36]....
        /*0400*/ 	.word	0x0000ab50
        /*0404*/ 	.word	0x00000014
        /*0408*/ 	.word	0x00038820
        /*040c*/ 	.short	0x010a
        /*040e*/ 	.byte	0x3f
	.zero		1


	//   ....[37]....
        /*0410*/ 	.word	0x0000aba0
        /*0414*/ 	.word	0x00000014
        /*0418*/ 	.word	0x00038840
        /*041c*/ 	.short	0x010a
        /*041e*/ 	.byte	0x3f
	.zero		1


	//   ....[38]....
        /*0420*/ 	.word	0x0000abf0
        /*0424*/ 	.word	0x00000014
        /*0428*/ 	.word	0x00038828
        /*042c*/ 	.short	0x010a
        /*042e*/ 	.byte	0x3f
	.zero		1


	//   ....[39]....
        /*0430*/ 	.word	0x0000ac40
        /*0434*/ 	.word	0x00000004
        /*0438*/ 	.word	0x00038840
        /*043c*/ 	.short	0x010a
        /*043e*/ 	.byte	0x3f
	.zero		1


	//   ....[40]....
        /*0440*/ 	.word	0x0000ad20
        /*0444*/ 	.word	0x00000007
        /*0448*/ 	.word	0x00000000
        /*044c*/ 	.short	0x010a
        /*044e*/ 	.byte	0x3f
	.zero		1


	//   ....[41]....
        /*0450*/ 	.word	0x0000ad70
        /*0454*/ 	.word	0x00000003
        /*0458*/ 	.word	0x00000000
        /*045c*/ 	.short	0x010a
        /*045e*/ 	.byte	0x3f
	.zero		1


	//   ....[42]....
        /*0460*/ 	.word	0x0000adc0
        /*0464*/ 	.word	0x00000005
        /*0468*/ 	.word	0x00000000
        /*046c*/ 	.short	0x010a
        /*046e*/ 	.byte	0x3f
	.zero		1


	//----- nvinfo : EIATTR_NUM_MBARRIERS
	.align		4
.L_1114:
        /*0470*/ 	.byte	0x03, 0x38
        /*0472*/ 	.short	0x0009


	//----- nvinfo : EIATTR_EXIT_INSTR_OFFSETS
	.align		4
        /*0474*/ 	.byte	0x04, 0x1c
        /*0476*/ 	.short	(.L_1116 - .L_1115)


	//   ....[0]....
.L_1115:
        /*0478*/ 	.word	0x0000a620


	//----- nvinfo : EIATTR_MAX_THREADS
	.align		4
.L_1116:
        /*047c*/ 	.byte	0x04, 0x05
        /*047e*/ 	.short	(.L_1118 - .L_1117)
.L_1117:
        /*0480*/ 	.word	0x00000180
        /*0484*/ 	.word	0x00000001
        /*0488*/ 	.word	0x00000001


	//----- nvinfo : EIATTR_CRS_STACK_SIZE
	.align		4
.L_1118:
        /*048c*/ 	.byte	0x04, 0x1e
        /*048e*/ 	.short	(.L_1120 - .L_1119)
.L_1119:
        /*0490*/ 	.word	0x00000000


	//----- nvinfo : EIATTR_CBANK_PARAM_SIZE
	.align		4
.L_1120:
        /*0494*/ 	.byte	0x03, 0x19
        /*0496*/ 	.short	0x06f0


	//----- nvinfo : EIATTR_PARAM_CBANK
	.align		4
        /*0498*/ 	.byte	0x04, 0x0a
        /*049a*/ 	.short	(.L_1122 - .L_1121)
	.align		4
.L_1121:
        /*049c*/ 	.word	index@(.nv.constant0._ZN7cutlass13device_kernelIN5flash11enable_sm90INS1_16FlashAttnBwdSm90INS1_25CollectiveMainloopBwdSm90ILi2ELi2ELi2EN4cute5tupleIJNS5_1CILi1EEES8_S8_EEENS6_IJNS7_ILi80EEENS7_ILi128EEESB_EEENS_6half_tEfNS_4arch4Sm90ELb0ELb0ELb0ELb0ELb1ELb1ELb0ELb1ELi2ELi1ELi2ELi1ELb0EEENS1_24CollectiveEpilogueBwdGQAISC_fSF_Li256ELb0ELb1EEENS1_19SingleTileSchedulerILb0ELb0ELb0ELi128EEEEEEEEEvNT_6ParamsE)
        /*04a0*/ 	.short	0x0210
        /*04a2*/ 	.short	0x06f0


	//----- nvinfo : EIATTR_SW_WAR
	.align		4
.L_1122:
        /*04a4*/ 	.byte	0x04, 0x36
        /*04a6*/ 	.short	(.L_1124 - .L_1123)
.L_1123:
        /*04a8*/ 	.word	0x00000008
.L_1124:


//--------------------- .nv.info._ZN7cutlass13device_kernelIN5flash22FlashAttnBwdPreprocessIN4cute5tupleIJNS3_1CILi80EEENS5_ILi128EEEEEENS_6half_tEfNS_4arch4Sm90ELb1ELb0EEEEEvNT_6ParamsE --------------------------
	.section	.nv.info._ZN7cutlass13device_kernelIN5flash22FlashAttnBwdPreprocessIN4cute5tupleIJNS3_1CILi80EEENS5_ILi128EEEEEENS_6half_tEfNS_4arch4Sm90ELb1ELb0EEEEEvNT_6ParamsE,"",@"SHT_CUDA_INFO"
	.sectionflags	@""
	.align	4


	//----- nvinfo : EIATTR_CUDA_API_VERSION
	.align		4
        /*0000*/ 	.byte	0x04, 0x37
        /*0002*/ 	.short	(.L_1126 - .L_1125)
.L_1125:
        /*0004*/ 	.word	0x00000082


	//----- nvinfo : EIATTR_KPARAM_INFO
	.align		4
.L_1126:
        /*0008*/ 	.byte	0x04, 0x17
        /*000a*/ 	.short	(.L_1128 - .L_1127)
.L_1127:
        /*000c*/ 	.word	0x00000000
        /*0010*/ 	.short	0x0000
        /*0012*/ 	.short	0x0000
        /*0014*/ 	.byte	0x00, 0xf0, 0xc1, 0x03


	//----- nvinfo : EIATTR_SPARSE_MMA_MASK
	.align		4
.L_1128:
        /*0018*/ 	.byte	0x03, 0x50
        /*001a*/ 	.short	0x0000


	//----- nvinfo : EIATTR_MAXREG_COUNT
	.align		4
        /*001c*/ 	.byte	0x03, 0x1b
        /*001e*/ 	.short	0x0080


	//----- nvinfo : EIATTR_MERCURY_ISA_VERSION
	.align		4
        /*0020*/ 	.byte	0x03, 0x5f
        /*0022*/ 	.short	0x0101


	//----- nvinfo : EIATTR_COOP_GROUP_MASK_REGIDS
	.align		4
        /*0024*/ 	.byte	0x04, 0x29
        /*0026*/ 	.short	(.L_1130 - .L_1129)


	//   ....[0]....
.L_1129:
        /*0028*/ 	.word	0xffffffff


	//   ....[1]....
        /*002c*/ 	.word	0xffffffff


	//   ....[2]....
        /*0030*/ 	.word	0xffffffff


	//   ....[3]....
        /*0034*/ 	.word	0xffffffff


	//   ....[4]....
        /*0038*/ 	.word	0xffffffff


	//   ....[5]....
        /*003c*/ 	.word	0xffffffff


	//   ....[6]....
        /*0040*/ 	.word	0xffffffff


	//   ....[7]....
        /*0044*/ 	.word	0xffffffff


	//   ....[8]....
        /*0048*/ 	.word	0xffffffff


	//   ....[9]....
        /*004c*/ 	.word	0xffffffff


	//   ....[10]....
        /*0050*/ 	.word	0xffffffff


	//   ....[11]....
        /*0054*/ 	.word	0xffffffff


	//   ....[12]....
        /*0058*/ 	.word	0xffffffff


	//   ....[13]....
        /*005c*/ 	.word	0xffffffff


	//   ....[14]....
        /*0060*/ 	.word	0xffffffff


	//   ....[15]....
        /*0064*/ 	.word	0xffffffff


	//   ....[16]....
        /*0068*/ 	.word	0xffffffff


	//   ....[17]....
        /*006c*/ 	.word	0xffffffff


	//   ....[18]....
        /*0070*/ 	.word	0xffffffff


	//   ....[19]....
        /*0074*/ 	.word	0xffffffff


	//----- nvinfo : EIATTR_COOP_GROUP_INSTR_OFFSETS
	.align		4
.L_1130:
        /*0078*/ 	.byte	0x04, 0x28
        /*007a*/ 	.short	(.L_1132 - .L_1131)


	//   ....[0]....
.L_1131:
        /*007c*/ 	.word	0x000014b0


	//   ....[1]....
        /*0080*/ 	.word	0x000014d0


	//   ....[2]....
        /*0084*/ 	.word	0x000014e0


	//   ....[3]....
        /*0088*/ 	.word	0x000014f0


	//   ....[4]....
        /*008c*/ 	.word	0x00001500


	//   ....[5]....
        /*0090*/ 	.word	0x00001540


	//   ....[6]....
        /*0094*/ 	.word	0x00001560


	//   ....[7]....
        /*0098*/ 	.word	0x00001580


	//   ....[8]....
        /*009c*/ 	.word	0x00001590


	//   ....[9]....
        /*00a0*/ 	.word	0x000015a0


	//   ....[10]....
        /*00a4*/ 	.word	0x000015f0


	//   ....[11]....
        /*00a8*/ 	.word	0x00001610


	//   ....[12]....
        /*00ac*/ 	.word	0x00001630


	//   ....[13]....
        /*00b0*/ 	.word	0x00001650


	//   ....[14]....
        /*00b4*/ 	.word	0x00001660


	//   ....[15]....
        /*00b8*/ 	.word	0x00001740


	//   ....[16]....
        /*00bc*/ 	.word	0x00001760


	//   ....[17]....
        /*00c0*/ 	.word	0x00001770


	//   ....[18]....
        /*00c4*/ 	.word	0x00001780


	//   ....[19]....
        /*00c8*/ 	.word	0x00001790


	//----- nvinfo : EIATTR_EXIT_INSTR_OFFSETS
	.align		4
.L_1132:
        /*00cc*/ 	.byte	0x04, 0x1c
        /*00ce*/ 	.short	(.L_1134 - .L_1133)


	//   ....[0]....
.L_1133:
        /*00d0*/ 	.word	0x00001d60


	//   ....[1]....
        /*00d4*/ 	.word	0x00001de0


	//----- nvinfo : EIATTR_MAX_THREADS
	.align		4
.L_1134:
        /*00d8*/ 	.byte	0x04, 0x05
        /*00da*/ 	.short	(.L_1136 - .L_1135)
.L_1135:
        /*00dc*/ 	.word	0x00000100
        /*00e0*/ 	.word	0x00000001
        /*00e4*/ 	.word	0x00000001


	//----- nvinfo : EIATTR_CRS_STACK_SIZE
	.align		4
.L_1136:
        /*00e8*/ 	.byte	0x04, 0x1e
        /*00ea*/ 	.short	(.L_1138 - .L_1137)
.L_1137:
        /*00ec*/ 	.word	0x00000000


	//----- nvinfo : EIATTR_CBANK_PARAM_SIZE
	.align		4
.L_1138:
        /*00f0*/ 	.byte	0x03, 0x19
        /*00f2*/ 	.short	0x00f0


	//----- nvinfo : EIATTR_PARAM_CBANK
	.align		4
        /*00f4*/ 	.byte	0x04, 0x0a
        /*00f6*/ 	.short	(.L_1140 - .L_1139)
	.align		4
.L_1139:
        /*00f8*/ 	.word	index@(.nv.constant0._ZN7cutlass13device_kernelIN5flash22FlashAttnBwdPreprocessIN4cute5tupleIJNS3_1CILi80EEENS5_ILi128EEEEEENS_6half_tEfNS_4arch4Sm90ELb1ELb0EEEEEvNT_6ParamsE)
        /*00fc*/ 	.short	0x0210
        /*00fe*/ 	.short	0x00f0


	//----- nvinfo : EIATTR_SW_WAR
	.align		4
.L_1140:
        /*0100*/ 	.byte	0x04, 0x36
        /*0102*/ 	.short	(.L_1142 - .L_1141)
.L_1141:
        /*0104*/ 	.word	0x00000008
.L_1142:


//--------------------- .nv.info._ZN7cutlass13device_kernelIN5flash11enable_sm90INS1_16FlashAttnBwdSm90INS1_25CollectiveMainloopBwdSm90ILi2ELi2ELi2EN4cute5tupleIJNS5_1CILi1EEES8_S8_EEENS6_IJNS7_ILi80EEENS7_ILi128EEESB_EEENS_6half_tEfNS_4arch4Sm90ELb0ELb0ELb0ELb1ELb0ELb1ELb0ELb1ELi2ELi1ELi2ELi1ELb0EEENS1_21CollectiveEpilogueBwdISC_SD_SF_Li256ELb1ELb0ELi1EEENS1_19SingleTileSchedulerILb1ELb0ELb0ELi128EEEEEEEEEvNT_6ParamsE --------------------------
	.section	.nv.info._ZN7cutlass13device_kernelIN5flash11enable_sm90INS1_16FlashAttnBwdSm90INS1_25CollectiveMainloopBwdSm90ILi2ELi2ELi2EN4cute5tupleIJNS5_1CILi1EEES8_S8_EEENS6_IJNS7_ILi80EEENS7_ILi128EEESB_EEENS_6half_tEfNS_4arch4Sm90ELb0ELb0ELb0ELb1ELb0ELb1ELb0ELb1ELi2ELi1ELi2ELi1ELb0EEENS1_21CollectiveEpilogueBwdISC_SD_SF_Li256ELb1ELb0ELi1EEENS1_19SingleTileSchedulerILb1ELb0ELb0ELi128EEEEEEEEEvNT_6ParamsE,"",@"SHT_CUDA_INFO"
	.sectionflags	@""
	.align	4


	//----- nvinfo : EIATTR_CUDA_API_VERSION
	.align		4
        /*0000*/ 	.byte	0x04, 0x37
        /*0002*/ 	.short	(.L_1144 - .L_1143)
.L_1143:
        /*0004*/ 	.word	0x00000082


	//----- nvinfo : EIATTR_KPARAM_INFO
	.align		4
.L_1144:
        /*0008*/ 	.byte	0x04, 0x17
        /*000a*/ 	.short	(.L_1146 - .L_1145)
.L_1145:
        /*000c*/ 	.word	0x00000000
        /*0010*/ 	.short	0x0000
        /*0012*/ 	.short	0x0070
        /*0014*/ 	.byte	0x00, 0xf0, 0x01, 0x1a


	//----- nvinfo : EIATTR_SPARSE_MMA_MASK
	.align		4
.L_1146:
        /*0018*/ 	.byte	0x03, 0x50
        /*001a*/ 	.short	0x0000


	//----- nvinfo : EIATTR_MAXREG_COUNT
	.align		4
        /*001c*/ 	.byte	0x03, 0x1b
        /*001e*/ 	.short	0x00a8


	//----- nvinfo : EIATTR_NUM_BARRIERS
	.align		4
        /*0020*/ 	.byte	0x02, 0x4c
        /*0022*/ 	.byte	0x10
	.zero		1


	//----- nvinfo : EIATTR_EXTERNS
	.align		4
        /*0024*/ 	.byte	0x04, 0x0f
        /*0026*/ 	.short	(.L_1148 - .L_1147)


	//   ....[0]....
	.align		4
.L_1147:
        /*0028*/ 	.word	index@(__assertfail)


	//----- nvinfo : EIATTR_ANNOTATIONS
	.align		4
.L_1148:
        /*002c*/ 	.byte	0x04, 0x55
        /*002e*/ 	.short	(.L_1150 - .L_1149)


	//   ....[0]....
.L_1149:
        /* <DEDUP_REMOVED lines=14> */


	//----- nvinfo : EIATTR_MERCURY_ISA_VERSION
	.align		4
.L_1150:
        /*00f8*/ 	.byte	0x03, 0x5f
        /*00fa*/ 	.short	0x0101


	//----- nvinfo : EIATTR_INT_WARP_WIDE_INSTR_OFFSETS
	.align		4
        /*00fc*/ 	.byte	0x04, 0x31
        /*00fe*/ 	.short	(.L_1152 - .L_1151)


	//   ....[0]....
.L_1151:
        /*0100*/ 	.word	0x00000180


	//   ....[1]....
        /*0104*/ 	.word	0x00000240


	//   ....[2]....
        /*0108*/ 	.word	0x0000b300


	//----- nvinfo : EIATTR_COOP_GROUP_MASK_REGIDS
	.align		4
.L_1152:
        /*010c*/ 	.byte	0x04, 0x29
        /*010e*/ 	.short	(.L_1154 - .L_1153)


	//   ....[0]....
.L_1153:
        /*0110*/ 	.word	0xffffffff


	//   ....[1]....
        /*0114*/ 	.word	0xffffffff


	//   ....[2]....
        /*0118*/ 	.word	0xffffffff


	//   ....[3]....
        /*011c*/ 	.word	0xffffffff


	//   ....[4]....
        /*0120*/ 	.word	0xffffffff


	//   ....[5]....
        /*0124*/ 	.word	0xffffffff


	//   ....[6]....
        /*0128*/ 	.word	0xffffffff


	//   ....[7]....
        /*012c*/ 	.word	0x0500000f


	//----- nvinfo : EIATTR_COOP_GROUP_INSTR_OFFSETS
	.align		4
.L_1154:
        /*0130*/ 	.byte	0x04, 0x28
        /*0132*/ 	.short	(.L_1156 - .L_1155)


	//   ....[0]....
.L_1155:
        /*0134*/ 	.word	0x00000060


	//   ....[1]....
        /*0138*/ 	.word	0x00000190


	//   ....[2]....
        /*013c*/ 	.word	0x00000220


	//   ....[3]....
        /*0140*/ 	.word	0x000003a0


	//   ....[4]....
        /*0144*/ 	.word	0x00000610


	//   ....[5]....
        /*0148*/ 	.word	0x00001390


	//   ....[6]....
        /*014c*/ 	.word	0x0000a060


	//   ....[7]....
        /*0150*/ 	.word	0x0000d2e0


	//----- nvinfo : EIATTR_REG_RECONFIG
	.align		4
.L_1156:
        /*0154*/ 	.byte	0x01, 0x54
	.zero		2


	//----- nvinfo : EIATTR_SYSCALL_OFFSETS
	.align		4
        /*0158*/ 	.byte	0x04, 0x46
        /*015a*/ 	.short	(.L_1158 - .L_1157)


	//   ....[0]....
.L_1157:
        /*015c*/ 	.word	0x00000fc0


	//   ....[1]....
        /*0160*/ 	.word	0x000010b0


	//   ....[2]....
        /*0164*/ 	.word	0x00001220


	//   ....[3]....
        /*0168*/ 	.word	0x00001310


	//----- nvinfo : EIATTR_MBARRIER_INSTR_OFFSETS
	.align		4
.L_1158:
        /*016c*/ 	.byte	0x04, 0x39
        /*016e*/ 	.short	(.L_1160 - .L_1159)


	//   ....[0]....
.L_1159:
        /*0170*/ 	.word	0x00000260
        /*0174*/ 	.word	0x000000ff
        /*0178*/ 	.word	0x00038800
        /*017c*/ 	.short	0x0100
        /*017e*/ 	.byte	0x06
	.zero		1


	//   ....[1]....
        /*0180*/ 	.word	0x00000350
        /*0184*/ 	.word	0x000000ff
        /*0188*/ 	.word	0x00038810
        /*018c*/ 	.short	0x0100
        /*018e*/ 	.byte	0x08
	.zero		1


	//   ....[2]....
        /*0190*/ 	.word	0x00000360
        /*0194*/ 	.word	0x000000ff
        /*0198*/ 	.word	0x00038820
        /*019c*/ 	.short	0x0100
        /*019e*/ 	.byte	0x08
	.zero		1


	//   ....[3]....
        /*01a0*/ 	.word	0x00000370
        /*01a4*/ 	.word	0x000000ff
        /*01a8*/ 	.word	0x00038818
        /*01ac*/ 	.short	0x0100
        /*01ae*/ 	.byte	0x08
	.zero		1


	//   ....[4]....
        /*01b0*/ 	.word	0x00000380
        /*01b4*/ 	.word	0x000000ff
        /*01b8*/ 	.word	0x00038828
        /*01bc*/ 	.short	0x0100
        /*01be*/ 	.byte	0x08
	.zero		1


	//   ....[5]....
        /*01c0*/ 	.word	0x000004b0
        /*01c4*/ 	.word	0x000000ff
        /*01c8*/ 	.word	0x00038830
        /*01cc*/ 	.short	0x0100
        /*01ce*/ 	.byte	0x08
	.zero		1


	//   ....[6]....
        /*01d0*/ 	.word	0x000004c0
        /*01d4*/ 	.word	0x000000ff
        /*01d8*/ 	.word	0x00038840
        /*01dc*/ 	.short	0x0100
        /*01de*/ 	.byte	0x08
	.zero		1


	//   ....[7]....
        /*01e0*/ 	.word	0x000004d0
        /*01e4*/ 	.word	0x000000ff
        /*01e8*/ 	.word	0x00038838
        /*01ec*/ 	.short	0x0100
        /*01ee*/ 	.byte	0x08
	.zero		1


	//   ....[8]....
        /*01f0*/ 	.word	0x000004e0
        /*01f4*/ 	.word	0x000000ff
        /*01f8*/ 	.word	0x00038848
        /*01fc*/ 	.short	0x0100
        /*01fe*/ 	.byte	0x08
	.zero		1


	//   ....[9]....
        /*0200*/ 	.word	0x000013e0
        /*0204*/ 	.word	0x00000013
        /*0208*/ 	.word	0x00038800
        /*020c*/ 	.short	0x010a
        /*020e*/ 	.byte	0x3f
	.zero		1


	//   ....[10]....
        /*0210*/ 	.word	0x00001680
        /*0214*/ 	.word	0x00000013
        /*0218*/ 	.word	0x00038800
        /*021c*/ 	.short	0x010a
        /*021e*/ 	.byte	0x3f
	.zero		1


	//   ....[11]....
        /*0220*/ 	.word	0x00001c20
        /*0224*/ 	.word	0x00000003
        /*0228*/ 	.word	0x00038810
        /*022c*/ 	.short	0x010a
        /*022e*/ 	.byte	0x3f
	.zero		1


	//   ....[12]....
        /*0230*/ 	.word	0x00001c60
        /*0234*/ 	.word	0x00000003
        /*0238*/ 	.word	0x00038810
        /*023c*/ 	.short	0x010a
        /*023e*/ 	.byte	0x3f
	.zero		1


	//   ....[13]....
        /*0240*/ 	.word	0x00002e60
        /*0244*/ 	.word	0x00000003
        /*0248*/ 	.word	0x00038830
        /*024c*/ 	.short	0x010a
        /*024e*/ 	.byte	0x3f
	.zero		1


	//   ....[14]....
        /*0250*/ 	.word	0x00002ee0
        /*0254*/ 	.word	0x00000003
        /*0258*/ 	.word	0x00038830
        /*025c*/ 	.short	0x010a
        /*025e*/ 	.byte	0x3f
	.zero		1


	//   ....[15]....
        /*0260*/ 	.word	0x00006370
        /*0264*/ 	.word	0x00000005
        /*0268*/ 	.word	0x00000000
        /*026c*/ 	.short	0x0101
        /*026e*/ 	.byte	0x3f
	.zero		1


	//   ....[16]....
        /*0270*/ 	.word	0x000066e0
        /*0274*/ 	.word	0x00000003
        /*0278*/ 	.word	0x00000000
        /*027c*/ 	.short	0x0101
        /*027e*/ 	.byte	0x3f
	.zero		1


	//   ....[17]....
        /*0280*/ 	.word	0x0000b810
        /*0284*/ 	.word	0x0000000c
        /*0288*/ 	.word	0x00038820
        /*028c*/ 	.short	0x010a
        /*028e*/ 	.byte	0x3f
	.zero		1


	//   ....[18]....
        /*0290*/ 	.word	0x0000be10
        /*0294*/ 	.word	0x0000000c
        /*0298*/ 	.word	0x00038840
        /*029c*/ 	.short	0x010a
        /*029e*/ 	.byte	0x3f
	.zero		1


	//   ....[19]....
        /*02a0*/ 	.word	0x0000c0c0
        /*02a4*/ 	.word	0x0000000c
        /*02a8*/ 	.word	0x00038828
        /*02ac*/ 	.short	0x010a
        /*02ae*/ 	.byte	0x3f
	.zero		1


	//   ....[20]....
        /*02b0*/ 	.word	0x0000c2f0
        /*02b4*/ 	.word	0x0000000c
        /*02b8*/ 	.word	0x00038848
        /*02bc*/ 	.short	0x010a
        /*02be*/ 	.byte	0x3f
	.zero		1


	//   ....[21]....
        /*02c0*/ 	.word	0x0000c570
        /*02c4*/ 	.word	0x0000000c
        /*02c8*/ 	.word	0x00038820
        /*02cc*/ 	.short	0x010a
        /*02ce*/ 	.byte	0x3f
	.zero		1


	//   ....[22]....
        /*02d0*/ 	.word	0x0000c800
        /*02d4*/ 	.word	0x0000000c
        /*02d8*/ 	.word	0x00038840
        /*02dc*/ 	.short	0x010a
        /*02de*/ 	.byte	0x3f
	.zero		1


	//   ....[23]....
        /*02e0*/ 	.word	0x0000ca80
        /*02e4*/ 	.word	0x0000000c
        /*02e8*/ 	.word	0x00038828
        /*02ec*/ 	.short	0x010a
        /*02ee*/ 	.byte	0x3f
	.zero		1


	//   ....[24]....
        /*02f0*/ 	.word	0x0000cce0
        /*02f4*/ 	.word	0x00000004
        /*02f8*/ 	.word	0x00038840
        /*02fc*/ 	.short	0x010a
        /*02fe*/ 	.byte	0x3f
	.zero		1


	//   ....[25]....
        /*0300*/ 	.word	0x0000d160
        /*0304*/ 	.word	0x00000007
        /*0308*/ 	.word	0x00000000
        /*030c*/ 	.short	0x010a
        /*030e*/ 	.byte	0x3f
	.zero		1


	//   ....[26]....
        /*0310*/ 	.word	0x0000d1b0
        /*0314*/ 	.word	0x0000000b
        /*0318*/ 	.word	0x00000000
        /*031c*/ 	.short	0x010a
        /*031e*/ 	.byte	0x3f
	.zero		1


	//   ....[27]....
        /*0320*/ 	.word	0x0000d210
        /*0324*/ 	.word	0x00000009
        /*0328*/ 	.word	0x00000000
        /*032c*/ 	.short	0x010a
        /*032e*/ 	.byte	0x3f
	.zero		1


	//   ....[28]....
        /*0330*/ 	.word	0x0000d240
        /*0334*/ 	.word	0x00000003
        /*0338*/ 	.word	0x00000000
        /*033c*/ 	.short	0x010a
        /*033e*/ 	.byte	0x3f
	.zero		1


	//   ....[29]....
        /*0340*/ 	.word	0x0000d340
        /*0344*/ 	.word	0x00000003
        /*0348*/ 	.word	0x00038800
        /*034c*/ 	.short	0x010a
        /*034e*/ 	.byte	0x3f
	.zero		1


	//   ....[30]....
        /*0350*/ 	.word	0x0000d390
        /*0354*/ 	.word	0x00000003
        /*0358*/ 	.word	0x00038810
        /*035c*/ 	.short	0x010a
        /*035e*/ 	.byte	0x3f
	.zero		1


	//   ....[31]....
        /*0360*/ 	.word	0x0000d3e0
        /*0364*/ 	.word	0x00000003
        /*0368*/ 	.word	0x00038830
        /*036c*/ 	.short	0x010a
        /*036e*/ 	.byte	0x3f
	.zero		1


	//   ....[32]....
        /*0370*/ 	.word	0x0000d430
        /*0374*/ 	.word	0x0000000c
        /*0378*/ 	.word	0x00038820
        /*037c*/ 	.short	0x010a
        /*037e*/ 	.byte	0x3f
	.zero		1


	//   ....[33]....
        /*0380*/ 	.word	0x0000d480
        /*0384*/ 	.word	0x0000000c
        /*0388*/ 	.word	0x00038840
        /*038c*/ 	.short	0x010a
        /*038e*/ 	.byte	0x3f
	.zero		1


	//   ....[34]....
        /*0390*/ 	.word	0x0000d4d0
        /*0394*/ 	.word	0x0000000c
        /*0398*/ 	.word	0x00038828
        /*039c*/ 	.short	0x010a
        /*039e*/ 	.byte	0x3f
	.zero		1


	//   ....[35]....
        /*03a0*/ 	.word	0x0000d520
        /*03a4*/ 	.word	0x0000000c
        /*03a8*/ 	.word	0x00038848
        /*03ac*/ 	.short	0x010a
        /*03ae*/ 	.byte	0x3f
	.zero		1


	//   ....[36]....
        /*03b0*/ 	.word	0x0000d580
        /*03b4*/ 	.word	0x0000000c
        /*03b8*/ 	.word	0x00038820
        /*03bc*/ 	.short	0x010a
        /*03be*/ 	.byte	0x3f
	.zero		1


	//   ....[37]....
        /*03c0*/ 	.word	0x0000d5d0
        /*03c4*/ 	.word	0x0000000c
        /*03c8*/ 	.word	0x00038840
        /*03cc*/ 	.short	0x010a
        /*03ce*/ 	.byte	0x3f
	.zero		1


	//   ....[38]....
        /*03d0*/ 	.word	0x0000d620
        /*03d4*/ 	.word	0x0000000c
        /*03d8*/ 	.word	0x00038828
        /*03dc*/ 	.short	0x010a
        /*03de*/ 	.byte	0x3f
	.zero		1


	//   ....[39]....
        /*03e0*/ 	.word	0x0000d670
        /*03e4*/ 	.word	0x00000004
        /*03e8*/ 	.word	0x00038840
        /*03ec*/ 	.short	0x010a
        /*03ee*/ 	.byte	0x3f
	.zero		1


	//   ....[40]....
        /*03f0*/ 	.word	0x0000d740
        /*03f4*/ 	.word	0x00000007
        /*03f8*/ 	.word	0x00000000
        /*03fc*/ 	.short	0x010a
        /*03fe*/ 	.byte	0x3f
	.zero		1


	//   ....[41]....
        /*0400*/ 	.word	0x0000d790
        /*0404*/ 	.word	0x0000000b
        /*0408*/ 	.word	0x00000000
        /*040c*/ 	.short	0x010a
        /*040e*/ 	.byte	0x3f
	.zero		1


	//   ....[42]....
        /*0410*/ 	.word	0x0000d7e0
        /*0414*/ 	.word	0x00000009
        /*0418*/ 	.word	0x00000000
        /*041c*/ 	.short	0x010a
        /*041e*/ 	.byte	0x3f
	.zero		1


	//----- nvinfo : EIATTR_NUM_MBARRIERS
	.align		4
.L_1160:
        /*0420*/ 	.byte	0x03, 0x38
        /*0422*/ 	.short	0x0009


	//----- nvinfo : EIATTR_EXIT_INSTR_OFFSETS
	.align		4
        /*0424*/ 	.byte	0x04, 0x1c
        /*0426*/ 	.short	(.L_1162 - .L_1161)


	//   ....[0]....
.L_1161:
        /*0428*/ 	.word	0x0000d290


	//----- nvinfo : EIATTR_MAX_THREADS
	.align		4
.L_1162:
        /*042c*/ 	.byte	0x04, 0x05
        /*042e*/ 	.short	(.L_1164 - .L_1163)
.L_1163:
        /*0430*/ 	.word	0x00000180
        /*0434*/ 	.word	0x00000001
        /*0438*/ 	.word	0x00000001


	//----- nvinfo : EIATTR_CRS_STACK_SIZE
	.align		4
.L_1164:
        /*043c*/ 	.byte	0x04, 0x1e
        /*043e*/ 	.short	(.L_1166 - .L_1165)
.L_1165:
        /*0440*/ 	.word	0x00000000


	//----- nvinfo : EIATTR_CBANK_PARAM_SIZE
	.align		4
.L_1166:
        /*0444*/ 	.byte	0x03, 0x19
        /*0446*/ 	.short	0x06f0


	//----- nvinfo : EIATTR_PARAM_CBANK
	.align		4
        /*0448*/ 	.byte	0x04, 0x0a
        /*044a*/ 	.short	(.L_1168 - .L_1167)
	.align		4
.L_1167:
        /*044c*/ 	.word	index@(.nv.constant0._ZN7cutlass13device_kernelIN5flash11enable_sm90INS1_16FlashAttnBwdSm90INS1_25CollectiveMainloopBwdSm90ILi2ELi2ELi2EN4cute5tupleIJNS5_1CILi1EEES8_S8_EEENS6_IJNS7_ILi80EEENS7_ILi128EEESB_EEENS_6half_tEfNS_4arch4Sm90ELb0ELb0ELb0ELb1ELb0ELb1ELb0ELb1ELi2ELi1ELi2ELi1ELb0EEENS1_21CollectiveEpilogueBwdISC_SD_SF_Li256ELb1ELb0ELi1EEENS1_19SingleTileSchedulerILb1ELb0ELb0ELi128EEEEEEEEEvNT_6ParamsE)
        /*0450*/ 	.short	0x0210
        /*0452*/ 	.short	0x06f0


	//----- nvinfo : EIATTR_SW_WAR
	.align		4
.L_1168:
        /*0454*/ 	.byte	0x04, 0x36
        /*0456*/ 	.short	(.L_1170 - .L_1169)
.L_1169:
        /*0458*/ 	.word	0x00000008
.L_1170:


//--------------------- .nv.info._ZN7cutlass13device_kernelIN5flash11enable_sm90INS1_16FlashAttnBwdSm90INS1_25CollectiveMainloopBwdSm90ILi2ELi2ELi2EN4cute5tupleIJNS5_1CILi1EEES8_S8_EEENS6_IJNS7_ILi80EEENS7_ILi128EEESB_EEENS_6half_tEfNS_4arch4Sm90ELb0ELb0ELb0ELb1ELb1ELb1ELb0ELb1ELi2ELi1ELi2ELi1ELb0EEENS1_21CollectiveEpilogueBwdISC_SD_SF_Li256ELb1ELb0ELi1EEENS1_19SingleTileSchedulerILb1ELb0ELb0ELi128EEEEEEEEEvNT_6ParamsE --------------------------
	.section	.nv.info._ZN7cutlass13device_kernelIN5flash11enable_sm90INS1_16FlashAttnBwdSm90INS1_25CollectiveMainloopBwdSm90ILi2ELi2ELi2EN4cute5tupleIJNS5_1CILi1EEES8_S8_EEENS6_IJNS7_ILi80EEENS7_ILi128EEESB_EEENS_6half_tEfNS_4arch4Sm90ELb0ELb0ELb0ELb1ELb1ELb1ELb0ELb1ELi2ELi1ELi2ELi1ELb0EEENS1_21CollectiveEpilogueBwdISC_SD_SF_Li256ELb1ELb0ELi1EEENS1_19SingleTileSchedulerILb1ELb0ELb0ELi128EEEEEEEEEvNT_6ParamsE,"",@"SHT_CUDA_INFO"
	.sectionflags	@""
	.align	4


	//----- nvinfo : EIATTR_CUDA_API_VERSION
	.align		4
        /*0000*/ 	.byte	0x04, 0x37
        /*0002*/ 	.short	(.L_1172 - .L_1171)
.L_1171:
        /*0004*/ 	.word	0x00000082


	//----- nvinfo : EIATTR_KPARAM_INFO
	.align		4
.L_1172:
        /*0008*/ 	.byte	0x04, 0x17
        /*000a*/ 	.short	(.L_1174 - .L_1173)
.L_1173:
        /*000c*/ 	.word	0x00000000
        /*0010*/ 	.short	0x0000
        /*0012*/ 	.short	0x0070
        /*0014*/ 	.byte	0x00, 0xf0, 0x01, 0x1a


	//----- nvinfo : EIATTR_SPARSE_MMA_MASK
	.align		4
.L_1174:
        /*0018*/ 	.byte	0x03, 0x50
        /*001a*/ 	.short	0x0000


	//----- nvinfo : EIATTR_MAXREG_COUNT
	.align		4
        /*001c*/ 	.byte	0x03, 0x1b
        /*001e*/ 	.short	0x00a8


	//----- nvinfo : EIATTR_NUM_BARRIERS
	.align		4
        /*0020*/ 	.byte	0x02, 0x4c
        /*0022*/ 	.byte	0x10
	.zero		1


	//----- nvinfo : EIATTR_EXTERNS
	.align		4
        /*0024*/ 	.byte	0x04, 0x0f
        /*0026*/ 	.short	(.L_1176 - .L_1175)


	//   ....[0]....
	.align		4
.L_1175:
        /*0028*/ 	.word	index@(__assertfail)


	//----- nvinfo : EIATTR_ANNOTATIONS
	.align		4
.L_1176:
        /*002c*/ 	.byte	0x04, 0x55
        /*002e*/ 	.short	(.L_1178 - .L_1177)


	//   ....[0]....
.L_1177:
        /* <DEDUP_REMOVED lines=14> */


	//----- nvinfo : EIATTR_MERCURY_ISA_VERSION
	.align		4
.L_1178:
        /*00f8*/ 	.byte	0x03, 0x5f
        /*00fa*/ 	.short	0x0101


	//----- nvinfo : EIATTR_INT_WARP_WIDE_INSTR_OFFSETS
	.align		4
        /*00fc*/ 	.byte	0x04, 0x31
        /*00fe*/ 	.short	(.L_1180 - .L_1179)


	//   ....[0]....
.L_1179:
        /*0100*/ 	.word	0x00000180


	//   ....[1]....
        /*0104*/ 	.word	0x00000240


	//   ....[2]....
        /*0108*/ 	.word	0x0000ad40


	//   ....[3]....
        /*010c*/ 	.word	0x0000b1b0


	//   ....[4]....
        /*0110*/ 	.word	0x0000b780


	//   ....[5]....
        /*0114*/ 	.word	0x0000bb00


	//----- nvinfo : EIATTR_COOP_GROUP_MASK_REGIDS
	.align		4
.L_1180:
        /*0118*/ 	.byte	0x04, 0x29
        /*011a*/ 	.short	(.L_1182 - .L_1181)


	//   ....[0]....
.L_1181:
        /*011c*/ 	.word	0xffffffff


	//   ....[1]....
        /*0120*/ 	.word	0xffffffff


	//   ....[2]....
        /*0124*/ 	.word	0xffffffff


	//   ....[3]....
        /*0128*/ 	.word	0xffffffff


	//   ....[4]....
        /*012c*/ 	.word	0xffffffff


	//   ....[5]....
        /*0130*/ 	.word	0xffffffff


	//   ....[6]....
        /*0134*/ 	.word	0xffffffff


	//   ....[7]....
        /*0138*/ 	.word	0xffffffff


	//   ....[8]....
        /*013c*/ 	.word	0xffffffff


	//   ....[9]....
        /*0140*/ 	.word	0xffffffff


	//   ....[10]....
        /*0144*/ 	.word	0xffffffff


	//   ....[11]....
        /*0148*/ 	.word	0xffffffff


	//   ....[12]....
        /*014c*/ 	.word	0xffffffff


	//   ....[13]....
        /*0150*/ 	.word	0x0500000f


	//   ....[14]....
        /*0154*/ 	.word	0x0500000f


	//   ....[15]....
        /*0158*/ 	.word	0x0500000f


	//   ....[16]....
        /*015c*/ 	.word	0x0500000f


	//----- nvinfo : EIATTR_COOP_GROUP_INSTR_OFFSETS
	.align		4
.L_1182:
        /*0160*/ 	.byte	0x04, 0x28
        /*0162*/ 	.short	(.L_1184 - .L_1183)


	//   ....[0]....
.L_1183:
        /*0164*/ 	.word	0x00000060


	//   ....[1]....
        /*0168*/ 	.word	0x00000190


	//   ....[2]....
        /*016c*/ 	.word	0x00000220


	//   ....[3]....
        /*0170*/ 	.word	0x000003a0


	//   ....[4]....
        /*0174*/ 	.word	0x00000610


	//   ....[5]....
        /*0178*/ 	.word	0x00001390


	//   ....[6]....
        /*017c*/ 	.word	0x0000a060


	//   ....[7]....
        /*0180*/ 	.word	0x0000a9e0


	//   ....[8]....
        /*0184*/ 	.word	0x0000ac70


	//   ....[9]....
        /*0188*/ 	.word	0x0000aeb0


	//   ....[10]....
        /*018c*/ 	.word	0x0000b0e0


	//   ....[11]....
        /*0190*/ 	.word	0x0000b390


	//   ....[12]....
        /*0194*/ 	.word	0x0000b6c0


	//   ....[13]....
        /*0198*/ 	.word	0x0000dae0


	//   ....[14]....
        /*019c*/ 	.word	0x0000dc60


	//   ....[15]....
        /*01a0*/ 	.word	0x0000dcd0


	//   ....[16]....
        /*01a4*/ 	.word	0x0000dd40


	//----- nvinfo : EIATTR_REG_RECONFIG
	.align		4
.L_1184:
        /*01a8*/ 	.byte	0x01, 0x54
	.zero		2


	//----- nvinfo : EIATTR_SYSCALL_OFFSETS
	.align		4
        /*01ac*/ 	.byte	0x04, 0x46
        /*01ae*/ 	.short	(.L_1186 - .L_1185)


	//   ....[0]....
.L_1185:
        /*01b0*/ 	.word	0x00000fc0


	//   ....[1]....
        /*01b4*/ 	.word	0x000010b0


	//   ....[2]....
        /*01b8*/ 	.word	0x00001220


	//   ....[3]....
        /*01bc*/ 	.word	0x00001310


	//----- nvinfo : EIATTR_MBARRIER_INSTR_OFFSETS
	.align		4
.L_1186:
        /*01c0*/ 	.byte	0x04, 0x39
        /*01c2*/ 	.short	(.L_1188 - .L_1187)


	//   ....[0]....
.L_1187:
        /*01c4*/ 	.word	0x00000260
        /*01c8*/ 	.word	0x000000ff
        /*01cc*/ 	.word	0x00038800
        /*01d0*/ 	.short	0x0100
        /*01d2*/ 	.byte	0x06
	.zero		1


	//   ....[1]....
        /*01d4*/ 	.word	0x00000350
        /*01d8*/ 	.word	0x000000ff
        /*01dc*/ 	.word	0x00038810
        /*01e0*/ 	.short	0x0100
        /*01e2*/ 	.byte	0x08
	.zero		1


	//   ....[2]....
        /*01e4*/ 	.word	0x00000360
        /*01e8*/ 	.word	0x000000ff
        /*01ec*/ 	.word	0x00038820
        /*01f0*/ 	.short	0x0100
        /*01f2*/ 	.byte	0x08
	.zero		1


	//   ....[3]....
        /*01f4*/ 	.word	0x00000370
        /*01f8*/ 	.word	0x000000ff
        /*01fc*/ 	.word	0x00038818
        /*0200*/ 	.short	0x0100
        /*0202*/ 	.byte	0x08
	.zero		1


	//   ....[4]....
        /*0204*/ 	.word	0x00000380
        /*0208*/ 	.word	0x000000ff
        /*020c*/ 	.word	0x00038828
        /*0210*/ 	.short	0x0100
        /*0212*/ 	.byte	0x08
	.zero		1


	//   ....[5]....
        /*0214*/ 	.word	0x000004b0
        /*0218*/ 	.word	0x000000ff
        /*021c*/ 	.word	0x00038830
        /*0220*/ 	.short	0x0100
        /*0222*/ 	.byte	0x08
	.zero		1


	//   ....[6]....
        /*0224*/ 	.word	0x000004c0
        /*0228*/ 	.word	0x000000ff
        /*022c*/ 	.word	0x00038840
        /*0230*/ 	.short	0x0100
        /*0232*/ 	.byte	0x08
	.zero		1


	//   ....[7]....
        /*0234*/ 	.word	0x000004d0
        /*0238*/ 	.word	0x000000ff
        /*023c*/ 	.word	0x00038838
        /*0240*/ 	.short	0x0100
        /*0242*/ 	.byte	0x08
	.zero		1


	//   ....[8]....
        /*0244*/ 	.word	0x000004e0
        /*0248*/ 	.word	0x000000ff
        /*024c*/ 	.word	0x00038848
        /*0250*/ 	.short	0x0100
        /*0252*/ 	.byte	0x08
	.zero		1


	//   ....[9]....
        /*0254*/ 	.word	0x000013e0
        /*0258*/ 	.word	0x00000013
        /*025c*/ 	.word	0x00038800
        /*0260*/ 	.short	0x010a
        /*0262*/ 	.byte	0x3f
	.zero		1


	//   ....[10]....
        /*0264*/ 	.word	0x00001680
        /*0268*/ 	.word	0x00000013
        /*026c*/ 	.word	0x00038800
        /*0270*/ 	.short	0x010a
        /*0272*/ 	.byte	0x3f
	.zero		1


	//   ....[11]....
        /*0274*/ 	.word	0x00001c20
        /*0278*/ 	.word	0x00000003
        /*027c*/ 	.word	0x00038810
        /*0280*/ 	.short	0x010a
        /*0282*/ 	.byte	0x3f
	.zero		1


	//   ....[12]....
        /*0284*/ 	.word	0x00001c60
        /*0288*/ 	.word	0x00000003
        /*028c*/ 	.word	0x00038810
        /*0290*/ 	.short	0x010a
        /*0292*/ 	.byte	0x3f
	.zero		1


	//   ....[13]....
        /*0294*/ 	.word	0x00002e60
        /*0298*/ 	.word	0x00000003
        /*029c*/ 	.word	0x00038830
        /*02a0*/ 	.short	0x010a
        /*02a2*/ 	.byte	0x3f
	.zero		1


	//   ....[14]....
        /*02a4*/ 	.word	0x00002ee0
        /*02a8*/ 	.word	0x00000003
        /*02ac*/ 	.word	0x00038830
        /*02b0*/ 	.short	0x010a
        /*02b2*/ 	.byte	0x3f
	.zero		1


	//   ....[15]....
        /*02b4*/ 	.word	0x00006370
        /*02b8*/ 	.word	0x00000005
        /*02bc*/ 	.word	0x00000000
        /*02c0*/ 	.short	0x0101
        /*02c2*/ 	.byte	0x3f
	.zero		1


	//   ....[16]....
        /*02c4*/ 	.word	0x000066e0
        /*02c8*/ 	.word	0x00000003
        /*02cc*/ 	.word	0x00000000
        /*02d0*/ 	.short	0x0101
        /*02d2*/ 	.byte	0x3f
	.zero		1


	//   ....[17]....
        /*02d4*/ 	.word	0x0000c010
        /*02d8*/ 	.word	0x0000000c
        /*02dc*/ 	.word	0x00038820
        /*02e0*/ 	.short	0x010a
        /*02e2*/ 	.byte	0x3f
	.zero		1


	//   ....[18]....
        /*02e4*/ 	.word	0x0000c610
        /*02e8*/ 	.word	0x0000000c
        /*02ec*/ 	.word	0x00038840
        /*02f0*/ 	.short	0x010a
        /*02f2*/ 	.byte	0x3f
	.zero		1


	//   ....[19]....
        /*02f4*/ 	.word	0x0000c8c0
        /*02f8*/ 	.word	0x0000000c
        /*02fc*/ 	.word	0x00038828
        /*0300*/ 	.short	0x010a
        /*0302*/ 	.byte	0x3f
	.zero		1


	//   ....[20]....
        /*0304*/ 	.word	0x0000caf0
        /*0308*/ 	.word	0x0000000c
        /*030c*/ 	.word	0x00038848
        /*0310*/ 	.short	0x010a
        /*0312*/ 	.byte	0x3f
	.zero		1


	//   ....[21]....
        /*0314*/ 	.word	0x0000cd70
        /*0318*/ 	.word	0x0000000c
        /*031c*/ 	.word	0x00038820
        /*0320*/ 	.short	0x010a
        /*0322*/ 	.byte	0x3f
	.zero		1


	//   ....[22]....
        /*0324*/ 	.word	0x0000d000
        /*0328*/ 	.word	0x0000000c
        /*032c*/ 	.word	0x00038840
        /*0330*/ 	.short	0x010a
        /*0332*/ 	.byte	0x3f
	.zero		1


	//   ....[23]....
        /*0334*/ 	.word	0x0000d280
        /*0338*/ 	.word	0x0000000c
        /*033c*/ 	.word	0x00038828
        /*0340*/ 	.short	0x010a
        /*0342*/ 	.byte	0x3f
	.zero		1


	//   ....[24]....
        /*0344*/ 	.word	0x0000d4e0
        /*0348*/ 	.word	0x00000004
        /*034c*/ 	.word	0x00038840
        /*0350*/ 	.short	0x010a
        /*0352*/ 	.byte	0x3f
	.zero		1


	//   ....[25]....
        /*0354*/ 	.word	0x0000d960
        /*0358*/ 	.word	0x00000007
        /*035c*/ 	.word	0x00000000
        /*0360*/ 	.short	0x010a
        /*0362*/ 	.byte	0x3f
	.zero		1


	//   ....[26]....
        /*0364*/ 	.word	0x0000d9b0
        /*0368*/ 	.word	0x0000000b
        /*036c*/ 	.word	0x00000000
        /*0370*/ 	.short	0x010a
        /*0372*/ 	.byte	0x3f
	.zero		1


	//   ....[27]....
        /*0374*/ 	.word	0x0000da10
        /*0378*/ 	.word	0x00000009
        /*037c*/ 	.word	0x00000000
        /*0380*/ 	.short	0x010a
        /*0382*/ 	.byte	0x3f
	.zero		1


	//   ....[28]....
        /*0384*/ 	.word	0x0000da40
        /*0388*/ 	.word	0x00000003
        /*038c*/ 	.word	0x00000000
        /*0390*/ 	.short	0x010a
        /*0392*/ 	.byte	0x3f
	.zero		1


	//   ....[29]....
        /*0394*/ 	.word	0x0000db40
        /*0398*/ 	.word	0x00000003
        /*039c*/ 	.word	0x00038800
        /*03a0*/ 	.short	0x010a
        /*03a2*/ 	.byte	0x3f
	.zero		1


	//   ....[30]....
        /*03a4*/ 	.word	0x0000db90
        /*03a8*/ 	.word	0x00000003
        /*03ac*/ 	.word	0x00038810
        /*03b0*/ 	.short	0x010a
        /*03b2*/ 	.byte	0x3f
	.zero		1


	//   ....[31]....
        /*03b4*/ 	.word	0x0000dbe0
        /*03b8*/ 	.word	0x00000003
        /*03bc*/ 	.word	0x00038830
        /*03c0*/ 	.short	0x010a
        /*03c2*/ 	.byte	0x3f
	.zero		1


	//   ....[32]....
        /*03c4*/ 	.word	0x0000dd80
        /*03c8*/ 	.word	0x0000000c
        /*03cc*/ 	.word	0x00038820
        /*03d0*/ 	.short	0x010a
        /*03d2*/ 	.byte	0x3f
	.zero		1


	//   ....[33]....
        /*03d4*/ 	.word	0x0000ddd0
        /*03d8*/ 	.word	0x0000000c
        /*03dc*/ 	.word	0x00038840
        /*03e0*/ 	.short	0x010a
        /*03e2*/ 	.byte	0x3f
	.zero		1


	//   ....[34]....
        /*03e4*/ 	.word	0x0000de20
        /*03e8*/ 	.word	0x0000000c
        /*03ec*/ 	.word	0x00038828
        /*03f0*/ 	.short	0x010a
        /*03f2*/ 	.byte	0x3f
	.zero		1


	//   ....[35]....
        /*03f4*/ 	.word	0x0000de70
        /*03f8*/ 	.word	0x0000000c
        /*03fc*/ 	.word	0x00038848
        /*0400*/ 	.short	0x010a
        /*0402*/ 	.byte	0x3f
	.zero		1


	//   ....[36]....
        /*0404*/ 	.word	0x0000ded0
        /*0408*/ 	.word	0x0000000c
        /*040c*/ 	.word	0x00038820
        /*0410*/ 	.short	0x010a
        /*0412*/ 	.byte	0x3f
	.zero		1


	//   ....[37]....
        /*0414*/ 	.word	0x0000df20
        /*0418*/ 	.word	0x0000000c
        /*041c*/ 	.word	0x00038840
        /*0420*/ 	.short	0x010a
        /*0422*/ 	.byte	0x3f
	.zero		1


	//   ....[38]....
        /*0424*/ 	.word	0x0000df70
        /*0428*/ 	.word	0x0000000c
        /*042c*/ 	.word	0x00038828
        /*0430*/ 	.short	0x010a
        /*0432*/ 	.byte	0x3f
	.zero		1


	//   ....[39]....
        /*0434*/ 	.word	0x0000dfc0
        /*0438*/ 	.word	0x00000004
        /*043c*/ 	.word	0x00038840
        /*0440*/ 	.short	0x010a
        /*0442*/ 	.byte	0x3f
	.zero		1


	//   ....[40]....
        /*0444*/ 	.word	0x0000e090
        /*0448*/ 	.word	0x00000007
        /*044c*/ 	.word	0x00000000
        /*0450*/ 	.short	0x010a
        /*0452*/ 	.byte	0x3f
	.zero		1


	//   ....[41]....
        /*0454*/ 	.word	0x0000e0e0
        /*0458*/ 	.word	0x0000000b
        /*045c*/ 	.word	0x00000000
        /*0460*/ 	.short	0x010a
        /*0462*/ 	.byte	0x3f
	.zero		1


	//   ....[42]....
        /*0464*/ 	.word	0x0000e130
        /*0468*/ 	.word	0x00000009
        /*046c*/ 	.word	0x00000000
        /*0470*/ 	.short	0x010a
        /*0472*/ 	.byte	0x3f
	.zero		1


	//----- nvinfo : EIATTR_NUM_MBARRIERS
	.align		4
.L_1188:
        /*0474*/ 	.byte	0x03, 0x38
        /*0476*/ 	.short	0x0009


	//----- nvinfo : EIATTR_EXIT_INSTR_OFFSETS
	.align		4
        /*0478*/ 	.byte	0x04, 0x1c
        /*047a*/ 	.short	(.L_1190 - .L_1189)


	//   ....[0]....
.L_1189:
        /*047c*/ 	.word	0x0000da90


	//----- nvinfo : EIATTR_MAX_THREADS
	.align		4
.L_1190:
        /*0480*/ 	.byte	0x04, 0x05
        /*0482*/ 	.short	(.L_1192 - .L_1191)
.L_1191:
        /*0484*/ 	.word	0x00000180
        /*0488*/ 	.word	0x00000001
        /*048c*/ 	.word	0x00000001


	//----- nvinfo : EIATTR_CRS_STACK_SIZE
	.align		4
.L_1192:
        /*0490*/ 	.byte	0x04, 0x1e
        /*0492*/ 	.short	(.L_1194 - .L_1193)
.L_1193:
        /*0494*/ 	.word	0x00000000


	//----- nvinfo : EIATTR_CBANK_PARAM_SIZE
	.align		4
.L_1194:
        /*0498*/ 	.byte	0x03, 0x19
        /*049a*/ 	.short	0x06f0


	//----- nvinfo : EIATTR_PARAM_CBANK
	.align		4
        /*049c*/ 	.byte	0x04, 0x0a
        /*049e*/ 	.short	(.L_1196 - .L_1195)
	.align		4
.L_1195:
        /*04a0*/ 	.word	index@(.nv.constant0._ZN7cutlass13device_kernelIN5flash11enable_sm90INS1_16FlashAttnBwdSm90INS1_25CollectiveMainloopBwdSm90ILi2ELi2ELi2EN4cute5tupleIJNS5_1CILi1EEES8_S8_EEENS6_IJNS7_ILi80EEENS7_ILi128EEESB_EEENS_6half_tEfNS_4arch4Sm90ELb0ELb0ELb0ELb1ELb1ELb1ELb0ELb1ELi2ELi1ELi2ELi1ELb0EEENS1_21CollectiveEpilogueBwdISC_SD_SF_Li256ELb1ELb0ELi1EEENS1_19SingleTileSchedulerILb1ELb0ELb0ELi128EEEEEEEEEvNT_6ParamsE)
        /*04a4*/ 	.short	0x0210
        /*04a6*/ 	.short	0x06f0


	//----- nvinfo : EIATTR_SW_WAR
	.align		4
.L_1196:
        /*04a8*/ 	.byte	0x04, 0x36
        /*04aa*/ 	.short	(.L_1198 - .L_1197)
.L_1197:
        /*04ac*/ 	.word	0x00000008
.L_1198:


//--------------------- .nv.info._ZN7cutlass13device_kernelIN5flash11enable_sm90INS1_16FlashAttnBwdSm90INS1_25CollectiveMainloopBwdSm90ILi2ELi2ELi2EN4cute5tupleIJNS5_1CILi1EEES8_S8_EEENS6_IJNS7_ILi80EEENS7_ILi128EEESB_EEENS_6half_tEfNS_4arch4Sm90ELb0ELb0ELb0ELb1ELb0ELb1ELb0ELb1ELi2ELi1ELi2ELi1ELb0EEENS1_24CollectiveEpilogueBwdGQAISC_fSF_Li256ELb1ELb0EEENS1_19SingleTileSchedulerILb1ELb0ELb0ELi128EEEEEEEEEvNT_6ParamsE --------------------------
	.section	.nv.info._ZN7cutlass13device_kernelIN5flash11enable_sm90INS1_16FlashAttnBwdSm90INS1_25CollectiveMainloopBwdSm90ILi2ELi2ELi2EN4cute5tupleIJNS5_1CILi1EEES8_S8_EEENS6_IJNS7_ILi80EEENS7_ILi128EEESB_EEENS_6half_tEfNS_4arch4Sm90ELb0ELb0ELb0ELb1ELb0ELb1ELb0ELb1ELi2ELi1ELi2ELi1ELb0EEENS1_24CollectiveEpilogueBwdGQAISC_fSF_Li256ELb1ELb0EEENS1_19SingleTileSchedulerILb1ELb0ELb0ELi128EEEEEEEEEvNT_6ParamsE,"",@"SHT_CUDA_INFO"
	.sectionflags	@""
	.align	4


	//----- nvinfo : EIATTR_CUDA_API_VERSION
	.align		4
        /*0000*/ 	.byte	0x04, 0x37
        /*0002*/ 	.short	(.L_1200 - .L_1199)
.L_1199:
        /*0004*/ 	.word	0x00000082


	//----- nvinfo : EIATTR_KPARAM_INFO
	.align		4
.L_1200:
        /*0008*/ 	.byte	0x04, 0x17
        /*000a*/ 	.short	(.L_1202 - .L_1201)
.L_1201:
        /*000c*/ 	.word	0x00000000
        /*0010*/ 	.short	0x0000
        /*0012*/ 	.short	0x0070
        /*0014*/ 	.byte	0x00, 0xf0, 0x01, 0x1a


	//----- nvinfo : EIATTR_SPARSE_MMA_MASK
	.align		4
.L_1202:
        /*0018*/ 	.byte	0x03, 0x50
        /*001a*/ 	.short	0x0000


	//----- nvinfo : EIATTR_MAXREG_COUNT
	.align		4
        /*001c*/ 	.byte	0x03, 0x1b
        /*001e*/ 	.short	0x00a8


	//----- nvinfo : EIATTR_NUM_BARRIERS
	.align		4
        /*0020*/ 	.byte	0x02, 0x4c
        /*0022*/ 	.byte	0x10
	.zero		1


	//----- nvinfo : EIATTR_EXTERNS
	.align		4
        /*0024*/ 	.byte	0x04, 0x0f
        /*0026*/ 	.short	(.L_1204 - .L_1203)


	//   ....[0]....
	.align		4
.L_1203:
        /*0028*/ 	.word	index@(__assertfail)


	//----- nvinfo : EIATTR_ANNOTATIONS
	.align		4
.L_1204:
        /*002c*/ 	.byte	0x04, 0x55
        /*002e*/ 	.short	(.L_1206 - .L_1205)


	//   ....[0]....
.L_1205:
        /* <DEDUP_REMOVED lines=12> */
        /*00e4*/ 	.byte	0x30, 0x9c, 0x00, 0x00, 0x01, 0x00, 0x00, 0x00, 0xe0, 0xa4, 0x00, 0x00


	//----- nvinfo : EIATTR_MERCURY_ISA_VERSION
	.align		4
.L_1206:
        /*00f0*/ 	.byte	0x03, 0x5f
        /*00f2*/ 	.short	0x0101


	//----- nvinfo : EIATTR_INT_WARP_WIDE_INSTR_OFFSETS
	.align		4
        /*00f4*/ 	.byte	0x04, 0x31
        /*00f6*/ 	.short	(.L_1208 - .L_1207)


	//   ....[0]....
.L_1207:
        /*00f8*/ 	.word	0x00000180


	//   ....[1]....
        /*00fc*/ 	.word	0x00000240


	//   ....[2]....
        /*0100*/ 	.word	0x00008770


	//----- nvinfo : EIATTR_COOP_GROUP_MASK_REGIDS
	.align		4
.L_1208:
        /*0104*/ 	.byte	0x04, 0x29
        /*0106*/ 	.short	(.L_1210 - .L_1209)


	//   ....[0]....
.L_1209:
        /*0108*/ 	.word	0xffffffff


	//   ....[1]....
        /*010c*/ 	.word	0xffffffff


	//   ....[2]....
        /*0110*/ 	.word	0xffffffff


	//   ....[3]....
        /*0114*/ 	.word	0xffffffff


	//   ....[4]....
        /*0118*/ 	.word	0xffffffff


	//   ....[5]....
        /*011c*/ 	.word	0xffffffff


	//   ....[6]....
        /*0120*/ 	.word	0xffffffff


	//   ....[7]....
        /*0124*/ 	.word	0x0500000f


	//----- nvinfo : EIATTR_COOP_GROUP_INSTR_OFFSETS
	.align		4
.L_1210:
        /*0128*/ 	.byte	0x04, 0x28
        /*012a*/ 	.short	(.L_1212 - .L_1211)


	//   ....[0]....
.L_1211:
        /*012c*/ 	.word	0x00000060


	//   ....[1]....
        /*0130*/ 	.word	0x00000190


	//   ....[2]....
        /*0134*/ 	.word	0x00000220


	//   ....[3]....
        /*0138*/ 	.word	0x000003a0


	//   ....[4]....
        /*013c*/ 	.word	0x00000610


	//   ....[5]....
        /*0140*/ 	.word	0x00001370


	//   ....[6]....
        /*0144*/ 	.word	0x000074d0


	//   ....[7]....
        /*0148*/ 	.word	0x0000a750


	//----- nvinfo : EIATTR_REG_RECONFIG
	.align		4
.L_1212:
        /*014c*/ 	.byte	0x01, 0x54
	.zero		2


	//----- nvinfo : EIATTR_SYSCALL_OFFSETS
	.align		4
        /*0150*/ 	.byte	0x04, 0x46
        /*0152*/ 	.short	(.L_1214 - .L_1213)


	//   ....[0]....
.L_1213:
        /*0154*/ 	.word	0x00000fa0


	//   ....[1]....
        /*0158*/ 	.word	0x00001090


	//   ....[2]....
        /*015c*/ 	.word	0x00001200


	//   ....[3]....
        /*0160*/ 	.word	0x000012f0


	//----- nvinfo : EIATTR_MBARRIER_INSTR_OFFSETS
	.align		4
.L_1214:
        /*0164*/ 	.byte	0x04, 0x39
        /*0166*/ 	.short	(.L_1216 - .L_1215)


	//   ....[0]....
.L_1215:
        /*0168*/ 	.word	0x00000260
        /*016c*/ 	.word	0x000000ff
        /*0170*/ 	.word	0x00038800
        /*0174*/ 	.short	0x0100
        /*0176*/ 	.byte	0x06
	.zero		1


	//   ....[1]....
        /*0178*/ 	.word	0x00000350
        /*017c*/ 	.word	0x000000ff
        /*0180*/ 	.word	0x00038810
        /*0184*/ 	.short	0x0100
        /*0186*/ 	.byte	0x08
	.zero		1


	//   ....[2]....
        /*0188*/ 	.word	0x00000360
        /*018c*/ 	.word	0x000000ff
        /*0190*/ 	.word	0x00038820
        /*0194*/ 	.short	0x0100
        /*0196*/ 	.byte	0x08
	.zero		1


	//   ....[3]....
        /*0198*/ 	.word	0x00000370
        /*019c*/ 	.word	0x000000ff
        /*01a0*/ 	.word	0x00038818
        /*01a4*/ 	.short	0x0100
        /*01a6*/ 	.byte	0x08
	.zero		1


	//   ....[4]....
        /*01a8*/ 	.word	0x00000380
        /*01ac*/ 	.word	0x000000ff
        /*01b0*/ 	.word	0x00038828
        /*01b4*/ 	.short	0x0100
        /*01b6*/ 	.byte	0x08
	.zero		1


	//   ....[5]....
        /*01b8*/ 	.word	0x000004b0
        /*01bc*/ 	.word	0x000000ff
        /*01c0*/ 	.word	0x00038830
        /*01c4*/ 	.short	0x0100
        /*01c6*/ 	.byte	0x08
	.zero		1


	//   ....[6]....
        /*01c8*/ 	.word	0x000004c0
        /*01cc*/ 	.word	0x000000ff
        /*01d0*/ 	.word	0x00038840
        /*01d4*/ 	.short	0x0100
        /*01d6*/ 	.byte	0x08
	.zero		1


	//   ....[7]....
        /*01d8*/ 	.word	0x000004d0
        /*01dc*/ 	.word	0x000000ff
        /*01e0*/ 	.word	0x00038838
        /*01e4*/ 	.short	0x0100
        /*01e6*/ 	.byte	0x08
	.zero		1


	//   ....[8]....
        /*01e8*/ 	.word	0x000004e0
        /*01ec*/ 	.word	0x000000ff
        /*01f0*/ 	.word	0x00038848
        /*01f4*/ 	.short	0x0100
        /*01f6*/ 	.byte	0x08
	.zero		1


	//   ....[9]....
        /*01f8*/ 	.word	0x000013c0
        /*01fc*/ 	.word	0x00000013
        /*0200*/ 	.word	0x00038800
        /*0204*/ 	.short	0x010a
        /*0206*/ 	.byte	0x3f
	.zero		1


	//   ....[10]....
        /*0208*/ 	.word	0x00001660
        /*020c*/ 	.word	0x00000013
        /*0210*/ 	.word	0x00038800
        /*0214*/ 	.short	0x010a
        /*0216*/ 	.byte	0x3f
	.zero		1


	//   ....[11]....
        /*0218*/ 	.word	0x00001c00
        /*021c*/ 	.word	0x00000003
        /*0220*/ 	.word	0x00038810
        /*0224*/ 	.short	0x010a
        /*0226*/ 	.byte	0x3f
	.zero		1


	//   ....[12]....
        /*0228*/ 	.word	0x00001c40
        /*022c*/ 	.word	0x00000003
        /*0230*/ 	.word	0x00038810
        /*0234*/ 	.short	0x010a
        /*0236*/ 	.byte	0x3f
	.zero		1


	//   ....[13]....
        /*0238*/ 	.word	0x00002e40
        /*023c*/ 	.word	0x00000003
        /*0240*/ 	.word	0x00038830
        /*0244*/ 	.short	0x010a
        /*0246*/ 	.byte	0x3f
	.zero		1


	//   ....[14]....
        /*0248*/ 	.word	0x00002ec0
        /*024c*/ 	.word	0x00000003
        /*0250*/ 	.word	0x00038830
        /*0254*/ 	.short	0x010a
        /*0256*/ 	.byte	0x3f
	.zero		1


	//   ....[15]....
        /*0258*/ 	.word	0x00006350
        /*025c*/ 	.word	0x00000005
        /*0260*/ 	.word	0x00000000
        /*0264*/ 	.short	0x0101
        /*0266*/ 	.byte	0x3f
	.zero		1


	//   ....[16]....
        /*0268*/ 	.word	0x000066c0
        /*026c*/ 	.word	0x00000003
        /*0270*/ 	.word	0x00000000
        /*0274*/ 	.short	0x0101
        /*0276*/ 	.byte	0x3f
	.zero		1


	//   ....[17]....
        /*0278*/ 	.word	0x00008c80
        /*027c*/ 	.word	0x0000000c
        /*0280*/ 	.word	0x00038820
        /*0284*/ 	.short	0x010a
        /*0286*/ 	.byte	0x3f
	.zero		1


	//   ....[18]....
        /*0288*/ 	.word	0x00009280
        /*028c*/ 	.word	0x0000000c
        /*0290*/ 	.word	0x00038840
        /*0294*/ 	.short	0x010a
        /*0296*/ 	.byte	0x3f
	.zero		1


	//   ....[19]....
        /*0298*/ 	.word	0x00009530
        /*029c*/ 	.word	0x0000000c
        /*02a0*/ 	.word	0x00038828
        /*02a4*/ 	.short	0x010a
        /*02a6*/ 	.byte	0x3f
	.zero		1


	//   ....[20]....
        /*02a8*/ 	.word	0x00009760
        /*02ac*/ 	.word	0x0000000c
        /*02b0*/ 	.word	0x00038848
        /*02b4*/ 	.short	0x010a
        /*02b6*/ 	.byte	0x3f
	.zero		1


	//   ....[21]....
        /*02b8*/ 	.word	0x000099e0
        /*02bc*/ 	.word	0x0000000c
        /*02c0*/ 	.word	0x00038820
        /*02c4*/ 	.short	0x010a
        /*02c6*/ 	.byte	0x3f
	.zero		1


	//   ....[22]....
        /*02c8*/ 	.word	0x00009c70
        /*02cc*/ 	.word	0x0000000c
        /*02d0*/ 	.word	0x00038840
        /*02d4*/ 	.short	0x010a
        /*02d6*/ 	.byte	0x3f
	.zero		1


	//   ....[23]....
        /*02d8*/ 	.word	0x00009ef0
        /*02dc*/ 	.word	0x0000000c
        /*02e0*/ 	.word	0x00038828
        /*02e4*/ 	.short	0x010a
        /*02e6*/ 	.byte	0x3f
	.zero		1


	//   ....[24]....
        /*02e8*/ 	.word	0x0000a150
        /*02ec*/ 	.word	0x00000004
        /*02f0*/ 	.word	0x00038840
        /*02f4*/ 	.short	0x010a
        /*02f6*/ 	.byte	0x3f
	.zero		1


	//   ....[25]....
        /*02f8*/ 	.word	0x0000a5d0
        /*02fc*/ 	.word	0x00000007
        /*0300*/ 	.word	0x00000000
        /*0304*/ 	.short	0x010a
        /*0306*/ 	.byte	0x3f
	.zero		1


	//   ....[26]....
        /*0308*/ 	.word	0x0000a620
        /*030c*/ 	.word	0x0000000b
        /*0310*/ 	.word	0x00000000
        /*0314*/ 	.short	0x010a
        /*0316*/ 	.byte	0x3f
	.zero		1


	//   ....[27]....
        /*0318*/ 	.word	0x0000a680
        /*031c*/ 	.word	0x00000009
        /*0320*/ 	.word	0x00000000
        /*0324*/ 	.short	0x010a
        /*0326*/ 	.byte	0x3f
	.zero		1


	//   ....[28]....
        /*0328*/ 	.word	0x0000a6b0
        /*032c*/ 	.word	0x00000003
        /*0330*/ 	.word	0x00000000
        /*0334*/ 	.short	0x010a
        /*0336*/ 	.byte	0x3f
	.zero		1


	//   ....[29]....
        /*0338*/ 	.word	0x0000a7b0
        /*033c*/ 	.word	0x00000003
        /*0340*/ 	.word	0x00038800
        /*0344*/ 	.short	0x010a
        /*0346*/ 	.byte	0x3f
	.zero		1


	//   ....[30]....
        /*0348*/ 	.word	0x0000a800
        /*034c*/ 	.word	0x00000003
        /*0350*/ 	.word	0x00038810
        /*0354*/ 	.short	0x010a
        /*0356*/ 	.byte	0x3f
	.zero		1


	//   ....[31]....
        /*0358*/ 	.word	0x0000a850
        /*035c*/ 	.word	0x00000003
        /*0360*/ 	.word	0x00038830
        /*0364*/ 	.short	0x010a
        /*0366*/ 	.byte	0x3f
	.zero		1


	//   ....[32]....
        /*0368*/ 	.word	0x0000a8a0
        /*036c*/ 	.word	0x0000000c
        /*0370*/ 	.word	0x00038820
        /*0374*/ 	.short	0x010a
        /*0376*/ 	.byte	0x3f
	.zero		1


	//   ....[33]....
        /*0378*/ 	.word	0x0000a8f0
        /*037c*/ 	.word	0x0000000c
        /*0380*/ 	.word	0x00038840
        /*0384*/ 	.short	0x010a
        /*0386*/ 	.byte	0x3f
	.zero		1


	//   ....[34]....
        /*0388*/ 	.word	0x0000a940
        /*038c*/ 	.word	0x0000000c
        /*0390*/ 	.word	0x00038828
        /*0394*/ 	.short	0x010a
        /*0396*/ 	.byte	0x3f
	.zero		1


	//   ....[35]....
        /*0398*/ 	.word	0x0000a990
        /*039c*/ 	.word	0x0000000c
        /*03a0*/ 	.word	0x00038848
        /*03a4*/ 	.short	0x010a
        /*03a6*/ 	.byte	0x3f
	.zero		1


	//   ....[36]....
        /*03a8*/ 	.word	0x0000a9f0
        /*03ac*/ 	.word	0x0000000c
        /*03b0*/ 	.word	0x00038820
        /*03b4*/ 	.short	0x010a
        /*03b6*/ 	.byte	0x3f
	.zero		1


	//   ....[37]....
        /*03b8*/ 	.word	0x0000aa40
        /*03bc*/ 	.word	0x0000000c
        /*03c0*/ 	.word	0x00038840
        /*03c4*/ 	.short	0x010a
        /*03c6*/ 	.byte	0x3f
	.zero		1


	//   ....[38]....
        /*03c8*/ 	.word	0x0000aa90
        /*03cc*/ 	.word	0x0000000c
        /*03d0*/ 	.word	0x00038828
        /*03d4*/ 	.short	0x010a
        /*03d6*/ 	.byte	0x3f
	.zero		1


	//   ....[39]....
        /*03d8*/ 	.word	0x0000aae0
        /*03dc*/ 	.word	0x00000004
        /*03e0*/ 	.word	0x00038840
        /*03e4*/ 	.short	0x010a
        /*03e6*/ 	.byte	0x3f
	.zero		1


	//   ....[40]....
        /*03e8*/ 	.word	0x0000abc0
        /*03ec*/ 	.word	0x00000007
        /*03f0*/ 	.word	0x00000000
        /*03f4*/ 	.short	0x010a
        /*03f6*/ 	.byte	0x3f
	.zero		1


	//   ....[41]....
        /*03f8*/ 	.word	0x0000ac10
        /*03fc*/ 	.word	0x0000000b
        /*0400*/ 	.word	0x00000000
        /*0404*/ 	.short	0x010a
        /*0406*/ 	.byte	0x3f
	.zero		1


	//   ....[42]....
        /*0408*/ 	.word	0x0000ac60
        /*040c*/ 	.word	0x00000009
        /*0410*/ 	.word	0x00000000
        /*0414*/ 	.short	0x010a
        /*0416*/ 	.byte	0x3f
	.zero		1


	//----- nvinfo : EIATTR_NUM_MBARRIERS
	.align		4
.L_1216:
        /*0418*/ 	.byte	0x03, 0x38
        /*041a*/ 	.short	0x0009


	//----- nvinfo : EIATTR_EXIT_INSTR_OFFSETS
	.align		4
        /*041c*/ 	.byte	0x04, 0x1c
        /*041e*/ 	.short	(.L_1218 - .L_1217)


	//   ....[0]....
.L_1217:
        /*0420*/ 	.word	0x0000a700


	//----- nvinfo : EIATTR_MAX_THREADS
	.align		4
.L_1218:
        /*0424*/ 	.byte	0x04, 0x05
        /*0426*/ 	.short	(.L_1220 - .L_1219)
.L_1219:
        /*0428*/ 	.word	0x00000180
        /*042c*/ 	.word	0x00000001
        /*0430*/ 	.word	0x00000001


	//----- nvinfo : EIATTR_CRS_STACK_SIZE
	.align		4
.L_1220:
        /*0434*/ 	.byte	0x04, 0x1e
        /*0436*/ 	.short	(.L_1222 - .L_1221)
.L_1221:
        /*0438*/ 	.word	0x00000000


	//----- nvinfo : EIATTR_CBANK_PARAM_SIZE
	.align		4
.L_1222:
        /*043c*/ 	.byte	0x03, 0x19
        /*043e*/ 	.short	0x06f0


	//----- nvinfo : EIATTR_PARAM_CBANK
	.align		4
        /*0440*/ 	.byte	0x04, 0x0a
        /*0442*/ 	.short	(.L_1224 - .L_1223)
	.align		4
.L_1223:
        /*0444*/ 	.word	index@(.nv.constant0._ZN7cutlass13device_kernelIN5flash11enable_sm90INS1_16FlashAttnBwdSm90INS1_25CollectiveMainloopBwdSm90ILi2ELi2ELi2EN4cute5tupleIJNS5_1CILi1EEES8_S8_EEENS6_IJNS7_ILi80EEENS7_ILi128EEESB_EEENS_6half_tEfNS_4arch4Sm90ELb0ELb0ELb0ELb1ELb0ELb1ELb0ELb1ELi2ELi1ELi2ELi1ELb0EEENS1_24CollectiveEpilogueBwdGQAISC_fSF_Li256ELb1ELb0EEENS1_19SingleTileSchedulerILb1ELb0ELb0ELi128EEEEEEEEEvNT_6ParamsE)
        /*0448*/ 	.short	0x0210
        /*044a*/ 	.short	0x06f0


	//----- nvinfo : EIATTR_SW_WAR
	.align		4
.L_1224:
        /*044c*/ 	.byte	0x04, 0x36
        /*044e*/ 	.short	(.L_1226 - .L_1225)
.L_1225:
        /*0450*/ 	.word	0x00000008
.L_1226:


//--------------------- .nv.info._ZN7cutlass13device_kernelIN5flash32FlashAttnBwdPostprocessConvertdQIN4cute5tupleIJNS3_1CILi80EEENS5_ILi128EEEEEENS_6half_tEfNS_4arch4Sm90ELi256ENS3_8TiledMMAINS3_8MMA_AtomIJNS3_4SM904GMMA25MMA_64x16x16_F32F16F16_SSILNSF_5MajorE1ELSH_0ELNSF_7ScaleInE1ELSI_1EEEEEENS3_6LayoutINS4_IJNS5_ILi2EEENS5_ILi1EEESN_EEENS4_IJSN_NS5_ILi0EEESP_EEEEENS4_IJNS3_10UnderscoreESS_SS_EEEEELb1EEEEEvNT_6ParamsE --------------------------
	.section	.nv.info._ZN7cutlass13device_kernelIN5flash32FlashAttnBwdPostprocessConvertdQIN4cute5tupleIJNS3_1CILi80EEENS5_ILi128EEEEEENS_6half_tEfNS_4arch4Sm90ELi256ENS3_8TiledMMAINS3_8MMA_AtomIJNS3_4SM904GMMA25MMA_64x16x16_F32F16F16_SSILNSF_5MajorE1ELSH_0ELNSF_7ScaleInE1ELSI_1EEEEEENS3_6LayoutINS4_IJNS5_ILi2EEENS5_ILi1EEESN_EEENS4_IJSN_NS5_ILi0EEESP_EEEEENS4_IJNS3_10UnderscoreESS_SS_EEEEELb1EEEEEvNT_6ParamsE,"",@"SHT_CUDA_INFO"
	.sectionflags	@""
	.align	4


	//----- nvinfo : EIATTR_CUDA_API_VERSION
	.align		4
        /*0000*/ 	.byte	0x04, 0x37
        /*0002*/ 	.short	(.L_1228 - .L_1227)
.L_1227:
        /*0004*/ 	.word	0x00000082


	//----- nvinfo : EIATTR_KPARAM_INFO
	.align		4
.L_1228:
        /*0008*/ 	.byte	0x04, 0x17
        /*000a*/ 	.short	(.L_1230 - .L_1229)
.L_1229:
        /*000c*/ 	.word	0x00000000
        /*0010*/ 	.short	0x0000
        /*0012*/ 	.short	0x0000
        /*0014*/ 	.byte	0x00, 0xf0, 0xc1, 0x01


	//----- nvinfo : EIATTR_SPARSE_MMA_MASK
	.align		4
.L_1230:
        /*0018*/ 	.byte	0x03, 0x50
        /*001a*/ 	.short	0x0000


	//----- nvinfo : EIATTR_MAXREG_COUNT
	.align		4
        /*001c*/ 	.byte	0x03, 0x1b
        /*001e*/ 	.short	0x0080


	//----- nvinfo : EIATTR_NUM_BARRIERS
	.align		4
        /*0020*/ 	.byte	0x02, 0x4c
        /*0022*/ 	.byte	0x01
	.zero		1


	//----- nvinfo : EIATTR_MERCURY_ISA_VERSION
	.align		4
        /*0024*/ 	.byte	0x03, 0x5f
        /*0026*/ 	.short	0x0101


	//----- nvinfo : EIATTR_MBARRIER_INSTR_OFFSETS
	.align		4
        /*0028*/ 	.byte	0x04, 0x39
        /*002a*/ 	.short	(.L_1232 - .L_1231)


	//   ....[0]....
.L_1231:
        /*002c*/ 	.word	0x00000490
        /*0030*/ 	.word	0x000000ff
        /*0034*/ 	.word	0x0000f000
        /*0038*/ 	.short	0x0100
        /*003a*/ 	.byte	0x06
	.zero		1


	//   ....[1]....
        /*003c*/ 	.word	0x000005a0
        /*0040*/ 	.word	0x00000002
        /*0044*/ 	.word	0x0000f000
        /*0048*/ 	.short	0x010a
        /*004a*/ 	.byte	0x3f
	.zero		1


	//----- nvinfo : EIATTR_NUM_MBARRIERS
	.align		4
.L_1232:
        /*004c*/ 	.byte	0x03, 0x38
        /*004e*/ 	.short	0x0001


	//----- nvinfo : EIATTR_EXIT_INSTR_OFFSETS
	.align		4
        /*0050*/ 	.byte	0x04, 0x1c
        /*0052*/ 	.short	(.L_1234 - .L_1233)


	//   ....[0]....
.L_1233:
        /*0054*/ 	.word	0x000001a0


	//   ....[1]....
        /*0058*/ 	.word	0x000013c0


	//   ....[2]....
        /*005c*/ 	.word	0x000014a0


	//----- nvinfo : EIATTR_MAX_THREADS
	.align		4
.L_1234:
        /*0060*/ 	.byte	0x04, 0x05
        /*0062*/ 	.short	(.L_1236 - .L_1235)
.L_1235:
        /*0064*/ 	.word	0x00000100
        /*0068*/ 	.word	0x00000001
        /*006c*/ 	.word	0x00000001


	//----- nvinfo : EIATTR_CRS_STACK_SIZE
	.align		4
.L_1236:
        /*0070*/ 	.byte	0x04, 0x1e
        /*0072*/ 	.short	(.L_1238 - .L_1237)
.L_1237:
        /*0074*/ 	.word	0x00000000


	//----- nvinfo : EIATTR_CBANK_PARAM_SIZE
	.align		4
.L_1238:
        /*0078*/ 	.byte	0x03, 0x19
        /*007a*/ 	.short	0x0070


	//----- nvinfo : EIATTR_PARAM_CBANK
	.align		4
        /*007c*/ 	.byte	0x04, 0x0a
        /*007e*/ 	.short	(.L_1240 - .L_1239)
	.align		4
.L_1239:
        /*0080*/ 	.word	index@(.nv.constant0._ZN7cutlass13device_kernelIN5flash32FlashAttnBwdPostprocessConvertdQIN4cute5tupleIJNS3_1CILi80EEENS5_ILi128EEEEEENS_6half_tEfNS_4arch4Sm90ELi256ENS3_8TiledMMAINS3_8MMA_AtomIJNS3_4SM904GMMA25MMA_64x16x16_F32F16F16_SSILNSF_5MajorE1ELSH_0ELNSF_7ScaleInE1ELSI_1EEEEEENS3_6LayoutINS4_IJNS5_ILi2EEENS5_ILi1EEESN_EEENS4_IJSN_NS5_ILi0EEESP_EEEEENS4_IJNS3_10UnderscoreESS_SS_EEEEELb1EEEEEvNT_6ParamsE)
        /*0084*/ 	.short	0x0210
        /*0086*/ 	.short	0x0070


	//----- nvinfo : EIATTR_SW_WAR
	.align		4
.L_1240:
        /*0088*/ 	.byte	0x04, 0x36
        /*008a*/ 	.short	(.L_1242 - .L_1241)
.L_1241:
        /*008c*/ 	.word	0x00000008
.L_1242:


//--------------------- .nv.info._ZN7cutlass13device_kernelIN5flash11enable_sm90INS1_16FlashAttnBwdSm90INS1_25CollectiveMainloopBwdSm90ILi2ELi2ELi2EN4cute5tupleIJNS5_1CILi1EEES8_S8_EEENS6_IJNS7_ILi80EEENS7_ILi128EEESB_EEENS_6half_tEfNS_4arch4Sm90ELb0ELb0ELb0ELb1ELb1ELb1ELb0ELb1ELi2ELi1ELi2ELi1ELb0EEENS1_24CollectiveEpilogueBwdGQAISC_fSF_Li256ELb1ELb1EEENS1_19SingleTileSchedulerILb1ELb0ELb0ELi128EEEEEEEEEvNT_6ParamsE --------------------------
	.section	.nv.info._ZN7cutlass13device_kernelIN5flash11enable_sm90INS1_16FlashAttnBwdSm90INS1_25CollectiveMainloopBwdSm90ILi2ELi2ELi2EN4cute5tupleIJNS5_1CILi1EEES8_S8_EEENS6_IJNS7_ILi80EEENS7_ILi128EEESB_EEENS_6half_tEfNS_4arch4Sm90ELb0ELb0ELb0ELb1ELb1ELb1ELb0ELb1ELi2ELi1ELi2ELi1ELb0EEENS1_24CollectiveEpilogueBwdGQAISC_fSF_Li256ELb1ELb1EEENS1_19SingleTileSchedulerILb1ELb0ELb0ELi128EEEEEEEEEvNT_6ParamsE,"",@"SHT_CUDA_INFO"
	.sectionflags	@""
	.align	4


	//----- nvinfo : EIATTR_CUDA_API_VERSION
	.align		4
        /*0000*/ 	.byte	0x04, 0x37
        /*0002*/ 	.short	(.L_1244 - .L_1243)
.L_1243:
        /*0004*/ 	.word	0x00000082


	//----- nvinfo : EIATTR_KPARAM_INFO
	.align		4
.L_1244:
        /*0008*/ 	.byte	0x04, 0x17
        /*000a*/ 	.short	(.L_1246 - .L_1245)
.L_1245:
        /*000c*/ 	.word	0x00000000
        /*0010*/ 	.short	0x0000
        /*0012*/ 	.short	0x0070
        /*0014*/ 	.byte	0x00, 0xf0, 0x01, 0x1a


	//----- nvinfo : EIATTR_SPARSE_MMA_MASK
	.align		4
.L_1246:
        /*0018*/ 	.byte	0x03, 0x50
        /*001a*/ 	.short	0x0000


	//----- nvinfo : EIATTR_MAXREG_COUNT
	.align		4
        /*001c*/ 	.byte	0x03, 0x1b
        /*001e*/ 	.short	0x00a8


	//----- nvinfo : EIATTR_NUM_BARRIERS
	.align		4
        /*0020*/ 	.byte	0x02, 0x4c
        /*0022*/ 	.byte	0x10
	.zero		1


	//----- nvinfo : EIATTR_EXTERNS
	.align		4
        /*0024*/ 	.byte	0x04, 0x0f
        /*0026*/ 	.short	(.L_1248 - .L_1247)


	//   ....[0]....
	.align		4
.L_1247:
        /*0028*/ 	.word	index@(__assertfail)


	//----- nvinfo : EIATTR_ANNOTATIONS
	.align		4
.L_1248:
        /*002c*/ 	.byte	0x04, 0x55
        /*002e*/ 	.short	(.L_1250 - .L_1249)


	//   ....[0]....
.L_1249:
        /* <DEDUP_REMOVED lines=13> */


	//----- nvinfo : EIATTR_MERCURY_ISA_VERSION
	.align		4
.L_1250:
        /*00f0*/ 	.byte	0x03, 0x5f
        /*00f2*/ 	.short	0x0101


	//----- nvinfo : EIATTR_INT_WARP_WIDE_INSTR_OFFSETS
	.align		4
        /*00f4*/ 	.byte	0x04, 0x31
        /*00f6*/ 	.short	(.L_1252 - .L_1251)


	//   ....[0]....
.L_1251:
        /*00f8*/ 	.word	0x00000180


	//   ....[1]....
        /*00fc*/ 	.word	0x00000240


	//   ....[2]....
        /*0100*/ 	.word	0x00008660


	//   ....[3]....
        /*0104*/ 	.word	0x00008ad0


	//   ....[4]....
        /*0108*/ 	.word	0x000090a0


	//   ....[5]....
        /*010c*/ 	.word	0x00009420


	//----- nvinfo : EIATTR_COOP_GROUP_MASK_REGIDS
	.align		4
.L_1252:
        /*0110*/ 	.byte	0x04, 0x29
        /*0112*/ 	.short	(.L_1254 - .L_1253)


	//   ....[0]....
.L_1253:
        /*0114*/ 	.word	0xffffffff


	//   ....[1]....
        /*0118*/ 	.word	0xffffffff


	//   ....[2]....
        /*011c*/ 	.word	0xffffffff


	//   ....[3]....
        /*0120*/ 	.word	0xffffffff


	//   ....[4]....
        /*0124*/ 	.word	0xffffffff


	//   ....[5]....
        /*0128*/ 	.word	0xffffffff


	//   ....[6]....
        /*012c*/ 	.word	0xffffffff


	//   ....[7]....
        /*0130*/ 	.word	0xffffffff


	//   ....[8]....
        /*0134*/ 	.word	0xffffffff


	//   ....[9]....
        /*0138*/ 	.word	0xffffffff


	//   ....[10]....
        /*013c*/ 	.word	0xffffffff


	//   ....[11]....
        /*0140*/ 	.word	0xffffffff


	//   ....[12]....
        /*0144*/ 	.word	0xffffffff


	//   ....[13]....
        /*0148*/ 	.word	0xffffffff


	//   ....[14]....
        /*014c*/ 	.word	0xffffffff


	//   ....[15]....
        /*0150*/ 	.word	0xffffffff


	//   ....[16]....
        /*0154*/ 	.word	0xffffffff


	//   ....[17]....
        /*0158*/ 	.word	0x0500000f


	//   ....[18]....
        /*015c*/ 	.word	0x0500000f


	//   ....[19]....
        /*0160*/ 	.word	0x0500000f


	//   ....[20]....
        /*0164*/ 	.word	0x0500000f


	//   ....[21]....
        /*0168*/ 	.word	0x0500000f


	//   ....[22]....
        /*016c*/ 	.word	0x0500000f


	//----- nvinfo : EIATTR_COOP_GROUP_INSTR_OFFSETS
	.align		4
.L_1254:
        /*0170*/ 	.byte	0x04, 0x28
        /*0172*/ 	.short	(.L_1256 - .L_1255)


	//   ....[0]....
.L_1255:
        /*0174*/ 	.word	0x00000060


	//   ....[1]....
        /*0178*/ 	.word	0x00000190


	//   ....[2]....
        /*017c*/ 	.word	0x00000220


	//   ....[3]....
        /*0180*/ 	.word	0x000003a0


	//   ....[4]....
        /*0184*/ 	.word	0x00000610


	//   ....[5]....
        /*0188*/ 	.word	0x00001370


	//   ....[6]....
        /*018c*/ 	.word	0x00007270


	//   ....[7]....
        /*0190*/ 	.word	0x00007400


	//   ....[8]....
        /*0194*/ 	.word	0x000076d0


	//   ....[9]....
        /*0198*/ 	.word	0x00007860


	//   ....[10]....
        /*019c*/ 	.word	0x00007970


	//   ....[11]....
        /*01a0*/ 	.word	0x00008300


	//   ....[12]....
        /*01a4*/ 	.word	0x00008590


	//   ....[13]....
        /*01a8*/ 	.word	0x000087d0


	//   ....[14]....
        /*01ac*/ 	.word	0x00008a00


	//   ....[15]....
        /*01b0*/ 	.word	0x00008cb0


	//   ....[16]....
        /*01b4*/ 	.word	0x00008fe0


	//   ....[17]....
        /*01b8*/ 	.word	0x0000b400


	//   ....[18]....
        /*01bc*/ 	.word	0x0000b580


	//   ....[19]....
        /*01c0*/ 	.word	0x0000b5f0


	//   ....[20]....
        /*01c4*/ 	.word	0x0000b660


	//   ....[21]....
        /*01c8*/ 	.word	0x0000b6d0


	//   ....[22]....
        /*01cc*/ 	.word	0x0000b740


	//----- nvinfo : EIATTR_REG_RECONFIG
	.align		4
.L_1256:
        /*01d0*/ 	.byte	0x01, 0x54
	.zero		2


	//----- nvinfo : EIATTR_SYSCALL_OFFSETS
	.align		4
        /*01d4*/ 	.byte	0x04, 0x46
        /*01d6*/ 	.short	(.L_1258 - .L_1257)


	//   ....[0]....
.L_1257:
        /*01d8*/ 	.word	0x00000fa0


	//   ....[1]....
        /*01dc*/ 	.word	0x00001090


	//   ....[2]....
        /*01e0*/ 	.word	0x00001200


	//   ....[3]....
        /*01e4*/ 	.word	0x000012f0


	//----- nvinfo : EIATTR_MBARRIER_INSTR_OFFSETS
	.align		4
.L_1258:
        /*01e8*/ 	.byte	0x04, 0x39
        /*01ea*/ 	.short	(.L_1260 - .L_1259)


	//   ....[0]....
.L_1259:
        /*01ec*/ 	.word	0x00000260
        /*01f0*/ 	.word	0x000000ff
        /*01f4*/ 	.word	0x00038800
        /*01f8*/ 	.short	0x0100
        /*01fa*/ 	.byte	0x06
	.zero		1


	//   ....[1]....
        /*01fc*/ 	.word	0x00000350
        /*0200*/ 	.word	0x000000ff
        /*0204*/ 	.word	0x00038810
        /*0208*/ 	.short	0x0100
        /*020a*/ 	.byte	0x08
	.zero		1


	//   ....[2]....
        /*020c*/ 	.word	0x00000360
        /*0210*/ 	.word	0x000000ff
        /*0214*/ 	.word	0x00038820
        /*0218*/ 	.short	0x0100
        /*021a*/ 	.byte	0x08
	.zero		1


	//   ....[3]....
        /*021c*/ 	.word	0x00000370
        /*0220*/ 	.word	0x000000ff
        /*0224*/ 	.word	0x00038818
        /*0228*/ 	.short	0x0100
        /*022a*/ 	.byte	0x08
	.zero		1


	//   ....[4]....
        /*022c*/ 	.word	0x00000380
        /*0230*/ 	.word	0x000000ff
        /*0234*/ 	.word	0x00038828
        /*0238*/ 	.short	0x0100
        /*023a*/ 	.byte	0x08
	.zero		1


	//   ....[5]....
        /*023c*/ 	.word	0x000004b0
        /*0240*/ 	.word	0x000000ff
        /*0244*/ 	.word	0x00038830
        /*0248*/ 	.short	0x0100
        /*024a*/ 	.byte	0x08
	.zero		1


	//   ....[6]....
        /*024c*/ 	.word	0x000004c0
        /*0250*/ 	.word	0x000000ff
        /*0254*/ 	.word	0x00038840
        /*0258*/ 	.short	0x0100
        /*025a*/ 	.byte	0x08
	.zero		1


	//   ....[7]....
        /*025c*/ 	.word	0x000004d0
        /*0260*/ 	.word	0x000000ff
        /*0264*/ 	.word	0x00038838
        /*0268*/ 	.short	0x0100
        /*026a*/ 	.byte	0x08
	.zero		1


	//   ....[8]....
        /*026c*/ 	.word	0x000004e0
        /*0270*/ 	.word	0x000000ff
        /*0274*/ 	.word	0x00038848
        /*0278*/ 	.short	0x0100
        /*027a*/ 	.byte	0x08
	.zero		1


	//   ....[9]....
        /*027c*/ 	.word	0x000013c0
        /*0280*/ 	.word	0x00000013
        /*0284*/ 	.word	0x00038800
        /*0288*/ 	.short	0x010a
        /*028a*/ 	.byte	0x3f
	.zero		1


	//   ....[10]....
        /*028c*/ 	.word	0x00001660
        /*0290*/ 	.word	0x00000013
        /*0294*/ 	.word	0x00038800
        /*0298*/ 	.short	0x010a
        /*029a*/ 	.byte	0x3f
	.zero		1


	//   ....[11]....
        /*029c*/ 	.word	0x00001c00
        /*02a0*/ 	.word	0x00000003
        /*02a4*/ 	.word	0x00038810
        /*02a8*/ 	.short	0x010a
        /*02aa*/ 	.byte	0x3f
	.zero		1


	//   ....[12]....
        /*02ac*/ 	.word	0x00001c40
        /*02b0*/ 	.word	0x00000003
        /*02b4*/ 	.word	0x00038810
        /*02b8*/ 	.short	0x010a
        /*02ba*/ 	.byte	0x3f
	.zero		1


	//   ....[13]....
        /*02bc*/ 	.word	0x00002e40
        /*02c0*/ 	.word	0x00000003
        /*02c4*/ 	.word	0x00038830
        /*02c8*/ 	.short	0x010a
        /*02ca*/ 	.byte	0x3f
	.zero		1


	//   ....[14]....
        /*02cc*/ 	.word	0x00002ec0
        /*02d0*/ 	.word	0x00000003
        /*02d4*/ 	.word	0x00038830
        /*02d8*/ 	.short	0x010a
        /*02da*/ 	.byte	0x3f
	.zero		1


	//   ....[15]....
        /*02dc*/ 	.word	0x00006350
        /*02e0*/ 	.word	0x00000005
        /*02e4*/ 	.word	0x00000000
        /*02e8*/ 	.short	0x0101
        /*02ea*/ 	.byte	0x3f
	.zero		1


	//   ....[16]....
        /*02ec*/ 	.word	0x000066c0
        /*02f0*/ 	.word	0x00000003
        /*02f4*/ 	.word	0x00000000
        /*02f8*/ 	.short	0x0101
        /*02fa*/ 	.byte	0x3f
	.zero		1


	//   ....[17]....
        /*02fc*/ 	.word	0x00009930
        /*0300*/ 	.word	0x0000000c
        /*0304*/ 	.word	0x00038820
        /*0308*/ 	.short	0x010a
        /*030a*/ 	.byte	0x3f
	.zero		1


	//   ....[18]....
        /*030c*/ 	.word	0x00009f30
        /*0310*/ 	.word	0x0000000c
        /*0314*/ 	.word	0x00038840
        /*0318*/ 	.short	0x010a
        /*031a*/ 	.byte	0x3f
	.zero		1


	//   ....[19]....
        /*031c*/ 	.word	0x0000a1e0
        /*0320*/ 	.word	0x0000000c
        /*0324*/ 	.word	0x00038828
        /*0328*/ 	.short	0x010a
        /*032a*/ 	.byte	0x3f
	.zero		1


	//   ....[20]....
        /*032c*/ 	.word	0x0000a410
        /*0330*/ 	.word	0x0000000c
        /*0334*/ 	.word	0x00038848
        /*0338*/ 	.short	0x010a
        /*033a*/ 	.byte	0x3f
	.zero		1


	//   ....[21]....
        /*033c*/ 	.word	0x0000a690
        /*0340*/ 	.word	0x0000000c
        /*0344*/ 	.word	0x00038820
        /*0348*/ 	.short	0x010a
        /*034a*/ 	.byte	0x3f
	.zero		1


	//   ....[22]....
        /*034c*/ 	.word	0x0000a920
        /*0350*/ 	.word	0x0000000c
        /*0354*/ 	.word	0x00038840
        /*0358*/ 	.short	0x010a
        /*035a*/ 	.byte	0x3f
	.zero		1


	//   ....[23]....
        /*035c*/ 	.word	0x0000aba0
        /*0360*/ 	.word	0x0000000c
        /*0364*/ 	.word	0x00038828
        /*0368*/ 	.short	0x010a
        /*036a*/ 	.byte	0x3f
	.zero		1


	//   ....[24]....
        /*036c*/ 	.word	0x0000ae00
        /*0370*/ 	.word	0x00000004
        /*0374*/ 	.word	0x00038840
        /*0378*/ 	.short	0x010a
        /*037a*/ 	.byte	0x3f
	.zero		1


	//   ....[25]....
        /*037c*/ 	.word	0x0000b280
        /*0380*/ 	.word	0x00000007
        /*0384*/ 	.word	0x00000000
        /*0388*/ 	.short	0x010a
        /*038a*/ 	.byte	0x3f
	.zero		1


	//   ....[26]....
        /*038c*/ 	.word	0x0000b2d0
        /*0390*/ 	.word	0x0000000b
        /*0394*/ 	.word	0x00000000
        /*0398*/ 	.short	0x010a
        /*039a*/ 	.byte	0x3f
	.zero		1


	//   ....[27]....
        /*039c*/ 	.word	0x0000b330
        /*03a0*/ 	.word	0x00000009
        /*03a4*/ 	.word	0x00000000
        /*03a8*/ 	.short	0x010a
        /*03aa*/ 	.byte	0x3f
	.zero		1


	//   ....[28]....
        /*03ac*/ 	.word	0x0000b360
        /*03b0*/ 	.word	0x00000003
        /*03b4*/ 	.word	0x00000000
        /*03b8*/ 	.short	0x010a
        /*03ba*/ 	.byte	0x3f
	.zero		1


	//   ....[29]....
        /*03bc*/ 	.word	0x0000b460
        /*03c0*/ 	.word	0x00000003
        /*03c4*/ 	.word	0x00038800
        /*03c8*/ 	.short	0x010a
        /*03ca*/ 	.byte	0x3f
	.zero		1


	//   ....[30]....
        /*03cc*/ 	.word	0x0000b4b0
        /*03d0*/ 	.word	0x00000003
        /*03d4*/ 	.word	0x00038810
        /*03d8*/ 	.short	0x010a
        /*03da*/ 	.byte	0x3f
	.zero		1


	//   ....[31]....
        /*03dc*/ 	.word	0x0000b500
        /*03e0*/ 	.word	0x00000003
        /*03e4*/ 	.word	0x00038830
        /*03e8*/ 	.short	0x010a
        /*03ea*/ 	.byte	0x3f
	.zero		1


	//   ....[32]....
        /*03ec*/ 	.word	0x0000b780
        /*03f0*/ 	.word	0x0000000c
        /*03f4*/ 	.word	0x00038820
        /*03f8*/ 	.short	0x010a
        /*03fa*/ 	.byte	0x3f
	.zero		1


	//   ....[33]....
        /*03fc*/ 	.word	0x0000b7d0
        /*0400*/ 	.word	0x0000000c
        /*0404*/ 	.word	0x00038840
        /*0408*/ 	.short	0x010a
        /*040a*/ 	.byte	0x3f
	.zero		1


	//   ....[34]....
        /*040c*/ 	.word	0x0000b820
        /*0410*/ 	.word	0x0000000c
        /*0414*/ 	.word	0x00038828
        /*0418*/ 	.short	0x010a
        /*041a*/ 	.byte	0x3f
	.zero		1


	//   ....[35]....
        /*041c*/ 	.word	0x0000b870
        /*0420*/ 	.word	0x0000000c
        /*0424*/ 	.word	0x00038848
        /*0428*/ 	.short	0x010a
        /*042a*/ 	.byte	0x3f
	.zero		1


	//   ....[36]....
        /*042c*/ 	.word	0x0000b8d0
        /*0430*/ 	.word	0x0000000c
        /*0434*/ 	.word	0x00038820
        /*0438*/ 	.short	0x010a
        /*043a*/ 	.byte	0x3f
	.zero		1


	//   ....[37]....
        /*043c*/ 	.word	0x0000b920
        /*0440*/ 	.word	0x0000000c
        /*0444*/ 	.word	0x00038840
        /*0448*/ 	.short	0x010a
        /*044a*/ 	.byte	0x3f
	.zero		1


	//   ....[38]....
        /*044c*/ 	.word	0x0000b970
        /*0450*/ 	.word	0x0000000c
        /*0454*/ 	.word	0x00038828
        /*0458*/ 	.short	0x010a
        /*045a*/ 	.byte	0x3f
	.zero		1


	//   ....[39]....
        /*045c*/ 	.word	0x0000b9c0
        /*0460*/ 	.word	0x00000004
        /*0464*/ 	.word	0x00038840
        /*0468*/ 	.short	0x010a
        /*046a*/ 	.byte	0x3f
	.zero		1


	//   ....[40]....
        /*046c*/ 	.word	0x0000baa0
        /*0470*/ 	.word	0x00000007
        /*0474*/ 	.word	0x00000000
        /*0478*/ 	.short	0x010a
        /*047a*/ 	.byte	0x3f
	.zero		1


	//   ....[41]....
        /*047c*/ 	.word	0x0000baf0
        /*0480*/ 	.word	0x0000000b
        /*0484*/ 	.word	0x00000000
        /*0488*/ 	.short	0x010a
        /*048a*/ 	.byte	0x3f
	.zero		1


	//   ....[42]....
        /*048c*/ 	.word	0x0000bb40
        /*0490*/ 	.word	0x00000009
        /*0494*/ 	.word	0x00000000
        /*0498*/ 	.short	0x010a
        /*049a*/ 	.byte	0x3f
	.zero		1


	//----- nvinfo : EIATTR_NUM_MBARRIERS
	.align		4
.L_1260:
        /*049c*/ 	.byte	0x03, 0x38
        /*049e*/ 	.short	0x0009


	//----- nvinfo : EIATTR_EXIT_INSTR_OFFSETS
	.align		4
        /*04a0*/ 	.byte	0x04, 0x1c
        /*04a2*/ 	.short	(.L_1262 - .L_1261)


	//   ....[0]....
.L_1261:
        /*04a4*/ 	.word	0x0000b3b0


	//----- nvinfo : EIATTR_MAX_THREADS
	.align		4
.L_1262:
        /*04a8*/ 	.byte	0x04, 0x05
        /*04aa*/ 	.short	(.L_1264 - .L_1263)
.L_1263:
        /*04ac*/ 	.word	0x00000180
        /*04b0*/ 	.word	0x00000001
        /*04b4*/ 	.word	0x00000001


	//----- nvinfo : EIATTR_CRS_STACK_SIZE
	.align		4
.L_1264:
        /*04b8*/ 	.byte	0x04, 0x1e
        /*04ba*/ 	.short	(.L_1266 - .L_1265)
.L_1265:
        /*04bc*/ 	.word	0x00000000


	//----- nvinfo : EIATTR_CBANK_PARAM_SIZE
	.align		4
.L_1266:
        /*04c0*/ 	.byte	0x03, 0x19
        /*04c2*/ 	.short	0x06f0


	//----- nvinfo : EIATTR_PARAM_CBANK
	.align		4
        /*04c4*/ 	.byte	0x04, 0x0a
        /*04c6*/ 	.short	(.L_1268 - .L_1267)
	.align		4
.L_1267:
        /*04c8*/ 	.word	index@(.nv.constant0._ZN7cutlass13device_kernelIN5flash11enable_sm90INS1_16FlashAttnBwdSm90INS1_25CollectiveMainloopBwdSm90ILi2ELi2ELi2EN4cute5tupleIJNS5_1CILi1EEES8_S8_EEENS6_IJNS7_ILi80EEENS7_ILi128EEESB_EEENS_6half_tEfNS_4arch4Sm90ELb0ELb0ELb0ELb1ELb1ELb1ELb0ELb1ELi2ELi1ELi2ELi1ELb0EEENS1_24CollectiveEpilogueBwdGQAISC_fSF_Li256ELb1ELb1EEENS1_19SingleTileSchedulerILb1ELb0ELb0ELi128EEEEEEEEEvNT_6ParamsE)
        /*04cc*/ 	.short	0x0210
        /*04ce*/ 	.short	0x06f0


	//----- nvinfo : EIATTR_SW_WAR
	.align		4
.L_1268:
        /*04d0*/ 	.byte	0x04, 0x36
        /*04d2*/ 	.short	(.L_1270 - .L_1269)
.L_1269:
        /*04d4*/ 	.word	0x00000008
.L_1270:


//--------------------- .nv.info._ZN7cutlass13device_kernelIN5flash22FlashAttnBwdPreprocessIN4cute5tupleIJNS3_1CILi80EEENS5_ILi128EEEEEENS_6half_tEfNS_4arch4Sm90ELb1ELb1EEEEEvNT_6ParamsE --------------------------
	.section	.nv.info._ZN7cutlass13device_kernelIN5flash22FlashAttnBwdPreprocessIN4cute5tupleIJNS3_1CILi80EEENS5_ILi128EEEEEENS_6half_tEfNS_4arch4Sm90ELb1ELb1EEEEEvNT_6ParamsE,"",@"SHT_CUDA_INFO"
	.sectionflags	@""
	.align	4


	//----- nvinfo : EIATTR_CUDA_API_VERSION
	.align		4
        /*0000*/ 	.byte	0x04, 0x37
        /*0002*/ 	.short	(.L_1272 - .L_1271)
.L_1271:
        /*0004*/ 	.word	0x00000082


	//----- nvinfo : EIATTR_KPARAM_INFO
	.align		4
.L_1272:
        /*0008*/ 	.byte	0x04, 0x17
        /*000a*/ 	.short	(.L_1274 - .L_1273)
.L_1273:
        /*000c*/ 	.word	0x00000000
        /*0010*/ 	.short	0x0000
        /*0012*/ 	.short	0x0000
        /*0014*/ 	.byte	0x00, 0xf0, 0xc1, 0x03


	//----- nvinfo : EIATTR_SPARSE_MMA_MASK
	.align		4
.L_1274:
        /*0018*/ 	.byte	0x03, 0x50
        /*001a*/ 	.short	0x0000


	//----- nvinfo : EIATTR_MAXREG_COUNT
	.align		4
        /*001c*/ 	.byte	0x03, 0x1b
        /*001e*/ 	.short	0x0080


	//----- nvinfo : EIATTR_MERCURY_ISA_VERSION
	.align		4
        /*0020*/ 	.byte	0x03, 0x5f
        /*0022*/ 	.short	0x0101


	//----- nvinfo : EIATTR_COOP_GROUP_MASK_REGIDS
	.align		4
        /*0024*/ 	.byte	0x04, 0x29
        /*0026*/ 	.short	(.L_1276 - .L_1275)


	//   ....[0]....
.L_1275:
        /*0028*/ 	.word	0xffffffff


	//   ....[1]....
        /*002c*/ 	.word	0xffffffff


	//   ....[2]....
        /*0030*/ 	.word	0xffffffff


	//   ....[3]....
        /*0034*/ 	.word	0xffffffff


	//   ....[4]....
        /*0038*/ 	.word	0xffffffff


	//   ....[5]....
        /*003c*/ 	.word	0xffffffff


	//   ....[6]....
        /*0040*/ 	.word	0xffffffff


	//   ....[7]....
        /*0044*/ 	.word	0xffffffff


	//   ....[8]....
        /*0048*/ 	.word	0xffffffff


	//   ....[9]....
        /*004c*/ 	.word	0xffffffff


	//   ....[10]....
        /*0050*/ 	.word	0xffffffff


	//   ....[11]....
        /*0054*/ 	.word	0xffffffff


	//   ....[12]....
        /*0058*/ 	.word	0xffffffff


	//   ....[13]....
        /*005c*/ 	.word	0xffffffff


	//   ....[14]....
        /*0060*/ 	.word	0xffffffff


	//   ....[15]....
        /*0064*/ 	.word	0xffffffff


	//   ....[16]....
        /*0068*/ 	.word	0xffffffff


	//   ....[17]....
        /*006c*/ 	.word	0xffffffff


	//   ....[18]....
        /*0070*/ 	.word	0xffffffff


	//   ....[19]....
        /*0074*/ 	.word	0xffffffff


	//----- nvinfo : EIATTR_COOP_GROUP_INSTR_OFFSETS
	.align		4
.L_1276:
        /*0078*/ 	.byte	0x04, 0x28
        /*007a*/ 	.short	(.L_1278 - .L_1277)


	//   ....[0]....
.L_1277:
        /*007c*/ 	.word	0x00001680


	//   ....[1]....
        /*0080*/ 	.word	0x00001690


	//   ....[2]....
        /*0084*/ 	.word	0x000016a0


	//   ....[3]....
        /*0088*/ 	.word	0x000016b0


	//   ....[4]....
        /*008c*/ 	.word	0x000016c0


	//   ....[5]....
        /*0090*/ 	.word	0x00001720


	//   ....[6]....
        /*0094*/ 	.word	0x00001730


	//   ....[7]....
        /*0098*/ 	.word	0x00001740


	//   ....[8]....
        /*009c*/ 	.word	0x00001750


	//   ....[9]....
        /*00a0*/ 	.word	0x00001760


	//   ....[10]....
        /*00a4*/ 	.word	0x000017c0


	//   ....[11]....
        /*00a8*/ 	.word	0x000017d0


	//   ....[12]....
        /*00ac*/ 	.word	0x000017e0


	//   ....[13]....
        /*00b0*/ 	.word	0x000017f0


	//   ....[14]....
        /*00b4*/ 	.word	0x00001800


	//   ....[15]....
        /*00b8*/ 	.word	0x00001860


	//   ....[16]....
        /*00bc*/ 	.word	0x00001890


	//   ....[17]....
        /*00c0*/ 	.word	0x000018a0


	//   ....[18]....
        /*00c4*/ 	.word	0x000018b0


	//   ....[19]....
        /*00c8*/ 	.word	0x000018c0


	//----- nvinfo : EIATTR_EXIT_INSTR_OFFSETS
	.align		4
.L_1278:
        /*00cc*/ 	.byte	0x04, 0x1c
        /*00ce*/ 	.short	(.L_1280 - .L_1279)


	//   ....[0]....
.L_1279:
        /*00d0*/ 	.word	0x000001c0


	//   ....[1]....
        /*00d4*/ 	.word	0x00001ff0


	//   ....[2]....
        /*00d8*/ 	.word	0x00002070


	//----- nvinfo : EIATTR_MAX_THREADS
	.align		4
.L_1280:
        /*00dc*/ 	.byte	0x04, 0x05
        /*00de*/ 	.short	(.L_1282 - .L_1281)
.L_1281:
        /*00e0*/ 	.word	0x00000100
        /*00e4*/ 	.word	0x00000001
        /*00e8*/ 	.word	0x00000001


	//----- nvinfo : EIATTR_CRS_STACK_SIZE
	.align		4
.L_1282:
        /*00ec*/ 	.byte	0x04, 0x1e
        /*00ee*/ 	.short	(.L_1284 - .L_1283)
.L_1283:
        /*00f0*/ 	.word	0x00000000


	//----- nvinfo : EIATTR_CBANK_PARAM_SIZE
	.align		4
.L_1284:
        /*00f4*/ 	.byte	0x03, 0x19
        /*00f6*/ 	.short	0x00f0


	//----- nvinfo : EIATTR_PARAM_CBANK
	.align		4
        /*00f8*/ 	.byte	0x04, 0x0a
        /*00fa*/ 	.short	(.L_1286 - .L_1285)
	.align		4
.L_1285:
        /*00fc*/ 	.word	index@(.nv.constant0._ZN7cutlass13device_kernelIN5flash22FlashAttnBwdPreprocessIN4cute5tupleIJNS3_1CILi80EEENS5_ILi128EEEEEENS_6half_tEfNS_4arch4Sm90ELb1ELb1EEEEEvNT_6ParamsE)
        /*0100*/ 	.short	0x0210
        /*0102*/ 	.short	0x00f0


	//----- nvinfo : EIATTR_SW_WAR
	.align		4
.L_1286:
        /*0104*/ 	.byte	0x04, 0x36
        /*0106*/ 	.short	(.L_1288 - .L_1287)
.L_1287:
        /*0108*/ 	.word	0x00000008
.L_1288:


//--------------------- .nv.info._ZN7cutlass13device_kernelIN5flash11enable_sm90INS1_16FlashAttnBwdSm90INS1_25CollectiveMainloopBwdSm90ILi2ELi2ELi2EN4cute5tupleIJNS5_1CILi1EEES8_S8_EEENS6_IJNS7_ILi64EEENS7_ILi128EEESB_EEENS_6half_tEfNS_4arch4Sm90ELb0ELb1ELb0ELb0ELb0ELb1ELb0ELb0ELi2ELi1ELi2ELi1ELb0EEENS1_21CollectiveEpilogueBwdISC_SD_SF_Li256ELb0ELb0ELi1EEENS1_19SingleTileSchedulerILb0ELb0ELb0ELi128EEEEEEEEEvNT_6ParamsE --------------------------
	.section	.nv.info._ZN7cutlass13device_kernelIN5flash11enable_sm90INS1_16FlashAttnBwdSm90INS1_25CollectiveMainloopBwdSm90ILi2ELi2ELi2EN4cute5tupleIJNS5_1CILi1EEES8_S8_EEENS6_IJNS7_ILi64EEENS7_ILi128EEESB_EEENS_6half_tEfNS_4arch4Sm90ELb0ELb1ELb0ELb0ELb0ELb1ELb0ELb0ELi2ELi1ELi2ELi1ELb0EEENS1_21CollectiveEpilogueBwdISC_SD_SF_Li256ELb0ELb0ELi1EEENS1_19SingleTileSchedulerILb0ELb0ELb0ELi128EEEEEEEEEvNT_6ParamsE,"",@"SHT_CUDA_INFO"
	.sectionflags	@""
	.align	4


	//----- nvinfo : EIATTR_CUDA_API_VERSION
	.align		4
        /*0000*/ 	.byte	0x04, 0x37
        /*0002*/ 	.short	(.L_1290 - .L_1289)
.L_1289:
        /*0004*/ 	.word	0x00000082


	//----- nvinfo : EIATTR_KPARAM_INFO
	.align		4
.L_1290:
        /*0008*/ 	.byte	0x04, 0x17
        /*000a*/ 	.short	(.L_1292 - .L_1291)
.L_1291:
        /*000c*/ 	.word	0x00000000
        /*0010*/ 	.short	0x0000
        /*0012*/ 	.short	0x0070
        /*0014*/ 	.byte	0x00, 0xf0, 0x01, 0x24


	//----- nvinfo : EIATTR_SPARSE_MMA_MASK
	.align		4
.L_1292:
        /*0018*/ 	.byte	0x03, 0x50
        /*001a*/ 	.short	0x0000


	//----- nvinfo : EIATTR_MAXREG_COUNT
	.align		4
        /*001c*/ 	.byte	0x03, 0x1b
        /*001e*/ 	.short	0x00a8


	//----- nvinfo : EIATTR_NUM_BARRIERS
	.align		4
        /*0020*/ 	.byte	0x02, 0x4c
        /*0022*/ 	.byte	0x10
	.zero		1


	//----- nvinfo : EIATTR_EXTERNS
	.align		4
        /*0024*/ 	.byte	0x04, 0x0f
        /*0026*/ 	.short	(.L_1294 - .L_1293)


	//   ....[0]....
	.align		4
.L_1293:
        /*0028*/ 	.word	index@(__assertfail)


	//----- nvinfo : EIATTR_ANNOTATIONS
	.align		4
.L_1294:
        /*002c*/ 	.byte	0x04, 0x55
        /*002e*/ 	.short	(.L_1296 - .L_1295)


	//   ....[0]....
.L_1295:
        /*0030*/ 	.word	0x00000001
        /*0034*/ 	.byte	0xf0, 0x7c, 0x00, 0x00, 0x01, 0x00, 0x00, 0x00, 0xe0, 0x7e, 0x00, 0x00, 0x01, 0x00, 0x00, 0x00
        /*0044*/ 	.byte	0xd0, 0x89, 0x00, 0x00, 0x01, 0x00, 0x00, 0x00, 0xf0, 0x89, 0x00, 0x00, 0x01, 0x00, 0x00, 0x00
        /*0054*/ 	.byte	0x90, 0x8e, 0x00, 0x00


	//----- nvinfo : EIATTR_MERCURY_ISA_VERSION
	.align		4
.L_1296:
        /*0058*/ 	.byte	0x03, 0x5f
        /*005a*/ 	.short	0x0101


	//----- nvinfo : EIATTR_INT_WARP_WIDE_INSTR_OFFSETS
	.align		4
        /*005c*/ 	.byte	0x04, 0x31
        /*005e*/ 	.short	(.L_1298 - .L_1297)


	//   ....[0]....
.L_1297:
        /*0060*/ 	.word	0x000001f0


	//   ....[1]....
        /*0064*/ 	.word	0x00000220


	//----- nvinfo : EIATTR_COOP_GROUP_MASK_REGIDS
	.align		4
.L_1298:
        /*0068*/ 	.byte	0x04, 0x29
        /*006a*/ 	.short	(.L_1300 - .L_1299)


	//   ....[0]....
.L_1299:
        /*006c*/ 	.word	0xffffffff


	//   ....[1]....
        /*0070*/ 	.word	0xffffffff


	//   ....[2]....
        /*0074*/ 	.word	0xffffffff


	//   ....[3]....
        /*0078*/ 	.word	0xffffffff


	//   ....[4]....
        /*007c*/ 	.word	0xffffffff


	//   ....[5]....
        /*0080*/ 	.word	0xffffffff


	//   ....[6]....
        /*0084*/ 	.word	0xffffffff


	//   ....[7]....
        /*0088*/ 	.word	0xffffffff


	//   ....[8]....
        /*008c*/ 	.word	0x0500000f


	//----- nvinfo : EIATTR_COOP_GROUP_INSTR_OFFSETS
	.align		4
.L_1300:
        /*0090*/ 	.byte	0x04, 0x28
        /*0092*/ 	.short	(.L_1302 - .L_1301)


	//   ....[0]....
.L_1301:
        /*0094*/ 	.word	0x00000070


	//   ....[1]....
        /*0098*/ 	.word	0x00000200


	//   ....[2]....
        /*009c*/ 	.word	0x00000250


	//   ....[3]....
        /*00a0*/ 	.word	0x00000440


	//   ....[4]....
        /*00a4*/ 	.word	0x00000660


	//   ....[5]....
        /*00a8*/ 	.word	0x000011d0


	//   ....[6]....
        /*00ac*/ 	.word	0x00004b90


	//   ....[7]....
        /*00b0*/ 	.word	0x000066e0


	//   ....[8]....
        /*00b4*/ 	.word	0x00009550


	//----- nvinfo : EIATTR_REG_RECONFIG
	.align		4
.L_1302:
        /*00b8*/ 	.byte	0x01, 0x54
	.zero		2


	//----- nvinfo : EIATTR_SYSCALL_OFFSETS
	.align		4
        /*00bc*/ 	.byte	0x04, 0x46
        /*00be*/ 	.short	(.L_1304 - .L_1303)


	//   ....[0]....
.L_1303:
        /*00c0*/ 	.word	0x00000e10


	//   ....[1]....
        /*00c4*/ 	.word	0x00000f00


	//   ....[2]....
        /*00c8*/ 	.word	0x00001060


	//   ....[3]....
        /*00cc*/ 	.word	0x00001150


	//   ....[4]....
        /*00d0*/ 	.word	0x00004500


	//   ....[5]....
        /*00d4*/ 	.word	0x00004640


	//   ....[6]....
        /*00d8*/ 	.word	0x00004760


	//   ....[7]....
        /*00dc*/ 	.word	0x00004880


	//----- nvinfo : EIATTR_MBARRIER_INSTR_OFFSETS
	.align		4
.L_1304:
        /*00e0*/ 	.byte	0x04, 0x39
        /*00e2*/ 	.short	(.L_1306 - .L_1305)


	//   ....[0]....
.L_1305:
        /*00e4*/ 	.word	0x000002f0
        /*00e8*/ 	.word	0x000000ff
        /*00ec*/ 	.word	0x00030800
        /*00f0*/ 	.short	0x0100
        /*00f2*/ 	.byte	0x06
	.zero		1


	//   ....[1]....
        /*00f4*/ 	.word	0x000003f0
        /*00f8*/ 	.word	0x000000ff
        /*00fc*/ 	.word	0x00030810
        /*0100*/ 	.short	0x0100
        /*0102*/ 	.byte	0x08
	.zero		1


	//   ....[2]....
        /*0104*/ 	.word	0x00000400
        /*0108*/ 	.word	0x000000ff
        /*010c*/ 	.word	0x00030820
        /*0110*/ 	.short	0x0100
        /*0112*/ 	.byte	0x08
	.zero		1


	//   ....[3]....
        /*0114*/ 	.word	0x00000410
        /*0118*/ 	.word	0x000000ff
        /*011c*/ 	.word	0x00030818
        /*0120*/ 	.short	0x0100
        /*0122*/ 	.byte	0x08
	.zero		1


	//   ....[4]....
        /*0124*/ 	.word	0x00000420
        /*0128*/ 	.word	0x000000ff
        /*012c*/ 	.word	0x00030828
        /*0130*/ 	.short	0x0100
        /*0132*/ 	.byte	0x08
	.zero		1


	//   ....[5]....
        /*0134*/ 	.word	0x00000550
        /*0138*/ 	.word	0x000000ff
        /*013c*/ 	.word	0x00030830
        /*0140*/ 	.short	0x0100
        /*0142*/ 	.byte	0x08
	.zero		1


	//   ....[6]....
        /*0144*/ 	.word	0x00000560
        /*0148*/ 	.word	0x000000ff
        /*014c*/ 	.word	0x00030840
        /*0150*/ 	.short	0x0100
        /*0152*/ 	.byte	0x08
	.zero		1


	//   ....[7]....
        /*0154*/ 	.word	0x00000570
        /*0158*/ 	.word	0x000000ff
        /*015c*/ 	.word	0x00030838
        /*0160*/ 	.short	0x0100
        /*0162*/ 	.byte	0x08
	.zero		1


	//   ....[8]....
        /*0164*/ 	.word	0x00000580
        /*0168*/ 	.word	0x000000ff
        /*016c*/ 	.word	0x00030848
        /*0170*/ 	.short	0x0100
        /*0172*/ 	.byte	0x08
	.zero		1


	//   ....[9]....
        /*0174*/ 	.word	0x00001200
        /*0178*/ 	.word	0x000000e5
        /*017c*/ 	.word	0x00030800
        /*0180*/ 	.short	0x010a
        /*0182*/ 	.byte	0x3f
	.zero		1


	//   ....[10]....
        /*0184*/ 	.word	0x00001330
        /*0188*/ 	.word	0x000000e5
        /*018c*/ 	.word	0x00030800
        /*0190*/ 	.short	0x010a
        /*0192*/ 	.byte	0x3f
	.zero		1


	//   ....[11]....
        /*0194*/ 	.word	0x000019c0
        /*0198*/ 	.word	0x00000000
        /*019c*/ 	.word	0x00030810
        /*01a0*/ 	.short	0x010a
        /*01a2*/ 	.byte	0x3f
	.zero		1


	//   ....[12]....
        /*01a4*/ 	.word	0x00001a00
        /*01a8*/ 	.word	0x00000000
        /*01ac*/ 	.word	0x00030810
        /*01b0*/ 	.short	0x010a
        /*01b2*/ 	.byte	0x3f
	.zero		1


	//   ....[13]....
        /*01b4*/ 	.word	0x00001f30
        /*01b8*/ 	.word	0x00000000
        /*01bc*/ 	.word	0x00030830
        /*01c0*/ 	.short	0x010a
        /*01c2*/ 	.byte	0x3f
	.zero		1


	//   ....[14]....
        /*01c4*/ 	.word	0x00001fb0
        /*01c8*/ 	.word	0x00000000
        /*01cc*/ 	.word	0x00030830
        /*01d0*/ 	.short	0x010a
        /*01d2*/ 	.byte	0x3f
	.zero		1


	//   ....[15]....
        /*01d4*/ 	.word	0x00003c10
        /*01d8*/ 	.word	0x00000005
        /*01dc*/ 	.word	0x00000000
        /*01e0*/ 	.short	0x0101
        /*01e2*/ 	.byte	0x3f
	.zero		1


	//   ....[16]....
        /*01e4*/ 	.word	0x00003f30
        /*01e8*/ 	.word	0x00000000
        /*01ec*/ 	.word	0x00000000
        /*01f0*/ 	.short	0x0101
        /*01f2*/ 	.byte	0x3f
	.zero		1


	//   ....[17]....
        /*01f4*/ 	.word	0x00007830
        /*01f8*/ 	.word	0x00000010
        /*01fc*/ 	.word	0x00030820
        /*0200*/ 	.short	0x010a
        /*0202*/ 	.byte	0x3f
	.zero		1


	//   ....[18]....
        /*0204*/ 	.word	0x00007f70
        /*0208*/ 	.word	0x00000010
        /*020c*/ 	.word	0x00030840
        /*0210*/ 	.short	0x010a
        /*0212*/ 	.byte	0x3f
	.zero		1


	//   ....[19]....
        /*0214*/ 	.word	0x00008210
        /*0218*/ 	.word	0x00000010
        /*021c*/ 	.word	0x00030828
        /*0220*/ 	.short	0x010a
        /*0222*/ 	.byte	0x3f
	.zero		1


	//   ....[20]....
        /*0224*/ 	.word	0x000084b0
        /*0228*/ 	.word	0x00000010
        /*022c*/ 	.word	0x00030848
        /*0230*/ 	.short	0x010a
        /*0232*/ 	.byte	0x3f
	.zero		1


	//   ....[21]....
        /*0234*/ 	.word	0x00008700
        /*0238*/ 	.word	0x00000010
        /*023c*/ 	.word	0x00030820
        /*0240*/ 	.short	0x010a
        /*0242*/ 	.byte	0x3f
	.zero		1


	//   ....[22]....
        /*0244*/ 	.word	0x00008a20
        /*0248*/ 	.word	0x00000010
        /*024c*/ 	.word	0x00030840
        /*0250*/ 	.short	0x010a
        /*0252*/ 	.byte	0x3f
	.zero		1


	//   ....[23]....
        /*0254*/ 	.word	0x00008c90
        /*0258*/ 	.word	0x00000010
        /*025c*/ 	.word	0x00030828
        /*0260*/ 	.short	0x010a
        /*0262*/ 	.byte	0x3f
	.zero		1


	//   ....[24]....
        /*0264*/ 	.word	0x00008f80
        /*0268*/ 	.word	0x00000003
        /*026c*/ 	.word	0x00030840
        /*0270*/ 	.short	0x010a
        /*0272*/ 	.byte	0x3f
	.zero		1


	//   ....[25]....
        /*0274*/ 	.word	0x000093c0
        /*0278*/ 	.word	0x00000006
        /*027c*/ 	.word	0x00000000
        /*0280*/ 	.short	0x010a
        /*0282*/ 	.byte	0x3f
	.zero		1


	//   ....[26]....
        /*0284*/ 	.word	0x00009420
        /*0288*/ 	.word	0x00000003
        /*028c*/ 	.word	0x00000000
        /*0290*/ 	.short	0x010a
        /*0292*/ 	.byte	0x3f
	.zero		1


	//   ....[27]....
        /*0294*/ 	.word	0x00009480
        /*0298*/ 	.word	0x00000000
        /*029c*/ 	.word	0x00000000
        /*02a0*/ 	.short	0x010a
        /*02a2*/ 	.byte	0x3f
	.zero		1


	//   ....[28]....
        /*02a4*/ 	.word	0x000094b0
        /*02a8*/ 	.word	0x00000003
        /*02ac*/ 	.word	0x00000000
        /*02b0*/ 	.short	0x010a
        /*02b2*/ 	.byte	0x3f
	.zero		1


	//   ....[29]....
        /*02b4*/ 	.word	0x00009580
        /*02b8*/ 	.word	0x000000e5
        /*02bc*/ 	.word	0x00030800
        /*02c0*/ 	.short	0x010a
        /*02c2*/ 	.byte	0x3f
	.zero		1


	//   ....[30]....
        /*02c4*/ 	.word	0x000095d0
        /*02c8*/ 	.word	0x00000000
        /*02cc*/ 	.word	0x00030810
        /*02d0*/ 	.short	0x010a
        /*02d2*/ 	.byte	0x3f
	.zero		1


	//   ....[31]....
        /*02d4*/ 	.word	0x00009620
        /*02d8*/ 	.word	0x00000000
        /*02dc*/ 	.word	0x00030830
        /*02e0*/ 	.short	0x010a
        /*02e2*/ 	.byte	0x3f
	.zero		1


	//   ....[32]....
        /*02e4*/ 	.word	0x00009670
        /*02e8*/ 	.word	0x00000010
        /*02ec*/ 	.word	0x00030820
        /*02f0*/ 	.short	0x010a
        /*02f2*/ 	.byte	0x3f
	.zero		1


	//   ....[33]....
        /*02f4*/ 	.word	0x000096c0
        /*02f8*/ 	.word	0x00000010
        /*02fc*/ 	.word	0x00030840
        /*0300*/ 	.short	0x010a
        /*0302*/ 	.byte	0x3f
	.zero		1


	//   ....[34]....
        /*0304*/ 	.word	0x00009710
        /*0308*/ 	.word	0x00000010
        /*030c*/ 	.word	0x00030828
        /*0310*/ 	.short	0x010a
        /*0312*/ 	.byte	0x3f
	.zero		1


	//   ....[35]....
        /*0314*/ 	.word	0x00009760
        /*0318*/ 	.word	0x00000010
        /*031c*/ 	.word	0x00030848
        /*0320*/ 	.short	0x010a
        /*0322*/ 	.byte	0x3f
	.zero		1


	//   ....[36]....
        /*0324*/ 	.word	0x000097c0
        /*0328*/ 	.word	0x00000010
        /*032c*/ 	.word	0x00030820
        /*0330*/ 	.short	0x010a
        /*0332*/ 	.byte	0x3f
	.zero		1


	//   ....[37]....
        /*0334*/ 	.word	0x00009810
        /*0338*/ 	.word	0x00000010
        /*033c*/ 	.word	0x00030840
        /*0340*/ 	.short	0x010a
        /*0342*/ 	.byte	0x3f
	.zero		1


	//   ....[38]....
        /*0344*/ 	.word	0x00009860
        /*0348*/ 	.word	0x00000010
        /*034c*/ 	.word	0x00030828
        /*0350*/ 	.short	0x010a
        /*0352*/ 	.byte	0x3f
	.zero		1


	//   ....[39]....
        /*0354*/ 	.word	0x000098b0
        /*0358*/ 	.word	0x00000003
        /*035c*/ 	.word	0x00030840
        /*0360*/ 	.short	0x010a
        /*0362*/ 	.byte	0x3f
	.zero		1


	//   ....[40]....
        /*0364*/ 	.word	0x00009980
        /*0368*/ 	.word	0x00000006
        /*036c*/ 	.word	0x00000000
        /*0370*/ 	.short	0x010a
        /*0372*/ 	.byte	0x3f
	.zero		1


	//   ....[41]....
        /*0374*/ 	.word	0x000099d0
        /*0378*/ 	.word	0x00000003
        /*037c*/ 	.word	0x00000000
        /*0380*/ 	.short	0x010a
        /*0382*/ 	.byte	0x3f
	.zero		1


	//   ....[42]....
        /*0384*/ 	.word	0x00009a20
        /*0388*/ 	.word	0x00000000
        /*038c*/ 	.word	0x00000000
        /*0390*/ 	.short	0x010a
        /*0392*/ 	.byte	0x3f
	.zero		1


	//----- nvinfo : EIATTR_NUM_MBARRIERS
	.align		4
.L_1306:
        /*0394*/ 	.byte	0x03, 0x38
        /*0396*/ 	.short	0x0009


	//----- nvinfo : EIATTR_EXIT_INSTR_OFFSETS
	.align		4
        /*0398*/ 	.byte	0x04, 0x1c
        /*039a*/ 	.short	(.L_1308 - .L_1307)


	//   ....[0]....
.L_1307:
        /*039c*/ 	.word	0x00009500


	//----- nvinfo : EIATTR_MAX_THREADS
	.align		4
.L_1308:
        /*03a0*/ 	.byte	0x04, 0x05
        /*03a2*/ 	.short	(.L_1310 - .L_1309)
.L_1309:
        /*03a4*/ 	.word	0x00000180
        /*03a8*/ 	.word	0x00000001
        /*03ac*/ 	.word	0x00000001


	//----- nvinfo : EIATTR_CRS_STACK_SIZE
	.align		4
.L_1310:
        /*03b0*/ 	.byte	0x04, 0x1e
        /*03b2*/ 	.short	(.L_1312 - .L_1311)
.L_1311:
        /*03b4*/ 	.word	0x00000000


	//----- nvinfo : EIATTR_CBANK_PARAM_SIZE
	.align		4
.L_1312:
        /*03b8*/ 	.byte	0x03, 0x19
        /*03ba*/ 	.short	0x0970


	//----- nvinfo : EIATTR_PARAM_CBANK
	.align		4
        /*03bc*/ 	.byte	0x04, 0x0a
        /*03be*/ 	.short	(.L_1314 - .L_1313)
	.align		4
.L_1313:
        /*03c0*/ 	.word	index@(.nv.constant0._ZN7cutlass13device_kernelIN5flash11enable_sm90INS1_16FlashAttnBwdSm90INS1_25CollectiveMainloopBwdSm90ILi2ELi2ELi2EN4cute5tupleIJNS5_1CILi1EEES8_S8_EEENS6_IJNS7_ILi64EEENS7_ILi128EEESB_EEENS_6half_tEfNS_4arch4Sm90ELb0ELb1ELb0ELb0ELb0ELb1ELb0ELb0ELi2ELi1ELi2ELi1ELb0EEENS1_21CollectiveEpilogueBwdISC_SD_SF_Li256ELb0ELb0ELi1EEENS1_19SingleTileSchedulerILb0ELb0ELb0ELi128EEEEEEEEEvNT_6ParamsE)
        /*03c4*/ 	.short	0x0210
        /*03c6*/ 	.short	0x0970


	//----- nvinfo : EIATTR_SW_WAR
	.align		4
.L_1314:
        /*03c8*/ 	.byte	0x04, 0x36
        /*03ca*/ 	.short	(.L_1316 - .L_1315)
.L_1315:
        /*03cc*/ 	.word	0x00000008
.L_1316:


//--------------------- .nv.info._ZN7cutlass13device_kernelIN5flash11enable_sm90INS1_16FlashAttnBwdSm90INS1_25CollectiveMainloopBwdSm90ILi2ELi2ELi2EN4cute5tupleIJNS5_1CILi1EEES8_S8_EEENS6_IJNS7_ILi64EEENS7_ILi128EEESB_EEENS_6half_tEfNS_4arch4Sm90ELb0ELb1ELb0ELb0ELb1ELb1ELb0ELb0ELi2ELi1ELi2ELi1ELb0EEENS1_21CollectiveEpilogueBwdISC_SD_SF_Li256ELb0ELb0ELi1EEENS1_19SingleTileSchedulerILb0ELb0ELb0ELi128EEEEEEEEEvNT_6ParamsE --------------------------
	.section	.nv.info._ZN7cutlass13device_kernelIN5flash11enable_sm90INS1_16FlashAttnBwdSm90INS1_25CollectiveMainloopBwdSm90ILi2ELi2ELi2EN4cute5tupleIJNS5_1CILi1EEES8_S8_EEENS6_IJNS7_ILi64EEENS7_ILi128EEESB_EEENS_6half_tEfNS_4arch4Sm90ELb0ELb1ELb0ELb0ELb1ELb1ELb0ELb0ELi2ELi1ELi2ELi1ELb0EEENS1_21CollectiveEpilogueBwdISC_SD_SF_Li256ELb0ELb0ELi1EEENS1_19SingleTileSchedulerILb0ELb0ELb0ELi128EEEEEEEEEvNT_6ParamsE,"",@"SHT_CUDA_INFO"
	.sectionflags	@""
	.align	4


	//----- nvinfo : EIATTR_CUDA_API_VERSION
	.align		4
        /*0000*/ 	.byte	0x04, 0x37
        /*0002*/ 	.short	(.L_1318 - .L_1317)
.L_1317:
        /*0004*/ 	.word	0x00000082


	//----- nvinfo : EIATTR_KPARAM_INFO
	.align		4
.L_1318:
        /*0008*/ 	.byte	0x04, 0x17
        /*000a*/ 	.short	(.L_1320 - .L_1319)
.L_1319:
        /*000c*/ 	.word	0x00000000
        /*0010*/ 	.short	0x0000
        /*0012*/ 	.short	0x0070
        /*0014*/ 	.byte	0x00, 0xf0, 0x01, 0x24


	//----- nvinfo : EIATTR_SPARSE_MMA_MASK
	.align		4
.L_1320:
        /*0018*/ 	.byte	0x03, 0x50
        /*001a*/ 	.short	0x0000


	//----- nvinfo : EIATTR_MAXREG_COUNT
	.align		4
        /*001c*/ 	.byte	0x03, 0x1b
        /*001e*/ 	.short	0x00a8


	//----- nvinfo : EIATTR_NUM_BARRIERS
	.align		4
        /*0020*/ 	.byte	0x02, 0x4c
        /*0022*/ 	.byte	0x10
	.zero		1


	//----- nvinfo : EIATTR_EXTERNS
	.align		4
        /*0024*/ 	.byte	0x04, 0x0f
        /*0026*/ 	.short	(.L_1322 - .L_1321)


	//   ....[0]....
	.align		4
.L_1321:
        /*0028*/ 	.word	index@(__assertfail)


	//----- nvinfo : EIATTR_ANNOTATIONS
	.align		4
.L_1322:
        /*002c*/ 	.byte	0x04, 0x55
        /*002e*/ 	.short	(.L_1324 - .L_1323)


	//   ....[0]....
.L_1323:
        /*0030*/ 	.word	0x00000001
        /*0034*/ 	.byte	0xf0, 0x8b, 0x00, 0x00, 0x01, 0x00, 0x00, 0x00, 0xe0, 0x8d, 0x00, 0x00, 0x01, 0x00, 0x00, 0x00
        /*0044*/ 	.byte	0xd0, 0x98, 0x00, 0x00, 0x01, 0x00, 0x00, 0x00, 0xf0, 0x98, 0x00, 0x00, 0x01, 0x00, 0x00, 0x00
        /*0054*/ 	.byte	0x90, 0x9d, 0x00, 0x00


	//----- nvinfo : EIATTR_MERCURY_ISA_VERSION
	.align		4
.L_1324:
        /*0058*/ 	.byte	0x03, 0x5f
        /*005a*/ 	.short	0x0101


	//----- nvinfo : EIATTR_INT_WARP_WIDE_INSTR_OFFSETS
	.align		4
        /*005c*/ 	.byte	0x04, 0x31
        /*005e*/ 	.short	(.L_1326 - .L_1325)


	//   ....[0]....
.L_1325:
        /*0060*/ 	.word	0x000001f0


	//   ....[1]....
        /*0064*/ 	.word	0x00000220


	//   ....[2]....
        /*0068*/ 	.word	0x00007040


	//   ....[3]....
        /*006c*/ 	.word	0x00007640


	//   ....[4]....
        /*0070*/ 	.word	0x00007af0


	//   ....[5]....
        /*0074*/ 	.word	0x00007dc0


	//   ....[6]....
        /*0078*/ 	.word	0x00008020


	//   ....[7]....
        /*007c*/ 	.word	0x000081b0


	//----- nvinfo : EIATTR_COOP_GROUP_MASK_REGIDS
	.align		4
.L_1326:
        /*0080*/ 	.byte	0x04, 0x29
        /*0082*/ 	.short	(.L_1328 - .L_1327)


	//   ....[0]....
.L_1327:
        /*0084*/ 	.word	0xffffffff


	//   ....[1]....
        /*0088*/ 	.word	0xffffffff


	//   ....[2]....
        /*008c*/ 	.word	0xffffffff


	//   ....[3]....
        /*0090*/ 	.word	0xffffffff


	//   ....[4]....
        /*0094*/ 	.word	0xffffffff


	//   ....[5]....
        /*0098*/ 	.word	0xffffffff


	//   ....[6]....
        /*009c*/ 	.word	0xffffffff


	//   ....[7]....
        /*00a0*/ 	.word	0xffffffff


	//   ....[8]....
        /*00a4*/ 	.word	0xffffffff


	//   ....[9]....
        /*00a8*/ 	.word	0xffffffff


	//   ....[10]....
        /*00ac*/ 	.word	0xffffffff


	//   ....[11]....
        /*00b0*/ 	.word	0xffffffff


	//   ....[12]....
        /*00b4*/ 	.word	0xffffffff


	//   ....[13]....
        /*00b8*/ 	.word	0xffffffff


	//   ....[14]....
        /*00bc*/ 	.word	0xffffffff


	//   ....[15]....
        /*00c0*/ 	.word	0xffffffff


	//   ....[16]....
        /*00c4*/ 	.word	0xffffffff


	//   ....[17]....
        /*00c8*/ 	.word	0x0500000f


	//   ....[18]....
        /*00cc*/ 	.word	0x0500000f


	//   ....[19]....
        /*00d0*/ 	.word	0x0500000f


	//   ....[20]....
        /*00d4*/ 	.word	0x0500000f


	//----- nvinfo : EIATTR_COOP_GROUP_INSTR_OFFSETS
	.align		4
.L_1328:
        /*00d8*/ 	.byte	0x04, 0x28
        /*00da*/ 	.short	(.L_1330 - .L_1329)


	//   ....[0]....
.L_1329:
        /*00dc*/ 	.word	0x00000070


	//   ....[1]....
        /*00e0*/ 	.word	0x00000200


	//   ....[2]....
        /*00e4*/ 	.word	0x00000250


	//   ....[3]....
        /*00e8*/ 	.word	0x00000440


	//   ....[4]....
        /*00ec*/ 	.word	0x00000670


	//   ....[5]....
        /*00f0*/ 	.word	0x000011e0


	//   ....[6]....
        /*00f4*/ 	.word	0x00004ba0


	//   ....[7]....
        /*00f8*/ 	.word	0x000066e0


	//   ....[8]....
        /*00fc*/ 	.word	0x00006c40


	//   ....[9]....
        /*0100*/ 	.word	0x00006f70


	//   ....[10]....
        /*0104*/ 	.word	0x000072c0


	//   ....[11]....
        /*0108*/ 	.word	0x00007570


	//   ....[12]....
        /*010c*/ 	.word	0x000077b0


	//   ....[13]....
        /*0110*/ 	.word	0x00007a20


	//   ....[14]....
        /*0114*/ 	.word	0x00007d00


	//   ....[15]....
        /*0118*/ 	.word	0x00007f20


	//   ....[16]....
        /*011c*/ 	.word	0x000080b0


	//   ....[17]....
        /*0120*/ 	.word	0x0000a450


	//   ....[18]....
        /*0124*/ 	.word	0x0000a5a0


	//   ....[19]....
        /*0128*/ 	.word	0x0000a610


	//   ....[20]....
        /*012c*/ 	.word	0x0000a680


	//----- nvinfo : EIATTR_REG_RECONFIG
	.align		4
.L_1330:
        /*0130*/ 	.byte	0x01, 0x54
	.zero		2


	//----- nvinfo : EIATTR_SYSCALL_OFFSETS
	.align		4
        /*0134*/ 	.byte	0x04, 0x46
        /*0136*/ 	.short	(.L_1332 - .L_1331)


	//   ....[0]....
.L_1331:
        /*0138*/ 	.word	0x00000e20


	//   ....[1]....
        /*013c*/ 	.word	0x00000f10


	//   ....[2]....
        /*0140*/ 	.word	0x00001070


	//   ....[3]....
        /*0144*/ 	.word	0x00001160


	//   ....[4]....
        /*0148*/ 	.word	0x00004510


	//   ....[5]....
        /*014c*/ 	.word	0x00004650


	//   ....[6]....
        /*0150*/ 	.word	0x00004770


	//   ....[7]....
        /*0154*/ 	.word	0x00004890


	//----- nvinfo : EIATTR_MBARRIER_INSTR_OFFSETS
	.align		4
.L_1332:
        /*0158*/ 	.byte	0x04, 0x39
        /*015a*/ 	.short	(.L_1334 - .L_1333)


	//   ....[0]....
.L_1333:
        /*015c*/ 	.word	0x000002f0
        /*0160*/ 	.word	0x000000ff
        /*0164*/ 	.word	0x00030800
        /*0168*/ 	.short	0x0100
        /*016a*/ 	.byte	0x06
	.zero		1


	//   ....[1]....
        /*016c*/ 	.word	0x000003f0
        /*0170*/ 	.word	0x000000ff
        /*0174*/ 	.word	0x00030810
        /*0178*/ 	.short	0x0100
        /*017a*/ 	.byte	0x08
	.zero		1


	//   ....[2]....
        /*017c*/ 	.word	0x00000400
        /*0180*/ 	.word	0x000000ff
        /*0184*/ 	.word	0x00030820
        /*0188*/ 	.short	0x0100
        /*018a*/ 	.byte	0x08
	.zero		1


	//   ....[3]....
        /*018c*/ 	.word	0x00000410
        /*0190*/ 	.word	0x000000ff
        /*0194*/ 	.word	0x00030818
        /*0198*/ 	.short	0x0100
        /*019a*/ 	.byte	0x08
	.zero		1


	//   ....[4]....
        /*019c*/ 	.word	0x00000420
        /*01a0*/ 	.word	0x000000ff
        /*01a4*/ 	.word	0x00030828
        /*01a8*/ 	.short	0x0100
        /*01aa*/ 	.byte	0x08
	.zero		1


	//   ....[5]....
        /*01ac*/ 	.word	0x00000550
        /*01b0*/ 	.word	0x000000ff
        /*01b4*/ 	.word	0x00030830
        /*01b8*/ 	.short	0x0100
        /*01ba*/ 	.byte	0x08
	.zero		1


	//   ....[6]....
        /*01bc*/ 	.word	0x00000560
        /*01c0*/ 	.word	0x000000ff
        /*01c4*/ 	.word	0x00030840
        /*01c8*/ 	.short	0x0100
        /*01ca*/ 	.byte	0x08
	.zero		1


	//   ....[7]....
        /*01cc*/ 	.word	0x00000570
        /*01d0*/ 	.word	0x000000ff
        /*01d4*/ 	.word	0x00030838
        /*01d8*/ 	.short	0x0100
        /*01da*/ 	.byte	0x08
	.zero		1


	//   ....[8]....
        /*01dc*/ 	.word	0x00000580
        /*01e0*/ 	.word	0x000000ff
        /*01e4*/ 	.word	0x00030848
        /*01e8*/ 	.short	0x0100
        /*01ea*/ 	.byte	0x08
	.zero		1


	//   ....[9]....
        /*01ec*/ 	.word	0x00001210
        /*01f0*/ 	.word	0x000000e7
        /*01f4*/ 	.word	0x00030800
        /*01f8*/ 	.short	0x010a
        /*01fa*/ 	.byte	0x3f
	.zero		1


	//   ....[10]....
        /*01fc*/ 	.word	0x00001340
        /*0200*/ 	.word	0x000000e7
        /*0204*/ 	.word	0x00030800
        /*0208*/ 	.short	0x010a
        /*020a*/ 	.byte	0x3f
	.zero		1


	//   ....[11]....
        /*020c*/ 	.word	0x000019d0
        /*0210*/ 	.word	0x00000000
        /*0214*/ 	.word	0x00030810
        /*0218*/ 	.short	0x010a
        /*021a*/ 	.byte	0x3f
	.zero		1


	//   ....[12]....
        /*021c*/ 	.word	0x00001a10
        /*0220*/ 	.word	0x00000000
        /*0224*/ 	.word	0x00030810
        /*0228*/ 	.short	0x010a
        /*022a*/ 	.byte	0x3f
	.zero		1


	//   ....[13]....
        /*022c*/ 	.word	0x00001f40
        /*0230*/ 	.word	0x00000000
        /*0234*/ 	.word	0x00030830
        /*0238*/ 	.short	0x010a
        /*023a*/ 	.byte	0x3f
	.zero		1


	//   ....[14]....
        /*023c*/ 	.word	0x00001fc0
        /*0240*/ 	.word	0x00000000
        /*0244*/ 	.word	0x00030830
        /*0248*/ 	.short	0x010a
        /*024a*/ 	.byte	0x3f
	.zero		1


	//   ....[15]....
        /*024c*/ 	.word	0x00003c20
        /*0250*/ 	.word	0x00000005
        /*0254*/ 	.word	0x00000000
        /*0258*/ 	.short	0x0101
        /*025a*/ 	.byte	0x3f
	.zero		1


	//   ....[16]....
        /*025c*/ 	.word	0x00003f50
        /*0260*/ 	.word	0x00000000
        /*0264*/ 	.word	0x00000000
        /*0268*/ 	.short	0x0101
        /*026a*/ 	.byte	0x3f
	.zero		1


	//   ....[17]....
        /*026c*/ 	.word	0x00008730
        /*0270*/ 	.word	0x00000010
        /*0274*/ 	.word	0x00030820
        /*0278*/ 	.short	0x010a
        /*027a*/ 	.byte	0x3f
	.zero		1


	//   ....[18]....
        /*027c*/ 	.word	0x00008e70
        /*0280*/ 	.word	0x00000010
        /*0284*/ 	.word	0x00030840
        /*0288*/ 	.short	0x010a
        /*028a*/ 	.byte	0x3f
	.zero		1


	//   ....[19]....
        /*028c*/ 	.word	0x00009110
        /*0290*/ 	.word	0x00000010
        /*0294*/ 	.word	0x00030828
        /*0298*/ 	.short	0x010a
        /*029a*/ 	.byte	0x3f
	.zero		1


	//   ....[20]....
        /*029c*/ 	.word	0x000093b0
        /*02a0*/ 	.word	0x00000010
        /*02a4*/ 	.word	0x00030848
        /*02a8*/ 	.short	0x010a
        /*02aa*/ 	.byte	0x3f
	.zero		1


	//   ....[21]....
        /*02ac*/ 	.word	0x00009600
        /*02b0*/ 	.word	0x00000010
        /*02b4*/ 	.word	0x00030820
        /*02b8*/ 	.short	0x010a
        /*02ba*/ 	.byte	0x3f
	.zero		1


	//   ....[22]....
        /*02bc*/ 	.word	0x00009920
        /*02c0*/ 	.word	0x00000010
        /*02c4*/ 	.word	0x00030840
        /*02c8*/ 	.short	0x010a
        /*02ca*/ 	.byte	0x3f
	.zero		1


	//   ....[23]....
        /*02cc*/ 	.word	0x00009b90
        /*02d0*/ 	.word	0x00000010
        /*02d4*/ 	.word	0x00030828
        /*02d8*/ 	.short	0x010a
        /*02da*/ 	.byte	0x3f
	.zero		1


	//   ....[24]....
        /*02dc*/ 	.word	0x00009e80
        /*02e0*/ 	.word	0x00000003
        /*02e4*/ 	.word	0x00030840
        /*02e8*/ 	.short	0x010a
        /*02ea*/ 	.byte	0x3f
	.zero		1


	//   ....[25]....
        /*02ec*/ 	.word	0x0000a2c0
        /*02f0*/ 	.word	0x00000006
        /*02f4*/ 	.word	0x00000000
        /*02f8*/ 	.short	0x010a
        /*02fa*/ 	.byte	0x3f
	.zero		1


	//   ....[26]....
        /*02fc*/ 	.word	0x0000a320
        /*0300*/ 	.word	0x00000003
        /*0304*/ 	.word	0x00000000
        /*0308*/ 	.short	0x010a
        /*030a*/ 	.byte	0x3f
	.zero		1


	//   ....[27]....
        /*030c*/ 	.word	0x0000a380
        /*0310*/ 	.word	0x00000000
        /*0314*/ 	.word	0x00000000
        /*0318*/ 	.short	0x010a
        /*031a*/ 	.byte	0x3f
	.zero		1


	//   ....[28]....
        /*031c*/ 	.word	0x0000a3b0
        /*0320*/ 	.word	0x00000003
        /*0324*/ 	.word	0x00000000
        /*0328*/ 	.short	0x010a
        /*032a*/ 	.byte	0x3f
	.zero		1


	//   ....[29]....
        /*032c*/ 	.word	0x0000a480
        /*0330*/ 	.word	0x000000e7
        /*0334*/ 	.word	0x00030800
        /*0338*/ 	.short	0x010a
        /*033a*/ 	.byte	0x3f
	.zero		1


	//   ....[30]....
        /*033c*/ 	.word	0x0000a4d0
        /*0340*/ 	.word	0x00000000
        /*0344*/ 	.word	0x00030810
        /*0348*/ 	.short	0x010a
        /*034a*/ 	.byte	0x3f
	.zero		1


	//   ....[31]....
        /*034c*/ 	.word	0x0000a520
        /*0350*/ 	.word	0x00000000
        /*0354*/ 	.word	0x00030830
        /*0358*/ 	.short	0x010a
        /*035a*/ 	.byte	0x3f
	.zero		1


	//   ....[32]....
        /*035c*/ 	.word	0x0000a6c0
        /*0360*/ 	.word	0x00000010
        /*0364*/ 	.word	0x00030820
        /*0368*/ 	.short	0x010a
        /*036a*/ 	.byte	0x3f
	.zero		1


	//   ....[33]....
        /*036c*/ 	.word	0x0000a710
        /*0370*/ 	.word	0x00000010
        /*0374*/ 	.word	0x00030840
        /*0378*/ 	.short	0x010a
        /*037a*/ 	.byte	0x3f
	.zero		1


	//   ....[34]....
        /*037c*/ 	.word	0x0000a760
        /*0380*/ 	.word	0x00000010
        /*0384*/ 	.word	0x00030828
        /*0388*/ 	.short	0x010a
        /*038a*/ 	.byte	0x3f
	.zero		1


	//   ....[35]....
        /*038c*/ 	.word	0x0000a7b0
        /*0390*/ 	.word	0x00000010
        /*0394*/ 	.word	0x00030848
        /*0398*/ 	.short	0x010a
        /*039a*/ 	.byte	0x3f
	.zero		1


	//   ....[36]....
        /*039c*/ 	.word	0x0000a810
        /*03a0*/ 	.word	0x00000010
        /*03a4*/ 	.word	0x00030820
        /*03a8*/ 	.short	0x010a
        /*03aa*/ 	.byte	0x3f
	.zero		1


	//   ....[37]....
        /*03ac*/ 	.word	0x0000a860
        /*03b0*/ 	.word	0x00000010
        /*03b4*/ 	.word	0x00030840
        /*03b8*/ 	.short	0x010a
        /*03ba*/ 	.byte	0x3f
	.zero		1


	//   ....[38]....
        /*03bc*/ 	.word	0x0000a8b0
        /*03c0*/ 	.word	0x00000010
        /*03c4*/ 	.word	0x00030828
        /*03c8*/ 	.short	0x010a
        /*03ca*/ 	.byte	0x3f
	.zero		1


	//   ....[39]....
        /*03cc*/ 	.word	0x0000a900
        /*03d0*/ 	.word	0x00000003
        /*03d4*/ 	.word	0x00030840
        /*03d8*/ 	.short	0x010a
        /*03da*/ 	.byte	0x3f
	.zero		1


	//   ....[40]....
        /*03dc*/ 	.word	0x0000a9d0
        /*03e0*/ 	.word	0x00000006
        /*03e4*/ 	.word	0x00000000
        /*03e8*/ 	.short	0x010a
        /*03ea*/ 	.byte	0x3f
	.zero		1


	//   ....[41]....
        /*03ec*/ 	.word	0x0000aa20
        /*03f0*/ 	.word	0x00000003
        /*03f4*/ 	.word	0x00000000
        /*03f8*/ 	.short	0x010a
        /*03fa*/ 	.byte	0x3f
	.zero		1


	//   ....[42]....
        /*03fc*/ 	.word	0x0000aa70
        /*0400*/ 	.word	0x00000000
        /*0404*/ 	.word	0x00000000
        /*0408*/ 	.short	0x010a
        /*040a*/ 	.byte	0x3f
	.zero		1


	//----- nvinfo : EIATTR_NUM_MBARRIERS
	.align		4
.L_1334:
        /*040c*/ 	.byte	0x03, 0x38
        /*040e*/ 	.short	0x0009


	//----- nvinfo : EIATTR_EXIT_INSTR_OFFSETS
	.align		4
        /*0410*/ 	.byte	0x04, 0x1c
        /*0412*/ 	.short	(.L_1336 - .L_1335)


	//   ....[0]....
.L_1335:
        /*0414*/ 	.word	0x0000a400


	//----- nvinfo : EIATTR_MAX_THREADS
	.align		4
.L_1336:
        /*0418*/ 	.byte	0x04, 0x05
        /*041a*/ 	.short	(.L_1338 - .L_1337)
.L_1337:
        /*041c*/ 	.word	0x00000180
        /*0420*/ 	.word	0x00000001
        /*0424*/ 	.word	0x00000001


	//----- nvinfo : EIATTR_CRS_STACK_SIZE
	.align		4
.L_1338:
        /*0428*/ 	.byte	0x04, 0x1e
        /*042a*/ 	.short	(.L_1340 - .L_1339)
.L_1339:
        /*042c*/ 	.word	0x00000000


	//----- nvinfo : EIATTR_CBANK_PARAM_SIZE
	.align		4
.L_1340:
        /*0430*/ 	.byte	0x03, 0x19
        /*0432*/ 	.short	0x0970


	//----- nvinfo : EIATTR_PARAM_CBANK
	.align		4
        /*0434*/ 	.byte	0x04, 0x0a
        /*0436*/ 	.short	(.L_1342 - .L_1341)
	.align		4
.L_1341:
        /*0438*/ 	.word	index@(.nv.constant0._ZN7cutlass13device_kernelIN5flash11enable_sm90INS1_16FlashAttnBwdSm90INS1_25CollectiveMainloopBwdSm90ILi2ELi2ELi2EN4cute5tupleIJNS5_1CILi1EEES8_S8_EEENS6_IJNS7_ILi64EEENS7_ILi128EEESB_EEENS_6half_tEfNS_4arch4Sm90ELb0ELb1ELb0ELb0ELb1ELb1ELb0ELb0ELi2ELi1ELi2ELi1ELb0EEENS1_21CollectiveEpilogueBwdISC_SD_SF_Li256ELb0ELb0ELi1EEENS1_19SingleTileSchedulerILb0ELb0ELb0ELi128EEEEEEEEEvNT_6ParamsE)
        /*043c*/ 	.short	0x0210
        /*043e*/ 	.short	0x0970


	//----- nvinfo : EIATTR_SW_WAR
	.align		4
.L_1342:
        /*0440*/ 	.byte	0x04, 0x36
        /*0442*/ 	.short	(.L_1344 - .L_1343)
.L_1343:
        /*0444*/ 	.word	0x00000008
.L_1344:


//--------------------- .nv.info._ZN7cutlass13device_kernelIN5flash11enable_sm90INS1_16FlashAttnBwdSm90INS1_25CollectiveMainloopBwdSm90ILi2ELi2ELi2EN4cute5tupleIJNS5_1CILi1EEES8_S8_EEENS6_IJNS7_ILi64EEENS7_ILi128EEESB_EEENS_6half_tEfNS_4arch4Sm90ELb0ELb1ELb0ELb0ELb0ELb1ELb0ELb0ELi2ELi1ELi2ELi1ELb0EEENS1_24CollectiveEpilogueBwdGQAISC_fSF_Li256ELb0ELb0EEENS1_19SingleTileSchedulerILb0ELb0ELb0ELi128EEEEEEEEEvNT_6ParamsE --------------------------
	.section	.nv.info._ZN7cutlass13device_kernelIN5flash11enable_sm90INS1_16FlashAttnBwdSm90INS1_25CollectiveMainloopBwdSm90ILi2ELi2ELi2EN4cute5tupleIJNS5_1CILi1EEES8_S8_EEENS6_IJNS7_ILi64EEENS7_ILi128EEESB_EEENS_6half_tEfNS_4arch4Sm90ELb0ELb1ELb0ELb0ELb0ELb1ELb0ELb0ELi2ELi1ELi2ELi1ELb0EEENS1_24CollectiveEpilogueBwdGQAISC_fSF_Li256ELb0ELb0EEENS1_19SingleTileSchedulerILb0ELb0ELb0ELi128EEEEEEEEEvNT_6ParamsE,"",@"SHT_CUDA_INFO"
	.sectionflags	@""
	.align	4


	//----- nvinfo : EIATTR_CUDA_API_VERSION
	.align		4
        /*0000*/ 	.byte	0x04, 0x37
        /*0002*/ 	.short	(.L_1346 - .L_1345)
.L_1345:
        /*0004*/ 	.word	0x00000082


	//----- nvinfo : EIATTR_KPARAM_INFO
	.align		4
.L_1346:
        /*0008*/ 	.byte	0x04, 0x17
        /*000a*/ 	.short	(.L_1348 - .L_1347)
.L_1347:
        /*000c*/ 	.word	0x00000000
        /*0010*/ 	.short	0x0000
        /*0012*/ 	.short	0x0070
        /*0014*/ 	.byte	0x00, 0xf0, 0x01, 0x1a


	//----- nvinfo : EIATTR_SPARSE_MMA_MASK
	.align		4
.L_1348:
        /*0018*/ 	.byte	0x03, 0x50
        /*001a*/ 	.short	0x0000


	//----- nvinfo : EIATTR_MAXREG_COUNT
	.align		4
        /*001c*/ 	.byte	0x03, 0x1b
        /*001e*/ 	.short	0x00a8


	//----- nvinfo : EIATTR_NUM_BARRIERS
	.align		4
        /*0020*/ 	.byte	0x02, 0x4c
        /*0022*/ 	.byte	0x10
	.zero		1


	//----- nvinfo : EIATTR_EXTERNS
	.align		4
        /*0024*/ 	.byte	0x04, 0x0f
        /*0026*/ 	.short	(.L_1350 - .L_1349)


	//   ....[0]....
	.align		4
.L_1349:
        /*0028*/ 	.word	index@(__assertfail)


	//----- nvinfo : EIATTR_ANNOTATIONS
	.align		4
.L_1350:
        /*002c*/ 	.byte	0x04, 0x55
        /*002e*/ 	.short	(.L_1352 - .L_1351)


	//   ....[0]....
.L_1351:
        /*0030*/ 	.word	0x00000001
        /*0034*/ 	.byte	0xd0, 0x61, 0x00, 0x00, 0x01, 0x00, 0x00, 0x00, 0xc0, 0x63, 0x00, 0x00, 0x01, 0x00, 0x00, 0x00
        /*0044*/ 	.byte	0xb0, 0x6e, 0x00, 0x00, 0x01, 0x00, 0x00, 0x00, 0xd0, 0x6e, 0x00, 0x00, 0x01, 0x00, 0x00, 0x00
        /*0054*/ 	.byte	0x70, 0x73, 0x00, 0x00


	//----- nvinfo : EIATTR_MERCURY_ISA_VERSION
	.align		4
.L_1352:
        /*0058*/ 	.byte	0x03, 0x5f
        /*005a*/ 	.short	0x0101


	//----- nvinfo : EIATTR_INT_WARP_WIDE_INSTR_OFFSETS
	.align		4
        /*005c*/ 	.byte	0x04, 0x31
        /*005e*/ 	.short	(.L_1354 - .L_1353)


	//   ....[0]....
.L_1353:
        /*0060*/ 	.word	0x00000190


	//   ....[1]....
        /*0064*/ 	.word	0x000001c0


	//----- nvinfo : EIATTR_COOP_GROUP_MASK_REGIDS
	.align		4
.L_1354:
        /*0068*/ 	.byte	0x04, 0x29
        /*006a*/ 	.short	(.L_1356 - .L_1355)


	//   ....[0]....
.L_1355:
        /*006c*/ 	.word	0xffffffff


	//   ....[1]....
        /*0070*/ 	.word	0xffffffff


	//   ....[2]....
        /*0074*/ 	.word	0xffffffff


	//   ....[3]....
        /*0078*/ 	.word	0xffffffff


	//   ....[4]....
        /*007c*/ 	.word	0xffffffff


	//   ....[5]....
        /*0080*/ 	.word	0xffffffff


	//   ....[6]....
        /*0084*/ 	.word	0xffffffff


	//   ....[7]....
        /*0088*/ 	.word	0x0500000f


	//----- nvinfo : EIATTR_COOP_GROUP_INSTR_OFFSETS
	.align		4
.L_1356:
        /*008c*/ 	.byte	0x04, 0x28
        /*008e*/ 	.short	(.L_1358 - .L_1357)


	//   ....[0]....
.L_1357:
        /*0090*/ 	.word	0x00000070


	//   ....[1]....
        /*0094*/ 	.word	0x000001a0


	//   ....[2]....
        /*0098*/ 	.word	0x000001f0


	//   ....[3]....
        /*009c*/ 	.word	0x000003e0


	//   ....[4]....
        /*00a0*/ 	.word	0x00000600


	//   ....[5]....
        /*00a4*/ 	.word	0x00001170


	//   ....[6]....
        /*00a8*/ 	.word	0x00004bc0


	//   ....[7]....
        /*00ac*/ 	.word	0x00007a30


	//----- nvinfo : EIATTR_REG_RECONFIG
	.align		4
.L_1358:
        /*00b0*/ 	.byte	0x01, 0x54
	.zero		2


	//----- nvinfo : EIATTR_SYSCALL_OFFSETS
	.align		4
        /*00b4*/ 	.byte	0x04, 0x46
        /*00b6*/ 	.short	(.L_1360 - .L_1359)


	//   ....[0]....
.L_1359:
        /*00b8*/ 	.word	0x00000db0


	//   ....[1]....
        /*00bc*/ 	.word	0x00000ea0


	//   ....[2]....
        /*00c0*/ 	.word	0x00001000


	//   ....[3]....
        /*00c4*/ 	.word	0x000010f0


	//----- nvinfo : EIATTR_MBARRIER_INSTR_OFFSETS
	.align		4
.L_1360:
        /*00c8*/ 	.byte	0x04, 0x39
        /*00ca*/ 	.short	(.L_1362 - .L_1361)


	//   ....[0]....
.L_1361:
        /*00cc*/ 	.word	0x00000290
        /*00d0*/ 	.word	0x000000ff
        /*00d4*/ 	.word	0x00030800
        /*00d8*/ 	.short	0x0100
        /*00da*/ 	.byte	0x06
	.zero		1


	//   ....[1]....
        /*00dc*/ 	.word	0x00000390
        /*00e0*/ 	.word	0x000000ff
        /*00e4*/ 	.word	0x00030810
        /*00e8*/ 	.short	0x0100
        /*00ea*/ 	.byte	0x08
	.zero		1


	//   ....[2]....
        /*00ec*/ 	.word	0x000003a0
        /*00f0*/ 	.word	0x000000ff
        /*00f4*/ 	.word	0x00030820
        /*00f8*/ 	.short	0x0100
        /*00fa*/ 	.byte	0x08
	.zero		1


	//   ....[3]....
        /*00fc*/ 	.word	0x000003b0
        /*0100*/ 	.word	0x000000ff
        /*0104*/ 	.word	0x00030818
        /*0108*/ 	.short	0x0100
        /*010a*/ 	.byte	0x08
	.zero		1


	//   ....[4]....
        /*010c*/ 	.word	0x000003c0
        /*0110*/ 	.word	0x000000ff
        /*0114*/ 	.word	0x00030828
        /*0118*/ 	.short	0x0100
        /*011a*/ 	.byte	0x08
	.zero		1


	//   ....[5]....
        /*011c*/ 	.word	0x000004f0
        /*0120*/ 	.word	0x000000ff
        /*0124*/ 	.word	0x00030830
        /*0128*/ 	.short	0x0100
        /*012a*/ 	.byte	0x08
	.zero		1


	//   ....[6]....
        /*012c*/ 	.word	0x00000500
        /*0130*/ 	.word	0x000000ff
        /*0134*/ 	.word	0x00030840
        /*0138*/ 	.short	0x0100
        /*013a*/ 	.byte	0x08
	.zero		1


	//   ....[7]....
        /*013c*/ 	.word	0x00000510
        /*0140*/ 	.word	0x000000ff
        /*0144*/ 	.word	0x00030838
        /*0148*/ 	.short	0x0100
        /*014a*/ 	.byte	0x08
	.zero		1


	//   ....[8]....
        /*014c*/ 	.word	0x00000520
        /*0150*/ 	.word	0x000000ff
        /*0154*/ 	.word	0x00030848
        /*0158*/ 	.short	0x0100
        /*015a*/ 	.byte	0x08
	.zero		1


	//   ....[9]....
        /*015c*/ 	.word	0x000011a0
        /*0160*/ 	.word	0x000000e5
        /*0164*/ 	.word	0x00030800
        /*0168*/ 	.short	0x010a
        /*016a*/ 	.byte	0x3f
	.zero		1


	//   ....[10]....
        /*016c*/ 	.word	0x000012d0
        /*0170*/ 	.word	0x000000e5
        /*0174*/ 	.word	0x00030800
        /*0178*/ 	.short	0x010a
        /*017a*/ 	.byte	0x3f
	.zero		1


	//   ....[11]....
        /*017c*/ 	.word	0x00001950
        /*0180*/ 	.word	0x00000000
        /*0184*/ 	.word	0x00030810
        /*0188*/ 	.short	0x010a
        /*018a*/ 	.byte	0x3f
	.zero		1


	//   ....[12]....
        /*018c*/ 	.word	0x00001990
        /*0190*/ 	.word	0x00000000
        /*0194*/ 	.word	0x00030810
        /*0198*/ 	.short	0x010a
        /*019a*/ 	.byte	0x3f
	.zero		1


	//   ....[13]....
        /*019c*/ 	.word	0x00001ec0
        /*01a0*/ 	.word	0x00000000
        /*01a4*/ 	.word	0x00030830
        /*01a8*/ 	.short	0x010a
        /*01aa*/ 	.byte	0x3f
	.zero		1


	//   ....[14]....
        /*01ac*/ 	.word	0x00001f40
        /*01b0*/ 	.word	0x00000000
        /*01b4*/ 	.word	0x00030830
        /*01b8*/ 	.short	0x010a
        /*01ba*/ 	.byte	0x3f
	.zero		1


	//   ....[15]....
        /*01bc*/ 	.word	0x00003ba0
        /*01c0*/ 	.word	0x00000005
        /*01c4*/ 	.word	0x00000000
        /*01c8*/ 	.short	0x0101
        /*01ca*/ 	.byte	0x3f
	.zero		1


	//   ....[16]....
        /*01cc*/ 	.word	0x00003ec0
        /*01d0*/ 	.word	0x00000000
        /*01d4*/ 	.word	0x00000000
        /*01d8*/ 	.short	0x0101
        /*01da*/ 	.byte	0x3f
	.zero		1


	//   ....[17]....
        /*01dc*/ 	.word	0x00005d10
        /*01e0*/ 	.word	0x00000010
        /*01e4*/ 	.word	0x00030820
        /*01e8*/ 	.short	0x010a
        /*01ea*/ 	.byte	0x3f
	.zero		1


	//   ....[18]....
        /*01ec*/ 	.word	0x00006450
        /*01f0*/ 	.word	0x00000010
        /*01f4*/ 	.word	0x00030840
        /*01f8*/ 	.short	0x010a
        /*01fa*/ 	.byte	0x3f
	.zero		1


	//   ....[19]....
        /*01fc*/ 	.word	0x000066f0
        /*0200*/ 	.word	0x00000010
        /*0204*/ 	.word	0x00030828
        /*0208*/ 	.short	0x010a
        /*020a*/ 	.byte	0x3f
	.zero		1


	//   ....[20]....
        /*020c*/ 	.word	0x00006990
        /*0210*/ 	.word	0x00000010
        /*0214*/ 	.word	0x00030848
        /*0218*/ 	.short	0x010a
        /*021a*/ 	.byte	0x3f
	.zero		1


	//   ....[21]....
        /*021c*/ 	.word	0x00006be0
        /*0220*/ 	.word	0x00000010
        /*0224*/ 	.word	0x00030820
        /*0228*/ 	.short	0x010a
        /*022a*/ 	.byte	0x3f
	.zero		1


	//   ....[22]....
        /*022c*/ 	.word	0x00006f00
        /*0230*/ 	.word	0x00000010
        /*0234*/ 	.word	0x00030840
        /*0238*/ 	.short	0x010a
        /*023a*/ 	.byte	0x3f
	.zero		1


	//   ....[23]....
        /*023c*/ 	.word	0x00007170
        /*0240*/ 	.word	0x00000010
        /*0244*/ 	.word	0x00030828
        /*0248*/ 	.short	0x010a
        /*024a*/ 	.byte	0x3f
	.zero		1


	//   ....[24]....
        /*024c*/ 	.word	0x00007460
        /*0250*/ 	.word	0x00000003
        /*0254*/ 	.word	0x00030840
        /*0258*/ 	.short	0x010a
        /*025a*/ 	.byte	0x3f
	.zero		1


	//   ....[25]....
        /*025c*/ 	.word	0x000078a0
        /*0260*/ 	.word	0x00000006
        /*0264*/ 	.word	0x00000000
        /*0268*/ 	.short	0x010a
        /*026a*/ 	.byte	0x3f
	.zero		1


	//   ....[26]....
        /*026c*/ 	.word	0x00007900
        /*0270*/ 	.word	0x00000003
        /*0274*/ 	.word	0x00000000
        /*0278*/ 	.short	0x010a
        /*027a*/ 	.byte	0x3f
	.zero		1


	//   ....[27]....
        /*027c*/ 	.word	0x00007960
        /*0280*/ 	.word	0x00000000
        /*0284*/ 	.word	0x00000000
        /*0288*/ 	.short	0x010a
        /*028a*/ 	.byte	0x3f
	.zero		1


	//   ....[28]....
        /*028c*/ 	.word	0x00007990
        /*0290*/ 	.word	0x00000003
        /*0294*/ 	.word	0x00000000
        /*0298*/ 	.short	0x010a
        /*029a*/ 	.byte	0x3f
	.zero		1


	//   ....[29]....
        /*029c*/ 	.word	0x00007a60
        /*02a0*/ 	.word	0x000000e5
        /*02a4*/ 	.word	0x00030800
        /*02a8*/ 	.short	0x010a
        /*02aa*/ 	.byte	0x3f
	.zero		1


	//   ....[30]....
        /*02ac*/ 	.word	0x00007ab0
        /*02b0*/ 	.word	0x00000000
        /*02b4*/ 	.word	0x00030810
        /*02b8*/ 	.short	0x010a
        /*02ba*/ 	.byte	0x3f
	.zero		1


	//   ....[31]....
        /*02bc*/ 	.word	0x00007b00
        /*02c0*/ 	.word	0x00000000
        /*02c4*/ 	.word	0x00030830
        /*02c8*/ 	.short	0x010a
        /*02ca*/ 	.byte	0x3f
	.zero		1


	//   ....[32]....
        /*02cc*/ 	.word	0x00007b50
        /*02d0*/ 	.word	0x00000010
        /*02d4*/ 	.word	0x00030820
        /*02d8*/ 	.short	0x010a
        /*02da*/ 	.byte	0x3f
	.zero		1


	//   ....[33]....
        /*02dc*/ 	.word	0x00007ba0
        /*02e0*/ 	.word	0x00000010
        /*02e4*/ 	.word	0x00030840
        /*02e8*/ 	.short	0x010a
        /*02ea*/ 	.byte	0x3f
	.zero		1


	//   ....[34]....
        /*02ec*/ 	.word	0x00007bf0
        /*02f0*/ 	.word	0x00000010
        /*02f4*/ 	.word	0x00030828
        /*02f8*/ 	.short	0x010a
        /*02fa*/ 	.byte	0x3f
	.zero		1


	//   ....[35]....
        /*02fc*/ 	.word	0x00007c40
        /*0300*/ 	.word	0x00000010
        /*0304*/ 	.word	0x00030848
        /*0308*/ 	.short	0x010a
        /*030a*/ 	.byte	0x3f
	.zero		1


	//   ....[36]....
        /*030c*/ 	.word	0x00007ca0
        /*0310*/ 	.word	0x00000010
        /*0314*/ 	.word	0x00030820
        /*0318*/ 	.short	0x010a
        /*031a*/ 	.byte	0x3f
	.zero		1


	//   ....[37]....
        /*031c*/ 	.word	0x00007cf0
        /*0320*/ 	.word	0x00000010
        /*0324*/ 	.word	0x00030840
        /*0328*/ 	.short	0x010a
        /*032a*/ 	.byte	0x3f
	.zero		1


	//   ....[38]....
        /*032c*/ 	.word	0x00007d40
        /*0330*/ 	.word	0x00000010
        /*0334*/ 	.word	0x00030828
        /*0338*/ 	.short	0x010a
        /*033a*/ 	.byte	0x3f
	.zero		1


	//   ....[39]....
        /*033c*/ 	.word	0x00007d90
        /*0340*/ 	.word	0x00000003
        /*0344*/ 	.word	0x00030840
        /*0348*/ 	.short	0x010a
        /*034a*/ 	.byte	0x3f
	.zero		1


	//   ....[40]....
        /*034c*/ 	.word	0x00007e60
        /*0350*/ 	.word	0x00000006
        /*0354*/ 	.word	0x00000000
        /*0358*/ 	.short	0x010a
        /*035a*/ 	.byte	0x3f
	.zero		1


	//   ....[41]....
        /*035c*/ 	.word	0x00007eb0
        /*0360*/ 	.word	0x00000003
        /*0364*/ 	.word	0x00000000
        /*0368*/ 	.short	0x010a
        /*036a*/ 	.byte	0x3f
	.zero		1


	//   ....[42]....
        /*036c*/ 	.word	0x00007f00
        /*0370*/ 	.word	0x00000000
        /*0374*/ 	.word	0x00000000
        /*0378*/ 	.short	0x010a
        /*037a*/ 	.byte	0x3f
	.zero		1


	//----- nvinfo : EIATTR_NUM_MBARRIERS
	.align		4
.L_1362:
        /*037c*/ 	.byte	0x03, 0x38
        /*037e*/ 	.short	0x0009


	//----- nvinfo : EIATTR_EXIT_INSTR_OFFSETS
	.align		4
        /*0380*/ 	.byte	0x04, 0x1c
        /*0382*/ 	.short	(.L_1364 - .L_1363)


	//   ....[0]....
.L_1363:
        /*0384*/ 	.word	0x000079e0


	//----- nvinfo : EIATTR_MAX_THREADS
	.align		4
.L_1364:
        /*0388*/ 	.byte	0x04, 0x05
        /*038a*/ 	.short	(.L_1366 - .L_1365)
.L_1365:
        /*038c*/ 	.word	0x00000180
        /*0390*/ 	.word	0x00000001
        /*0394*/ 	.word	0x00000001


	//----- nvinfo : EIATTR_CRS_STACK_SIZE
	.align		4
.L_1366:
        /*0398*/ 	.byte	0x04, 0x1e
        /*039a*/ 	.short	(.L_1368 - .L_1367)
.L_1367:
        /*039c*/ 	.word	0x00000000


	//----- nvinfo : EIATTR_CBANK_PARAM_SIZE
	.align		4
.L_1368:
        /*03a0*/ 	.byte	0x03, 0x19
        /*03a2*/ 	.short	0x06f0


	//----- nvinfo : EIATTR_PARAM_CBANK
	.align		4
        /*03a4*/ 	.byte	0x04, 0x0a
        /*03a6*/ 	.short	(.L_1370 - .L_1369)
	.align		4
.L_1369:
        /*03a8*/ 	.word	index@(.nv.constant0._ZN7cutlass13device_kernelIN5flash11enable_sm90INS1_16FlashAttnBwdSm90INS1_25CollectiveMainloopBwdSm90ILi2ELi2ELi2EN4cute5tupleIJNS5_1CILi1EEES8_S8_EEENS6_IJNS7_ILi64EEENS7_ILi128EEESB_EEENS_6half_tEfNS_4arch4Sm90ELb0ELb1ELb0ELb0ELb0ELb1ELb0ELb0ELi2ELi1ELi2ELi1ELb0EEENS1_24CollectiveEpilogueBwdGQAISC_fSF_Li256ELb0ELb0EEENS1_19SingleTileSchedulerILb0ELb0ELb0ELi128EEEEEEEEEvNT_6ParamsE)
        /*03ac*/ 	.short	0x0210
        /*03ae*/ 	.short	0x06f0


	//----- nvinfo : EIATTR_SW_WAR
	.align		4
.L_1370:
        /*03b0*/ 	.byte	0x04, 0x36
        /*03b2*/ 	.short	(.L_1372 - .L_1371)
.L_1371:
        /*03b4*/ 	.word	0x00000008
.L_1372:


//--------------------- .nv.info._ZN7cutlass13device_kernelIN5flash11enable_sm90INS1_16FlashAttnBwdSm90INS1_25CollectiveMainloopBwdSm90ILi2ELi2ELi2EN4cute5tupleIJNS5_1CILi1EEES8_S8_EEENS6_IJNS7_ILi64EEENS7_ILi128EEESB_EEENS_6half_tEfNS_4arch4Sm90ELb0ELb1ELb0ELb0ELb1ELb1ELb0ELb0ELi2ELi1ELi2ELi1ELb0EEENS1_24CollectiveEpilogueBwdGQAISC_fSF_Li256ELb0ELb1EEENS1_19SingleTileSchedulerILb0ELb0ELb0ELi128EEEEEEEEEvNT_6ParamsE --------------------------
	.section	.nv.info._ZN7cutlass13device_kernelIN5flash11enable_sm90INS1_16FlashAttnBwdSm90INS1_25CollectiveMainloopBwdSm90ILi2ELi2ELi2EN4cute5tupleIJNS5_1CILi1EEES8_S8_EEENS6_IJNS7_ILi64EEENS7_ILi128EEESB_EEENS_6half_tEfNS_4arch4Sm90ELb0ELb1ELb0ELb0ELb1ELb1ELb0ELb0ELi2ELi1ELi2ELi1ELb0EEENS1_24CollectiveEpilogueBwdGQAISC_fSF_Li256ELb0ELb1EEENS1_19SingleTileSchedulerILb0ELb0ELb0ELi128EEEEEEEEEvNT_6ParamsE,"",@"SHT_CUDA_INFO"
	.sectionflags	@""
	.align	4


	//----- nvinfo : EIATTR_CUDA_API_VERSION
	.align		4
        /*0000*/ 	.byte	0x04, 0x37
        /*0002*/ 	.short	(.L_1374 - .L_1373)
.L_1373:
        /*0004*/ 	.word	0x00000082


	//----- nvinfo : EIATTR_KPARAM_INFO
	.align		4
.L_1374:
        /*0008*/ 	.byte	0x04, 0x17
        /*000a*/ 	.short	(.L_1376 - .L_1375)
.L_1375:
        /*000c*/ 	.word	0x00000000
        /*0010*/ 	.short	0x0000
        /*0012*/ 	.short	0x0070
        /*0014*/ 	.byte	0x00, 0xf0, 0x01, 0x1a


	//----- nvinfo : EIATTR_SPARSE_MMA_MASK
	.align		4
.L_1376:
        /*0018*/ 	.byte	0x03, 0x50
        /*001a*/ 	.short	0x0000


	//----- nvinfo : EIATTR_MAXREG_COUNT
	.align		4
        /*001c*/ 	.byte	0x03, 0x1b
        /*001e*/ 	.short	0x00a8


	//----- nvinfo : EIATTR_NUM_BARRIERS
	.align		4
        /*0020*/ 	.byte	0x02, 0x4c
        /*0022*/ 	.byte	0x10
	.zero		1


	//----- nvinfo : EIATTR_EXTERNS
	.align		4
        /*0024*/ 	.byte	0x04, 0x0f
        /*0026*/ 	.short	(.L_1378 - .L_1377)


	//   ....[0]....
	.align		4
.L_1377:
        /*0028*/ 	.word	index@(__assertfail)


	//----- nvinfo : EIATTR_ANNOTATIONS
	.align		4
.L_1378:
        /*002c*/ 	.byte	0x04, 0x55
        /*002e*/ 	.short	(.L_1380 - .L_1379)


	//   ....[0]....
.L_1379:
        /*0030*/ 	.word	0x00000001
        /*0034*/ 	.byte	0xc0, 0x75, 0x00, 0x00, 0x01, 0x00, 0x00, 0x00, 0xb0, 0x77, 0x00, 0x00, 0x01, 0x00, 0x00, 0x00
        /*0044*/ 	.byte	0xa0, 0x82, 0x00, 0x00, 0x01, 0x00, 0x00, 0x00, 0xc0, 0x82, 0x00, 0x00, 0x01, 0x00, 0x00, 0x00
        /*0054*/ 	.byte	0x60, 0x87, 0x00, 0x00


	//----- nvinfo : EIATTR_MERCURY_ISA_VERSION
	.align		4
.L_1380:
        /*0058*/ 	.byte	0x03, 0x5f
        /*005a*/ 	.short	0x0101


	//----- nvinfo : EIATTR_INT_WARP_WIDE_INSTR_OFFSETS
	.align		4
        /*005c*/ 	.byte	0x04, 0x31
        /*005e*/ 	.short	(.L_1382 - .L_1381)


	//   ....[0]....
.L_1381:
        /*0060*/ 	.word	0x00000190


	//   ....[1]....
        /*0064*/ 	.word	0x000001c0


	//   ....[2]....
        /*0068*/ 	.word	0x00005a10


	//   ....[3]....
        /*006c*/ 	.word	0x00006010


	//   ....[4]....
        /*0070*/ 	.word	0x000064c0


	//   ....[5]....
        /*0074*/ 	.word	0x00006790


	//   ....[6]....
        /*0078*/ 	.word	0x000069f0


	//   ....[7]....
        /*007c*/ 	.word	0x00006b80


	//----- nvinfo : EIATTR_COOP_GROUP_MASK_REGIDS
	.align		4
.L_1382:
        /*0080*/ 	.byte	0x04, 0x29
        /*0082*/ 	.short	(.L_1384 - .L_1383)


	//   ....[0]....
.L_1383:
        /*0084*/ 	.word	0xffffffff


	//   ....[1]....
        /*0088*/ 	.word	0xffffffff


	//   ....[2]....
        /*008c*/ 	.word	0xffffffff


	//   ....[3]....
        /*0090*/ 	.word	0xffffffff


	//   ....[4]....
        /*0094*/ 	.word	0xffffffff


	//   ....[5]....
        /*0098*/ 	.word	0xffffffff


	//   ....[6]....
        /*009c*/ 	.word	0xffffffff


	//   ....[7]....
        /*00a0*/ 	.word	0xffffffff


	//   ....[8]....
        /*00a4*/ 	.word	0xffffffff


	//   ....[9]....
        /*00a8*/ 	.word	0xffffffff


	//   ....[10]....
        /*00ac*/ 	.word	0xffffffff


	//   ....[11]....
        /*00b0*/ 	.word	0xffffffff


	//   ....[12]....
        /*00b4*/ 	.word	0xffffffff


	//   ....[13]....
        /*00b8*/ 	.word	0xffffffff


	//   ....[14]....
        /*00bc*/ 	.word	0xffffffff


	//   ....[15]....
        /*00c0*/ 	.word	0xffffffff


	//   ....[16]....
        /*00c4*/ 	.word	0xffffffff


	//   ....[17]....
        /*00c8*/ 	.word	0xffffffff


	//   ....[18]....
        /*00cc*/ 	.word	0xffffffff


	//   ....[19]....
        /*00d0*/ 	.word	0xffffffff


	//   ....[20]....
        /*00d4*/ 	.word	0x0500000f


	//   ....[21]....
        /*00d8*/ 	.word	0x0500000f


	//   ....[22]....
        /*00dc*/ 	.word	0x0500000f


	//   ....[23]....
        /*00e0*/ 	.word	0x0500000f


	//   ....[24]....
        /*00e4*/ 	.word	0x0500000f


	//   ....[25]....
        /*00e8*/ 	.word	0x0500000f


	//----- nvinfo : EIATTR_COOP_GROUP_INSTR_OFFSETS
	.align		4
.L_1384:
        /*00ec*/ 	.byte	0x04, 0x28
        /*00ee*/ 	.short	(.L_1386 - .L_1385)


	//   ....[0]....
.L_1385:
        /*00f0*/ 	.word	0x00000070


	//   ....[1]....
        /*00f4*/ 	.word	0x000001a0


	//   ....[2]....
        /*00f8*/ 	.word	0x000001f0


	//   ....[3]....
        /*00fc*/ 	.word	0x000003e0


	//   ....[4]....
        /*0100*/ 	.word	0x00000610


	//   ....[5]....
        /*0104*/ 	.word	0x00001180


	//   ....[6]....
        /*0108*/ 	.word	0x00004990


	//   ....[7]....
        /*010c*/ 	.word	0x00004b10


	//   ....[8]....
        /*0110*/ 	.word	0x00004e00


	//   ....[9]....
        /*0114*/ 	.word	0x00004f90


	//   ....[10]....
        /*0118*/ 	.word	0x000050b0


	//   ....[11]....
        /*011c*/ 	.word	0x00005610


	//   ....[12]....
        /*0120*/ 	.word	0x00005940


	//   ....[13]....
        /*0124*/ 	.word	0x00005c90


	//   ....[14]....
        /*0128*/ 	.word	0x00005f40


	//   ....[15]....
        /*012c*/ 	.word	0x00006180


	//   ....[16]....
        /*0130*/ 	.word	0x000063f0


	//   ....[17]....
        /*0134*/ 	.word	0x000066d0


	//   ....[18]....
        /*0138*/ 	.word	0x000068f0


	//   ....[19]....
        /*013c*/ 	.word	0x00006a80


	//   ....[20]....
        /*0140*/ 	.word	0x00008e20


	//   ....[21]....
        /*0144*/ 	.word	0x00008f70


	//   ....[22]....
        /*0148*/ 	.word	0x00008fe0


	//   ....[23]....
        /*014c*/ 	.word	0x00009050


	//   ....[24]....
        /*0150*/ 	.word	0x000090c0


	//   ....[25]....
        /*0154*/ 	.word	0x00009130


	//----- nvinfo : EIATTR_REG_RECONFIG
	.align		4
.L_1386:
        /*0158*/ 	.byte	0x01, 0x54
	.zero		2


	//----- nvinfo : EIATTR_SYSCALL_OFFSETS
	.align		4
        /*015c*/ 	.byte	0x04, 0x46
        /*015e*/ 	.short	(.L_1388 - .L_1387)


	//   ....[0]....
.L_1387:
        /*0160*/ 	.word	0x00000dc0


	//   ....[1]....
        /*0164*/ 	.word	0x00000eb0


	//   ....[2]....
        /*0168*/ 	.word	0x00001010


	//   ....[3]....
        /*016c*/ 	.word	0x00001100


	//----- nvinfo : EIATTR_MBARRIER_INSTR_OFFSETS
	.align		4
.L_1388:
        /*0170*/ 	.byte	0x04, 0x39
        /*0172*/ 	.short	(.L_1390 - .L_1389)


	//   ....[0]....
.L_1389:
        /*0174*/ 	.word	0x00000290
        /*0178*/ 	.word	0x000000ff
        /*017c*/ 	.word	0x00030800
        /*0180*/ 	.short	0x0100
        /*0182*/ 	.byte	0x06
	.zero		1


	//   ....[1]....
        /*0184*/ 	.word	0x00000390
        /*0188*/ 	.word	0x000000ff
        /*018c*/ 	.word	0x00030810
        /*0190*/ 	.short	0x0100
        /*0192*/ 	.byte	0x08
	.zero		1


	//   ....[2]....
        /*0194*/ 	.word	0x000003a0
        /*0198*/ 	.word	0x000000ff
        /*019c*/ 	.word	0x00030820
        /*01a0*/ 	.short	0x0100
        /*01a2*/ 	.byte	0x08
	.zero		1


	//   ....[3]....
        /*01a4*/ 	.word	0x000003b0
        /*01a8*/ 	.word	0x000000ff
        /*01ac*/ 	.word	0x00030818
        /*01b0*/ 	.short	0x0100
        /*01b2*/ 	.byte	0x08
	.zero		1


	//   ....[4]....
        /*01b4*/ 	.word	0x000003c0
        /*01b8*/ 	.word	0x000000ff
        /*01bc*/ 	.word	0x00030828
        /*01c0*/ 	.short	0x0100
        /*01c2*/ 	.byte	0x08
	.zero		1


	//   ....[5]....
        /*01c4*/ 	.word	0x000004f0
        /*01c8*/ 	.word	0x000000ff
        /*01cc*/ 	.word	0x00030830
        /*01d0*/ 	.short	0x0100
        /*01d2*/ 	.byte	0x08
	.zero		1


	//   ....[6]....
        /*01d4*/ 	.word	0x00000500
        /*01d8*/ 	.word	0x000000ff
        /*01dc*/ 	.word	0x00030840
        /*01e0*/ 	.short	0x0100
        /*01e2*/ 	.byte	0x08
	.zero		1


	//   ....[7]....
        /*01e4*/ 	.word	0x00000510
        /*01e8*/ 	.word	0x000000ff
        /*01ec*/ 	.word	0x00030838
        /*01f0*/ 	.short	0x0100
        /*01f2*/ 	.byte	0x08
	.zero		1


	//   ....[8]....
        /*01f4*/ 	.word	0x00000520
        /*01f8*/ 	.word	0x000000ff
        /*01fc*/ 	.word	0x00030848
        /*0200*/ 	.short	0x0100
        /*0202*/ 	.byte	0x08
	.zero		1


	//   ....[9]....
        /*0204*/ 	.word	0x000011b0
        /*0208*/ 	.word	0x000000e7
        /*020c*/ 	.word	0x00030800
        /*0210*/ 	.short	0x010a
        /*0212*/ 	.byte	0x3f
	.zero		1


	//   ....[10]....
        /*0214*/ 	.word	0x000012e0
        /*0218*/ 	.word	0x000000e7
        /*021c*/ 	.word	0x00030800
        /*0220*/ 	.short	0x010a
        /*0222*/ 	.byte	0x3f
	.zero		1


	//   ....[11]....
        /*0224*/ 	.word	0x00001960
        /*0228*/ 	.word	0x00000000
        /*022c*/ 	.word	0x00030810
        /*0230*/ 	.short	0x010a
        /*0232*/ 	.byte	0x3f
	.zero		1


	//   ....[12]....
        /*0234*/ 	.word	0x000019a0
        /*0238*/ 	.word	0x00000000
        /*023c*/ 	.word	0x00030810
        /*0240*/ 	.short	0x010a
        /*0242*/ 	.byte	0x3f
	.zero		1


	//   ....[13]....
        /*0244*/ 	.word	0x00001ed0
        /*0248*/ 	.word	0x00000000
        /*024c*/ 	.word	0x00030830
        /*0250*/ 	.short	0x010a
        /*0252*/ 	.byte	0x3f
	.zero		1


	//   ....[14]....
        /*0254*/ 	.word	0x00001f50
        /*0258*/ 	.word	0x00000000
        /*025c*/ 	.word	0x00030830
        /*0260*/ 	.short	0x010a
        /*0262*/ 	.byte	0x3f
	.zero		1


	//   ....[15]....
        /*0264*/ 	.word	0x00003bb0
        /*0268*/ 	.word	0x00000005
        /*026c*/ 	.word	0x00000000
        /*0270*/ 	.short	0x0101
        /*0272*/ 	.byte	0x3f
	.zero		1


	//   ....[16]....
        /*0274*/ 	.word	0x00003ee0
        /*0278*/ 	.word	0x00000000
        /*027c*/ 	.word	0x00000000
        /*0280*/ 	.short	0x0101
        /*0282*/ 	.byte	0x3f
	.zero		1


	//   ....[17]....
        /*0284*/ 	.word	0x00007100
        /*0288*/ 	.word	0x00000010
        /*028c*/ 	.word	0x00030820
        /*0290*/ 	.short	0x010a
        /*0292*/ 	.byte	0x3f
	.zero		1


	//   ....[18]....
        /*0294*/ 	.word	0x00007840
        /*0298*/ 	.word	0x00000010
        /*029c*/ 	.word	0x00030840
        /*02a0*/ 	.short	0x010a
        /*02a2*/ 	.byte	0x3f
	.zero		1


	//   ....[19]....
        /*02a4*/ 	.word	0x00007ae0
        /*02a8*/ 	.word	0x00000010
        /*02ac*/ 	.word	0x00030828
        /*02b0*/ 	.short	0x010a
        /*02b2*/ 	.byte	0x3f
	.zero		1


	//   ....[20]....
        /*02b4*/ 	.word	0x00007d80
        /*02b8*/ 	.word	0x00000010
        /*02bc*/ 	.word	0x00030848
        /*02c0*/ 	.short	0x010a
        /*02c2*/ 	.byte	0x3f
	.zero		1


	//   ....[21]....
        /*02c4*/ 	.word	0x00007fd0
        /*02c8*/ 	.word	0x00000010
        /*02cc*/ 	.word	0x00030820
        /*02d0*/ 	.short	0x010a
        /*02d2*/ 	.byte	0x3f
	.zero		1


	//   ....[22]....
        /*02d4*/ 	.word	0x000082f0
        /*02d8*/ 	.word	0x00000010
        /*02dc*/ 	.word	0x00030840
        /*02e0*/ 	.short	0x010a
        /*02e2*/ 	.byte	0x3f
	.zero		1


	//   ....[23]....
        /*02e4*/ 	.word	0x00008560
        /*02e8*/ 	.word	0x00000010
        /*02ec*/ 	.word	0x00030828
        /*02f0*/ 	.short	0x010a
        /*02f2*/ 	.byte	0x3f
	.zero		1


	//   ....[24]....
        /*02f4*/ 	.word	0x00008850
        /*02f8*/ 	.word	0x00000003
        /*02fc*/ 	.word	0x00030840
        /*0300*/ 	.short	0x010a
        /*0302*/ 	.byte	0x3f
	.zero		1


	//   ....[25]....
        /*0304*/ 	.word	0x00008c90
        /*0308*/ 	.word	0x00000006
        /*030c*/ 	.word	0x00000000
        /*0310*/ 	.short	0x010a
        /*0312*/ 	.byte	0x3f
	.zero		1


	//   ....[26]....
        /*0314*/ 	.word	0x00008cf0
        /*0318*/ 	.word	0x00000003
        /*031c*/ 	.word	0x00000000
        /*0320*/ 	.short	0x010a
        /*0322*/ 	.byte	0x3f
	.zero		1


	//   ....[27]....
        /*0324*/ 	.word	0x00008d50
        /*0328*/ 	.word	0x00000000
        /*032c*/ 	.word	0x00000000
        /*0330*/ 	.short	0x010a
        /*0332*/ 	.byte	0x3f
	.zero		1


	//   ....[28]....
        /*0334*/ 	.word	0x00008d80
        /*0338*/ 	.word	0x00000003
        /*033c*/ 	.word	0x00000000
        /*0340*/ 	.short	0x010a
        /*0342*/ 	.byte	0x3f
	.zero		1


	//   ....[29]....
        /*0344*/ 	.word	0x00008e50
        /*0348*/ 	.word	0x000000e7
        /*034c*/ 	.word	0x00030800
        /*0350*/ 	.short	0x010a
        /*0352*/ 	.byte	0x3f
	.zero		1


	//   ....[30]....
        /*0354*/ 	.word	0x00008ea0
        /*0358*/ 	.word	0x00000000
        /*035c*/ 	.word	0x00030810
        /*0360*/ 	.short	0x010a
        /*0362*/ 	.byte	0x3f
	.zero		1


	//   ....[31]....
        /*0364*/ 	.word	0x00008ef0
        /*0368*/ 	.word	0x00000000
        /*036c*/ 	.word	0x00030830
        /*0370*/ 	.short	0x010a
        /*0372*/ 	.byte	0x3f
	.zero		1


	//   ....[32]....
        /*0374*/ 	.word	0x00009170
        /*0378*/ 	.word	0x00000010
        /*037c*/ 	.word	0x00030820
        /*0380*/ 	.short	0x010a
        /*0382*/ 	.byte	0x3f
	.zero		1


	//   ....[33]....
        /*0384*/ 	.word	0x000091c0
        /*0388*/ 	.word	0x00000010
        /*038c*/ 	.word	0x00030840
        /*0390*/ 	.short	0x010a
        /*0392*/ 	.byte	0x3f
	.zero		1


	//   ....[34]....
        /*0394*/ 	.word	0x00009210
        /*0398*/ 	.word	0x00000010
        /*039c*/ 	.word	0x00030828
        /*03a0*/ 	.short	0x010a
        /*03a2*/ 	.byte	0x3f
	.zero		1


	//   ....[35]....
        /*03a4*/ 	.word	0x00009260
        /*03a8*/ 	.word	0x00000010
        /*03ac*/ 	.word	0x00030848
        /*03b0*/ 	.short	0x010a
        /*03b2*/ 	.byte	0x3f
	.zero		1


	//   ....[36]....
        /*03b4*/ 	.word	0x000092c0
        /*03b8*/ 	.word	0x00000010
        /*03bc*/ 	.word	0x00030820
        /*03c0*/ 	.short	0x010a
        /*03c2*/ 	.byte	0x3f
	.zero		1


	//   ....[37]....
        /*03c4*/ 	.word	0x00009310
        /*03c8*/ 	.word	0x00000010
        /*03cc*/ 	.word	0x00030840
        /*03d0*/ 	.short	0x010a
        /*03d2*/ 	.byte	0x3f
	.zero		1


	//   ....[38]....
        /*03d4*/ 	.word	0x00009360
        /*03d8*/ 	.word	0x00000010
        /*03dc*/ 	.word	0x00030828
        /*03e0*/ 	.short	0x010a
        /*03e2*/ 	.byte	0x3f
	.zero		1


	//   ....[39]....
        /*03e4*/ 	.word	0x000093b0
        /*03e8*/ 	.word	0x00000003
        /*03ec*/ 	.word	0x00030840
        /*03f0*/ 	.short	0x010a
        /*03f2*/ 	.byte	0x3f
	.zero		1


	//   ....[40]....
        /*03f4*/ 	.word	0x00009480
        /*03f8*/ 	.word	0x00000006
        /*03fc*/ 	.word	0x00000000
        /*0400*/ 	.short	0x010a
        /*0402*/ 	.byte	0x3f
	.zero		1


	//   ....[41]....
        /*0404*/ 	.word	0x000094d0
        /*0408*/ 	.word	0x00000003
        /*040c*/ 	.word	0x00000000
        /*0410*/ 	.short	0x010a
        /*0412*/ 	.byte	0x3f
	.zero		1


	//   ....[42]....
        /*0414*/ 	.word	0x00009520
        /*0418*/ 	.word	0x00000000
        /*041c*/ 	.word	0x00000000
        /*0420*/ 	.short	0x010a
        /*0422*/ 	.byte	0x3f
	.zero		1


	//----- nvinfo : EIATTR_NUM_MBARRIERS
	.align		4
.L_1390:
        /*0424*/ 	.byte	0x03, 0x38
        /*0426*/ 	.short	0x0009


	//----- nvinfo : EIATTR_EXIT_INSTR_OFFSETS
	.align		4
        /*0428*/ 	.byte	0x04, 0x1c
        /*042a*/ 	.short	(.L_1392 - .L_1391)


	//   ....[0]....
.L_1391:
        /*042c*/ 	.word	0x00008dd0


	//----- nvinfo : EIATTR_MAX_THREADS
	.align		4
.L_1392:
        /*0430*/ 	.byte	0x04, 0x05
        /*0432*/ 	.short	(.L_1394 - .L_1393)
.L_1393:
        /*0434*/ 	.word	0x00000180
        /*0438*/ 	.word	0x00000001
        /*043c*/ 	.word	0x00000001


	//----- nvinfo : EIATTR_CRS_STACK_SIZE
	.align		4
.L_1394:
        /*0440*/ 	.byte	0x04, 0x1e
        /*0442*/ 	.short	(.L_1396 - .L_1395)
.L_1395:
        /*0444*/ 	.word	0x00000000


	//----- nvinfo : EIATTR_CBANK_PARAM_SIZE
	.align		4
.L_1396:
        /*0448*/ 	.byte	0x03, 0x19
        /*044a*/ 	.short	0x06f0


	//----- nvinfo : EIATTR_PARAM_CBANK
	.align		4
        /*044c*/ 	.byte	0x04, 0x0a
        /*044e*/ 	.short	(.L_1398 - .L_1397)
	.align		4
.L_1397:
        /*0450*/ 	.word	index@(.nv.constant0._ZN7cutlass13device_kernelIN5flash11enable_sm90INS1_16FlashAttnBwdSm90INS1_25CollectiveMainloopBwdSm90ILi2ELi2ELi2EN4cute5tupleIJNS5_1CILi1EEES8_S8_EEENS6_IJNS7_ILi64EEENS7_ILi128EEESB_EEENS_6half_tEfNS_4arch4Sm90ELb0ELb1ELb0ELb0ELb1ELb1ELb0ELb0ELi2ELi1ELi2ELi1ELb0EEENS1_24CollectiveEpilogueBwdGQAISC_fSF_Li256ELb0ELb1EEENS1_19SingleTileSchedulerILb0ELb0ELb0ELi128EEEEEEEEEvNT_6ParamsE)
        /*0454*/ 	.short	0x0210
        /*0456*/ 	.short	0x06f0


	//----- nvinfo : EIATTR_SW_WAR
	.align		4
.L_1398:
        /*0458*/ 	.byte	0x04, 0x36
        /*045a*/ 	.short	(.L_1400 - .L_1399)
.L_1399:
        /*045c*/ 	.word	0x00000008
.L_1400:


//--------------------- .nv.info._ZN7cutlass13device_kernelIN5flash11enable_sm90INS1_16FlashAttnBwdSm90INS1_25CollectiveMainloopBwdSm90ILi2ELi2ELi2EN4cute5tupleIJNS5_1CILi1EEES8_S8_EEENS6_IJNS7_ILi64EEENS7_ILi128EEESB_EEENS_6half_tEfNS_4arch4Sm90ELb0ELb1ELb0ELb1ELb0ELb1ELb0ELb0ELi2ELi1ELi2ELi1ELb0EEENS1_21CollectiveEpilogueBwdISC_SD_SF_Li256ELb1ELb0ELi1EEENS1_19SingleTileSchedulerILb1ELb0ELb0ELi128EEEEEEEEEvNT_6ParamsE --------------------------
	.section	.nv.info._ZN7cutlass13device_kernelIN5flash11enable_sm90INS1_16FlashAttnBwdSm90INS1_25CollectiveMainloopBwdSm90ILi2ELi2ELi2EN4cute5tupleIJNS5_1CILi1EEES8_S8_EEENS6_IJNS7_ILi64EEENS7_ILi128EEESB_EEENS_6half_tEfNS_4arch4Sm90ELb0ELb1ELb0ELb1ELb0ELb1ELb0ELb0ELi2ELi1ELi2ELi1ELb0EEENS1_21CollectiveEpilogueBwdISC_SD_SF_Li256ELb1ELb0ELi1EEENS1_19SingleTileSchedulerILb1ELb0ELb0ELi128EEEEEEEEEvNT_6ParamsE,"",@"SHT_CUDA_INFO"
	.sectionflags	@""
	.align	4


	//----- nvinfo : EIATTR_CUDA_API_VERSION
	.align		4
        /*0000*/ 	.byte	0x04, 0x37
        /*0002*/ 	.short	(.L_1402 - .L_1401)
.L_1401:
        /*0004*/ 	.word	0x00000082


	//----- nvinfo : EIATTR_KPARAM_INFO
	.align		4
.L_1402:
        /*0008*/ 	.byte	0x04, 0x17
        /*000a*/ 	.short	(.L_1404 - .L_1403)
.L_1403:
        /*000c*/ 	.word	0x00000000
        /*0010*/ 	.short	0x0000
        /*0012*/ 	.short	0x0070
        /*0014*/ 	.byte	0x00, 0xf0, 0x01, 0x1a


	//----- nvinfo : EIATTR_SPARSE_MMA_MASK
	.align		4
.L_1404:
        /*0018*/ 	.byte	0x03, 0x50
        /*001a*/ 	.short	0x0000


	//----- nvinfo : EIATTR_MAXREG_COUNT
	.align		4
        /*001c*/ 	.byte	0x03, 0x1b
        /*001e*/ 	.short	0x00a8


	//----- nvinfo : EIATTR_NUM_BARRIERS
	.align		4
        /*0020*/ 	.byte	0x02, 0x4c
        /*0022*/ 	.byte	0x10
	.zero		1


	//----- nvinfo : EIATTR_EXTERNS
	.align		4
        /*0024*/ 	.byte	0x04, 0x0f
        /*0026*/ 	.short	(.L_1406 - .L_1405)


	//   ....[0]....
	.align		4
.L_1405:
        /*0028*/ 	.word	index@(__assertfail)


	//----- nvinfo : EIATTR_ANNOTATIONS
	.align		4
.L_1406:
        /*002c*/ 	.byte	0x04, 0x55
        /*002e*/ 	.short	(.L_1408 - .L_1407)


	//   ....[0]....
.L_1407:
        /*0030*/ 	.word	0x00000001
        /*0034*/ 	.byte	0xc0, 0xa0, 0x00, 0x00, 0x01, 0x00, 0x00, 0x00, 0x60, 0xa2, 0x00, 0x00, 0x01, 0x00, 0x00, 0x00
        /*0044*/ 	.byte	0xe0, 0xad, 0x00, 0x00, 0x01, 0x00, 0x00, 0x00, 0x00, 0xae, 0x00, 0x00, 0x01, 0x00, 0x00, 0x00
        /*0054*/ 	.byte	0x70, 0xb1, 0x00, 0x00


	//----- nvinfo : EIATTR_MERCURY_ISA_VERSION
	.align		4
.L_1408:
        /*0058*/ 	.byte	0x03, 0x5f
        /*005a*/ 	.short	0x0101


	//----- nvinfo : EIATTR_INT_WARP_WIDE_INSTR_OFFSETS
	.align		4
        /*005c*/ 	.byte	0x04, 0x31
        /*005e*/ 	.short	(.L_1410 - .L_1409)


	//   ....[0]....
.L_1409:
        /*0060*/ 	.word	0x00000190


	//   ....[1]....
        /*0064*/ 	.word	0x000001c0


	//----- nvinfo : EIATTR_COOP_GROUP_MASK_REGIDS
	.align		4
.L_1410:
        /*0068*/ 	.byte	0x04, 0x29
        /*006a*/ 	.short	(.L_1412 - .L_1411)


	//   ....[0]....
.L_1411:
        /*006c*/ 	.word	0xffffffff


	//   ....[1]....
        /*0070*/ 	.word	0xffffffff


	//   ....[2]....
        /*0074*/ 	.word	0xffffffff


	//   ....[3]....
        /*0078*/ 	.word	0xffffffff


	//   ....[4]....
        /*007c*/ 	.word	0xffffffff


	//   ....[5]....
        /*0080*/ 	.word	0xffffffff


	//   ....[6]....
        /*0084*/ 	.word	0xffffffff


	//   ....[7]....
        /*0088*/ 	.word	0x0500000f


	//----- nvinfo : EIATTR_COOP_GROUP_INSTR_OFFSETS
	.align		4
.L_1412:
        /*008c*/ 	.byte	0x04, 0x28
        /*008e*/ 	.short	(.L_1414 - .L_1413)


	//   ....[0]....
.L_1413:
        /*0090*/ 	.word	0x00000070


	//   ....[1]....
        /*0094*/ 	.word	0x000001a0


	//   ....[2]....
        /*0098*/ 	.word	0x000001f0


	//   ....[3]....
        /*009c*/ 	.word	0x000003e0


	//   ....[4]....
        /*00a0*/ 	.word	0x00000620


	//   ....[5]....
        /*00a4*/ 	.word	0x00001640


	//   ....[6]....
        /*00a8*/ 	.word	0x00007e30


	//   ....[7]....
        /*00ac*/ 	.word	0x0000b9c0


	//----- nvinfo : EIATTR_REG_RECONFIG
	.align		4
.L_1414:
        /*00b0*/ 	.byte	0x01, 0x54
	.zero		2


	//----- nvinfo : EIATTR_SYSCALL_OFFSETS
	.align		4
        /*00b4*/ 	.byte	0x04, 0x46
        /*00b6*/ 	.short	(.L_1416 - .L_1415)


	//   ....[0]....
.L_1415:
        /*00b8*/ 	.word	0x00001280


	//   ....[1]....
        /*00bc*/ 	.word	0x00001370


	//   ....[2]....
        /*00c0*/ 	.word	0x000014d0


	//   ....[3]....
        /*00c4*/ 	.word	0x000015c0


	//----- nvinfo : EIATTR_MBARRIER_INSTR_OFFSETS
	.align		4
.L_1416:
        /*00c8*/ 	.byte	0x04, 0x39
        /*00ca*/ 	.short	(.L_1418 - .L_1417)


	//   ....[0]....
.L_1417:
        /*00cc*/ 	.word	0x00000290
        /*00d0*/ 	.word	0x000000ff
        /*00d4*/ 	.word	0x00030800
        /*00d8*/ 	.short	0x0100
        /*00da*/ 	.byte	0x06
	.zero		1


	//   ....[1]....
        /*00dc*/ 	.word	0x00000390
        /*00e0*/ 	.word	0x000000ff
        /*00e4*/ 	.word	0x00030810
        /*00e8*/ 	.short	0x0100
        /*00ea*/ 	.byte	0x08
	.zero		1


	//   ....[2]....
        /*00ec*/ 	.word	0x000003a0
        /*00f0*/ 	.word	0x000000ff
        /*00f4*/ 	.word	0x00030820
        /*00f8*/ 	.short	0x0100
        /*00fa*/ 	.byte	0x08
	.zero		1


	//   ....[3]....
        /*00fc*/ 	.word	0x000003b0
        /*0100*/ 	.word	0x000000ff
        /*0104*/ 	.word	0x00030818
        /*0108*/ 	.short	0x0100
        /*010a*/ 	.byte	0x08
	.zero		1


	//   ....[4]....
        /*010c*/ 	.word	0x000003c0
        /*0110*/ 	.word	0x000000ff
        /*0114*/ 	.word	0x00030828
        /*0118*/ 	.short	0x0100
        /*011a*/ 	.byte	0x08
	.zero		1


	//   ....[5]....
        /*011c*/ 	.word	0x000004f0
        /*0120*/ 	.word	0x000000ff
        /*0124*/ 	.word	0x00030830
        /*0128*/ 	.short	0x0100
        /*012a*/ 	.byte	0x08
	.zero		1


	//   ....[6]....
        /*012c*/ 	.word	0x00000500
        /*0130*/ 	.word	0x000000ff
        /*0134*/ 	.word	0x00030840
        /*0138*/ 	.short	0x0100
        /*013a*/ 	.byte	0x08
	.zero		1


	//   ....[7]....
        /*013c*/ 	.word	0x00000510
        /*0140*/ 	.word	0x000000ff
        /*0144*/ 	.word	0x00030838
        /*0148*/ 	.short	0x0100
        /*014a*/ 	.byte	0x08
	.zero		1


	//   ....[8]....
        /*014c*/ 	.word	0x00000520
        /*0150*/ 	.word	0x000000ff
        /*0154*/ 	.word	0x00030848
        /*0158*/ 	.short	0x0100
        /*015a*/ 	.byte	0x08
	.zero		1


	//   ....[9]....
        /*015c*/ 	.word	0x00001670
        /*0160*/ 	.word	0x000000e7
        /*0164*/ 	.word	0x00030800
        /*0168*/ 	.short	0x010a
        /*016a*/ 	.byte	0x3f
	.zero		1


	//   ....[10]....
        /*016c*/ 	.word	0x000017a0
        /*0170*/ 	.word	0x000000e7
        /*0174*/ 	.word	0x00030800
        /*0178*/ 	.short	0x010a
        /*017a*/ 	.byte	0x3f
	.zero		1


	//   ....[11]....
        /*017c*/ 	.word	0x00001e00
        /*0180*/ 	.word	0x00000000
        /*0184*/ 	.word	0x00030810
        /*0188*/ 	.short	0x010a
        /*018a*/ 	.byte	0x3f
	.zero		1


	//   ....[12]....
        /*018c*/ 	.word	0x00001e40
        /*0190*/ 	.word	0x00000000
        /*0194*/ 	.word	0x00030810
        /*0198*/ 	.short	0x010a
        /*019a*/ 	.byte	0x3f
	.zero		1


	//   ....[13]....
        /*019c*/ 	.word	0x00002370
        /*01a0*/ 	.word	0x00000000
        /*01a4*/ 	.word	0x00030830
        /*01a8*/ 	.short	0x010a
        /*01aa*/ 	.byte	0x3f
	.zero		1


	//   ....[14]....
        /*01ac*/ 	.word	0x000023f0
        /*01b0*/ 	.word	0x00000000
        /*01b4*/ 	.word	0x00030830
        /*01b8*/ 	.short	0x010a
        /*01ba*/ 	.byte	0x3f
	.zero		1


	//   ....[15]....
        /*01bc*/ 	.word	0x00004040
        /*01c0*/ 	.word	0x00000005
        /*01c4*/ 	.word	0x00000000
        /*01c8*/ 	.short	0x0101
        /*01ca*/ 	.byte	0x3f
	.zero		1


	//   ....[16]....
        /*01cc*/ 	.word	0x00004370
        /*01d0*/ 	.word	0x00000000
        /*01d4*/ 	.word	0x00000000
        /*01d8*/ 	.short	0x0101
        /*01da*/ 	.byte	0x3f
	.zero		1


	//   ....[17]....
        /*01dc*/ 	.word	0x00009bb0
        /*01e0*/ 	.word	0x0000000f
        /*01e4*/ 	.word	0x00030820
        /*01e8*/ 	.short	0x010a
        /*01ea*/ 	.byte	0x3f
	.zero		1


	//   ....[18]....
        /*01ec*/ 	.word	0x0000a2e0
        /*01f0*/ 	.word	0x0000000f
        /*01f4*/ 	.word	0x00030840
        /*01f8*/ 	.short	0x010a
        /*01fa*/ 	.byte	0x3f
	.zero		1


	//   ....[19]....
        /*01fc*/ 	.word	0x0000a5b0
        /*0200*/ 	.word	0x0000000f
        /*0204*/ 	.word	0x00030828
        /*0208*/ 	.short	0x010a
        /*020a*/ 	.byte	0x3f
	.zero		1


	//   ....[20]....
        /*020c*/ 	.word	0x0000a880
        /*0210*/ 	.word	0x0000000f
        /*0214*/ 	.word	0x00030848
        /*0218*/ 	.short	0x010a
        /*021a*/ 	.byte	0x3f
	.zero		1


	//   ....[21]....
        /*021c*/ 	.word	0x0000aaf0
        /*0220*/ 	.word	0x0000000f
        /*0224*/ 	.word	0x00030820
        /*0228*/ 	.short	0x010a
        /*022a*/ 	.byte	0x3f
	.zero		1


	//   ....[22]....
        /*022c*/ 	.word	0x0000ae30
        /*0230*/ 	.word	0x0000000f
        /*0234*/ 	.word	0x00030840
        /*0238*/ 	.short	0x010a
        /*023a*/ 	.byte	0x3f
	.zero		1


	//   ....[23]....
        /*023c*/ 	.word	0x0000b0d0
        /*0240*/ 	.word	0x0000000f
        /*0244*/ 	.word	0x00030828
        /*0248*/ 	.short	0x010a
        /*024a*/ 	.byte	0x3f
	.zero		1


	//   ....[24]....
        /*024c*/ 	.word	0x0000b3e0
        /*0250*/ 	.word	0x00000003
        /*0254*/ 	.word	0x00030840
        /*0258*/ 	.short	0x010a
        /*025a*/ 	.byte	0x3f
	.zero		1


	//   ....[25]....
        /*025c*/ 	.word	0x0000b840
        /*0260*/ 	.word	0x00000007
        /*0264*/ 	.word	0x00000000
        /*0268*/ 	.short	0x010a
        /*026a*/ 	.byte	0x3f
	.zero		1


	//   ....[26]....
        /*026c*/ 	.word	0x0000b890
        /*0270*/ 	.word	0x00000003
        /*0274*/ 	.word	0x00000000
        /*0278*/ 	.short	0x010a
        /*027a*/ 	.byte	0x3f
	.zero		1


	//   ....[27]....
        /*027c*/ 	.word	0x0000b8f0
        /*0280*/ 	.word	0x00000005
        /*0284*/ 	.word	0x00000000
        /*0288*/ 	.short	0x010a
        /*028a*/ 	.byte	0x3f
	.zero		1


	//   ....[28]....
        /*028c*/ 	.word	0x0000b920
        /*0290*/ 	.word	0x00000003
        /*0294*/ 	.word	0x00000000
        /*0298*/ 	.short	0x010a
        /*029a*/ 	.byte	0x3f
	.zero		1


	//   ....[29]....
        /*029c*/ 	.word	0x0000b9f0
        /*02a0*/ 	.word	0x000000e7
        /*02a4*/ 	.word	0x00030800
        /*02a8*/ 	.short	0x010a
        /*02aa*/ 	.byte	0x3f
	.zero		1


	//   ....[30]....
        /*02ac*/ 	.word	0x0000ba40
        /*02b0*/ 	.word	0x00000000
        /*02b4*/ 	.word	0x00030810
        /*02b8*/ 	.short	0x010a
        /*02ba*/ 	.byte	0x3f
	.zero		1


	//   ....[31]....
        /*02bc*/ 	.word	0x0000ba90
        /*02c0*/ 	.word	0x00000000
        /*02c4*/ 	.word	0x00030830
        /*02c8*/ 	.short	0x010a
        /*02ca*/ 	.byte	0x3f
	.zero		1


	//   ....[32]....
        /*02cc*/ 	.word	0x0000bae0
        /*02d0*/ 	.word	0x0000000f
        /*02d4*/ 	.word	0x00030820
        /*02d8*/ 	.short	0x010a
        /*02da*/ 	.byte	0x3f
	.zero		1


	//   ....[33]....
        /*02dc*/ 	.word	0x0000bb30
        /*02e0*/ 	.word	0x0000000f
        /*02e4*/ 	.word	0x00030840
        /*02e8*/ 	.short	0x010a
        /*02ea*/ 	.byte	0x3f
	.zero		1


	//   ....[34]....
        /*02ec*/ 	.word	0x0000bb80
        /*02f0*/ 	.word	0x0000000f
        /*02f4*/ 	.word	0x00030828
        /*02f8*/ 	.short	0x010a
        /*02fa*/ 	.byte	0x3f
	.zero		1


	//   ....[35]....
        /*02fc*/ 	.word	0x0000bbd0
        /*0300*/ 	.word	0x0000000f
        /*0304*/ 	.word	0x00030848
        /*0308*/ 	.short	0x010a
        /*030a*/ 	.byte	0x3f
	.zero		1


	//   ....[36]....
        /*030c*/ 	.word	0x0000bc30
        /*0310*/ 	.word	0x0000000f
        /*0314*/ 	.word	0x00030820
        /*0318*/ 	.short	0x010a
        /*031a*/ 	.byte	0x3f
	.zero		1


	//   ....[37]....
        /*031c*/ 	.word	0x0000bc80
        /*0320*/ 	.word	0x0000000f
        /*0324*/ 	.word	0x00030840
        /*0328*/ 	.short	0x010a
        /*032a*/ 	.byte	0x3f
	.zero		1


	//   ....[38]....
        /*032c*/ 	.word	0x0000bcd0
        /*0330*/ 	.word	0x0000000f
        /*0334*/ 	.word	0x00030828
        /*0338*/ 	.short	0x010a
        /*033a*/ 	.byte	0x3f
	.zero		1


	//   ....[39]....
        /*033c*/ 	.word	0x0000bd20
        /*0340*/ 	.word	0x00000003
        /*0344*/ 	.word	0x00030840
        /*0348*/ 	.short	0x010a
        /*034a*/ 	.byte	0x3f
	.zero		1


	//   ....[40]....
        /*034c*/ 	.word	0x0000bdf0
        /*0350*/ 	.word	0x00000007
        /*0354*/ 	.word	0x00000000
        /*0358*/ 	.short	0x010a
        /*035a*/ 	.byte	0x3f
	.zero		1


	//   ....[41]....
        /*035c*/ 	.word	0x0000be40
        /*0360*/ 	.word	0x00000003
        /*0364*/ 	.word	0x00000000
        /*0368*/ 	.short	0x010a
        /*036a*/ 	.byte	0x3f
	.zero		1


	//   ....[42]....
        /*036c*/ 	.word	0x0000be90
        /*0370*/ 	.word	0x00000005
        /*0374*/ 	.word	0x00000000
        /*0378*/ 	.short	0x010a
        /*037a*/ 	.byte	0x3f
	.zero		1


	//----- nvinfo : EIATTR_NUM_MBARRIERS
	.align		4
.L_1418:
        /*037c*/ 	.byte	0x03, 0x38
        /*037e*/ 	.short	0x0009


	//----- nvinfo : EIATTR_EXIT_INSTR_OFFSETS
	.align		4
        /*0380*/ 	.byte	0x04, 0x1c
        /*0382*/ 	.short	(.L_1420 - .L_1419)


	//   ....[0]....
.L_1419:
        /*0384*/ 	.word	0x0000b970


	//----- nvinfo : EIATTR_MAX_THREADS
	.align		4
.L_1420:
        /*0388*/ 	.byte	0x04, 0x05
        /*038a*/ 	.short	(.L_1422 - .L_1421)
.L_1421:
        /*038c*/ 	.word	0x00000180
        /*0390*/ 	.word	0x00000001
        /*0394*/ 	.word	0x00000001


	//----- nvinfo : EIATTR_CRS_STACK_SIZE
	.align		4
.L_1422:
        /*0398*/ 	.byte	0x04, 0x1e
        /*039a*/ 	.short	(.L_1424 - .L_1423)
.L_1423:
        /*039c*/ 	.word	0x00000000


	//----- nvinfo : EIATTR_CBANK_PARAM_SIZE
	.align		4
.L_1424:
        /*03a0*/ 	.byte	0x03, 0x19
        /*03a2*/ 	.short	0x06f0


	//----- nvinfo : EIATTR_PARAM_CBANK
	.align		4
        /*03a4*/ 	.byte	0x04, 0x0a
        /*03a6*/ 	.short	(.L_1426 - .L_1425)
	.align		4
.L_1425:
        /*03a8*/ 	.word	index@(.nv.constant0._ZN7cutlass13device_kernelIN5flash11enable_sm90INS1_16FlashAttnBwdSm90INS1_25CollectiveMainloopBwdSm90ILi2ELi2ELi2EN4cute5tupleIJNS5_1CILi1EEES8_S8_EEENS6_IJNS7_ILi64EEENS7_ILi128EEESB_EEENS_6half_tEfNS_4arch4Sm90ELb0ELb1ELb0ELb1ELb0ELb1ELb0ELb0ELi2ELi1ELi2ELi1ELb0EEENS1_21CollectiveEpilogueBwdISC_SD_SF_Li256ELb1ELb0ELi1EEENS1_19SingleTileSchedulerILb1ELb0ELb0ELi128EEEEEEEEEvNT_6ParamsE)
        /*03ac*/ 	.short	0x0210
        /*03ae*/ 	.short	0x06f0


	//----- nvinfo : EIATTR_SW_WAR
	.align		4
.L_1426:
        /*03b0*/ 	.byte	0x04, 0x36
        /*03b2*/ 	.short	(.L_1428 - .L_1427)
.L_1427:
        /*03b4*/ 	.word	0x00000008
.L_1428:


//--------------------- .nv.info._ZN7cutlass13device_kernelIN5flash11enable_sm90INS1_16FlashAttnBwdSm90INS1_25CollectiveMainloopBwdSm90ILi2ELi2ELi2EN4cute5tupleIJNS5_1CILi1EEES8_S8_EEENS6_IJNS7_ILi64EEENS7_ILi128EEESB_EEENS_6half_tEfNS_4arch4Sm90ELb0ELb1ELb0ELb1ELb1ELb1ELb0ELb0ELi2ELi1ELi2ELi1ELb0EEENS1_21CollectiveEpilogueBwdISC_SD_SF_Li256ELb1ELb0ELi1EEENS1_19SingleTileSchedulerILb1ELb0ELb0ELi128EEEEEEEEEvNT_6ParamsE --------------------------
	.section	.nv.info._ZN7cutlass13device_kernelIN5flash11enable_sm90INS1_16FlashAttnBwdSm90INS1_25CollectiveMainloopBwdSm90ILi2ELi2ELi2EN4cute5tupleIJNS5_1CILi1EEES8_S8_EEENS6_IJNS7_ILi64EEENS7_ILi128EEESB_EEENS_6half_tEfNS_4arch4Sm90ELb0ELb1ELb0ELb1ELb1ELb1ELb0ELb0ELi2ELi1ELi2ELi1ELb0EEENS1_21CollectiveEpilogueBwdISC_SD_SF_Li256ELb1ELb0ELi1EEENS1_19SingleTileSchedulerILb1ELb0ELb0ELi128EEEEEEEEEvNT_6ParamsE,"",@"SHT_CUDA_INFO"
	.sectionflags	@""
	.align	4


	//----- nvinfo : EIATTR_CUDA_API_VERSION
	.align		4
        /*0000*/ 	.byte	0x04, 0x37
        /*0002*/ 	.short	(.L_1430 - .L_1429)
.L_1429:
        /*0004*/ 	.word	0x00000082


	//----- nvinfo : EIATTR_KPARAM_INFO
	.align		4
.L_1430:
        /*0008*/ 	.byte	0x04, 0x17
        /*000a*/ 	.short	(.L_1432 - .L_1431)
.L_1431:
        /*000c*/ 	.word	0x00000000
        /*0010*/ 	.short	0x0000
        /*0012*/ 	.short	0x0070
        /*0014*/ 	.byte	0x00, 0xf0, 0x01, 0x1a


	//----- nvinfo : EIATTR_SPARSE_MMA_MASK
	.align		4
.L_1432:
        /*0018*/ 	.byte	0x03, 0x50
        /*001a*/ 	.short	0x0000


	//----- nvinfo : EIATTR_MAXREG_COUNT
	.align		4
        /*001c*/ 	.byte	0x03, 0x1b
        /*001e*/ 	.short	0x00a8


	//----- nvinfo : EIATTR_NUM_BARRIERS
	.align		4
        /*0020*/ 	.byte	0x02, 0x4c
        /*0022*/ 	.byte	0x10
	.zero		1


	//----- nvinfo : EIATTR_EXTERNS
	.align		4
        /*0024*/ 	.byte	0x04, 0x0f
        /*0026*/ 	.short	(.L_1434 - .L_1433)


	//   ....[0]....
	.align		4
.L_1433:
        /*0028*/ 	.word	index@(__assertfail)


	//----- nvinfo : EIATTR_ANNOTATIONS
	.align		4
.L_1434:
        /*002c*/ 	.byte	0x04, 0x55
        /*002e*/ 	.short	(.L_1436 - .L_1435)


	//   ....[0]....
.L_1435:
        /*0030*/ 	.word	0x00000001
        /*0034*/ 	.byte	0xd0, 0xaf, 0x00, 0x00, 0x01, 0x00, 0x00, 0x00, 0x70, 0xb1, 0x00, 0x00, 0x01, 0x00, 0x00, 0x00
        /*0044*/ 	.byte	0xf0, 0xbc, 0x00, 0x00, 0x01, 0x00, 0x00, 0x00, 0x10, 0xbd, 0x00, 0x00, 0x01, 0x00, 0x00, 0x00
        /*0054*/ 	.byte	0x80, 0xc0, 0x00, 0x00


	//----- nvinfo : EIATTR_MERCURY_ISA_VERSION
	.align		4
.L_1436:
        /*0058*/ 	.byte	0x03, 0x5f
        /*005a*/ 	.short	0x0101


	//----- nvinfo : EIATTR_INT_WARP_WIDE_INSTR_OFFSETS
	.align		4
        /*005c*/ 	.byte	0x04, 0x31
        /*005e*/ 	.short	(.L_1438 - .L_1437)


	//   ....[0]....
.L_1437:
        /*0060*/ 	.word	0x00000190


	//   ....[1]....
        /*0064*/ 	.word	0x000001c0


	//   ....[2]....
        /*0068*/ 	.word	0x00008d10


	//   ....[3]....
        /*006c*/ 	.word	0x00009360


	//   ....[4]....
        /*0070*/ 	.word	0x00009810


	//   ....[5]....
        /*0074*/ 	.word	0x00009ad0


	//   ....[6]....
        /*0078*/ 	.word	0x00009d30


	//   ....[7]....
        /*007c*/ 	.word	0x00009ec0


	//----- nvinfo : EIATTR_COOP_GROUP_MASK_REGIDS
	.align		4
.L_1438:
        /*0080*/ 	.byte	0x04, 0x29
        /*0082*/ 	.short	(.L_1440 - .L_1439)


	//   ....[0]....
.L_1439:
        /*0084*/ 	.word	0xffffffff


	//   ....[1]....
        /*0088*/ 	.word	0xffffffff


	//   ....[2]....
        /*008c*/ 	.word	0xffffffff


	//   ....[3]....
        /*0090*/ 	.word	0xffffffff


	//   ....[4]....
        /*0094*/ 	.word	0xffffffff


	//   ....[5]....
        /*0098*/ 	.word	0xffffffff


	//   ....[6]....
        /*009c*/ 	.word	0xffffffff


	//   ....[7]....
        /*00a0*/ 	.word	0xffffffff


	//   ....[8]....
        /*00a4*/ 	.word	0xffffffff


	//   ....[9]....
        /*00a8*/ 	.word	0xffffffff


	//   ....[10]....
        /*00ac*/ 	.word	0xffffffff


	//   ....[11]....
        /*00b0*/ 	.word	0xffffffff


	//   ....[12]....
        /*00b4*/ 	.word	0xffffffff


	//   ....[13]....
        /*00b8*/ 	.word	0xffffffff


	//   ....[14]....
        /*00bc*/ 	.word	0xffffffff


	//   ....[15]....
        /*00c0*/ 	.word	0xffffffff


	//   ....[16]....
        /*00c4*/ 	.word	0x0500000f


	//   ....[17]....
        /*00c8*/ 	.word	0x0500000f


	//   ....[18]....
        /*00cc*/ 	.word	0x0500000f


	//   ....[19]....
        /*00d0*/ 	.word	0x0500000f


	//----- nvinfo : EIATTR_COOP_GROUP_INSTR_OFFSETS
	.align		4
.L_1440:
        /*00d4*/ 	.byte	0x04, 0x28
        /*00d6*/ 	.short	(.L_1442 - .L_1441)


	//   ....[0]....
.L_1441:
        /*00d8*/ 	.word	0x00000070


	//   ....[1]....
        /*00dc*/ 	.word	0x000001a0


	//   ....[2]....
        /*00e0*/ 	.word	0x000001f0


	//   ....[3]....
        /*00e4*/ 	.word	0x000003e0


	//   ....[4]....
        /*00e8*/ 	.word	0x00000620


	//   ....[5]....
        /*00ec*/ 	.word	0x00001640


	//   ....[6]....
        /*00f0*/ 	.word	0x00007e30


	//   ....[7]....
        /*00f4*/ 	.word	0x00008910


	//   ....[8]....
        /*00f8*/ 	.word	0x00008c40


	//   ....[9]....
        /*00fc*/ 	.word	0x00008fc0


	//   ....[10]....
        /*0100*/ 	.word	0x00009290


	//   ....[11]....
        /*0104*/ 	.word	0x000094d0


	//   ....[12]....
        /*0108*/ 	.word	0x00009740


	//   ....[13]....
        /*010c*/ 	.word	0x00009a10


	//   ....[14]....
        /*0110*/ 	.word	0x00009c30


	//   ....[15]....
        /*0114*/ 	.word	0x00009dc0


	//   ....[16]....
        /*0118*/ 	.word	0x0000c8d0


	//   ....[17]....
        /*011c*/ 	.word	0x0000ca20


	//   ....[18]....
        /*0120*/ 	.word	0x0000ca90


	//   ....[19]....
        /*0124*/ 	.word	0x0000cb00


	//----- nvinfo : EIATTR_REG_RECONFIG
	.align		4
.L_1442:
        /*0128*/ 	.byte	0x01, 0x54
	.zero		2


	//----- nvinfo : EIATTR_SYSCALL_OFFSETS
	.align		4
        /*012c*/ 	.byte	0x04, 0x46
        /*012e*/ 	.short	(.L_1444 - .L_1443)


	//   ....[0]....
.L_1443:
        /*0130*/ 	.word	0x00001280


	//   ....[1]....
        /*0134*/ 	.word	0x00001370


	//   ....[2]....
        /*0138*/ 	.word	0x000014d0


	//   ....[3]....
        /*013c*/ 	.word	0x000015c0


	//----- nvinfo : EIATTR_MBARRIER_INSTR_OFFSETS
	.align		4
.L_1444:
        /*0140*/ 	.byte	0x04, 0x39
        /*0142*/ 	.short	(.L_1446 - .L_1445)


	//   ....[0]....
.L_1445:
        /*0144*/ 	.word	0x00000290
        /*0148*/ 	.word	0x000000ff
        /*014c*/ 	.word	0x00030800
        /*0150*/ 	.short	0x0100
        /*0152*/ 	.byte	0x06
	.zero		1


	//   ....[1]....
        /*0154*/ 	.word	0x00000390
        /*0158*/ 	.word	0x000000ff
        /*015c*/ 	.word	0x00030810
        /*0160*/ 	.short	0x0100
        /*0162*/ 	.byte	0x08
	.zero		1


	//   ....[2]....
        /*0164*/ 	.word	0x000003a0
        /*0168*/ 	.word	0x000000ff
        /*016c*/ 	.word	0x00030820
        /*0170*/ 	.short	0x0100
        /*0172*/ 	.byte	0x08
	.zero		1


	//   ....[3]....
        /*0174*/ 	.word	0x000003b0
        /*0178*/ 	.word	0x000000ff
        /*017c*/ 	.word	0x00030818
        /*0180*/ 	.short	0x0100
        /*0182*/ 	.byte	0x08
	.zero		1


	//   ....[4]....
        /*0184*/ 	.word	0x000003c0
        /*0188*/ 	.word	0x000000ff
        /*018c*/ 	.word	0x00030828
        /*0190*/ 	.short	0x0100
        /*0192*/ 	.byte	0x08
	.zero		1


	//   ....[5]....
        /*0194*/ 	.word	0x000004f0
        /*0198*/ 	.word	0x000000ff
        /*019c*/ 	.word	0x00030830
        /*01a0*/ 	.short	0x0100
        /*01a2*/ 	.byte	0x08
	.zero		1


	//   ....[6]....
        /*01a4*/ 	.word	0x00000500
        /*01a8*/ 	.word	0x000000ff
        /*01ac*/ 	.word	0x00030840
        /*01b0*/ 	.short	0x0100
        /*01b2*/ 	.byte	0x08
	.zero		1


	//   ....[7]....
        /*01b4*/ 	.word	0x00000510
        /*01b8*/ 	.word	0x000000ff
        /*01bc*/ 	.word	0x00030838
        /*01c0*/ 	.short	0x0100
        /*01c2*/ 	.byte	0x08
	.zero		1


	//   ....[8]....
        /*01c4*/ 	.word	0x00000520
        /*01c8*/ 	.word	0x000000ff
        /*01cc*/ 	.word	0x00030848
        /*01d0*/ 	.short	0x0100
        /*01d2*/ 	.byte	0x08
	.zero		1


	//   ....[9]....
        /*01d4*/ 	.word	0x00001670
        /*01d8*/ 	.word	0x000000e7
        /*01dc*/ 	.word	0x00030800
        /*01e0*/ 	.short	0x010a
        /*01e2*/ 	.byte	0x3f
	.zero		1


	//   ....[10]....
        /*01e4*/ 	.word	0x000017a0
        /*01e8*/ 	.word	0x000000e7
        /*01ec*/ 	.word	0x00030800
        /*01f0*/ 	.short	0x010a
        /*01f2*/ 	.byte	0x3f
	.zero		1


	//   ....[11]....
        /*01f4*/ 	.word	0x00001e00
        /*01f8*/ 	.word	0x00000000
        /*01fc*/ 	.word	0x00030810
        /*0200*/ 	.short	0x010a
        /*0202*/ 	.byte	0x3f
	.zero		1


	//   ....[12]....
        /*0204*/ 	.word	0x00001e40
        /*0208*/ 	.word	0x00000000
        /*020c*/ 	.word	0x00030810
        /*0210*/ 	.short	0x010a
        /*0212*/ 	.byte	0x3f
	.zero		1


	//   ....[13]....
        /*0214*/ 	.word	0x00002370
        /*0218*/ 	.word	0x00000000
        /*021c*/ 	.word	0x00030830
        /*0220*/ 	.short	0x010a
        /*0222*/ 	.byte	0x3f
	.zero		1


	//   ....[14]....
        /*0224*/ 	.word	0x000023f0
        /*0228*/ 	.word	0x00000000
        /*022c*/ 	.word	0x00030830
        /*0230*/ 	.short	0x010a
        /*0232*/ 	.byte	0x3f
	.zero		1


	//   ....[15]....
        /*0234*/ 	.word	0x00004040
        /*0238*/ 	.word	0x00000005
        /*023c*/ 	.word	0x00000000
        /*0240*/ 	.short	0x0101
        /*0242*/ 	.byte	0x3f
	.zero		1


	//   ....[16]....
        /*0244*/ 	.word	0x00004370
        /*0248*/ 	.word	0x00000000
        /*024c*/ 	.word	0x00000000
        /*0250*/ 	.short	0x0101
        /*0252*/ 	.byte	0x3f
	.zero		1


	//   ....[17]....
        /*0254*/ 	.word	0x0000aac0
        /*0258*/ 	.word	0x0000000f
        /*025c*/ 	.word	0x00030820
        /*0260*/ 	.short	0x010a
        /*0262*/ 	.byte	0x3f
	.zero		1


	//   ....[18]....
        /*0264*/ 	.word	0x0000b1f0
        /*0268*/ 	.word	0x0000000f
        /*026c*/ 	.word	0x00030840
        /*0270*/ 	.short	0x010a
        /*0272*/ 	.byte	0x3f
	.zero		1


	//   ....[19]....
        /*0274*/ 	.word	0x0000b4c0
        /*0278*/ 	.word	0x0000000f
        /*027c*/ 	.word	0x00030828
        /*0280*/ 	.short	0x010a
        /*0282*/ 	.byte	0x3f
	.zero		1


	//   ....[20]....
        /*0284*/ 	.word	0x0000b790
        /*0288*/ 	.word	0x0000000f
        /*028c*/ 	.word	0x00030848
        /*0290*/ 	.short	0x010a
        /*0292*/ 	.byte	0x3f
	.zero		1


	//   ....[21]....
        /*0294*/ 	.word	0x0000ba00
        /*0298*/ 	.word	0x0000000f
        /*029c*/ 	.word	0x00030820
        /*02a0*/ 	.short	0x010a
        /*02a2*/ 	.byte	0x3f
	.zero		1


	//   ....[22]....
        /*02a4*/ 	.word	0x0000bd40
        /*02a8*/ 	.word	0x0000000f
        /*02ac*/ 	.word	0x00030840
        /*02b0*/ 	.short	0x010a
        /*02b2*/ 	.byte	0x3f
	.zero		1


	//   ....[23]....
        /*02b4*/ 	.word	0x0000bfe0
        /*02b8*/ 	.word	0x0000000f
        /*02bc*/ 	.word	0x00030828
        /*02c0*/ 	.short	0x010a
        /*02c2*/ 	.byte	0x3f
	.zero		1


	//   ....[24]....
        /*02c4*/ 	.word	0x0000c2f0
        /*02c8*/ 	.word	0x00000003
        /*02cc*/ 	.word	0x00030840
        /*02d0*/ 	.short	0x010a
        /*02d2*/ 	.byte	0x3f
	.zero		1


	//   ....[25]....
        /*02d4*/ 	.word	0x0000c750
        /*02d8*/ 	.word	0x00000007
        /*02dc*/ 	.word	0x00000000
        /*02e0*/ 	.short	0x010a
        /*02e2*/ 	.byte	0x3f
	.zero		1


	//   ....[26]....
        /*02e4*/ 	.word	0x0000c7a0
        /*02e8*/ 	.word	0x00000003
        /*02ec*/ 	.word	0x00000000
        /*02f0*/ 	.short	0x010a
        /*02f2*/ 	.byte	0x3f
	.zero		1


	//   ....[27]....
        /*02f4*/ 	.word	0x0000c800
        /*02f8*/ 	.word	0x00000005
        /*02fc*/ 	.word	0x00000000
        /*0300*/ 	.short	0x010a
        /*0302*/ 	.byte	0x3f
	.zero		1


	//   ....[28]....
        /*0304*/ 	.word	0x0000c830
        /*0308*/ 	.word	0x00000003
        /*030c*/ 	.word	0x00000000
        /*0310*/ 	.short	0x010a
        /*0312*/ 	.byte	0x3f
	.zero		1


	//   ....[29]....
        /*0314*/ 	.word	0x0000c900
        /*0318*/ 	.word	0x000000e7
        /*031c*/ 	.word	0x00030800
        /*0320*/ 	.short	0x010a
        /*0322*/ 	.byte	0x3f
	.zero		1


	//   ....[30]....
        /*0324*/ 	.word	0x0000c950
        /*0328*/ 	.word	0x00000000
        /*032c*/ 	.word	0x00030810
        /*0330*/ 	.short	0x010a
        /*0332*/ 	.byte	0x3f
	.zero		1


	//   ....[31]....
        /*0334*/ 	.word	0x0000c9a0
        /*0338*/ 	.word	0x00000000
        /*033c*/ 	.word	0x00030830
        /*0340*/ 	.short	0x010a
        /*0342*/ 	.byte	0x3f
	.zero		1


	//   ....[32]....
        /*0344*/ 	.word	0x0000cb40
        /*0348*/ 	.word	0x0000000f
        /*034c*/ 	.word	0x00030820
        /*0350*/ 	.short	0x010a
        /*0352*/ 	.byte	0x3f
	.zero		1


	//   ....[33]....
        /*0354*/ 	.word	0x0000cb90
        /*0358*/ 	.word	0x0000000f
        /*035c*/ 	.word	0x00030840
        /*0360*/ 	.short	0x010a
        /*0362*/ 	.byte	0x3f
	.zero		1


	//   ....[34]....
        /*0364*/ 	.word	0x0000cbe0
        /*0368*/ 	.word	0x0000000f
        /*036c*/ 	.word	0x00030828
        /*0370*/ 	.short	0x010a
        /*0372*/ 	.byte	0x3f
	.zero		1


	//   ....[35]....
        /*0374*/ 	.word	0x0000cc30
        /*0378*/ 	.word	0x0000000f
        /*037c*/ 	.word	0x00030848
        /*0380*/ 	.short	0x010a
        /*0382*/ 	.byte	0x3f
	.zero		1


	//   ....[36]....
        /*0384*/ 	.word	0x0000cc90
        /*0388*/ 	.word	0x0000000f
        /*038c*/ 	.word	0x00030820
        /*0390*/ 	.short	0x010a
        /*0392*/ 	.byte	0x3f
	.zero		1


	//   ....[37]....
        /*0394*/ 	.word	0x0000cce0
        /*0398*/ 	.word	0x0000000f
        /*039c*/ 	.word	0x00030840
        /*03a0*/ 	.short	0x010a
        /*03a2*/ 	.byte	0x3f
	.zero		1


	//   ....[38]....
        /*03a4*/ 	.word	0x0000cd30
        /*03a8*/ 	.word	0x0000000f
        /*03ac*/ 	.word	0x00030828
        /*03b0*/ 	.short	0x010a
        /*03b2*/ 	.byte	0x3f
	.zero		1


	//   ....[39]....
        /*03b4*/ 	.word	0x0000cd80
        /*03b8*/ 	.word	0x00000003
        /*03bc*/ 	.word	0x00030840
        /*03c0*/ 	.short	0x010a
        /*03c2*/ 	.byte	0x3f
	.zero		1


	//   ....[40]....
        /*03c4*/ 	.word	0x0000ce50
        /*03c8*/ 	.word	0x00000007
        /*03cc*/ 	.word	0x00000000
        /*03d0*/ 	.short	0x010a
        /*03d2*/ 	.byte	0x3f
	.zero		1


	//   ....[41]....
        /*03d4*/ 	.word	0x0000cea0
        /*03d8*/ 	.word	0x00000003
        /*03dc*/ 	.word	0x00000000
        /*03e0*/ 	.short	0x010a
        /*03e2*/ 	.byte	0x3f
	.zero		1


	//   ....[42]....
        /*03e4*/ 	.word	0x0000cef0
        /*03e8*/ 	.word	0x00000005
        /*03ec*/ 	.word	0x00000000
        /*03f0*/ 	.short	0x010a
        /*03f2*/ 	.byte	0x3f
	.zero		1


	//----- nvinfo : EIATTR_NUM_MBARRIERS
	.align		4
.L_1446:
        /*03f4*/ 	.byte	0x03, 0x38
        /*03f6*/ 	.short	0x0009


	//----- nvinfo : EIATTR_EXIT_INSTR_OFFSETS
	.align		4
        /*03f8*/ 	.byte	0x04, 0x1c
        /*03fa*/ 	.short	(.L_1448 - .L_1447)


	//   ....[0]....
.L_1447:
        /*03fc*/ 	.word	0x0000c880


	//----- nvinfo : EIATTR_MAX_THREADS
	.align		4
.L_1448:
        /*0400*/ 	.byte	0x04, 0x05
        /*0402*/ 	.short	(.L_1450 - .L_1449)
.L_1449:
        /*0404*/ 	.word	0x00000180
        /*0408*/ 	.word	0x00000001
        /*040c*/ 	.word	0x00000001


	//----- nvinfo : EIATTR_CRS_STACK_SIZE
	.align		4
.L_1450:
        /*0410*/ 	.byte	0x04, 0x1e
        /*0412*/ 	.short	(.L_1452 - .L_1451)
.L_1451:
        /*0414*/ 	.word	0x00000000


	//----- nvinfo : EIATTR_CBANK_PARAM_SIZE
	.align		4
.L_1452:
        /*0418*/ 	.byte	0x03, 0x19
        /*041a*/ 	.short	0x06f0


	//----- nvinfo : EIATTR_PARAM_CBANK
	.align		4
        /*041c*/ 	.byte	0x04, 0x0a
        /*041e*/ 	.short	(.L_1454 - .L_1453)
	.align		4
.L_1453:
        /*0420*/ 	.word	index@(.nv.constant0._ZN7cutlass13device_kernelIN5flash11enable_sm90INS1_16FlashAttnBwdSm90INS1_25CollectiveMainloopBwdSm90ILi2ELi2ELi2EN4cute5tupleIJNS5_1CILi1EEES8_S8_EEENS6_IJNS7_ILi64EEENS7_ILi128EEESB_EEENS_6half_tEfNS_4arch4Sm90ELb0ELb1ELb0ELb1ELb1ELb1ELb0ELb0ELi2ELi1ELi2ELi1ELb0EEENS1_21CollectiveEpilogueBwdISC_SD_SF_Li256ELb1ELb0ELi1EEENS1_19SingleTileSchedulerILb1ELb0ELb0ELi128EEEEEEEEEvNT_6ParamsE)
        /*0424*/ 	.short	0x0210
        /*0426*/ 	.short	0x06f0


	//----- nvinfo : EIATTR_SW_WAR
	.align		4
.L_1454:
        /*0428*/ 	.byte	0x04, 0x36
        /*042a*/ 	.short	(.L_1456 - .L_1455)
.L_1455:
        /*042c*/ 	.word	0x00000008
.L_1456:


//--------------------- .nv.info._ZN7cutlass13device_kernelIN5flash11enable_sm90INS1_16FlashAttnBwdSm90INS1_25CollectiveMainloopBwdSm90ILi2ELi2ELi2EN4cute5tupleIJNS5_1CILi1EEES8_S8_EEENS6_IJNS7_ILi64EEENS7_ILi128EEESB_EEENS_6half_tEfNS_4arch4Sm90ELb0ELb1ELb0ELb1ELb0ELb1ELb0ELb0ELi2ELi1ELi2ELi1ELb0EEENS1_24CollectiveEpilogueBwdGQAISC_fSF_Li256ELb1ELb0EEENS1_19SingleTileSchedulerILb1ELb0ELb0ELi128EEEEEEEEEvNT_6ParamsE --------------------------
	.section	.nv.info._ZN7cutlass13device_kernelIN5flash11enable_sm90INS1_16FlashAttnBwdSm90INS1_25CollectiveMainloopBwdSm90ILi2ELi2ELi2EN4cute5tupleIJNS5_1CILi1EEES8_S8_EEENS6_IJNS7_ILi64EEENS7_ILi128EEESB_EEENS_6half_tEfNS_4arch4Sm90ELb0ELb1ELb0ELb1ELb0ELb1ELb0ELb0ELi2ELi1ELi2ELi1ELb0EEENS1_24CollectiveEpilogueBwdGQAISC_fSF_Li256ELb1ELb0EEENS1_19SingleTileSchedulerILb1ELb0ELb0ELi128EEEEEEEEEvNT_6ParamsE,"",@"SHT_CUDA_INFO"
	.sectionflags	@""
	.align	4


	//----- nvinfo : EIATTR_CUDA_API_VERSION
	.align		4
        /*0000*/ 	.byte	0x04, 0x37
        /*0002*/ 	.short	(.L_1458 - .L_1457)
.L_1457:
        /*0004*/ 	.word	0x00000082


	//----- nvinfo : EIATTR_KPARAM_INFO
	.align		4
.L_1458:
        /*0008*/ 	.byte	0x04, 0x17
        /*000a*/ 	.short	(.L_1460 - .L_1459)
.L_1459:
        /*000c*/ 	.word	0x00000000
        /*0010*/ 	.short	0x0000
        /*0012*/ 	.short	0x0070
        /*0014*/ 	.byte	0x00, 0xf0, 0x01, 0x1a


	//----- nvinfo : EIATTR_SPARSE_MMA_MASK
	.align		4
.L_1460:
        /*0018*/ 	.byte	0x03, 0x50
        /*001a*/ 	.short	0x0000


	//----- nvinfo : EIATTR_MAXREG_COUNT
	.align		4
        /*001c*/ 	.byte	0x03, 0x1b
        /*001e*/ 	.short	0x00a8


	//----- nvinfo : EIATTR_NUM_BARRIERS
	.align		4
        /*0020*/ 	.byte	0x02, 0x4c
        /*0022*/ 	.byte	0x10
	.zero		1


	//----- nvinfo : EIATTR_EXTERNS
	.align		4
        /*0024*/ 	.byte	0x04, 0x0f
        /*0026*/ 	.short	(.L_1462 - .L_1461)


	//   ....[0]....
	.align		4
.L_1461:
        /*0028*/ 	.word	index@(__assertfail)


	//----- nvinfo : EIATTR_ANNOTATIONS
	.align		4
.L_1462:
        /*002c*/ 	.byte	0x04, 0x55
        /*002e*/ 	.short	(.L_1464 - .L_1463)


	//   ....[0]....
.L_1463:
        /*0030*/ 	.word	0x00000001
        /*0034*/ 	.byte	0x00, 0x74, 0x00, 0x00, 0x01, 0x00, 0x00, 0x00, 0xa0, 0x75, 0x00, 0x00, 0x01, 0x00, 0x00, 0x00
        /*0044*/ 	.byte	0x20, 0x81, 0x00, 0x00, 0x01, 0x00, 0x00, 0x00, 0x40, 0x81, 0x00, 0x00, 0x01, 0x00, 0x00, 0x00
        /*0054*/ 	.byte	0xb0, 0x84, 0x00, 0x00


	//----- nvinfo : EIATTR_MERCURY_ISA_VERSION
	.align		4
.L_1464:
        /*0058*/ 	.byte	0x03, 0x5f
        /*005a*/ 	.short	0x0101


	//----- nvinfo : EIATTR_INT_WARP_WIDE_INSTR_OFFSETS
	.align		4
        /*005c*/ 	.byte	0x04, 0x31
        /*005e*/ 	.short	(.L_1466 - .L_1465)


	//   ....[0]....
.L_1465:
        /*0060*/ 	.word	0x00000190


	//   ....[1]....
        /*0064*/ 	.word	0x000001c0


	//----- nvinfo : EIATTR_COOP_GROUP_MASK_REGIDS
	.align		4
.L_1466:
        /*0068*/ 	.byte	0x04, 0x29
        /*006a*/ 	.short	(.L_1468 - .L_1467)


	//   ....[0]....
.L_1467:
        /*006c*/ 	.word	0xffffffff


	//   ....[1]....
        /*0070*/ 	.word	0xffffffff


	//   ....[2]....
        /*0074*/ 	.word	0xffffffff


	//   ....[3]....
        /*0078*/ 	.word	0xffffffff


	//   ....[4]....
        /*007c*/ 	.word	0xffffffff


	//   ....[5]....
        /*0080*/ 	.word	0xffffffff


	//   ....[6]....
        /*0084*/ 	.word	0xffffffff


	//   ....[7]....
        /*0088*/ 	.word	0x0500000f


	//----- nvinfo : EIATTR_COOP_GROUP_INSTR_OFFSETS
	.align		4
.L_1468:
        /*008c*/ 	.byte	0x04, 0x28
        /*008e*/ 	.short	(.L_1470 - .L_1469)


	//   ....[0]....
.L_1469:
        /*0090*/ 	.word	0x00000070


	//   ....[1]....
        /*0094*/ 	.word	0x000001a0


	//   ....[2]....
        /*0098*/ 	.word	0x000001f0


	//   ....[3]....
        /*009c*/ 	.word	0x000003e0


	//   ....[4]....
        /*00a0*/ 	.word	0x00000620


	//   ....[5]....
        /*00a4*/ 	.word	0x00001620


	//   ....[6]....
        /*00a8*/ 	.word	0x00005170


	//   ....[7]....
        /*00ac*/ 	.word	0x00008d00


	//----- nvinfo : EIATTR_REG_RECONFIG
	.align		4
.L_1470:
        /*00b0*/ 	.byte	0x01, 0x54
	.zero		2


	//----- nvinfo : EIATTR_SYSCALL_OFFSETS
	.align		4
        /*00b4*/ 	.byte	0x04, 0x46
        /*00b6*/ 	.short	(.L_1472 - .L_1471)


	//   ....[0]....
.L_1471:
        /*00b8*/ 	.word	0x00001260


	//   ....[1]....
        /*00bc*/ 	.word	0x00001350


	//   ....[2]....
        /*00c0*/ 	.word	0x000014b0


	//   ....[3]....
        /*00c4*/ 	.word	0x000015a0


	//----- nvinfo : EIATTR_MBARRIER_INSTR_OFFSETS
	.align		4
.L_1472:
        /*00c8*/ 	.byte	0x04, 0x39
        /*00ca*/ 	.short	(.L_1474 - .L_1473)


	//   ....[0]....
.L_1473:
        /*00cc*/ 	.word	0x00000290
        /*00d0*/ 	.word	0x000000ff
        /*00d4*/ 	.word	0x00030800
        /*00d8*/ 	.short	0x0100
        /*00da*/ 	.byte	0x06
	.zero		1


	//   ....[1]....
        /*00dc*/ 	.word	0x00000390
        /*00e0*/ 	.word	0x000000ff
        /*00e4*/ 	.word	0x00030810
        /*00e8*/ 	.short	0x0100
        /*00ea*/ 	.byte	0x08
	.zero		1


	//   ....[2]....
        /*00ec*/ 	.word	0x000003a0
        /*00f0*/ 	.word	0x000000ff
        /*00f4*/ 	.word	0x00030820
        /*00f8*/ 	.short	0x0100
        /*00fa*/ 	.byte	0x08
	.zero		1


	//   ....[3]....
        /*00fc*/ 	.word	0x000003b0
        /*0100*/ 	.word	0x000000ff
        /*0104*/ 	.word	0x00030818
        /*0108*/ 	.short	0x0100
        /*010a*/ 	.byte	0x08
	.zero		1


	//   ....[4]....
        /*010c*/ 	.word	0x000003c0
        /*0110*/ 	.word	0x000000ff
        /*0114*/ 	.word	0x00030828
        /*0118*/ 	.short	0x0100
        /*011a*/ 	.byte	0x08
	.zero		1


	//   ....[5]....
        /*011c*/ 	.word	0x000004f0
        /*0120*/ 	.word	0x000000ff
        /*0124*/ 	.word	0x00030830
        /*0128*/ 	.short	0x0100
        /*012a*/ 	.byte	0x08
	.zero		1


	//   ....[6]....
        /*012c*/ 	.word	0x00000500
        /*0130*/ 	.word	0x000000ff
        /*0134*/ 	.word	0x00030840
        /*0138*/ 	.short	0x0100
        /*013a*/ 	.byte	0x08
	.zero		1


	//   ....[7]....
        /*013c*/ 	.word	0x00000510
        /*0140*/ 	.word	0x000000ff
        /*0144*/ 	.word	0x00030838
        /*0148*/ 	.short	0x0100
        /*014a*/ 	.byte	0x08
	.zero		1


	//   ....[8]....
        /*014c*/ 	.word	0x00000520
        /*0150*/ 	.word	0x000000ff
        /*0154*/ 	.word	0x00030848
        /*0158*/ 	.short	0x0100
        /*015a*/ 	.byte	0x08
	.zero		1


	//   ....[9]....
        /*015c*/ 	.word	0x00001650
        /*0160*/ 	.word	0x000000e7
        /*0164*/ 	.word	0x00030800
        /*0168*/ 	.short	0x010a
        /*016a*/ 	.byte	0x3f
	.zero		1


	//   ....[10]....
        /*016c*/ 	.word	0x00001780
        /*0170*/ 	.word	0x000000e7
        /*0174*/ 	.word	0x00030800
        /*0178*/ 	.short	0x010a
        /*017a*/ 	.byte	0x3f
	.zero		1


	//   ....[11]....
        /*017c*/ 	.word	0x00001de0
        /*0180*/ 	.word	0x00000000
        /*0184*/ 	.word	0x00030810
        /*0188*/ 	.short	0x010a
        /*018a*/ 	.byte	0x3f
	.zero		1


	//   ....[12]....
        /*018c*/ 	.word	0x00001e20
        /*0190*/ 	.word	0x00000000
        /*0194*/ 	.word	0x00030810
        /*0198*/ 	.short	0x010a
        /*019a*/ 	.byte	0x3f
	.zero		1


	//   ....[13]....
        /*019c*/ 	.word	0x00002350
        /*01a0*/ 	.word	0x00000000
        /*01a4*/ 	.word	0x00030830
        /*01a8*/ 	.short	0x010a
        /*01aa*/ 	.byte	0x3f
	.zero		1


	//   ....[14]....
        /*01ac*/ 	.word	0x000023d0
        /*01b0*/ 	.word	0x00000000
        /*01b4*/ 	.word	0x00030830
        /*01b8*/ 	.short	0x010a
        /*01ba*/ 	.byte	0x3f
	.zero		1


	//   ....[15]....
        /*01bc*/ 	.word	0x00004020
        /*01c0*/ 	.word	0x00000005
        /*01c4*/ 	.word	0x00000000
        /*01c8*/ 	.short	0x0101
        /*01ca*/ 	.byte	0x3f
	.zero		1


	//   ....[16]....
        /*01cc*/ 	.word	0x00004350
        /*01d0*/ 	.word	0x00000000
        /*01d4*/ 	.word	0x00000000
        /*01d8*/ 	.short	0x0101
        /*01da*/ 	.byte	0x3f
	.zero		1


	//   ....[17]....
        /*01dc*/ 	.word	0x00006ef0
        /*01e0*/ 	.word	0x0000000f
        /*01e4*/ 	.word	0x00030820
        /*01e8*/ 	.short	0x010a
        /*01ea*/ 	.byte	0x3f
	.zero		1


	//   ....[18]....
        /*01ec*/ 	.word	0x00007620
        /*01f0*/ 	.word	0x0000000f
        /*01f4*/ 	.word	0x00030840
        /*01f8*/ 	.short	0x010a
        /*01fa*/ 	.byte	0x3f
	.zero		1


	//   ....[19]....
        /*01fc*/ 	.word	0x000078f0
        /*0200*/ 	.word	0x0000000f
        /*0204*/ 	.word	0x00030828
        /*0208*/ 	.short	0x010a
        /*020a*/ 	.byte	0x3f
	.zero		1


	//   ....[20]....
        /*020c*/ 	.word	0x00007bc0
        /*0210*/ 	.word	0x0000000f
        /*0214*/ 	.word	0x00030848
        /*0218*/ 	.short	0x010a
        /*021a*/ 	.byte	0x3f
	.zero		1


	//   ....[21]....
        /*021c*/ 	.word	0x00007e30
        /*0220*/ 	.word	0x0000000f
        /*0224*/ 	.word	0x00030820
        /*0228*/ 	.short	0x010a
        /*022a*/ 	.byte	0x3f
	.zero		1


	//   ....[22]....
        /*022c*/ 	.word	0x00008170
        /*0230*/ 	.word	0x0000000f
        /*0234*/ 	.word	0x00030840
        /*0238*/ 	.short	0x010a
        /*023a*/ 	.byte	0x3f
	.zero		1


	//   ....[23]....
        /*023c*/ 	.word	0x00008410
        /*0240*/ 	.word	0x0000000f
        /*0244*/ 	.word	0x00030828
        /*0248*/ 	.short	0x010a
        /*024a*/ 	.byte	0x3f
	.zero		1


	//   ....[24]....
        /*024c*/ 	.word	0x00008720
        /*0250*/ 	.word	0x00000003
        /*0254*/ 	.word	0x00030840
        /*0258*/ 	.short	0x010a
        /*025a*/ 	.byte	0x3f
	.zero		1


	//   ....[25]....
        /*025c*/ 	.word	0x00008b80
        /*0260*/ 	.word	0x00000007
        /*0264*/ 	.word	0x00000000
        /*0268*/ 	.short	0x010a
        /*026a*/ 	.byte	0x3f
	.zero		1


	//   ....[26]....
        /*026c*/ 	.word	0x00008bd0
        /*0270*/ 	.word	0x00000003
        /*0274*/ 	.word	0x00000000
        /*0278*/ 	.short	0x010a
        /*027a*/ 	.byte	0x3f
	.zero		1


	//   ....[27]....
        /*027c*/ 	.word	0x00008c30
        /*0280*/ 	.word	0x00000005
        /*0284*/ 	.word	0x00000000
        /*0288*/ 	.short	0x010a
        /*028a*/ 	.byte	0x3f
	.zero		1


	//   ....[28]....
        /*028c*/ 	.word	0x00008c60
        /*0290*/ 	.word	0x00000003
        /*0294*/ 	.word	0x00000000
        /*0298*/ 	.short	0x010a
        /*029a*/ 	.byte	0x3f
	.zero		1


	//   ....[29]....
        /*029c*/ 	.word	0x00008d30
        /*02a0*/ 	.word	0x000000e7
        /*02a4*/ 	.word	0x00030800
        /*02a8*/ 	.short	0x010a
        /*02aa*/ 	.byte	0x3f
	.zero		1


	//   ....[30]....
        /*02ac*/ 	.word	0x00008d80
        /*02b0*/ 	.word	0x00000000
        /*02b4*/ 	.word	0x00030810
        /*02b8*/ 	.short	0x010a
        /*02ba*/ 	.byte	0x3f
	.zero		1


	//   ....[31]....
        /*02bc*/ 	.word	0x00008dd0
        /*02c0*/ 	.word	0x00000000
        /*02c4*/ 	.word	0x00030830
        /*02c8*/ 	.short	0x010a
        /*02ca*/ 	.byte	0x3f
	.zero		1


	//   ....[32]....
        /*02cc*/ 	.word	0x00008e20
        /*02d0*/ 	.word	0x0000000f
        /*02d4*/ 	.word	0x00030820
        /*02d8*/ 	.short	0x010a
        /*02da*/ 	.byte	0x3f
	.zero		1


	//   ....[33]....
        /*02dc*/ 	.word	0x00008e70
        /*02e0*/ 	.word	0x0000000f
        /*02e4*/ 	.word	0x00030840
        /*02e8*/ 	.short	0x010a
        /*02ea*/ 	.byte	0x3f
	.zero		1


	//   ....[34]....
        /*02ec*/ 	.word	0x00008ec0
        /*02f0*/ 	.word	0x0000000f
        /*02f4*/ 	.word	0x00030828
        /*02f8*/ 	.short	0x010a
        /*02fa*/ 	.byte	0x3f
	.zero		1


	//   ....[35]....
        /*02fc*/ 	.word	0x00008f10
        /*0300*/ 	.word	0x0000000f
        /*0304*/ 	.word	0x00030848
        /*0308*/ 	.short	0x010a
        /*030a*/ 	.byte	0x3f
	.zero		1


	//   ....[36]....
        /*030c*/ 	.word	0x00008f70
        /*0310*/ 	.word	0x0000000f
        /*0314*/ 	.word	0x00030820
        /*0318*/ 	.short	0x010a
        /*031a*/ 	.byte	0x3f
	.zero		1


	//   ....[37]....
        /*031c*/ 	.word	0x00008fc0
        /*0320*/ 	.word	0x0000000f
        /*0324*/ 	.word	0x00030840
        /*0328*/ 	.short	0x010a
        /*032a*/ 	.byte	0x3f
	.zero		1


	//   ....[38]....
        /*032c*/ 	.word	0x00009010
        /*0330*/ 	.word	0x0000000f
        /*0334*/ 	.word	0x00030828
        /*0338*/ 	.short	0x010a
        /*033a*/ 	.byte	0x3f
	.zero		1


	//   ....[39]....
        /*033c*/ 	.word	0x00009060
        /*0340*/ 	.word	0x00000003
        /*0344*/ 	.word	0x00030840
        /*0348*/ 	.short	0x010a
        /*034a*/ 	.byte	0x3f
	.zero		1


	//   ....[40]....
        /*034c*/ 	.word	0x00009130
        /*0350*/ 	.word	0x00000007
        /*0354*/ 	.word	0x00000000
        /*0358*/ 	.short	0x010a
        /*035a*/ 	.byte	0x3f
	.zero		1


	//   ....[41]....
        /*035c*/ 	.word	0x00009180
        /*0360*/ 	.word	0x00000003
        /*0364*/ 	.word	0x00000000
        /*0368*/ 	.short	0x010a
        /*036a*/ 	.byte	0x3f
	.zero		1


	//   ....[42]....
        /*036c*/ 	.word	0x000091d0
        /*0370*/ 	.word	0x00000005
        /*0374*/ 	.word	0x00000000
        /*0378*/ 	.short	0x010a
        /*037a*/ 	.byte	0x3f
	.zero		1


	//----- nvinfo : EIATTR_NUM_MBARRIERS
	.align		4
.L_1474:
        /*037c*/ 	.byte	0x03, 0x38
        /*037e*/ 	.short	0x0009


	//----- nvinfo : EIATTR_EXIT_INSTR_OFFSETS
	.align		4
        /*0380*/ 	.byte	0x04, 0x1c
        /*0382*/ 	.short	(.L_1476 - .L_1475)


	//   ....[0]....
.L_1475:
        /*0384*/ 	.word	0x00008cb0


	//----- nvinfo : EIATTR_MAX_THREADS
	.align		4
.L_1476:
        /*0388*/ 	.byte	0x04, 0x05
        /*038a*/ 	.short	(.L_1478 - .L_1477)
.L_1477:
        /*038c*/ 	.word	0x00000180
        /*0390*/ 	.word	0x00000001
        /*0394*/ 	.word	0x00000001


	//----- nvinfo : EIATTR_CRS_STACK_SIZE
	.align		4
.L_1478:
        /*0398*/ 	.byte	0x04, 0x1e
        /*039a*/ 	.short	(.L_1480 - .L_1479)
.L_1479:
        /*039c*/ 	.word	0x00000000


	//----- nvinfo : EIATTR_CBANK_PARAM_SIZE
	.align		4
.L_1480:
        /*03a0*/ 	.byte	0x03, 0x19
        /*03a2*/ 	.short	0x06f0


	//----- nvinfo : EIATTR_PARAM_CBANK
	.align		4
        /*03a4*/ 	.byte	0x04, 0x0a
        /*03a6*/ 	.short	(.L_1482 - .L_1481)
	.align		4
.L_1481:
        /*03a8*/ 	.word	index@(.nv.constant0._ZN7cutlass13device_kernelIN5flash11enable_sm90INS1_16FlashAttnBwdSm90INS1_25CollectiveMainloopBwdSm90ILi2ELi2ELi2EN4cute5tupleIJNS5_1CILi1EEES8_S8_EEENS6_IJNS7_ILi64EEENS7_ILi128EEESB_EEENS_6half_tEfNS_4arch4Sm90ELb0ELb1ELb0ELb1ELb0ELb1ELb0ELb0ELi2ELi1ELi2ELi1ELb0EEENS1_24CollectiveEpilogueBwdGQAISC_fSF_Li256ELb1ELb0EEENS1_19SingleTileSchedulerILb1ELb0ELb0ELi128EEEEEEEEEvNT_6ParamsE)
        /*03ac*/ 	.short	0x0210
        /*03ae*/ 	.short	0x06f0


	//----- nvinfo : EIATTR_SW_WAR
	.align		4
.L_1482:
        /*03b0*/ 	.byte	0x04, 0x36
        /*03b2*/ 	.short	(.L_1484 - .L_1483)
.L_1483:
        /*03b4*/ 	.word	0x00000008
.L_1484:


//--------------------- .nv.info._ZN7cutlass13device_kernelIN5flash11enable_sm90INS1_16FlashAttnBwdSm90INS1_25CollectiveMainloopBwdSm90ILi2ELi2ELi2EN4cute5tupleIJNS5_1CILi1EEES8_S8_EEENS6_IJNS7_ILi64EEENS7_ILi128EEESB_EEENS_6half_tEfNS_4arch4Sm90ELb0ELb1ELb0ELb1ELb1ELb1ELb0ELb0ELi2ELi1ELi2ELi1ELb0EEENS1_24CollectiveEpilogueBwdGQAISC_fSF_Li256ELb1ELb1EEENS1_19SingleTileSchedulerILb1ELb0ELb0ELi128EEEEEEEEEvNT_6ParamsE --------------------------
	.section	.nv.info._ZN7cutlass13device_kernelIN5flash11enable_sm90INS1_16FlashAttnBwdSm90INS1_25CollectiveMainloopBwdSm90ILi2ELi2ELi2EN4cute5tupleIJNS5_1CILi1EEES8_S8_EEENS6_IJNS7_ILi64EEENS7_ILi128EEESB_EEENS_6half_tEfNS_4arch4Sm90ELb0ELb1ELb0ELb1ELb1ELb1ELb0ELb0ELi2ELi1ELi2ELi1ELb0EEENS1_24CollectiveEpilogueBwdGQAISC_fSF_Li256ELb1ELb1EEENS1_19SingleTileSchedulerILb1ELb0ELb0ELi128EEEEEEEEEvNT_6ParamsE,"",@"SHT_CUDA_INFO"
	.sectionflags	@""
	.align	4


	//----- nvinfo : EIATTR_CUDA_API_VERSION
	.align		4
        /*0000*/ 	.byte	0x04, 0x37
        /*0002*/ 	.short	(.L_1486 - .L_1485)
.L_1485:
        /*0004*/ 	.word	0x00000082


	//----- nvinfo : EIATTR_KPARAM_INFO
	.align		4
.L_1486:
        /*0008*/ 	.byte	0x04, 0x17
        /*000a*/ 	.short	(.L_1488 - .L_1487)
.L_1487:
        /*000c*/ 	.word	0x00000000
        /*0010*/ 	.short	0x0000
        /*0012*/ 	.short	0x0070
        /*0014*/ 	.byte	0x00, 0xf0, 0x01, 0x1a


	//----- nvinfo : EIATTR_SPARSE_MMA_MASK
	.align		4
.L_1488:
        /*0018*/ 	.byte	0x03, 0x50
        /*001a*/ 	.short	0x0000


	//----- nvinfo : EIATTR_MAXREG_COUNT
	.align		4
        /*001c*/ 	.byte	0x03, 0x1b
        /*001e*/ 	.short	0x00a8


	//----- nvinfo : EIATTR_NUM_BARRIERS
	.align		4
        /*0020*/ 	.byte	0x02, 0x4c
        /*0022*/ 	.byte	0x10
	.zero		1


	//----- nvinfo : EIATTR_EXTERNS
	.align		4
        /*0024*/ 	.byte	0x04, 0x0f
        /*0026*/ 	.short	(.L_1490 - .L_1489)


	//   ....[0]....
	.align		4
.L_1489:
        /*0028*/ 	.word	index@(__assertfail)


	//----- nvinfo : EIATTR_ANNOTATIONS
	.align		4
.L_1490:
        /*002c*/ 	.byte	0x04, 0x55
        /*002e*/ 	.short	(.L_1492 - .L_1491)


	//   ....[0]....
.L_1491:
        /*0030*/ 	.word	0x00000001
        /*0034*/ 	.byte	0x30, 0x88, 0x00, 0x00, 0x01, 0x00, 0x00, 0x00, 0xd0, 0x89, 0x00, 0x00, 0x01, 0x00, 0x00, 0x00
        /*0044*/ 	.byte	0x50, 0x95, 0x00, 0x00, 0x01, 0x00, 0x00, 0x00, 0x70, 0x95, 0x00, 0x00, 0x01, 0x00, 0x00, 0x00
        /*0054*/ 	.byte	0xe0, 0x98, 0x00, 0x00


	//----- nvinfo : EIATTR_MERCURY_ISA_VERSION
	.align		4
.L_1492:
        /*0058*/ 	.byte	0x03, 0x5f
        /*005a*/ 	.short	0x0101


	//----- nvinfo : EIATTR_INT_WARP_WIDE_INSTR_OFFSETS
	.align		4
        /*005c*/ 	.byte	0x04, 0x31
        /*005e*/ 	.short	(.L_1494 - .L_1493)


	//   ....[0]....
.L_1493:
        /*0060*/ 	.word	0x00000190


	//   ....[1]....
        /*0064*/ 	.word	0x000001c0


	//   ....[2]....
        /*0068*/ 	.word	0x00006550


	//   ....[3]....
        /*006c*/ 	.word	0x00006bb0


	//   ....[4]....
        /*0070*/ 	.word	0x00007060


	//   ....[5]....
        /*0074*/ 	.word	0x00007330


	//   ....[6]....
        /*0078*/ 	.word	0x00007590


	//   ....[7]....
        /*007c*/ 	.word	0x00007720


	//----- nvinfo : EIATTR_COOP_GROUP_MASK_REGIDS
	.align		4
.L_1494:
        /*0080*/ 	.byte	0x04, 0x29
        /*0082*/ 	.short	(.L_1496 - .L_1495)


	//   ....[0]....
.L_1495:
        /*0084*/ 	.word	0xffffffff


	//   ....[1]....
        /*0088*/ 	.word	0xffffffff


	//   ....[2]....
        /*008c*/ 	.word	0xffffffff


	//   ....[3]....
        /*0090*/ 	.word	0xffffffff


	//   ....[4]....
        /*0094*/ 	.word	0xffffffff


	//   ....[5]....
        /*0098*/ 	.word	0xffffffff


	//   ....[6]....
        /*009c*/ 	.word	0xffffffff


	//   ....[7]....
        /*00a0*/ 	.word	0xffffffff


	//   ....[8]....
        /*00a4*/ 	.word	0xffffffff


	//   ....[9]....
        /*00a8*/ 	.word	0xffffffff


	//   ....[10]....
        /*00ac*/ 	.word	0xffffffff


	//   ....[11]....
        /*00b0*/ 	.word	0xffffffff


	//   ....[12]....
        /*00b4*/ 	.word	0xffffffff


	//   ....[13]....
        /*00b8*/ 	.word	0xffffffff


	//   ....[14]....
        /*00bc*/ 	.word	0xffffffff


	//   ....[15]....
        /*00c0*/ 	.word	0xffffffff


	//   ....[16]....
        /*00c4*/ 	.word	0xffffffff


	//   ....[17]....
        /*00c8*/ 	.word	0xffffffff


	//   ....[18]....
        /*00cc*/ 	.word	0xffffffff


	//   ....[19]....
        /*00d0*/ 	.word	0xffffffff


	//   ....[20]....
        /*00d4*/ 	.word	0x0500000f


	//   ....[21]....
        /*00d8*/ 	.word	0x0500000f


	//   ....[22]....
        /*00dc*/ 	.word	0x0500000f


	//   ....[23]....
        /*00e0*/ 	.word	0x0500000f


	//   ....[24]....
        /*00e4*/ 	.word	0x0500000f


	//   ....[25]....
        /*00e8*/ 	.word	0x0500000f


	//----- nvinfo : EIATTR_COOP_GROUP_INSTR_OFFSETS
	.align		4
.L_1496:
        /*00ec*/ 	.byte	0x04, 0x28
        /*00ee*/ 	.short	(.L_1498 - .L_1497)


	//   ....[0]....
.L_1497:
        /*00f0*/ 	.word	0x00000070


	//   ....[1]....
        /*00f4*/ 	.word	0x000001a0


	//   ....[2]....
        /*00f8*/ 	.word	0x000001f0


	//   ....[3]....
        /*00fc*/ 	.word	0x000003e0


	//   ....[4]....
        /*0100*/ 	.word	0x00000620


	//   ....[5]....
        /*0104*/ 	.word	0x00001620


	//   ....[6]....
        /*0108*/ 	.word	0x00004f40


	//   ....[7]....
        /*010c*/ 	.word	0x000050d0


	//   ....[8]....
        /*0110*/ 	.word	0x000053c0


	//   ....[9]....
        /*0114*/ 	.word	0x00005550


	//   ....[10]....
        /*0118*/ 	.word	0x00005660


	//   ....[11]....
        /*011c*/ 	.word	0x00006150


	//   ....[12]....
        /*0120*/ 	.word	0x00006480


	//   ....[13]....
        /*0124*/ 	.word	0x00006810


	//   ....[14]....
        /*0128*/ 	.word	0x00006ae0


	//   ....[15]....
        /*012c*/ 	.word	0x00006d20


	//   ....[16]....
        /*0130*/ 	.word	0x00006f90


	//   ....[17]....
        /*0134*/ 	.word	0x00007270


	//   ....[18]....
        /*0138*/ 	.word	0x00007490


	//   ....[19]....
        /*013c*/ 	.word	0x00007620


	//   ....[20]....
        /*0140*/ 	.word	0x0000a130


	//   ....[21]....
        /*0144*/ 	.word	0x0000a280


	//   ....[22]....
        /*0148*/ 	.word	0x0000a2f0


	//   ....[23]....
        /*014c*/ 	.word	0x0000a360


	//   ....[24]....
        /*0150*/ 	.word	0x0000a3d0


	//   ....[25]....
        /*0154*/ 	.word	0x0000a440


	//----- nvinfo : EIATTR_REG_RECONFIG
	.align		4
.L_1498:
        /*0158*/ 	.byte	0x01, 0x54
	.zero		2


	//----- nvinfo : EIATTR_SYSCALL_OFFSETS
	.align		4
        /*015c*/ 	.byte	0x04, 0x46
        /*015e*/ 	.short	(.L_1500 - .L_1499)


	//   ....[0]....
.L_1499:
        /*0160*/ 	.word	0x00001260


	//   ....[1]....
        /*0164*/ 	.word	0x00001350


	//   ....[2]....
        /*0168*/ 	.word	0x000014b0


	//   ....[3]....
        /*016c*/ 	.word	0x000015a0


	//----- nvinfo : EIATTR_MBARRIER_INSTR_OFFSETS
	.align		4
.L_1500:
        /*0170*/ 	.byte	0x04, 0x39
        /*0172*/ 	.short	(.L_1502 - .L_1501)


	//   ....[0]....
.L_1501:
        /*0174*/ 	.word	0x00000290
        /*0178*/ 	.word	0x000000ff
        /*017c*/ 	.word	0x00030800
        /*0180*/ 	.short	0x0100
        /*0182*/ 	.byte	0x06
	.zero		1


	//   ....[1]....
        /*0184*/ 	.word	0x00000390
        /*0188*/ 	.word	0x000000ff
        /*018c*/ 	.word	0x00030810
        /*0190*/ 	.short	0x0100
        /*0192*/ 	.byte	0x08
	.zero		1


	//   ....[2]....
        /*0194*/ 	.word	0x000003a0
        /*0198*/ 	.word	0x000000ff
        /*019c*/ 	.word	0x00030820
        /*01a0*/ 	.short	0x0100
        /*01a2*/ 	.byte	0x08
	.zero		1


	//   ....[3]....
        /*01a4*/ 	.word	0x000003b0
        /*01a8*/ 	.word	0x000000ff
        /*01ac*/ 	.word	0x00030818
        /*01b0*/ 	.short	0x0100
        /*01b2*/ 	.byte	0x08
	.zero		1


	//   ....[4]....
        /*01b4*/ 	.word	0x000003c0
        /*01b8*/ 	.word	0x000000ff
        /*01bc*/ 	.word	0x00030828
        /*01c0*/ 	.short	0x0100
        /*01c2*/ 	.byte	0x08
	.zero		1


	//   ....[5]....
        /*01c4*/ 	.word	0x000004f0
        /*01c8*/ 	.word	0x000000ff
        /*01cc*/ 	.word	0x00030830
        /*01d0*/ 	.short	0x0100
        /*01d2*/ 	.byte	0x08
	.zero		1


	//   ....[6]....
        /*01d4*/ 	.word	0x00000500
        /*01d8*/ 	.word	0x000000ff
        /*01dc*/ 	.word	0x00030840
        /*01e0*/ 	.short	0x0100
        /*01e2*/ 	.byte	0x08
	.zero		1


	//   ....[7]....
        /*01e4*/ 	.word	0x00000510
        /*01e8*/ 	.word	0x000000ff
        /*01ec*/ 	.word	0x00030838
        /*01f0*/ 	.short	0x0100
        /*01f2*/ 	.byte	0x08
	.zero		1


	//   ....[8]....
        /*01f4*/ 	.word	0x00000520
        /*01f8*/ 	.word	0x000000ff
        /*01fc*/ 	.word	0x00030848
        /*0200*/ 	.short	0x0100
        /*0202*/ 	.byte	0x08
	.zero		1


	//   ....[9]....
        /*0204*/ 	.word	0x00001650
        /*0208*/ 	.word	0x000000e7
        /*020c*/ 	.word	0x00030800
        /*0210*/ 	.short	0x010a
        /*0212*/ 	.byte	0x3f
	.zero		1


	//   ....[10]....
        /*0214*/ 	.word	0x00001780
        /*0218*/ 	.word	0x000000e7
        /*021c*/ 	.word	0x00030800
        /*0220*/ 	.short	0x010a
        /*0222*/ 	.byte	0x3f
	.zero		1


	//   ....[11]....
        /*0224*/ 	.word	0x00001de0
        /*0228*/ 	.word	0x00000000
        /*022c*/ 	.word	0x00030810
        /*0230*/ 	.short	0x010a
        /*0232*/ 	.byte	0x3f
	.zero		1


	//   ....[12]....
        /*0234*/ 	.word	0x00001e20
        /*0238*/ 	.word	0x00000000
        /*023c*/ 	.word	0x00030810
        /*0240*/ 	.short	0x010a
        /*0242*/ 	.byte	0x3f
	.zero		1


	//   ....[13]....
        /*0244*/ 	.word	0x00002350
        /*0248*/ 	.word	0x00000000
        /*024c*/ 	.word	0x00030830
        /*0250*/ 	.short	0x010a
        /*0252*/ 	.byte	0x3f
	.zero		1


	//   ....[14]....
        /*0254*/ 	.word	0x000023d0
        /*0258*/ 	.word	0x00000000
        /*025c*/ 	.word	0x00030830
        /*0260*/ 	.short	0x010a
        /*0262*/ 	.byte	0x3f
	.zero		1


	//   ....[15]....
        /*0264*/ 	.word	0x00004020
        /*0268*/ 	.word	0x00000005
        /*026c*/ 	.word	0x00000000
        /*0270*/ 	.short	0x0101
        /*0272*/ 	.byte	0x3f
	.zero		1


	//   ....[16]....
        /*0274*/ 	.word	0x00004350
        /*0278*/ 	.word	0x00000000
        /*027c*/ 	.word	0x00000000
        /*0280*/ 	.short	0x0101
        /*0282*/ 	.byte	0x3f
	.zero		1


	//   ....[17]....
        /*0284*/ 	.word	0x00008320
        /*0288*/ 	.word	0x0000000f
        /*028c*/ 	.word	0x00030820
        /*0290*/ 	.short	0x010a
        /*0292*/ 	.byte	0x3f
	.zero		1


	//   ....[18]....
        /*0294*/ 	.word	0x00008a50
        /*0298*/ 	.word	0x0000000f
        /*029c*/ 	.word	0x00030840
        /*02a0*/ 	.short	0x010a
        /*02a2*/ 	.byte	0x3f
	.zero		1


	//   ....[19]....
        /*02a4*/ 	.word	0x00008d20
        /*02a8*/ 	.word	0x0000000f
        /*02ac*/ 	.word	0x00030828
        /*02b0*/ 	.short	0x010a
        /*02b2*/ 	.byte	0x3f
	.zero		1


	//   ....[20]....
        /*02b4*/ 	.word	0x00008ff0
        /*02b8*/ 	.word	0x0000000f
        /*02bc*/ 	.word	0x00030848
        /*02c0*/ 	.short	0x010a
        /*02c2*/ 	.byte	0x3f
	.zero		1


	//   ....[21]....
        /*02c4*/ 	.word	0x00009260
        /*02c8*/ 	.word	0x0000000f
        /*02cc*/ 	.word	0x00030820
        /*02d0*/ 	.short	0x010a
        /*02d2*/ 	.byte	0x3f
	.zero		1


	//   ....[22]....
        /*02d4*/ 	.word	0x000095a0
        /*02d8*/ 	.word	0x0000000f
        /*02dc*/ 	.word	0x00030840
        /*02e0*/ 	.short	0x010a
        /*02e2*/ 	.byte	0x3f
	.zero		1


	//   ....[23]....
        /*02e4*/ 	.word	0x00009840
        /*02e8*/ 	.word	0x0000000f
        /*02ec*/ 	.word	0x00030828
        /*02f0*/ 	.short	0x010a
        /*02f2*/ 	.byte	0x3f
	.zero		1


	//   ....[24]....
        /*02f4*/ 	.word	0x00009b50
        /*02f8*/ 	.word	0x00000003
        /*02fc*/ 	.word	0x00030840
        /*0300*/ 	.short	0x010a
        /*0302*/ 	.byte	0x3f
	.zero		1


	//   ....[25]....
        /*0304*/ 	.word	0x00009fb0
        /*0308*/ 	.word	0x00000007
        /*030c*/ 	.word	0x00000000
        /*0310*/ 	.short	0x010a
        /*0312*/ 	.byte	0x3f
	.zero		1


	//   ....[26]....
        /*0314*/ 	.word	0x0000a000
        /*0318*/ 	.word	0x00000003
        /*031c*/ 	.word	0x00000000
        /*0320*/ 	.short	0x010a
        /*0322*/ 	.byte	0x3f
	.zero		1


	//   ....[27]....
        /*0324*/ 	.word	0x0000a060
        /*0328*/ 	.word	0x00000005
        /*032c*/ 	.word	0x00000000
        /*0330*/ 	.short	0x010a
        /*0332*/ 	.byte	0x3f
	.zero		1


	//   ....[28]....
        /*0334*/ 	.word	0x0000a090
        /*0338*/ 	.word	0x00000003
        /*033c*/ 	.word	0x00000000
        /*0340*/ 	.short	0x010a
        /*0342*/ 	.byte	0x3f
	.zero		1


	//   ....[29]....
        /*0344*/ 	.word	0x0000a160
        /*0348*/ 	.word	0x000000e7
        /*034c*/ 	.word	0x00030800
        /*0350*/ 	.short	0x010a
        /*0352*/ 	.byte	0x3f
	.zero		1


	//   ....[30]....
        /*0354*/ 	.word	0x0000a1b0
        /*0358*/ 	.word	0x00000000
        /*035c*/ 	.word	0x00030810
        /*0360*/ 	.short	0x010a
        /*0362*/ 	.byte	0x3f
	.zero		1


	//   ....[31]....
        /*0364*/ 	.word	0x0000a200
        /*0368*/ 	.word	0x00000000
        /*036c*/ 	.word	0x00030830
        /*0370*/ 	.short	0x010a
        /*0372*/ 	.byte	0x3f
	.zero		1


	//   ....[32]....
        /*0374*/ 	.word	0x0000a480
        /*0378*/ 	.word	0x0000000f
        /*037c*/ 	.word	0x00030820
        /*0380*/ 	.short	0x010a
        /*0382*/ 	.byte	0x3f
	.zero		1


	//   ....[33]....
        /*0384*/ 	.word	0x0000a4d0
        /*0388*/ 	.word	0x0000000f
        /*038c*/ 	.word	0x00030840
        /*0390*/ 	.short	0x010a
        /*0392*/ 	.byte	0x3f
	.zero		1


	//   ....[34]....
        /*0394*/ 	.word	0x0000a520
        /*0398*/ 	.word	0x0000000f
        /*039c*/ 	.word	0x00030828
        /*03a0*/ 	.short	0x010a
        /*03a2*/ 	.byte	0x3f
	.zero		1


	//   ....[35]....
        /*03a4*/ 	.word	0x0000a570
        /*03a8*/ 	.word	0x0000000f
        /*03ac*/ 	.word	0x00030848
        /*03b0*/ 	.short	0x010a
        /*03b2*/ 	.byte	0x3f
	.zero		1


	//   ....[36]....
        /*03b4*/ 	.word	0x0000a5d0
        /*03b8*/ 	.word	0x0000000f
        /*03bc*/ 	.word	0x00030820
        /*03c0*/ 	.short	0x010a
        /*03c2*/ 	.byte	0x3f
	.zero		1


	//   ....[37]....
        /*03c4*/ 	.word	0x0000a620
        /*03c8*/ 	.word	0x0000000f
        /*03cc*/ 	.word	0x00030840
        /*03d0*/ 	.short	0x010a
        /*03d2*/ 	.byte	0x3f
	.zero		1


	//   ....[38]....
        /*03d4*/ 	.word	0x0000a670
        /*03d8*/ 	.word	0x0000000f
        /*03dc*/ 	.word	0x00030828
        /*03e0*/ 	.short	0x010a
        /*03e2*/ 	.byte	0x3f
	.zero		1


	//   ....[39]....
        /*03e4*/ 	.word	0x0000a6c0
        /*03e8*/ 	.word	0x00000003
        /*03ec*/ 	.word	0x00030840
        /*03f0*/ 	.short	0x010a
        /*03f2*/ 	.byte	0x3f
	.zero		1


	//   ....[40]....
        /*03f4*/ 	.word	0x0000a790
        /*03f8*/ 	.word	0x00000007
        /*03fc*/ 	.word	0x00000000
        /*0400*/ 	.short	0x010a
        /*0402*/ 	.byte	0x3f
	.zero		1


	//   ....[41]....
        /*0404*/ 	.word	0x0000a7e0
        /*0408*/ 	.word	0x00000003
        /*040c*/ 	.word	0x00000000
        /*0410*/ 	.short	0x010a
        /*0412*/ 	.byte	0x3f
	.zero		1


	//   ....[42]....
        /*0414*/ 	.word	0x0000a830
        /*0418*/ 	.word	0x00000005
        /*041c*/ 	.word	0x00000000
        /*0420*/ 	.short	0x010a
        /*0422*/ 	.byte	0x3f
	.zero		1


	//----- nvinfo : EIATTR_NUM_MBARRIERS
	.align		4
.L_1502:
        /*0424*/ 	.byte	0x03, 0x38
        /*0426*/ 	.short	0x0009


	//----- nvinfo : EIATTR_EXIT_INSTR_OFFSETS
	.align		4
        /*0428*/ 	.byte	0x04, 0x1c
        /*042a*/ 	.short	(.L_1504 - .L_1503)


	//   ....[0]....
.L_1503:
        /*042c*/ 	.word	0x0000a0e0


	//----- nvinfo : EIATTR_MAX_THREADS
	.align		4
.L_1504:
        /*0430*/ 	.byte	0x04, 0x05
        /*0432*/ 	.short	(.L_1506 - .L_1505)
.L_1505:
        /*0434*/ 	.word	0x00000180
        /*0438*/ 	.word	0x00000001
        /*043c*/ 	.word	0x00000001


	//----- nvinfo : EIATTR_CRS_STACK_SIZE
	.align		4
.L_1506:
        /*0440*/ 	.byte	0x04, 0x1e
        /*0442*/ 	.short	(.L_1508 - .L_1507)
.L_1507:
        /*0444*/ 	.word	0x00000000


	//----- nvinfo : EIATTR_CBANK_PARAM_SIZE
	.align		4
.L_1508:
        /*0448*/ 	.byte	0x03, 0x19
        /*044a*/ 	.short	0x06f0


	//----- nvinfo : EIATTR_PARAM_CBANK
	.align		4
        /*044c*/ 	.byte	0x04, 0x0a
        /*044e*/ 	.short	(.L_1510 - .L_1509)
	.align		4
.L_1509:
        /*0450*/ 	.word	index@(.nv.constant0._ZN7cutlass13device_kernelIN5flash11enable_sm90INS1_16FlashAttnBwdSm90INS1_25CollectiveMainloopBwdSm90ILi2ELi2ELi2EN4cute5tupleIJNS5_1CILi1EEES8_S8_EEENS6_IJNS7_ILi64EEENS7_ILi128EEESB_EEENS_6half_tEfNS_4arch4Sm90ELb0ELb1ELb0ELb1ELb1ELb1ELb0ELb0ELi2ELi1ELi2ELi1ELb0EEENS1_24CollectiveEpilogueBwdGQAISC_fSF_Li256ELb1ELb1EEENS1_19SingleTileSchedulerILb1ELb0ELb0ELi128EEEEEEEEEvNT_6ParamsE)
        /*0454*/ 	.short	0x0210
        /*0456*/ 	.short	0x06f0


	//----- nvinfo : EIATTR_SW_WAR
	.align		4
.L_1510:
        /*0458*/ 	.byte	0x04, 0x36
        /*045a*/ 	.short	(.L_1512 - .L_1511)
.L_1511:
        /*045c*/ 	.word	0x00000008
.L_1512:


//--------------------- .nv.info._ZN7cutlass13device_kernelIN5flash11enable_sm90INS1_16FlashAttnBwdSm90INS1_25CollectiveMainloopBwdSm90ILi2ELi2ELi2EN4cute5tupleIJNS5_1CILi1EEES8_S8_EEENS6_IJNS7_ILi64EEENS7_ILi128EEESB_EEENS_6half_tEfNS_4arch4Sm90ELb1ELb0ELb0ELb0ELb0ELb1ELb0ELb0ELi2ELi1ELi2ELi1ELb0EEENS1_21CollectiveEpilogueBwdISC_SD_SF_Li256ELb0ELb0ELi1EEENS1_25SingleTileBwdLPTSchedulerILb0ELi128ELb0EEEEEEEEEvNT_6ParamsE --------------------------
	.section	.nv.info._ZN7cutlass13device_kernelIN5flash11enable_sm90INS1_16FlashAttnBwdSm90INS1_25CollectiveMainloopBwdSm90ILi2ELi2ELi2EN4cute5tupleIJNS5_1CILi1EEES8_S8_EEENS6_IJNS7_ILi64EEENS7_ILi128EEESB_EEENS_6half_tEfNS_4arch4Sm90ELb1ELb0ELb0ELb0ELb0ELb1ELb0ELb0ELi2ELi1ELi2ELi1ELb0EEENS1_21CollectiveEpilogueBwdISC_SD_SF_Li256ELb0ELb0ELi1EEENS1_25SingleTileBwdLPTSchedulerILb0ELi128ELb0EEEEEEEEEvNT_6ParamsE,"",@"SHT_CUDA_INFO"
	.sectionflags	@""
	.align	4


	//----- nvinfo : EIATTR_CUDA_API_VERSION
	.align		4
        /*0000*/ 	.byte	0x04, 0x37
        /*0002*/ 	.short	(.L_1514 - .L_1513)
.L_1513:
        /*0004*/ 	.word	0x00000082


	//----- nvinfo : EIATTR_KPARAM_INFO
	.align		4
.L_1514:
        /*0008*/ 	.byte	0x04, 0x17
        /*000a*/ 	.short	(.L_1516 - .L_1515)
.L_1515:
        /*000c*/ 	.word	0x00000000
        /*0010*/ 	.short	0x0000
        /*0012*/ 	.short	0x0070
        /*0014*/ 	.byte	0x00, 0xf0, 0x01, 0x24


	//----- nvinfo : EIATTR_SPARSE_MMA_MASK
	.align		4
.L_1516:
        /*0018*/ 	.byte	0x03, 0x50
        /*001a*/ 	.short	0x0000


	//----- nvinfo : EIATTR_MAXREG_COUNT
	.align		4
        /*001c*/ 	.byte	0x03, 0x1b
        /*001e*/ 	.short	0x00a8


	//----- nvinfo : EIATTR_NUM_BARRIERS
	.align		4
        /*0020*/ 	.byte	0x02, 0x4c
        /*0022*/ 	.byte	0x10
	.zero		1


	//----- nvinfo : EIATTR_EXTERNS
	.align		4
        /*0024*/ 	.byte	0x04, 0x0f
        /*0026*/ 	.short	(.L_1518 - .L_1517)


	//   ....[0]....
	.align		4
.L_1517:
        /*0028*/ 	.word	index@(__assertfail)


	//----- nvinfo : EIATTR_ANNOTATIONS
	.align		4
.L_1518:
        /*002c*/ 	.byte	0x04, 0x55
        /*002e*/ 	.short	(.L_1520 - .L_1519)


	//   ....[0]....
.L_1519:
        /*0030*/ 	.word	0x00000001
        /*0034*/ 	.byte	0x60, 0x80, 0x00, 0x00, 0x01, 0x00, 0x00, 0x00, 0x50, 0x8b, 0x00, 0x00


	//----- nvinfo : EIATTR_MERCURY_ISA_VERSION
	.align		4
.L_1520:
        /*0040*/ 	.byte	0x03, 0x5f
        /*0042*/ 	.short	0x0101


	//----- nvinfo : EIATTR_INT_WARP_WIDE_INSTR_OFFSETS
	.align		4
        /*0044*/ 	.byte	0x04, 0x31
        /*0046*/ 	.short	(.L_1522 - .L_1521)


	//   ....[0]....
.L_1521:
        /*0048*/ 	.word	0x000001f0


	//   ....[1]....
        /*004c*/ 	.word	0x00000220


	//----- nvinfo : EIATTR_COOP_GROUP_MASK_REGIDS
	.align		4
.L_1522:
        /*0050*/ 	.byte	0x04, 0x29
        /*0052*/ 	.short	(.L_1524 - .L_1523)


	//   ....[0]....
.L_1523:
        /*0054*/ 	.word	0xffffffff


	//   ....[1]....
        /*0058*/ 	.word	0xffffffff


	//   ....[2]....
        /*005c*/ 	.word	0xffffffff


	//   ....[3]....
        /*0060*/ 	.word	0xffffffff


	//   ....[4]....
        /*0064*/ 	.word	0xffffffff


	//   ....[5]....
        /*0068*/ 	.word	0xffffffff


	//   ....[6]....
        /*006c*/ 	.word	0xffffffff


	//   ....[7]....
        /*0070*/ 	.word	0xffffffff


	//   ....[8]....
        /*0074*/ 	.word	0x0500000f


	//----- nvinfo : EIATTR_COOP_GROUP_INSTR_OFFSETS
	.align		4
.L_1524:
        /*0078*/ 	.byte	0x04, 0x28
        /*007a*/ 	.short	(.L_1526 - .L_1525)


	//   ....[0]....
.L_1525:
        /*007c*/ 	.word	0x00000070


	//   ....[1]....
        /*0080*/ 	.word	0x00000200


	//   ....[2]....
        /*0084*/ 	.word	0x00000250


	//   ....[3]....
        /*0088*/ 	.word	0x00000440


	//   ....[4]....
        /*008c*/ 	.word	0x00000680


	//   ....[5]....
        /*0090*/ 	.word	0x00001360


	//   ....[6]....
        /*0094*/ 	.word	0x00004a80


	//   ....[7]....
        /*0098*/ 	.word	0x00006570


	//   ....[8]....
        /*009c*/ 	.word	0x00009710


	//----- nvinfo : EIATTR_REG_RECONFIG
	.align		4
.L_1526:
        /*00a0*/ 	.byte	0x01, 0x54
	.zero		2


	//----- nvinfo : EIATTR_SYSCALL_OFFSETS
	.align		4
        /*00a4*/ 	.byte	0x04, 0x46
        /*00a6*/ 	.short	(.L_1528 - .L_1527)


	//   ....[0]....
.L_1527:
        /*00a8*/ 	.word	0x00000fa0


	//   ....[1]....
        /*00ac*/ 	.word	0x00001090


	//   ....[2]....
        /*00b0*/ 	.word	0x000011f0


	//   ....[3]....
        /*00b4*/ 	.word	0x000012e0


	//   ....[4]....
        /*00b8*/ 	.word	0x000043f0


	//   ....[5]....
        /*00bc*/ 	.word	0x00004530


	//   ....[6]....
        /*00c0*/ 	.word	0x00004650


	//   ....[7]....
        /*00c4*/ 	.word	0x00004770


	//----- nvinfo : EIATTR_MBARRIER_INSTR_OFFSETS
	.align		4
.L_1528:
        /*00c8*/ 	.byte	0x04, 0x39
        /*00ca*/ 	.short	(.L_1530 - .L_1529)


	//   ....[0]....
.L_1529:
        /*00cc*/ 	.word	0x000002f0
        /*00d0*/ 	.word	0x000000ff
        /*00d4*/ 	.word	0x00030800
        /*00d8*/ 	.short	0x0100
        /*00da*/ 	.byte	0x06
	.zero		1


	//   ....[1]....
        /*00dc*/ 	.word	0x000003f0
        /*00e0*/ 	.word	0x000000ff
        /*00e4*/ 	.word	0x00030810
        /*00e8*/ 	.short	0x0100
        /*00ea*/ 	.byte	0x08
	.zero		1


	//   ....[2]....
        /*00ec*/ 	.word	0x00000400
        /*00f0*/ 	.word	0x000000ff
        /*00f4*/ 	.word	0x00030820
        /*00f8*/ 	.short	0x0100
        /*00fa*/ 	.byte	0x08
	.zero		1


	//   ....[3]....
        /*00fc*/ 	.word	0x00000410
        /*0100*/ 	.word	0x000000ff
        /*0104*/ 	.word	0x00030818
        /*0108*/ 	.short	0x0100
        /*010a*/ 	.byte	0x08
	.zero		1


	//   ....[4]....
        /*010c*/ 	.word	0x00000420
        /*0110*/ 	.word	0x000000ff
        /*0114*/ 	.word	0x00030828
        /*0118*/ 	.short	0x0100
        /*011a*/ 	.byte	0x08
	.zero		1


	//   ....[5]....
        /*011c*/ 	.word	0x00000550
        /*0120*/ 	.word	0x000000ff
        /*0124*/ 	.word	0x00030830
        /*0128*/ 	.short	0x0100
        /*012a*/ 	.byte	0x08
	.zero		1


	//   ....[6]....
        /*012c*/ 	.word	0x00000560
        /*0130*/ 	.word	0x000000ff
        /*0134*/ 	.word	0x00030840
        /*0138*/ 	.short	0x0100
        /*013a*/ 	.byte	0x08
	.zero		1


	//   ....[7]....
        /*013c*/ 	.word	0x00000570
        /*0140*/ 	.word	0x000000ff
        /*0144*/ 	.word	0x00030838
        /*0148*/ 	.short	0x0100
        /*014a*/ 	.byte	0x08
	.zero		1


	//   ....[8]....
        /*014c*/ 	.word	0x00000580
        /*0150*/ 	.word	0x000000ff
        /*0154*/ 	.word	0x00030848
        /*0158*/ 	.short	0x0100
        /*015a*/ 	.byte	0x08
	.zero		1


	//   ....[9]....
        /*015c*/ 	.word	0x000013a0
        /*0160*/ 	.word	0x000000e4
        /*0164*/ 	.word	0x00030800
        /*0168*/ 	.short	0x010a
        /*016a*/ 	.byte	0x3f
	.zero		1


	//   ....[10]....
        /*016c*/ 	.word	0x00001440
        /*0170*/ 	.word	0x000000e4
        /*0174*/ 	.word	0x00030800
        /*0178*/ 	.short	0x010a
        /*017a*/ 	.byte	0x3f
	.zero		1


	//   ....[11]....
        /*017c*/ 	.word	0x00001b30
        /*0180*/ 	.word	0x00000000
        /*0184*/ 	.word	0x00030810
        /*0188*/ 	.short	0x010a
        /*018a*/ 	.byte	0x3f
	.zero		1


	//   ....[12]....
        /*018c*/ 	.word	0x00001b70
        /*0190*/ 	.word	0x00000000
        /*0194*/ 	.word	0x00030810
        /*0198*/ 	.short	0x010a
        /*019a*/ 	.byte	0x3f
	.zero		1


	//   ....[13]....
        /*019c*/ 	.word	0x000020a0
        /*01a0*/ 	.word	0x00000000
        /*01a4*/ 	.word	0x00030830
        /*01a8*/ 	.short	0x010a
        /*01aa*/ 	.byte	0x3f
	.zero		1


	//   ....[14]....
        /*01ac*/ 	.word	0x00002120
        /*01b0*/ 	.word	0x00000000
        /*01b4*/ 	.word	0x00030830
        /*01b8*/ 	.short	0x010a
        /*01ba*/ 	.byte	0x3f
	.zero		1


	//   ....[15]....
        /*01bc*/ 	.word	0x00003b00
        /*01c0*/ 	.word	0x00000006
        /*01c4*/ 	.word	0x00000000
        /*01c8*/ 	.short	0x0101
        /*01ca*/ 	.byte	0x3f
	.zero		1


	//   ....[16]....
        /*01cc*/ 	.word	0x00003e30
        /*01d0*/ 	.word	0x00000000
        /*01d4*/ 	.word	0x00000000
        /*01d8*/ 	.short	0x0101
        /*01da*/ 	.byte	0x3f
	.zero		1


	//   ....[17]....
        /*01dc*/ 	.word	0x000079c0
        /*01e0*/ 	.word	0x00000010
        /*01e4*/ 	.word	0x00030820
        /*01e8*/ 	.short	0x010a
        /*01ea*/ 	.byte	0x3f
	.zero		1


	//   ....[18]....
        /*01ec*/ 	.word	0x000080f0
        /*01f0*/ 	.word	0x00000010
        /*01f4*/ 	.word	0x00030840
        /*01f8*/ 	.short	0x010a
        /*01fa*/ 	.byte	0x3f
	.zero		1


	//   ....[19]....
        /*01fc*/ 	.word	0x00008390
        /*0200*/ 	.word	0x00000010
        /*0204*/ 	.word	0x00030828
        /*0208*/ 	.short	0x010a
        /*020a*/ 	.byte	0x3f
	.zero		1


	//   ....[20]....
        /*020c*/ 	.word	0x00008630
        /*0210*/ 	.word	0x00000010
        /*0214*/ 	.word	0x00030848
        /*0218*/ 	.short	0x010a
        /*021a*/ 	.byte	0x3f
	.zero		1


	//   ....[21]....
        /*021c*/ 	.word	0x00008880
        /*0220*/ 	.word	0x00000010
        /*0224*/ 	.word	0x00030820
        /*0228*/ 	.short	0x010a
        /*022a*/ 	.byte	0x3f
	.zero		1


	//   ....[22]....
        /*022c*/ 	.word	0x00008bb0
        /*0230*/ 	.word	0x00000010
        /*0234*/ 	.word	0x00030840
        /*0238*/ 	.short	0x010a
        /*023a*/ 	.byte	0x3f
	.zero		1


	//   ....[23]....
        /*023c*/ 	.word	0x00008e20
        /*0240*/ 	.word	0x00000010
        /*0244*/ 	.word	0x00030828
        /*0248*/ 	.short	0x010a
        /*024a*/ 	.byte	0x3f
	.zero		1


	//   ....[24]....
        /*024c*/ 	.word	0x00009140
        /*0250*/ 	.word	0x00000003
        /*0254*/ 	.word	0x00030840
        /*0258*/ 	.short	0x010a
        /*025a*/ 	.byte	0x3f
	.zero		1


	//   ....[25]....
        /*025c*/ 	.word	0x00009580
        /*0260*/ 	.word	0x00000006
        /*0264*/ 	.word	0x00000000
        /*0268*/ 	.short	0x010a
        /*026a*/ 	.byte	0x3f
	.zero		1


	//   ....[26]....
        /*026c*/ 	.word	0x000095e0
        /*0270*/ 	.word	0x00000003
        /*0274*/ 	.word	0x00000000
        /*0278*/ 	.short	0x010a
        /*027a*/ 	.byte	0x3f
	.zero		1


	//   ....[27]....
        /*027c*/ 	.word	0x00009640
        /*0280*/ 	.word	0x00000000
        /*0284*/ 	.word	0x00000000
        /*0288*/ 	.short	0x010a
        /*028a*/ 	.byte	0x3f
	.zero		1


	//   ....[28]....
        /*028c*/ 	.word	0x00009670
        /*0290*/ 	.word	0x00000003
        /*0294*/ 	.word	0x00000000
        /*0298*/ 	.short	0x010a
        /*029a*/ 	.byte	0x3f
	.zero		1


	//   ....[29]....
        /*029c*/ 	.word	0x00009740
        /*02a0*/ 	.word	0x000000e4
        /*02a4*/ 	.word	0x00030800
        /*02a8*/ 	.short	0x010a
        /*02aa*/ 	.byte	0x3f
	.zero		1


	//   ....[30]....
        /*02ac*/ 	.word	0x00009790
        /*02b0*/ 	.word	0x00000000
        /*02b4*/ 	.word	0x00030810
        /*02b8*/ 	.short	0x010a
        /*02ba*/ 	.byte	0x3f
	.zero		1


	//   ....[31]....
        /*02bc*/ 	.word	0x000097e0
        /*02c0*/ 	.word	0x00000000
        /*02c4*/ 	.word	0x00030830
        /*02c8*/ 	.short	0x010a
        /*02ca*/ 	.byte	0x3f
	.zero		1


	//   ....[32]....
        /*02cc*/ 	.word	0x00009830
        /*02d0*/ 	.word	0x00000010
        /*02d4*/ 	.word	0x00030820
        /*02d8*/ 	.short	0x010a
        /*02da*/ 	.byte	0x3f
	.zero		1


	//   ....[33]....
        /*02dc*/ 	.word	0x00009880
        /*02e0*/ 	.word	0x00000010
        /*02e4*/ 	.word	0x00030840
        /*02e8*/ 	.short	0x010a
        /*02ea*/ 	.byte	0x3f
	.zero		1


	//   ....[34]....
        /*02ec*/ 	.word	0x000098d0
        /*02f0*/ 	.word	0x00000010
        /*02f4*/ 	.word	0x00030828
        /*02f8*/ 	.short	0x010a
        /*02fa*/ 	.byte	0x3f
	.zero		1


	//   ....[35]....
        /*02fc*/ 	.word	0x00009920
        /*0300*/ 	.word	0x00000010
        /*0304*/ 	.word	0x00030848
        /*0308*/ 	.short	0x010a
        /*030a*/ 	.byte	0x3f
	.zero		1


	//   ....[36]....
        /*030c*/ 	.word	0x00009980
        /*0310*/ 	.word	0x00000010
        /*0314*/ 	.word	0x00030820
        /*0318*/ 	.short	0x010a
        /*031a*/ 	.byte	0x3f
	.zero		1


	//   ....[37]....
        /*031c*/ 	.word	0x000099d0
        /*0320*/ 	.word	0x00000010
        /*0324*/ 	.word	0x00030840
        /*0328*/ 	.short	0x010a
        /*032a*/ 	.byte	0x3f
	.zero		1


	//   ....[38]....
        /*032c*/ 	.word	0x00009a20
        /*0330*/ 	.word	0x00000010
        /*0334*/ 	.word	0x00030828
        /*0338*/ 	.short	0x010a
        /*033a*/ 	.byte	0x3f
	.zero		1


	//   ....[39]....
        /*033c*/ 	.word	0x00009a70
        /*0340*/ 	.word	0x00000003
        /*0344*/ 	.word	0x00030840
        /*0348*/ 	.short	0x010a
        /*034a*/ 	.byte	0x3f
	.zero		1


	//   ....[40]....
        /*034c*/ 	.word	0x00009b40
        /*0350*/ 	.word	0x00000006
        /*0354*/ 	.word	0x00000000
        /*0358*/ 	.short	0x010a
        /*035a*/ 	.byte	0x3f
	.zero		1


	//   ....[41]....
        /*035c*/ 	.word	0x00009b90
        /*0360*/ 	.word	0x00000003
        /*0364*/ 	.word	0x00000000
        /*0368*/ 	.short	0x010a
        /*036a*/ 	.byte	0x3f
	.zero		1


	//   ....[42]....
        /*036c*/ 	.word	0x00009be0
        /*0370*/ 	.word	0x00000000
        /*0374*/ 	.word	0x00000000
        /*0378*/ 	.short	0x010a
        /*037a*/ 	.byte	0x3f
	.zero		1


	//----- nvinfo : EIATTR_NUM_MBARRIERS
	.align		4
.L_1530:
        /*037c*/ 	.byte	0x03, 0x38
        /*037e*/ 	.short	0x0009


	//----- nvinfo : EIATTR_EXIT_INSTR_OFFSETS
	.align		4
        /*0380*/ 	.byte	0x04, 0x1c
        /*0382*/ 	.short	(.L_1532 - .L_1531)


	//   ....[0]....
.L_1531:
        /*0384*/ 	.word	0x000096c0


	//----- nvinfo : EIATTR_MAX_THREADS
	.align		4
.L_1532:
        /*0388*/ 	.byte	0x04, 0x05
        /*038a*/ 	.short	(.L_1534 - .L_1533)
.L_1533:
        /*038c*/ 	.word	0x00000180
        /*0390*/ 	.word	0x00000001
        /*0394*/ 	.word	0x00000001


	//----- nvinfo : EIATTR_CRS_STACK_SIZE
	.align		4
.L_1534:
        /*0398*/ 	.byte	0x04, 0x1e
        /*039a*/ 	.short	(.L_1536 - .L_1535)
.L_1535:
        /*039c*/ 	.word	0x00000000


	//----- nvinfo : EIATTR_CBANK_PARAM_SIZE
	.align		4
.L_1536:
        /*03a0*/ 	.byte	0x03, 0x19
        /*03a2*/ 	.short	0x0970


	//----- nvinfo : EIATTR_PARAM_CBANK
	.align		4
        /*03a4*/ 	.byte	0x04, 0x0a
        /*03a6*/ 	.short	(.L_1538 - .L_1537)
	.align		4
.L_1537:
        /*03a8*/ 	.word	index@(.nv.constant0._ZN7cutlass13device_kernelIN5flash11enable_sm90INS1_16FlashAttnBwdSm90INS1_25CollectiveMainloopBwdSm90ILi2ELi2ELi2EN4cute5tupleIJNS5_1CILi1EEES8_S8_EEENS6_IJNS7_ILi64EEENS7_ILi128EEESB_EEENS_6half_tEfNS_4arch4Sm90ELb1ELb0ELb0ELb0ELb0ELb1ELb0ELb0ELi2ELi1ELi2ELi1ELb0EEENS1_21CollectiveEpilogueBwdISC_SD_SF_Li256ELb0ELb0ELi1EEENS1_25SingleTileBwdLPTSchedulerILb0ELi128ELb0EEEEEEEEEvNT_6ParamsE)
        /*03ac*/ 	.short	0x0210
        /*03ae*/ 	.short	0x0970


	//----- nvinfo : EIATTR_SW_WAR
	.align		4
.L_1538:
        /*03b0*/ 	.byte	0x04, 0x36
        /*03b2*/ 	.short	(.L_1540 - .L_1539)
.L_1539:
        /*03b4*/ 	.word	0x00000008
.L_1540:


//--------------------- .nv.info._ZN7cutlass13device_kernelIN5flash11enable_sm90INS1_16FlashAttnBwdSm90INS1_25CollectiveMainloopBwdSm90ILi2ELi2ELi2EN4cute5tupleIJNS5_1CILi1EEES8_S8_EEENS6_IJNS7_ILi64EEENS7_ILi128EEESB_EEENS_6half_tEfNS_4arch4Sm90ELb1ELb0ELb0ELb0ELb1ELb1ELb0ELb0ELi2ELi1ELi2ELi1ELb0EEENS1_21CollectiveEpilogueBwdISC_SD_SF_Li256ELb0ELb0ELi1EEENS1_25SingleTileBwdLPTSchedulerILb0ELi128ELb1EEEEEEEEEvNT_6ParamsE --------------------------
	.section	.nv.info._ZN7cutlass13device_kernelIN5flash11enable_sm90INS1_16FlashAttnBwdSm90INS1_25CollectiveMainloopBwdSm90ILi2ELi2ELi2EN4cute5tupleIJNS5_1CILi1EEES8_S8_EEENS6_IJNS7_ILi64EEENS7_ILi128EEESB_EEENS_6half_tEfNS_4arch4Sm90ELb1ELb0ELb0ELb0ELb1ELb1ELb0ELb0ELi2ELi1ELi2ELi1ELb0EEENS1_21CollectiveEpilogueBwdISC_SD_SF_Li256ELb0ELb0ELi1EEENS1_25SingleTileBwdLPTSchedulerILb0ELi128ELb1EEEEEEEEEvNT_6ParamsE,"",@"SHT_CUDA_INFO"
	.sectionflags	@""
	.align	4


	//----- nvinfo : EIATTR_CUDA_API_VERSION
	.align		4
        /*0000*/ 	.byte	0x04, 0x37
        /*0002*/ 	.short	(.L_1542 - .L_1541)
.L_1541:
        /*0004*/ 	.word	0x00000082


	//----- nvinfo : EIATTR_KPARAM_INFO
	.align		4
.L_1542:
        /*0008*/ 	.byte	0x04, 0x17
        /*000a*/ 	.short	(.L_1544 - .L_1543)
.L_1543:
        /*000c*/ 	.word	0x00000000
        /*0010*/ 	.short	0x0000
        /*0012*/ 	.short	0x0070
        /*0014*/ 	.byte	0x00, 0xf0, 0x01, 0x24


	//----- nvinfo : EIATTR_SPARSE_MMA_MASK
	.align		4
.L_1544:
        /*0018*/ 	.byte	0x03, 0x50
        /*001a*/ 	.short	0x0000


	//----- nvinfo : EIATTR_MAXREG_COUNT
	.align		4
        /*001c*/ 	.byte	0x03, 0x1b
        /*001e*/ 	.short	0x00a8


	//----- nvinfo : EIATTR_NUM_BARRIERS
	.align		4
        /*0020*/ 	.byte	0x02, 0x4c
        /*0022*/ 	.byte	0x10
	.zero		1


	//----- nvinfo : EIATTR_EXTERNS
	.align		4
        /*0024*/ 	.byte	0x04, 0x0f
        /*0026*/ 	.short	(.L_1546 - .L_1545)


	//   ....[0]....
	.align		4
.L_1545:
        /*0028*/ 	.word	index@(__assertfail)


	//----- nvinfo : EIATTR_ANNOTATIONS
	.align		4
.L_1546:
        /*002c*/ 	.byte	0x04, 0x55
        /*002e*/ 	.short	(.L_1548 - .L_1547)


	//   ....[0]....
.L_1547:
        /*0030*/ 	.word	0x00000001
        /*0034*/ 	.byte	0xf0, 0x8a, 0x00, 0x00, 0x01, 0x00, 0x00, 0x00, 0xe0, 0x95, 0x00, 0x00


	//----- nvinfo : EIATTR_MERCURY_ISA_VERSION
	.align		4
.L_1548:
        /*0040*/ 	.byte	0x03, 0x5f
        /*0042*/ 	.short	0x0101


	//----- nvinfo : EIATTR_INT_WARP_WIDE_INSTR_OFFSETS
	.align		4
        /*0044*/ 	.byte	0x04, 0x31
        /*0046*/ 	.short	(.L_1550 - .L_1549)


	//   ....[0]....
.L_1549:
        /*0048*/ 	.word	0x000001f0


	//   ....[1]....
        /*004c*/ 	.word	0x00000220


	//   ....[2]....
        /*0050*/ 	.word	0x000071c0


	//   ....[3]....
        /*0054*/ 	.word	0x00007830


	//   ....[4]....
        /*0058*/ 	.word	0x00007d60


	//----- nvinfo : EIATTR_COOP_GROUP_MASK_REGIDS
	.align		4
.L_1550:
        /*005c*/ 	.byte	0x04, 0x29
        /*005e*/ 	.short	(.L_1552 - .L_1551)


	//   ....[0]....
.L_1551:
        /*0060*/ 	.word	0xffffffff


	//   ....[1]....
        /*0064*/ 	.word	0xffffffff


	//   ....[2]....
        /*0068*/ 	.word	0xffffffff


	//   ....[3]....
        /*006c*/ 	.word	0xffffffff


	//   ....[4]....
        /*0070*/ 	.word	0xffffffff


	//   ....[5]....
        /*0074*/ 	.word	0xffffffff


	//   ....[6]....
        /*0078*/ 	.word	0xffffffff


	//   ....[7]....
        /*007c*/ 	.word	0xffffffff


	//   ....[8]....
        /*0080*/ 	.word	0xffffffff


	//   ....[9]....
        /*0084*/ 	.word	0xffffffff


	//   ....[10]....
        /*0088*/ 	.word	0xffffffff


	//   ....[11]....
        /*008c*/ 	.word	0xffffffff


	//   ....[12]....
        /*0090*/ 	.word	0xffffffff


	//   ....[13]....
        /*0094*/ 	.word	0xffffffff


	//   ....[14]....
        /*0098*/ 	.word	0x0500000f


	//   ....[15]....
        /*009c*/ 	.word	0x0500000f


	//   ....[16]....
        /*00a0*/ 	.word	0x0500000f


	//   ....[17]....
        /*00a4*/ 	.word	0x0500000f


	//----- nvinfo : EIATTR_COOP_GROUP_INSTR_OFFSETS
	.align		4
.L_1552:
        /*00a8*/ 	.byte	0x04, 0x28
        /*00aa*/ 	.short	(.L_1554 - .L_1553)


	//   ....[0]....
.L_1553:
        /*00ac*/ 	.word	0x00000070


	//   ....[1]....
        /*00b0*/ 	.word	0x00000200


	//   ....[2]....
        /*00b4*/ 	.word	0x00000250


	//   ....[3]....
        /*00b8*/ 	.word	0x00000440


	//   ....[4]....
        /*00bc*/ 	.word	0x00000690


	//   ....[5]....
        /*00c0*/ 	.word	0x000013a0


	//   ....[6]....
        /*00c4*/ 	.word	0x00004ac0


	//   ....[7]....
        /*00c8*/ 	.word	0x000065f0


	//   ....[8]....
        /*00cc*/ 	.word	0x00006dc0


	//   ....[9]....
        /*00d0*/ 	.word	0x000070f0


	//   ....[10]....
        /*00d4*/ 	.word	0x000074b0


	//   ....[11]....
        /*00d8*/ 	.word	0x00007760


	//   ....[12]....
        /*00dc*/ 	.word	0x00007a20


	//   ....[13]....
        /*00e0*/ 	.word	0x00007c90


	//   ....[14]....
        /*00e4*/ 	.word	0x0000a1a0


	//   ....[15]....
        /*00e8*/ 	.word	0x0000a2f0


	//   ....[16]....
        /*00ec*/ 	.word	0x0000a360


	//   ....[17]....
        /*00f0*/ 	.word	0x0000a3d0


	//----- nvinfo : EIATTR_REG_RECONFIG
	.align		4
.L_1554:
        /*00f4*/ 	.byte	0x01, 0x54
	.zero		2


	//----- nvinfo : EIATTR_SYSCALL_OFFSETS
	.align		4
        /*00f8*/ 	.byte	0x04, 0x46
        /*00fa*/ 	.short	(.L_1556 - .L_1555)


	//   ....[0]....
.L_1555:
        /*00fc*/ 	.word	0x00000fe0


	//   ....[1]....
        /*0100*/ 	.word	0x000010d0


	//   ....[2]....
        /*0104*/ 	.word	0x00001230


	//   ....[3]....
        /*0108*/ 	.word	0x00001320


	//   ....[4]....
        /*010c*/ 	.word	0x00004430


	//   ....[5]....
        /*0110*/ 	.word	0x00004570


	//   ....[6]....
        /*0114*/ 	.word	0x00004690


	//   ....[7]....
        /*0118*/ 	.word	0x000047b0


	//----- nvinfo : EIATTR_MBARRIER_INSTR_OFFSETS
	.align		4
.L_1556:
        /*011c*/ 	.byte	0x04, 0x39
        /*011e*/ 	.short	(.L_1558 - .L_1557)


	//   ....[0]....
.L_1557:
        /*0120*/ 	.word	0x000002f0
        /*0124*/ 	.word	0x000000ff
        /*0128*/ 	.word	0x00030800
        /*012c*/ 	.short	0x0100
        /*012e*/ 	.byte	0x06
	.zero		1


	//   ....[1]....
        /*0130*/ 	.word	0x000003f0
        /*0134*/ 	.word	0x000000ff
        /*0138*/ 	.word	0x00030810
        /*013c*/ 	.short	0x0100
        /*013e*/ 	.byte	0x08
	.zero		1


	//   ....[2]....
        /*0140*/ 	.word	0x00000400
        /*0144*/ 	.word	0x000000ff
        /*0148*/ 	.word	0x00030820
        /*014c*/ 	.short	0x0100
        /*014e*/ 	.byte	0x08
	.zero		1


	//   ....[3]....
        /*0150*/ 	.word	0x00000410
        /*0154*/ 	.word	0x000000ff
        /*0158*/ 	.word	0x00030818
        /*015c*/ 	.short	0x0100
        /*015e*/ 	.byte	0x08
	.zero		1


	//   ....[4]....
        /*0160*/ 	.word	0x00000420
        /*0164*/ 	.word	0x000000ff
        /*0168*/ 	.word	0x00030828
        /*016c*/ 	.short	0x0100
        /*016e*/ 	.byte	0x08
	.zero		1


	//   ....[5]....
        /*0170*/ 	.word	0x00000550
        /*0174*/ 	.word	0x000000ff
        /*0178*/ 	.word	0x00030830
        /*017c*/ 	.short	0x0100
        /*017e*/ 	.byte	0x08
	.zero		1


	//   ....[6]....
        /*0180*/ 	.word	0x00000560
        /*0184*/ 	.word	0x000000ff
        /*0188*/ 	.word	0x00030840
        /*018c*/ 	.short	0x0100
        /*018e*/ 	.byte	0x08
	.zero		1


	//   ....[7]....
        /*0190*/ 	.word	0x00000570
        /*0194*/ 	.word	0x000000ff
        /*0198*/ 	.word	0x00030838
        /*019c*/ 	.short	0x0100
        /*019e*/ 	.byte	0x08
	.zero		1


	//   ....[8]....
        /*01a0*/ 	.word	0x00000580
        /*01a4*/ 	.word	0x000000ff
        /*01a8*/ 	.word	0x00030848
        /*01ac*/ 	.short	0x0100
        /*01ae*/ 	.byte	0x08
	.zero		1


	//   ....[9]....
        /*01b0*/ 	.word	0x000013e0
        /*01b4*/ 	.word	0x000000e4
        /*01b8*/ 	.word	0x00030800
        /*01bc*/ 	.short	0x010a
        /*01be*/ 	.byte	0x3f
	.zero		1


	//   ....[10]....
        /*01c0*/ 	.word	0x00001480
        /*01c4*/ 	.word	0x000000e4
        /*01c8*/ 	.word	0x00030800
        /*01cc*/ 	.short	0x010a
        /*01ce*/ 	.byte	0x3f
	.zero		1


	//   ....[11]....
        /*01d0*/ 	.word	0x00001b70
        /*01d4*/ 	.word	0x00000000
        /*01d8*/ 	.word	0x00030810
        /*01dc*/ 	.short	0x010a
        /*01de*/ 	.byte	0x3f
	.zero		1


	//   ....[12]....
        /*01e0*/ 	.word	0x00001bb0
        /*01e4*/ 	.word	0x00000000
        /*01e8*/ 	.word	0x00030810
        /*01ec*/ 	.short	0x010a
        /*01ee*/ 	.byte	0x3f
	.zero		1


	//   ....[13]....
        /*01f0*/ 	.word	0x000020e0
        /*01f4*/ 	.word	0x00000000
        /*01f8*/ 	.word	0x00030830
        /*01fc*/ 	.short	0x010a
        /*01fe*/ 	.byte	0x3f
	.zero		1


	//   ....[14]....
        /*0200*/ 	.word	0x00002160
        /*0204*/ 	.word	0x00000000
        /*0208*/ 	.word	0x00030830
        /*020c*/ 	.short	0x010a
        /*020e*/ 	.byte	0x3f
	.zero		1


	//   ....[15]....
        /*0210*/ 	.word	0x00003b40
        /*0214*/ 	.word	0x00000006
        /*0218*/ 	.word	0x00000000
        /*021c*/ 	.short	0x0101
        /*021e*/ 	.byte	0x3f
	.zero		1


	//   ....[16]....
        /*0220*/ 	.word	0x00003e70
        /*0224*/ 	.word	0x00000000
        /*0228*/ 	.word	0x00000000
        /*022c*/ 	.short	0x0101
        /*022e*/ 	.byte	0x3f
	.zero		1


	//   ....[17]....
        /*0230*/ 	.word	0x00008450
        /*0234*/ 	.word	0x00000010
        /*0238*/ 	.word	0x00030820
        /*023c*/ 	.short	0x010a
        /*023e*/ 	.byte	0x3f
	.zero		1


	//   ....[18]....
        /*0240*/ 	.word	0x00008b80
        /*0244*/ 	.word	0x00000010
        /*0248*/ 	.word	0x00030840
        /*024c*/ 	.short	0x010a
        /*024e*/ 	.byte	0x3f
	.zero		1


	//   ....[19]....
        /*0250*/ 	.word	0x00008e20
        /*0254*/ 	.word	0x00000010
        /*0258*/ 	.word	0x00030828
        /*025c*/ 	.short	0x010a
        /*025e*/ 	.byte	0x3f
	.zero		1


	//   ....[20]....
        /*0260*/ 	.word	0x000090c0
        /*0264*/ 	.word	0x00000010
        /*0268*/ 	.word	0x00030848
        /*026c*/ 	.short	0x010a
        /*026e*/ 	.byte	0x3f
	.zero		1


	//   ....[21]....
        /*0270*/ 	.word	0x00009310
        /*0274*/ 	.word	0x00000010
        /*0278*/ 	.word	0x00030820
        /*027c*/ 	.short	0x010a
        /*027e*/ 	.byte	0x3f
	.zero		1


	//   ....[22]....
        /*0280*/ 	.word	0x00009640
        /*0284*/ 	.word	0x00000010
        /*0288*/ 	.word	0x00030840
        /*028c*/ 	.short	0x010a
        /*028e*/ 	.byte	0x3f
	.zero		1


	//   ....[23]....
        /*0290*/ 	.word	0x000098b0
        /*0294*/ 	.word	0x00000010
        /*0298*/ 	.word	0x00030828
        /*029c*/ 	.short	0x010a
        /*029e*/ 	.byte	0x3f
	.zero		1


	//   ....[24]....
        /*02a0*/ 	.word	0x00009bd0
        /*02a4*/ 	.word	0x00000003
        /*02a8*/ 	.word	0x00030840
        /*02ac*/ 	.short	0x010a
        /*02ae*/ 	.byte	0x3f
	.zero		1


	//   ....[25]....
        /*02b0*/ 	.word	0x0000a010
        /*02b4*/ 	.word	0x00000006
        /*02b8*/ 	.word	0x00000000
        /*02bc*/ 	.short	0x010a
        /*02be*/ 	.byte	0x3f
	.zero		1


	//   ....[26]....
        /*02c0*/ 	.word	0x0000a070
        /*02c4*/ 	.word	0x00000003
        /*02c8*/ 	.word	0x00000000
        /*02cc*/ 	.short	0x010a
        /*02ce*/ 	.byte	0x3f
	.zero		1


	//   ....[27]....
        /*02d0*/ 	.word	0x0000a0d0
        /*02d4*/ 	.word	0x00000000
        /*02d8*/ 	.word	0x00000000
        /*02dc*/ 	.short	0x010a
        /*02de*/ 	.byte	0x3f
	.zero		1


	//   ....[28]....
        /*02e0*/ 	.word	0x0000a100
        /*02e4*/ 	.word	0x00000003
        /*02e8*/ 	.word	0x00000000
        /*02ec*/ 	.short	0x010a
        /*02ee*/ 	.byte	0x3f
	.zero		1


	//   ....[29]....
        /*02f0*/ 	.word	0x0000a1d0
        /*02f4*/ 	.word	0x000000e4
        /*02f8*/ 	.word	0x00030800
        /*02fc*/ 	.short	0x010a
        /*02fe*/ 	.byte	0x3f
	.zero		1


	//   ....[30]....
        /*0300*/ 	.word	0x0000a220
        /*0304*/ 	.word	0x00000000
        /*0308*/ 	.word	0x00030810
        /*030c*/ 	.short	0x010a
        /*030e*/ 	.byte	0x3f
	.zero		1


	//   ....[31]....
        /*0310*/ 	.word	0x0000a270
        /*0314*/ 	.word	0x00000000
        /*0318*/ 	.word	0x00030830
        /*031c*/ 	.short	0x010a
        /*031e*/ 	.byte	0x3f
	.zero		1


	//   ....[32]....
        /*0320*/ 	.word	0x0000a410
        /*0324*/ 	.word	0x00000010
        /*0328*/ 	.word	0x00030820
        /*032c*/ 	.short	0x010a
        /*032e*/ 	.byte	0x3f
	.zero		1


	//   ....[33]....
        /*0330*/ 	.word	0x0000a460
        /*0334*/ 	.word	0x00000010
        /*0338*/ 	.word	0x00030840
        /*033c*/ 	.short	0x010a
        /*033e*/ 	.byte	0x3f
	.zero		1


	//   ....[34]....
        /*0340*/ 	.word	0x0000a4b0
        /*0344*/ 	.word	0x00000010
        /*0348*/ 	.word	0x00030828
        /*034c*/ 	.short	0x010a
        /*034e*/ 	.byte	0x3f
	.zero		1


	//   ....[35]....
        /*0350*/ 	.word	0x0000a500
        /*0354*/ 	.word	0x00000010
        /*0358*/ 	.word	0x00030848
        /*035c*/ 	.short	0x010a
        /*035e*/ 	.byte	0x3f
	.zero		1


	//   ....[36]....
        /*0360*/ 	.word	0x0000a560
        /*0364*/ 	.word	0x00000010
        /*0368*/ 	.word	0x00030820
        /*036c*/ 	.short	0x010a
        /*036e*/ 	.byte	0x3f
	.zero		1


	//   ....[37]....
        /*0370*/ 	.word	0x0000a5b0
        /*0374*/ 	.word	0x00000010
        /*0378*/ 	.word	0x00030840
        /*037c*/ 	.short	0x010a
        /*037e*/ 	.byte	0x3f
	.zero		1


	//   ....[38]....
        /*0380*/ 	.word	0x0000a600
        /*0384*/ 	.word	0x00000010
        /*0388*/ 	.word	0x00030828
        /*038c*/ 	.short	0x010a
        /*038e*/ 	.byte	0x3f
	.zero		1


	//   ....[39]....
        /*0390*/ 	.word	0x0000a650
        /*0394*/ 	.word	0x00000003
        /*0398*/ 	.word	0x00030840
        /*039c*/ 	.short	0x010a
        /*039e*/ 	.byte	0x3f
	.zero		1


	//   ....[40]....
        /*03a0*/ 	.word	0x0000a720
        /*03a4*/ 	.word	0x00000006
        /*03a8*/ 	.word	0x00000000
        /*03ac*/ 	.short	0x010a
        /*03ae*/ 	.byte	0x3f
	.zero		1


	//   ....[41]....
        /*03b0*/ 	.word	0x0000a770
        /*03b4*/ 	.word	0x00000003
        /*03b8*/ 	.word	0x00000000
        /*03bc*/ 	.short	0x010a
        /*03be*/ 	.byte	0x3f
	.zero		1


	//   ....[42]....
        /*03c0*/ 	.word	0x0000a7c0
        /*03c4*/ 	.word	0x00000000
        /*03c8*/ 	.word	0x00000000
        /*03cc*/ 	.short	0x010a
        /*03ce*/ 	.byte	0x3f
	.zero		1


	//----- nvinfo : EIATTR_NUM_MBARRIERS
	.align		4
.L_1558:
        /*03d0*/ 	.byte	0x03, 0x38
        /*03d2*/ 	.short	0x0009


	//----- nvinfo : EIATTR_EXIT_INSTR_OFFSETS
	.align		4
        /*03d4*/ 	.byte	0x04, 0x1c
        /*03d6*/ 	.short	(.L_1560 - .L_1559)


	//   ....[0]....
.L_1559:
        /*03d8*/ 	.word	0x0000a150


	//----- nvinfo : EIATTR_MAX_THREADS
	.align		4
.L_1560:
        /*03dc*/ 	.byte	0x04, 0x05
        /*03de*/ 	.short	(.L_1562 - .L_1561)
.L_1561:
        /*03e0*/ 	.word	0x00000180
        /*03e4*/ 	.word	0x00000001
        /*03e8*/ 	.word	0x00000001


	//----- nvinfo : EIATTR_CRS_STACK_SIZE
	.align		4
.L_1562:
        /*03ec*/ 	.byte	0x04, 0x1e
        /*03ee*/ 	.short	(.L_1564 - .L_1563)
.L_1563:
        /*03f0*/ 	.word	0x00000000


	//----- nvinfo : EIATTR_CBANK_PARAM_SIZE
	.align		4
.L_1564:
        /*03f4*/ 	.byte	0x03, 0x19
        /*03f6*/ 	.short	0x0970


	//----- nvinfo : EIATTR_PARAM_CBANK
	.align		4
        /*03f8*/ 	.byte	0x04, 0x0a
        /*03fa*/ 	.short	(.L_1566 - .L_1565)
	.align		4
.L_1565:
        /*03fc*/ 	.word	index@(.nv.constant0._ZN7cutlass13device_kernelIN5flash11enable_sm90INS1_16FlashAttnBwdSm90INS1_25CollectiveMainloopBwdSm90ILi2ELi2ELi2EN4cute5tupleIJNS5_1CILi1EEES8_S8_EEENS6_IJNS7_ILi64EEENS7_ILi128EEESB_EEENS_6half_tEfNS_4arch4Sm90ELb1ELb0ELb0ELb0ELb1ELb1ELb0ELb0ELi2ELi1ELi2ELi1ELb0EEENS1_21CollectiveEpilogueBwdISC_SD_SF_Li256ELb0ELb0ELi1EEENS1_25SingleTileBwdLPTSchedulerILb0ELi128ELb1EEEEEEEEEvNT_6ParamsE)
        /*0400*/ 	.short	0x0210
        /*0402*/ 	.short	0x0970


	//----- nvinfo : EIATTR_SW_WAR
	.align		4
.L_1566:
        /*0404*/ 	.byte	0x04, 0x36
        /*0406*/ 	.short	(.L_1568 - .L_1567)
.L_1567:
        /*0408*/ 	.word	0x00000008
.L_1568:


//--------------------- .nv.info._ZN7cutlass13device_kernelIN5flash11enable_sm90INS1_16FlashAttnBwdSm90INS1_25CollectiveMainloopBwdSm90ILi2ELi2ELi2EN4cute5tupleIJNS5_1CILi1EEES8_S8_EEENS6_IJNS7_ILi64EEENS7_ILi128EEESB_EEENS_6half_tEfNS_4arch4Sm90ELb1ELb0ELb0ELb0ELb0ELb1ELb0ELb0ELi2ELi1ELi2ELi1ELb0EEENS1_24CollectiveEpilogueBwdGQAISC_fSF_Li256ELb0ELb0EEENS1_25SingleTileBwdLPTSchedulerILb0ELi128ELb0EEEEEEEEEvNT_6ParamsE --------------------------
	.section	.nv.info._ZN7cutlass13device_kernelIN5flash11enable_sm90INS1_16FlashAttnBwdSm90INS1_25CollectiveMainloopBwdSm90ILi2ELi2ELi2EN4cute5tupleIJNS5_1CILi1EEES8_S8_EEENS6_IJNS7_ILi64EEENS7_ILi128EEESB_EEENS_6half_tEfNS_4arch4Sm90ELb1ELb0ELb0ELb0ELb0ELb1ELb0ELb0ELi2ELi1ELi2ELi1ELb0EEENS1_24CollectiveEpilogueBwdGQAISC_fSF_Li256ELb0ELb0EEENS1_25SingleTileBwdLPTSchedulerILb0ELi128ELb0EEEEEEEEEvNT_6ParamsE,"",@"SHT_CUDA_INFO"
	.sectionflags	@""
	.align	4


	//----- nvinfo : EIATTR_CUDA_API_VERSION
	.align		4
        /*0000*/ 	.byte	0x04, 0x37
        /*0002*/ 	.short	(.L_1570 - .L_1569)
.L_1569:
        /*0004*/ 	.word	0x00000082


	//----- nvinfo : EIATTR_KPARAM_INFO
	.align		4
.L_1570:
        /*0008*/ 	.byte	0x04, 0x17
        /*000a*/ 	.short	(.L_1572 - .L_1571)
.L_1571:
        /*000c*/ 	.word	0x00000000
        /*0010*/ 	.short	0x0000
        /*0012*/ 	.short	0x0070
        /*0014*/ 	.byte	0x00, 0xf0, 0x01, 0x1c


	//----- nvinfo : EIATTR_SPARSE_MMA_MASK
	.align		4
.L_1572:
        /*0018*/ 	.byte	0x03, 0x50
        /*001a*/ 	.short	0x0000


	//----- nvinfo : EIATTR_MAXREG_COUNT
	.align		4
        /*001c*/ 	.byte	0x03, 0x1b
        /*001e*/ 	.short	0x00a8


	//----- nvinfo : EIATTR_NUM_BARRIERS
	.align		4
        /*0020*/ 	.byte	0x02, 0x4c
        /*0022*/ 	.byte	0x10
	.zero		1


	//----- nvinfo : EIATTR_EXTERNS
	.align		4
        /*0024*/ 	.byte	0x04, 0x0f
        /*0026*/ 	.short	(.L_1574 - .L_1573)


	//   ....[0]....
	.align		4
.L_1573:
        /*0028*/ 	.word	index@(__assertfail)


	//----- nvinfo : EIATTR_ANNOTATIONS
	.align		4
.L_1574:
        /*002c*/ 	.byte	0x04, 0x55
        /*002e*/ 	.short	(.L_1576 - .L_1575)


	//   ....[0]....
.L_1575:
        /*0030*/ 	.word	0x00000001
        /*0034*/ 	.byte	0x60, 0x65, 0x00, 0x00, 0x01, 0x00, 0x00, 0x00, 0x50, 0x70, 0x00, 0x00


	//----- nvinfo : EIATTR_MERCURY_ISA_VERSION
	.align		4
.L_1576:
        /*0040*/ 	.byte	0x03, 0x5f
        /*0042*/ 	.short	0x0101


	//----- nvinfo : EIATTR_INT_WARP_WIDE_INSTR_OFFSETS
	.align		4
        /*0044*/ 	.byte	0x04, 0x31
        /*0046*/ 	.short	(.L_1578 - .L_1577)


	//   ....[0]....
.L_1577:
        /*0048*/ 	.word	0x00000190


	//   ....[1]....
        /*004c*/ 	.word	0x000001c0


	//----- nvinfo : EIATTR_COOP_GROUP_MASK_REGIDS
	.align		4
.L_1578:
        /*0050*/ 	.byte	0x04, 0x29
        /*0052*/ 	.short	(.L_1580 - .L_1579)


	//   ....[0]....
.L_1579:
        /*0054*/ 	.word	0xffffffff


	//   ....[1]....
        /*0058*/ 	.word	0xffffffff


	//   ....[2]....
        /*005c*/ 	.word	0xffffffff


	//   ....[3]....
        /*0060*/ 	.word	0xffffffff


	//   ....[4]....
        /*0064*/ 	.word	0xffffffff


	//   ....[5]....
        /*0068*/ 	.word	0xffffffff


	//   ....[6]....
        /*006c*/ 	.word	0xffffffff


	//   ....[7]....
        /*0070*/ 	.word	0x0500000f


	//----- nvinfo : EIATTR_COOP_GROUP_INSTR_OFFSETS
	.align		4
.L_1580:
        /*0074*/ 	.byte	0x04, 0x28
        /*0076*/ 	.short	(.L_1582 - .L_1581)


	//   ....[0]....
.L_1581:
        /*0078*/ 	.word	0x00000070


	//   ....[1]....
        /*007c*/ 	.word	0x000001a0


	//   ....[2]....
        /*0080*/ 	.word	0x000001f0


	//   ....[3]....
        /*0084*/ 	.word	0x000003e0


	//   ....[4]....
        /*0088*/ 	.word	0x00000620


	//   ....[5]....
        /*008c*/ 	.word	0x00001300


	//   ....[6]....
        /*0090*/ 	.word	0x00004a70


	//   ....[7]....
        /*0094*/ 	.word	0x00007c10


	//----- nvinfo : EIATTR_REG_RECONFIG
	.align		4
.L_1582:
        /*0098*/ 	.byte	0x01, 0x54
	.zero		2


	//----- nvinfo : EIATTR_SYSCALL_OFFSETS
	.align		4
        /*009c*/ 	.byte	0x04, 0x46
        /*009e*/ 	.short	(.L_1584 - .L_1583)


	//   ....[0]....
.L_1583:
        /*00a0*/ 	.word	0x00000f40


	//   ....[1]....
        /*00a4*/ 	.word	0x00001030


	//   ....[2]....
        /*00a8*/ 	.word	0x00001190


	//   ....[3]....
        /*00ac*/ 	.word	0x00001280


	//----- nvinfo : EIATTR_MBARRIER_INSTR_OFFSETS
	.align		4
.L_1584:
        /*00b0*/ 	.byte	0x04, 0x39
        /*00b2*/ 	.short	(.L_1586 - .L_1585)


	//   ....[0]....
.L_1585:
        /*00b4*/ 	.word	0x00000290
        /*00b8*/ 	.word	0x000000ff
        /*00bc*/ 	.word	0x00030800
        /*00c0*/ 	.short	0x0100
        /*00c2*/ 	.byte	0x06
	.zero		1


	//   ....[1]....
        /*00c4*/ 	.word	0x00000390
        /*00c8*/ 	.word	0x000000ff
        /*00cc*/ 	.word	0x00030810
        /*00d0*/ 	.short	0x0100
        /*00d2*/ 	.byte	0x08
	.zero		1


	//   ....[2]....
        /*00d4*/ 	.word	0x000003a0
        /*00d8*/ 	.word	0x000000ff
        /*00dc*/ 	.word	0x00030820
        /*00e0*/ 	.short	0x0100
        /*00e2*/ 	.byte	0x08
	.zero		1


	//   ....[3]....
        /*00e4*/ 	.word	0x000003b0
        /*00e8*/ 	.word	0x000000ff
        /*00ec*/ 	.word	0x00030818
        /*00f0*/ 	.short	0x0100
        /*00f2*/ 	.byte	0x08
	.zero		1


	//   ....[4]....
        /*00f4*/ 	.word	0x000003c0
        /*00f8*/ 	.word	0x000000ff
        /*00fc*/ 	.word	0x00030828
        /*0100*/ 	.short	0x0100
        /*0102*/ 	.byte	0x08
	.zero		1


	//   ....[5]....
        /*0104*/ 	.word	0x000004f0
        /*0108*/ 	.word	0x000000ff
        /*010c*/ 	.word	0x00030830
        /*0110*/ 	.short	0x0100
        /*0112*/ 	.byte	0x08
	.zero		1


	//   ....[6]....
        /*0114*/ 	.word	0x00000500
        /*0118*/ 	.word	0x000000ff
        /*011c*/ 	.word	0x00030840
        /*0120*/ 	.short	0x0100
        /*0122*/ 	.byte	0x08
	.zero		1


	//   ....[7]....
        /*0124*/ 	.word	0x00000510
        /*0128*/ 	.word	0x000000ff
        /*012c*/ 	.word	0x00030838
        /*0130*/ 	.short	0x0100
        /*0132*/ 	.byte	0x08
	.zero		1


	//   ....[8]....
        /*0134*/ 	.word	0x00000520
        /*0138*/ 	.word	0x000000ff
        /*013c*/ 	.word	0x00030848
        /*0140*/ 	.short	0x0100
        /*0142*/ 	.byte	0x08
	.zero		1


	//   ....[9]....
        /*0144*/ 	.word	0x00001340
        /*0148*/ 	.word	0x000000e4
        /*014c*/ 	.word	0x00030800
        /*0150*/ 	.short	0x010a
        /*0152*/ 	.byte	0x3f
	.zero		1


	//   ....[10]....
        /*0154*/ 	.word	0x000013e0
        /*0158*/ 	.word	0x000000e4
        /*015c*/ 	.word	0x00030800
        /*0160*/ 	.short	0x010a
        /*0162*/ 	.byte	0x3f
	.zero		1


	//   ....[11]....
        /*0164*/ 	.word	0x00001ac0
        /*0168*/ 	.word	0x00000000
        /*016c*/ 	.word	0x00030810
        /*0170*/ 	.short	0x010a
        /*0172*/ 	.byte	0x3f
	.zero		1


	//   ....[12]....
        /*0174*/ 	.word	0x00001b00
        /*0178*/ 	.word	0x00000000
        /*017c*/ 	.word	0x00030810
        /*0180*/ 	.short	0x010a
        /*0182*/ 	.byte	0x3f
	.zero		1


	//   ....[13]....
        /*0184*/ 	.word	0x00002030
        /*0188*/ 	.word	0x00000000
        /*018c*/ 	.word	0x00030830
        /*0190*/ 	.short	0x010a
        /*0192*/ 	.byte	0x3f
	.zero		1


	//   ....[14]....
        /*0194*/ 	.word	0x000020b0
        /*0198*/ 	.word	0x00000000
        /*019c*/ 	.word	0x00030830
        /*01a0*/ 	.short	0x010a
        /*01a2*/ 	.byte	0x3f
	.zero		1


	//   ....[15]....
        /*01a4*/ 	.word	0x00003a90
        /*01a8*/ 	.word	0x00000006
        /*01ac*/ 	.word	0x00000000
        /*01b0*/ 	.short	0x0101
        /*01b2*/ 	.byte	0x3f
	.zero		1


	//   ....[16]....
        /*01b4*/ 	.word	0x00003dc0
        /*01b8*/ 	.word	0x00000000
        /*01bc*/ 	.word	0x00000000
        /*01c0*/ 	.short	0x0101
        /*01c2*/ 	.byte	0x3f
	.zero		1


	//   ....[17]....
        /*01c4*/ 	.word	0x00005ec0
        /*01c8*/ 	.word	0x00000010
        /*01cc*/ 	.word	0x00030820
        /*01d0*/ 	.short	0x010a
        /*01d2*/ 	.byte	0x3f
	.zero		1


	//   ....[18]....
        /*01d4*/ 	.word	0x000065f0
        /*01d8*/ 	.word	0x00000010
        /*01dc*/ 	.word	0x00030840
        /*01e0*/ 	.short	0x010a
        /*01e2*/ 	.byte	0x3f
	.zero		1


	//   ....[19]....
        /*01e4*/ 	.word	0x00006890
        /*01e8*/ 	.word	0x00000010
        /*01ec*/ 	.word	0x00030828
        /*01f0*/ 	.short	0x010a
        /*01f2*/ 	.byte	0x3f
	.zero		1


	//   ....[20]....
        /*01f4*/ 	.word	0x00006b30
        /*01f8*/ 	.word	0x00000010
        /*01fc*/ 	.word	0x00030848
        /*0200*/ 	.short	0x010a
        /*0202*/ 	.byte	0x3f
	.zero		1


	//   ....[21]....
        /*0204*/ 	.word	0x00006d80
        /*0208*/ 	.word	0x00000010
        /*020c*/ 	.word	0x00030820
        /*0210*/ 	.short	0x010a
        /*0212*/ 	.byte	0x3f
	.zero		1


	//   ....[22]....
        /*0214*/ 	.word	0x000070b0
        /*0218*/ 	.word	0x00000010
        /*021c*/ 	.word	0x00030840
        /*0220*/ 	.short	0x010a
        /*0222*/ 	.byte	0x3f
	.zero		1


	//   ....[23]....
        /*0224*/ 	.word	0x00007320
        /*0228*/ 	.word	0x00000010
        /*022c*/ 	.word	0x00030828
        /*0230*/ 	.short	0x010a
        /*0232*/ 	.byte	0x3f
	.zero		1


	//   ....[24]....
        /*0234*/ 	.word	0x00007640
        /*0238*/ 	.word	0x00000003
        /*023c*/ 	.word	0x00030840
        /*0240*/ 	.short	0x010a
        /*0242*/ 	.byte	0x3f
	.zero		1


	//   ....[25]....
        /*0244*/ 	.word	0x00007a80
        /*0248*/ 	.word	0x00000006
        /*024c*/ 	.word	0x00000000
        /*0250*/ 	.short	0x010a
        /*0252*/ 	.byte	0x3f
	.zero		1


	//   ....[26]....
        /*0254*/ 	.word	0x00007ae0
        /*0258*/ 	.word	0x00000003
        /*025c*/ 	.word	0x00000000
        /*0260*/ 	.short	0x010a
        /*0262*/ 	.byte	0x3f
	.zero		1


	//   ....[27]....
        /*0264*/ 	.word	0x00007b40
        /*0268*/ 	.word	0x00000000
        /*026c*/ 	.word	0x00000000
        /*0270*/ 	.short	0x010a
        /*0272*/ 	.byte	0x3f
	.zero		1


	//   ....[28]....
        /*0274*/ 	.word	0x00007b70
        /*0278*/ 	.word	0x00000003
        /*027c*/ 	.word	0x00000000
        /*0280*/ 	.short	0x010a
        /*0282*/ 	.byte	0x3f
	.zero		1


	//   ....[29]....
        /*0284*/ 	.word	0x00007c40
        /*0288*/ 	.word	0x000000e4
        /*028c*/ 	.word	0x00030800
        /*0290*/ 	.short	0x010a
        /*0292*/ 	.byte	0x3f
	.zero		1


	//   ....[30]....
        /*0294*/ 	.word	0x00007c90
        /*0298*/ 	.word	0x00000000
        /*029c*/ 	.word	0x00030810
        /*02a0*/ 	.short	0x010a
        /*02a2*/ 	.byte	0x3f
	.zero		1


	//   ....[31]....
        /*02a4*/ 	.word	0x00007ce0
        /*02a8*/ 	.word	0x00000000
        /*02ac*/ 	.word	0x00030830
        /*02b0*/ 	.short	0x010a
        /*02b2*/ 	.byte	0x3f
	.zero		1


	//   ....[32]....
        /*02b4*/ 	.word	0x00007d30
        /*02b8*/ 	.word	0x00000010
        /*02bc*/ 	.word	0x00030820
        /*02c0*/ 	.short	0x010a
        /*02c2*/ 	.byte	0x3f
	.zero		1


	//   ....[33]....
        /*02c4*/ 	.word	0x00007d80
        /*02c8*/ 	.word	0x00000010
        /*02cc*/ 	.word	0x00030840
        /*02d0*/ 	.short	0x010a
        /*02d2*/ 	.byte	0x3f
	.zero		1


	//   ....[34]....
        /*02d4*/ 	.word	0x00007dd0
        /*02d8*/ 	.word	0x00000010
        /*02dc*/ 	.word	0x00030828
        /*02e0*/ 	.short	0x010a
        /*02e2*/ 	.byte	0x3f
	.zero		1


	//   ....[35]....
        /*02e4*/ 	.word	0x00007e20
        /*02e8*/ 	.word	0x00000010
        /*02ec*/ 	.word	0x00030848
        /*02f0*/ 	.short	0x010a
        /*02f2*/ 	.byte	0x3f
	.zero		1


	//   ....[36]....
        /*02f4*/ 	.word	0x00007e80
        /*02f8*/ 	.word	0x00000010
        /*02fc*/ 	.word	0x00030820
        /*0300*/ 	.short	0x010a
        /*0302*/ 	.byte	0x3f
	.zero		1


	//   ....[37]....
        /*0304*/ 	.word	0x00007ed0
        /*0308*/ 	.word	0x00000010
        /*030c*/ 	.word	0x00030840
        /*0310*/ 	.short	0x010a
        /*0312*/ 	.byte	0x3f
	.zero		1


	//   ....[38]....
        /*0314*/ 	.word	0x00007f20
        /*0318*/ 	.word	0x00000010
        /*031c*/ 	.word	0x00030828
        /*0320*/ 	.short	0x010a
        /*0322*/ 	.byte	0x3f
	.zero		1


	//   ....[39]....
        /*0324*/ 	.word	0x00007f70
        /*0328*/ 	.word	0x00000003
        /*032c*/ 	.word	0x00030840
        /*0330*/ 	.short	0x010a
        /*0332*/ 	.byte	0x3f
	.zero		1


	//   ....[40]....
        /*0334*/ 	.word	0x00008040
        /*0338*/ 	.word	0x00000006
        /*033c*/ 	.word	0x00000000
        /*0340*/ 	.short	0x010a
        /*0342*/ 	.byte	0x3f
	.zero		1


	//   ....[41]....
        /*0344*/ 	.word	0x00008090
        /*0348*/ 	.word	0x00000003
        /*034c*/ 	.word	0x00000000
        /*0350*/ 	.short	0x010a
        /*0352*/ 	.byte	0x3f
	.zero		1


	//   ....[42]....
        /*0354*/ 	.word	0x000080e0
        /*0358*/ 	.word	0x00000000
        /*035c*/ 	.word	0x00000000
        /*0360*/ 	.short	0x010a
        /*0362*/ 	.byte	0x3f
	.zero		1


	//----- nvinfo : EIATTR_NUM_MBARRIERS
	.align		4
.L_1586:
        /*0364*/ 	.byte	0x03, 0x38
        /*0366*/ 	.short	0x0009


	//----- nvinfo : EIATTR_EXIT_INSTR_OFFSETS
	.align		4
        /*0368*/ 	.byte	0x04, 0x1c
        /*036a*/ 	.short	(.L_1588 - .L_1587)


	//   ....[0]....
.L_1587:
        /*036c*/ 	.word	0x00007bc0


	//----- nvinfo : EIATTR_MAX_THREADS
	.align		4
.L_1588:
        /*0370*/ 	.byte	0x04, 0x05
        /*0372*/ 	.short	(.L_1590 - .L_1589)
.L_1589:
        /*0374*/ 	.word	0x00000180
        /*0378*/ 	.word	0x00000001
        /*037c*/ 	.word	0x00000001


	//----- nvinfo : EIATTR_CRS_STACK_SIZE
	.align		4
.L_1590:
        /*0380*/ 	.byte	0x04, 0x1e
        /*0382*/ 	.short	(.L_1592 - .L_1591)
.L_1591:
        /*0384*/ 	.word	0x00000000


	//----- nvinfo : EIATTR_CBANK_PARAM_SIZE
	.align		4
.L_1592:
        /*0388*/ 	.byte	0x03, 0x19
        /*038a*/ 	.short	0x0770


	//----- nvinfo : EIATTR_PARAM_CBANK
	.align		4
        /*038c*/ 	.byte	0x04, 0x0a
        /*038e*/ 	.short	(.L_1594 - .L_1593)
	.align		4
.L_1593:
        /*0390*/ 	.word	index@(.nv.constant0._ZN7cutlass13device_kernelIN5flash11enable_sm90INS1_16FlashAttnBwdSm90INS1_25CollectiveMainloopBwdSm90ILi2ELi2ELi2EN4cute5tupleIJNS5_1CILi1EEES8_S8_EEENS6_IJNS7_ILi64EEENS7_ILi128EEESB_EEENS_6half_tEfNS_4arch4Sm90ELb1ELb0ELb0ELb0ELb0ELb1ELb0ELb0ELi2ELi1ELi2ELi1ELb0EEENS1_24CollectiveEpilogueBwdGQAISC_fSF_Li256ELb0ELb0EEENS1_25SingleTileBwdLPTSchedulerILb0ELi128ELb0EEEEEEEEEvNT_6ParamsE)
        /*0394*/ 	.short	0x0210
        /*0396*/ 	.short	0x0770


	//----- nvinfo : EIATTR_SW_WAR
	.align		4
.L_1594:
        /*0398*/ 	.byte	0x04, 0x36
        /*039a*/ 	.short	(.L_1596 - .L_1595)
.L_1595:
        /*039c*/ 	.word	0x00000008
.L_1596:


//--------------------- .nv.info._ZN7cutlass13device_kernelIN5flash11enable_sm90INS1_16FlashAttnBwdSm90INS1_25CollectiveMainloopBwdSm90ILi2ELi2ELi2EN4cute5tupleIJNS5_1CILi1EEES8_S8_EEENS6_IJNS7_ILi64EEENS7_ILi128EEESB_EEENS_6half_tEfNS_4arch4Sm90ELb1ELb0ELb0ELb0ELb1ELb1ELb0ELb0ELi2ELi1ELi2ELi1ELb0EEENS1_24CollectiveEpilogueBwdGQAISC_fSF_Li256ELb0ELb1EEENS1_25SingleTileBwdLPTSchedulerILb0ELi128ELb1EEEEEEEEEvNT_6ParamsE --------------------------
	.section	.nv.info._ZN7cutlass13device_kernelIN5flash11enable_sm90INS1_16FlashAttnBwdSm90INS1_25CollectiveMainloopBwdSm90ILi2ELi2ELi2EN4cute5tupleIJNS5_1CILi1EEES8_S8_EEENS6_IJNS7_ILi64EEENS7_ILi128EEESB_EEENS_6half_tEfNS_4arch4Sm90ELb1ELb0ELb0ELb0ELb1ELb1ELb0ELb0ELi2ELi1ELi2ELi1ELb0EEENS1_24CollectiveEpilogueBwdGQAISC_fSF_Li256ELb0ELb1EEENS1_25SingleTileBwdLPTSchedulerILb0ELi128ELb1EEEEEEEEEvNT_6ParamsE,"",@"SHT_CUDA_INFO"
	.sectionflags	@""
	.align	4


	//----- nvinfo : EIATTR_CUDA_API_VERSION
	.align		4
        /*0000*/ 	.byte	0x04, 0x37
        /*0002*/ 	.short	(.L_1598 - .L_1597)
.L_1597:
        /*0004*/ 	.word	0x00000082


	//----- nvinfo : EIATTR_KPARAM_INFO
	.align		4
.L_1598:
        /*0008*/ 	.byte	0x04, 0x17
        /*000a*/ 	.short	(.L_1600 - .L_1599)
.L_1599:
        /*000c*/ 	.word	0x00000000
        /*0010*/ 	.short	0x0000
        /*0012*/ 	.short	0x0070
        /*0014*/ 	.byte	0x00, 0xf0, 0x01, 0x1c


	//----- nvinfo : EIATTR_SPARSE_MMA_MASK
	.align		4
.L_1600:
        /*0018*/ 	.byte	0x03, 0x50
        /*001a*/ 	.short	0x0000


	//----- nvinfo : EIATTR_MAXREG_COUNT
	.align		4
        /*001c*/ 	.byte	0x03, 0x1b
        /*001e*/ 	.short	0x00a8


	//----- nvinfo : EIATTR_NUM_BARRIERS
	.align		4
        /*0020*/ 	.byte	0x02, 0x4c
        /*0022*/ 	.byte	0x10
	.zero		1


	//----- nvinfo : EIATTR_EXTERNS
	.align		4
        /*0024*/ 	.byte	0x04, 0x0f
        /*0026*/ 	.short	(.L_1602 - .L_1601)


	//   ....[0]....
	.align		4
.L_1601:
        /*0028*/ 	.word	index@(__assertfail)


	//----- nvinfo : EIATTR_ANNOTATIONS
	.align		4
.L_1602:
        /*002c*/ 	.byte	0x04, 0x55
        /*002e*/ 	.short	(.L_1604 - .L_1603)


	//   ....[0]....
.L_1603:
        /*0030*/ 	.word	0x00000001
        /*0034*/ 	.byte	0xc0, 0x74, 0x00, 0x00, 0x01, 0x00, 0x00, 0x00, 0xb0, 0x7f, 0x00, 0x00


	//----- nvinfo : EIATTR_MERCURY_ISA_VERSION
	.align		4
.L_1604:
        /*0040*/ 	.byte	0x03, 0x5f
        /*0042*/ 	.short	0x0101


	//----- nvinfo : EIATTR_INT_WARP_WIDE_INSTR_OFFSETS
	.align		4
        /*0044*/ 	.byte	0x04, 0x31
        /*0046*/ 	.short	(.L_1606 - .L_1605)


	//   ....[0]....
.L_1605:
        /*0048*/ 	.word	0x00000190


	//   ....[1]....
        /*004c*/ 	.word	0x000001c0


	//   ....[2]....
        /*0050*/ 	.word	0x00005b90


	//   ....[3]....
        /*0054*/ 	.word	0x00006200


	//   ....[4]....
        /*0058*/ 	.word	0x00006730


	//----- nvinfo : EIATTR_COOP_GROUP_MASK_REGIDS
	.align		4
.L_1606:
        /*005c*/ 	.byte	0x04, 0x29
        /*005e*/ 	.short	(.L_1608 - .L_1607)


	//   ....[0]....
.L_1607:
        /*0060*/ 	.word	0xffffffff


	//   ....[1]....
        /*0064*/ 	.word	0xffffffff


	//   ....[2]....
        /*0068*/ 	.word	0xffffffff


	//   ....[3]....
        /*006c*/ 	.word	0xffffffff


	//   ....[4]....
        /*0070*/ 	.word	0xffffffff


	//   ....[5]....
        /*0074*/ 	.word	0xffffffff


	//   ....[6]....
        /*0078*/ 	.word	0xffffffff


	//   ....[7]....
        /*007c*/ 	.word	0xffffffff


	//   ....[8]....
        /*0080*/ 	.word	0xffffffff


	//   ....[9]....
        /*0084*/ 	.word	0xffffffff


	//   ....[10]....
        /*0088*/ 	.word	0xffffffff


	//   ....[11]....
        /*008c*/ 	.word	0xffffffff


	//   ....[12]....
        /*0090*/ 	.word	0xffffffff


	//   ....[13]....
        /*0094*/ 	.word	0xffffffff


	//   ....[14]....
        /*0098*/ 	.word	0xffffffff


	//   ....[15]....
        /*009c*/ 	.word	0xffffffff


	//   ....[16]....
        /*00a0*/ 	.word	0xffffffff


	//   ....[17]....
        /*00a4*/ 	.word	0x0500000f


	//   ....[18]....
        /*00a8*/ 	.word	0x0500000f


	//   ....[19]....
        /*00ac*/ 	.word	0x0500000f


	//   ....[20]....
        /*00b0*/ 	.word	0x0500000f


	//   ....[21]....
        /*00b4*/ 	.word	0x0500000f


	//   ....[22]....
        /*00b8*/ 	.word	0x0500000f


	//----- nvinfo : EIATTR_COOP_GROUP_INSTR_OFFSETS
	.align		4
.L_1608:
        /*00bc*/ 	.byte	0x04, 0x28
        /*00be*/ 	.short	(.L_1610 - .L_1609)


	//   ....[0]....
.L_1609:
        /*00c0*/ 	.word	0x00000070


	//   ....[1]....
        /*00c4*/ 	.word	0x000001a0


	//   ....[2]....
        /*00c8*/ 	.word	0x000001f0


	//   ....[3]....
        /*00cc*/ 	.word	0x000003e0


	//   ....[4]....
        /*00d0*/ 	.word	0x00000630


	//   ....[5]....
        /*00d4*/ 	.word	0x00001340


	//   ....[6]....
        /*00d8*/ 	.word	0x000048b0


	//   ....[7]....
        /*00dc*/ 	.word	0x00004a30


	//   ....[8]....
        /*00e0*/ 	.word	0x00004d20


	//   ....[9]....
        /*00e4*/ 	.word	0x00004eb0


	//   ....[10]....
        /*00e8*/ 	.word	0x00004fc0


	//   ....[11]....
        /*00ec*/ 	.word	0x00005790


	//   ....[12]....
        /*00f0*/ 	.word	0x00005ac0


	//   ....[13]....
        /*00f4*/ 	.word	0x00005e80


	//   ....[14]....
        /*00f8*/ 	.word	0x00006130


	//   ....[15]....
        /*00fc*/ 	.word	0x000063f0


	//   ....[16]....
        /*0100*/ 	.word	0x00006660


	//   ....[17]....
        /*0104*/ 	.word	0x00008b70


	//   ....[18]....
        /*0108*/ 	.word	0x00008cc0


	//   ....[19]....
        /*010c*/ 	.word	0x00008d30


	//   ....[20]....
        /*0110*/ 	.word	0x00008da0


	//   ....[21]....
        /*0114*/ 	.word	0x00008e10


	//   ....[22]....
        /*0118*/ 	.word	0x00008e80


	//----- nvinfo : EIATTR_REG_RECONFIG
	.align		4
.L_1610:
        /*011c*/ 	.byte	0x01, 0x54
	.zero		2


	//----- nvinfo : EIATTR_SYSCALL_OFFSETS
	.align		4
        /*0120*/ 	.byte	0x04, 0x46
        /*0122*/ 	.short	(.L_1612 - .L_1611)


	//   ....[0]....
.L_1611:
        /*0124*/ 	.word	0x00000f80


	//   ....[1]....
        /*0128*/ 	.word	0x00001070


	//   ....[2]....
        /*012c*/ 	.word	0x000011d0


	//   ....[3]....
        /*0130*/ 	.word	0x000012c0


	//----- nvinfo : EIATTR_MBARRIER_INSTR_OFFSETS
	.align		4
.L_1612:
        /*0134*/ 	.byte	0x04, 0x39
        /*0136*/ 	.short	(.L_1614 - .L_1613)


	//   ....[0]....
.L_1613:
        /*0138*/ 	.word	0x00000290
        /*013c*/ 	.word	0x000000ff
        /*0140*/ 	.word	0x00030800
        /*0144*/ 	.short	0x0100
        /*0146*/ 	.byte	0x06
	.zero		1


	//   ....[1]....
        /*0148*/ 	.word	0x00000390
        /*014c*/ 	.word	0x000000ff
        /*0150*/ 	.word	0x00030810
        /*0154*/ 	.short	0x0100
        /*0156*/ 	.byte	0x08
	.zero		1


	//   ....[2]....
        /*0158*/ 	.word	0x000003a0
        /*015c*/ 	.word	0x000000ff
        /*0160*/ 	.word	0x00030820
        /*0164*/ 	.short	0x0100
        /*0166*/ 	.byte	0x08
	.zero		1


	//   ....[3]....
        /*0168*/ 	.word	0x000003b0
        /*016c*/ 	.word	0x000000ff
        /*0170*/ 	.word	0x00030818
        /*0174*/ 	.short	0x0100
        /*0176*/ 	.byte	0x08
	.zero		1


	//   ....[4]....
        /*0178*/ 	.word	0x000003c0
        /*017c*/ 	.word	0x000000ff
        /*0180*/ 	.word	0x00030828
        /*0184*/ 	.short	0x0100
        /*0186*/ 	.byte	0x08
	.zero		1


	//   ....[5]....
        /*0188*/ 	.word	0x000004f0
        /*018c*/ 	.word	0x000000ff
        /*0190*/ 	.word	0x00030830
        /*0194*/ 	.short	0x0100
        /*0196*/ 	.byte	0x08
	.zero		1


	//   ....[6]....
        /*0198*/ 	.word	0x00000500
        /*019c*/ 	.word	0x000000ff
        /*01a0*/ 	.word	0x00030840
        /*01a4*/ 	.short	0x0100
        /*01a6*/ 	.byte	0x08
	.zero		1


	//   ....[7]....
        /*01a8*/ 	.word	0x00000510
        /*01ac*/ 	.word	0x000000ff
        /*01b0*/ 	.word	0x00030838
        /*01b4*/ 	.short	0x0100
        /*01b6*/ 	.byte	0x08
	.zero		1


	//   ....[8]....
        /*01b8*/ 	.word	0x00000520
        /*01bc*/ 	.word	0x000000ff
        /*01c0*/ 	.word	0x00030848
        /*01c4*/ 	.short	0x0100
        /*01c6*/ 	.byte	0x08
	.zero		1


	//   ....[9]....
        /*01c8*/ 	.word	0x00001380
        /*01cc*/ 	.word	0x000000e4
        /*01d0*/ 	.word	0x00030800
        /*01d4*/ 	.short	0x010a
        /*01d6*/ 	.byte	0x3f
	.zero		1


	//   ....[10]....
        /*01d8*/ 	.word	0x00001420
        /*01dc*/ 	.word	0x000000e4
        /*01e0*/ 	.word	0x00030800
        /*01e4*/ 	.short	0x010a
        /*01e6*/ 	.byte	0x3f
	.zero		1


	//   ....[11]....
        /*01e8*/ 	.word	0x00001b00
        /*01ec*/ 	.word	0x00000000
        /*01f0*/ 	.word	0x00030810
        /*01f4*/ 	.short	0x010a
        /*01f6*/ 	.byte	0x3f
	.zero		1


	//   ....[12]....
        /*01f8*/ 	.word	0x00001b40
        /*01fc*/ 	.word	0x00000000
        /*0200*/ 	.word	0x00030810
        /*0204*/ 	.short	0x010a
        /*0206*/ 	.byte	0x3f
	.zero		1


	//   ....[13]....
        /*0208*/ 	.word	0x00002070
        /*020c*/ 	.word	0x00000000
        /*0210*/ 	.word	0x00030830
        /*0214*/ 	.short	0x010a
        /*0216*/ 	.byte	0x3f
	.zero		1


	//   ....[14]....
        /*0218*/ 	.word	0x000020f0
        /*021c*/ 	.word	0x00000000
        /*0220*/ 	.word	0x00030830
        /*0224*/ 	.short	0x010a
        /*0226*/ 	.byte	0x3f
	.zero		1


	//   ....[15]....
        /*0228*/ 	.word	0x00003ad0
        /*022c*/ 	.word	0x00000006
        /*0230*/ 	.word	0x00000000
        /*0234*/ 	.short	0x0101
        /*0236*/ 	.byte	0x3f
	.zero		1


	//   ....[16]....
        /*0238*/ 	.word	0x00003e00
        /*023c*/ 	.word	0x00000000
        /*0240*/ 	.word	0x00000000
        /*0244*/ 	.short	0x0101
        /*0246*/ 	.byte	0x3f
	.zero		1


	//   ....[17]....
        /*0248*/ 	.word	0x00006e20
        /*024c*/ 	.word	0x00000010
        /*0250*/ 	.word	0x00030820
        /*0254*/ 	.short	0x010a
        /*0256*/ 	.byte	0x3f
	.zero		1


	//   ....[18]....
        /*0258*/ 	.word	0x00007550
        /*025c*/ 	.word	0x00000010
        /*0260*/ 	.word	0x00030840
        /*0264*/ 	.short	0x010a
        /*0266*/ 	.byte	0x3f
	.zero		1


	//   ....[19]....
        /*0268*/ 	.word	0x000077f0
        /*026c*/ 	.word	0x00000010
        /*0270*/ 	.word	0x00030828
        /*0274*/ 	.short	0x010a
        /*0276*/ 	.byte	0x3f
	.zero		1


	//   ....[20]....
        /*0278*/ 	.word	0x00007a90
        /*027c*/ 	.word	0x00000010
        /*0280*/ 	.word	0x00030848
        /*0284*/ 	.short	0x010a
        /*0286*/ 	.byte	0x3f
	.zero		1


	//   ....[21]....
        /*0288*/ 	.word	0x00007ce0
        /*028c*/ 	.word	0x00000010
        /*0290*/ 	.word	0x00030820
        /*0294*/ 	.short	0x010a
        /*0296*/ 	.byte	0x3f
	.zero		1


	//   ....[22]....
        /*0298*/ 	.word	0x00008010
        /*029c*/ 	.word	0x00000010
        /*02a0*/ 	.word	0x00030840
        /*02a4*/ 	.short	0x010a
        /*02a6*/ 	.byte	0x3f
	.zero		1


	//   ....[23]....
        /*02a8*/ 	.word	0x00008280
        /*02ac*/ 	.word	0x00000010
        /*02b0*/ 	.word	0x00030828
        /*02b4*/ 	.short	0x010a
        /*02b6*/ 	.byte	0x3f
	.zero		1


	//   ....[24]....
        /*02b8*/ 	.word	0x000085a0
        /*02bc*/ 	.word	0x00000003
        /*02c0*/ 	.word	0x00030840
        /*02c4*/ 	.short	0x010a
        /*02c6*/ 	.byte	0x3f
	.zero		1


	//   ....[25]....
        /*02c8*/ 	.word	0x000089e0
        /*02cc*/ 	.word	0x00000006
        /*02d0*/ 	.word	0x00000000
        /*02d4*/ 	.short	0x010a
        /*02d6*/ 	.byte	0x3f
	.zero		1


	//   ....[26]....
        /*02d8*/ 	.word	0x00008a40
        /*02dc*/ 	.word	0x00000003
        /*02e0*/ 	.word	0x00000000
        /*02e4*/ 	.short	0x010a
        /*02e6*/ 	.byte	0x3f
	.zero		1


	//   ....[27]....
        /*02e8*/ 	.word	0x00008aa0
        /*02ec*/ 	.word	0x00000000
        /*02f0*/ 	.word	0x00000000
        /*02f4*/ 	.short	0x010a
        /*02f6*/ 	.byte	0x3f
	.zero		1


	//   ....[28]....
        /*02f8*/ 	.word	0x00008ad0
        /*02fc*/ 	.word	0x00000003
        /*0300*/ 	.word	0x00000000
        /*0304*/ 	.short	0x010a
        /*0306*/ 	.byte	0x3f
	.zero		1


	//   ....[29]....
        /*0308*/ 	.word	0x00008ba0
        /*030c*/ 	.word	0x000000e4
        /*0310*/ 	.word	0x00030800
        /*0314*/ 	.short	0x010a
        /*0316*/ 	.byte	0x3f
	.zero		1


	//   ....[30]....
        /*0318*/ 	.word	0x00008bf0
        /*031c*/ 	.word	0x00000000
        /*0320*/ 	.word	0x00030810
        /*0324*/ 	.short	0x010a
        /*0326*/ 	.byte	0x3f
	.zero		1


	//   ....[31]....
        /*0328*/ 	.word	0x00008c40
        /*032c*/ 	.word	0x00000000
        /*0330*/ 	.word	0x00030830
        /*0334*/ 	.short	0x010a
        /*0336*/ 	.byte	0x3f
	.zero		1


	//   ....[32]....
        /*0338*/ 	.word	0x00008ec0
        /*033c*/ 	.word	0x00000010
        /*0340*/ 	.word	0x00030820
        /*0344*/ 	.short	0x010a
        /*0346*/ 	.byte	0x3f
	.zero		1


	//   ....[33]....
        /*0348*/ 	.word	0x00008f10
        /*034c*/ 	.word	0x00000010
        /*0350*/ 	.word	0x00030840
        /*0354*/ 	.short	0x010a
        /*0356*/ 	.byte	0x3f
	.zero		1


	//   ....[34]....
        /*0358*/ 	.word	0x00008f60
        /*035c*/ 	.word	0x00000010
        /*0360*/ 	.word	0x00030828
        /*0364*/ 	.short	0x010a
        /*0366*/ 	.byte	0x3f
	.zero		1


	//   ....[35]....
        /*0368*/ 	.word	0x00008fb0
        /*036c*/ 	.word	0x00000010
        /*0370*/ 	.word	0x00030848
        /*0374*/ 	.short	0x010a
        /*0376*/ 	.byte	0x3f
	.zero		1


	//   ....[36]....
        /*0378*/ 	.word	0x00009010
        /*037c*/ 	.word	0x00000010
        /*0380*/ 	.word	0x00030820
        /*0384*/ 	.short	0x010a
        /*0386*/ 	.byte	0x3f
	.zero		1


	//   ....[37]....
        /*0388*/ 	.word	0x00009060
        /*038c*/ 	.word	0x00000010
        /*0390*/ 	.word	0x00030840
        /*0394*/ 	.short	0x010a
        /*0396*/ 	.byte	0x3f
	.zero		1


	//   ....[38]....
        /*0398*/ 	.word	0x000090b0
        /*039c*/ 	.word	0x00000010
        /*03a0*/ 	.word	0x00030828
        /*03a4*/ 	.short	0x010a
        /*03a6*/ 	.byte	0x3f
	.zero		1


	//   ....[39]....
        /*03a8*/ 	.word	0x00009100
        /*03ac*/ 	.word	0x00000003
        /*03b0*/ 	.word	0x00030840
        /*03b4*/ 	.short	0x010a
        /*03b6*/ 	.byte	0x3f
	.zero		1


	//   ....[40]....
        /*03b8*/ 	.word	0x000091d0
        /*03bc*/ 	.word	0x00000006
        /*03c0*/ 	.word	0x00000000
        /*03c4*/ 	.short	0x010a
        /*03c6*/ 	.byte	0x3f
	.zero		1


	//   ....[41]....
        /*03c8*/ 	.word	0x00009220
        /*03cc*/ 	.word	0x00000003
        /*03d0*/ 	.word	0x00000000
        /*03d4*/ 	.short	0x010a
        /*03d6*/ 	.byte	0x3f
	.zero		1


	//   ....[42]....
        /*03d8*/ 	.word	0x00009270
        /*03dc*/ 	.word	0x00000000
        /*03e0*/ 	.word	0x00000000
        /*03e4*/ 	.short	0x010a
        /*03e6*/ 	.byte	0x3f
	.zero		1


	//----- nvinfo : EIATTR_NUM_MBARRIERS
	.align		4
.L_1614:
        /*03e8*/ 	.byte	0x03, 0x38
        /*03ea*/ 	.short	0x0009


	//----- nvinfo : EIATTR_EXIT_INSTR_OFFSETS
	.align		4
        /*03ec*/ 	.byte	0x04, 0x1c
        /*03ee*/ 	.short	(.L_1616 - .L_1615)


	//   ....[0]....
.L_1615:
        /*03f0*/ 	.word	0x00008b20


	//----- nvinfo : EIATTR_MAX_THREADS
	.align		4
.L_1616:
        /*03f4*/ 	.byte	0x04, 0x05
        /*03f6*/ 	.short	(.L_1618 - .L_1617)
.L_1617:
        /*03f8*/ 	.word	0x00000180
        /*03fc*/ 	.word	0x00000001
        /*0400*/ 	.word	0x00000001


	//----- nvinfo : EIATTR_CRS_STACK_SIZE
	.align		4
.L_1618:
        /*0404*/ 	.byte	0x04, 0x1e
        /*0406*/ 	.short	(.L_1620 - .L_1619)
.L_1619:
        /*0408*/ 	.word	0x00000000


	//----- nvinfo : EIATTR_CBANK_PARAM_SIZE
	.align		4
.L_1620:
        /*040c*/ 	.byte	0x03, 0x19
        /*040e*/ 	.short	0x0770


	//----- nvinfo : EIATTR_PARAM_CBANK
	.align		4
        /*0410*/ 	.byte	0x04, 0x0a
        /*0412*/ 	.short	(.L_1622 - .L_1621)
	.align		4
.L_1621:
        /*0414*/ 	.word	index@(.nv.constant0._ZN7cutlass13device_kernelIN5flash11enable_sm90INS1_16FlashAttnBwdSm90INS1_25CollectiveMainloopBwdSm90ILi2ELi2ELi2EN4cute5tupleIJNS5_1CILi1EEES8_S8_EEENS6_IJNS7_ILi64EEENS7_ILi128EEESB_EEENS_6half_tEfNS_4arch4Sm90ELb1ELb0ELb0ELb0ELb1ELb1ELb0ELb0ELi2ELi1ELi2ELi1ELb0EEENS1_24CollectiveEpilogueBwdGQAISC_fSF_Li256ELb0ELb1EEENS1_25SingleTileBwdLPTSchedulerILb0ELi128ELb1EEEEEEEEEvNT_6ParamsE)
        /*0418*/ 	.short	0x0210
        /*041a*/ 	.short	0x0770


	//----- nvinfo : EIATTR_SW_WAR
	.align		4
.L_1622:
        /*041c*/ 	.byte	0x04, 0x36
        /*041e*/ 	.short	(.L_1624 - .L_1623)
.L_1623:
        /*0420*/ 	.word	0x00000008
.L_1624:


//--------------------- .nv.info._ZN7cutlass13device_kernelIN5flash22FlashAttnBwdPreprocessIN4cute5tupleIJNS3_1CILi64EEENS5_ILi128EEEEEENS_6half_tEfNS_4arch4Sm90ELb1ELb0EEEEEvNT_6ParamsE --------------------------
	.section	.nv.info._ZN7cutlass13device_kernelIN5flash22FlashAttnBwdPreprocessIN4cute5tupleIJNS3_1CILi64EEENS5_ILi128EEEEEENS_6half_tEfNS_4arch4Sm90ELb1ELb0EEEEEvNT_6ParamsE,"",@"SHT_CUDA_INFO"
	.sectionflags	@""
	.align	4


	//----- nvinfo : EIATTR_CUDA_API_VERSION
	.align		4
        /*0000*/ 	.byte	0x04, 0x37
        /*0002*/ 	.short	(.L_1626 - .L_1625)
.L_1625:
        /*0004*/ 	.word	0x00000082


	//----- nvinfo : EIATTR_KPARAM_INFO
	.align		4
.L_1626:
        /*0008*/ 	.byte	0x04, 0x17
        /*000a*/ 	.short	(.L_1628 - .L_1627)
.L_1627:
        /*000c*/ 	.word	0x00000000
        /*0010*/ 	.short	0x0000
        /*0012*/ 	.short	0x0000
        /*0014*/ 	.byte	0x00, 0xf0, 0xc1, 0x03


	//----- nvinfo : EIATTR_SPARSE_MMA_MASK
	.align		4
.L_1628:
        /*0018*/ 	.byte	0x03, 0x50
        /*001a*/ 	.short	0x0000


	//----- nvinfo : EIATTR_MAXREG_COUNT
	.align		4
        /*001c*/ 	.byte	0x03, 0x1b
        /*001e*/ 	.short	0x0080


	//----- nvinfo : EIATTR_MERCURY_ISA_VERSION
	.align		4
        /*0020*/ 	.byte	0x03, 0x5f
        /*0022*/ 	.short	0x0101


	//----- nvinfo : EIATTR_COOP_GROUP_MASK_REGIDS
	.align		4
        /*0024*/ 	.byte	0x04, 0x29
        /*0026*/ 	.short	(.L_1630 - .L_1629)


	//   ....[0]....
.L_1629:
        /*0028*/ 	.word	0xffffffff


	//   ....[1]....
        /*002c*/ 	.word	0xffffffff


	//   ....[2]....
        /*0030*/ 	.word	0xffffffff


	//   ....[3]....
        /*0034*/ 	.word	0xffffffff


	//   ....[4]....
        /*0038*/ 	.word	0xffffffff


	//   ....[5]....
        /*003c*/ 	.word	0xffffffff


	//   ....[6]....
        /*0040*/ 	.word	0xffffffff


	//   ....[7]....
        /*0044*/ 	.word	0xffffffff


	//   ....[8]....
        /*0048*/ 	.word	0xffffffff


	//   ....[9]....
        /*004c*/ 	.word	0xffffffff


	//   ....[10]....
        /*0050*/ 	.word	0xffffffff


	//   ....[11]....
        /*0054*/ 	.word	0xffffffff


	//   ....[12]....
        /*0058*/ 	.word	0xffffffff


	//   ....[13]....
        /*005c*/ 	.word	0xffffffff


	//   ....[14]....
        /*0060*/ 	.word	0xffffffff


	//   ....[15]....
        /*0064*/ 	.word	0xffffffff


	//----- nvinfo : EIATTR_COOP_GROUP_INSTR_OFFSETS
	.align		4
.L_1630:
        /*0068*/ 	.byte	0x04, 0x28
        /*006a*/ 	.short	(.L_1632 - .L_1631)


	//   ....[0]....
.L_1631:
        /*006c*/ 	.word	0x00001120


	//   ....[1]....
        /*0070*/ 	.word	0x00001130


	//   ....[2]....
        /*0074*/ 	.word	0x00001140


	//   ....[3]....
        /*0078*/ 	.word	0x00001150


	//   ....[4]....
        /*007c*/ 	.word	0x000011a0


	//   ....[5]....
        /*0080*/ 	.word	0x000011b0


	//   ....[6]....
        /*0084*/ 	.word	0x000011c0


	//   ....[7]....
        /*0088*/ 	.word	0x000011d0


	//   ....[8]....
        /*008c*/ 	.word	0x00001220


	//   ....[9]....
        /*0090*/ 	.word	0x00001230


	//   ....[10]....
        /*0094*/ 	.word	0x00001240


	//   ....[11]....
        /*0098*/ 	.word	0x00001250


	//   ....[12]....
        /*009c*/ 	.word	0x000012a0


	//   ....[13]....
        /*00a0*/ 	.word	0x000012c0


	//   ....[14]....
        /*00a4*/ 	.word	0x000012d0


	//   ....[15]....
        /*00a8*/ 	.word	0x000012f0


	//----- nvinfo : EIATTR_EXIT_INSTR_OFFSETS
	.align		4
.L_1632:
        /*00ac*/ 	.byte	0x04, 0x1c
        /*00ae*/ 	.short	(.L_1634 - .L_1633)


	//   ....[0]....
.L_1633:
        /*00b0*/ 	.word	0x000018b0


	//   ....[1]....
        /*00b4*/ 	.word	0x00001930


	//----- nvinfo : EIATTR_MAX_THREADS
	.align		4
.L_1634:
        /*00b8*/ 	.byte	0x04, 0x05
        /*00ba*/ 	.short	(.L_1636 - .L_1635)
.L_1635:
        /*00bc*/ 	.word	0x00000100
        /*00c0*/ 	.word	0x00000001
        /*00c4*/ 	.word	0x00000001


	//----- nvinfo : EIATTR_CRS_STACK_SIZE
	.align		4
.L_1636:
        /*00c8*/ 	.byte	0x04, 0x1e
        /*00ca*/ 	.short	(.L_1638 - .L_1637)
.L_1637:
        /*00cc*/ 	.word	0x00000000


	//----- nvinfo : EIATTR_CBANK_PARAM_SIZE
	.align		4
.L_1638:
        /*00d0*/ 	.byte	0x03, 0x19
        /*00d2*/ 	.short	0x00f0


	//----- nvinfo : EIATTR_PARAM_CBANK
	.align		4
        /*00d4*/ 	.byte	0x04, 0x0a
        /*00d6*/ 	.short	(.L_1640 - .L_1639)
	.align		4
.L_1639:
        /*00d8*/ 	.word	index@(.nv.constant0._ZN7cutlass13device_kernelIN5flash22FlashAttnBwdPreprocessIN4cute5tupleIJNS3_1CILi64EEENS5_ILi128EEEEEENS_6half_tEfNS_4arch4Sm90ELb1ELb0EEEEEvNT_6ParamsE)
        /*00dc*/ 	.short	0x0210
        /*00de*/ 	.short	0x00f0


	//----- nvinfo : EIATTR_SW_WAR
	.align		4
.L_1640:
        /*00e0*/ 	.byte	0x04, 0x36
        /*00e2*/ 	.short	(.L_1642 - .L_1641)
.L_1641:
        /*00e4*/ 	.word	0x00000008
.L_1642:


//--------------------- .nv.info._ZN7cutlass13device_kernelIN5flash11enable_sm90INS1_16FlashAttnBwdSm90INS1_25CollectiveMainloopBwdSm90ILi2ELi2ELi2EN4cute5tupleIJNS5_1CILi1EEES8_S8_EEENS6_IJNS7_ILi64EEENS7_ILi128EEESB_EEENS_6half_tEfNS_4arch4Sm90ELb1ELb0ELb0ELb1ELb0ELb1ELb0ELb0ELi2ELi1ELi2ELi1ELb0EEENS1_21CollectiveEpilogueBwdISC_SD_SF_Li256ELb1ELb0ELi1EEENS1_25SingleTileBwdLPTSchedulerILb1ELi128ELb0EEEEEEEEEvNT_6ParamsE --------------------------
	.section	.nv.info._ZN7cutlass13device_kernelIN5flash11enable_sm90INS1_16FlashAttnBwdSm90INS1_25CollectiveMainloopBwdSm90ILi2ELi2ELi2EN4cute5tupleIJNS5_1CILi1EEES8_S8_EEENS6_IJNS7_ILi64EEENS7_ILi128EEESB_EEENS_6half_tEfNS_4arch4Sm90ELb1ELb0ELb0ELb1ELb0ELb1ELb0ELb0ELi2ELi1ELi2ELi1ELb0EEENS1_21CollectiveEpilogueBwdISC_SD_SF_Li256ELb1ELb0ELi1EEENS1_25SingleTileBwdLPTSchedulerILb1ELi128ELb0EEEEEEEEEvNT_6ParamsE,"",@"SHT_CUDA_INFO"
	.sectionflags	@""
	.align	4


	//----- nvinfo : EIATTR_CUDA_API_VERSION
	.align		4
        /*0000*/ 	.byte	0x04, 0x37
        /*0002*/ 	.short	(.L_1644 - .L_1643)
.L_1643:
        /*0004*/ 	.word	0x00000082


	//----- nvinfo : EIATTR_KPARAM_INFO
	.align		4
.L_1644:
        /*0008*/ 	.byte	0x04, 0x17
        /*000a*/ 	.short	(.L_1646 - .L_1645)
.L_1645:
        /*000c*/ 	.word	0x00000000
        /*0010*/ 	.short	0x0000
        /*0012*/ 	.short	0x0070
        /*0014*/ 	.byte	0x00, 0xf0, 0x01, 0x1a


	//----- nvinfo : EIATTR_SPARSE_MMA_MASK
	.align		4
.L_1646:
        /*0018*/ 	.byte	0x03, 0x50
        /*001a*/ 	.short	0x0000


	//----- nvinfo : EIATTR_MAXREG_COUNT
	.align		4
        /*001c*/ 	.byte	0x03, 0x1b
        /*001e*/ 	.short	0x00a8


	//----- nvinfo : EIATTR_NUM_BARRIERS
	.align		4
        /*0020*/ 	.byte	0x02, 0x4c
        /*0022*/ 	.byte	0x10
	.zero		1


	//----- nvinfo : EIATTR_EXTERNS
	.align		4
        /*0024*/ 	.byte	0x04, 0x0f
        /*0026*/ 	.short	(.L_1648 - .L_1647)


	//   ....[0]....
	.align		4
.L_1647:
        /*0028*/ 	.word	index@(__assertfail)


	//----- nvinfo : EIATTR_ANNOTATIONS
	.align		4
.L_1648:
        /*002c*/ 	.byte	0x04, 0x55
        /*002e*/ 	.short	(.L_1650 - .L_1649)


	//   ....[0]....
.L_1649:
        /*0030*/ 	.word	0x00000001
        /*0034*/ 	.byte	0xb0, 0xa2, 0x00, 0x00, 0x01, 0x00, 0x00, 0x00, 0xb0, 0xa5, 0x00, 0x00, 0x01, 0x00, 0x00, 0x00
        /*0044*/ 	.byte	0x10, 0xb1, 0x00, 0x00, 0x01, 0x00, 0x00, 0x00, 0x30, 0xb1, 0x00, 0x00, 0x01, 0x00, 0x00, 0x00
        /*0054*/ 	.byte	0xa0, 0xb4, 0x00, 0x00


	//----- nvinfo : EIATTR_MERCURY_ISA_VERSION
	.align		4
.L_1650:
        /*0058*/ 	.byte	0x03, 0x5f
        /*005a*/ 	.short	0x0101


	//----- nvinfo : EIATTR_INT_WARP_WIDE_INSTR_OFFSETS
	.align		4
        /*005c*/ 	.byte	0x04, 0x31
        /*005e*/ 	.short	(.L_1652 - .L_1651)


	//   ....[0]....
.L_1651:
        /*0060*/ 	.word	0x00000190


	//   ....[1]....
        /*0064*/ 	.word	0x000001c0


	//----- nvinfo : EIATTR_COOP_GROUP_MASK_REGIDS
	.align		4
.L_1652:
        /*0068*/ 	.byte	0x04, 0x29
        /*006a*/ 	.short	(.L_1654 - .L_1653)


	//   ....[0]....
.L_1653:
        /*006c*/ 	.word	0xffffffff


	//   ....[1]....
        /*0070*/ 	.word	0xffffffff


	//   ....[2]....
        /*0074*/ 	.word	0xffffffff


	//   ....[3]....
        /*0078*/ 	.word	0xffffffff


	//   ....[4]....
        /*007c*/ 	.word	0xffffffff


	//   ....[5]....
        /*0080*/ 	.word	0xffffffff


	//   ....[6]....
        /*0084*/ 	.word	0xffffffff


	//   ....[7]....
        /*0088*/ 	.word	0x0500000f


	//----- nvinfo : EIATTR_COOP_GROUP_INSTR_OFFSETS
	.align		4
.L_1654:
        /*008c*/ 	.byte	0x04, 0x28
        /*008e*/ 	.short	(.L_1656 - .L_1655)


	//   ....[0]....
.L_1655:
        /*0090*/ 	.word	0x00000070


	//   ....[1]....
        /*0094*/ 	.word	0x000001a0


	//   ....[2]....
        /*0098*/ 	.word	0x000001f0


	//   ....[3]....
        /*009c*/ 	.word	0x000003e0


	//   ....[4]....
        /*00a0*/ 	.word	0x00000630


	//   ....[5]....
        /*00a4*/ 	.word	0x00001840


	//   ....[6]....
        /*00a8*/ 	.word	0x00007de0


	//   ....[7]....
        /*00ac*/ 	.word	0x0000bcf0


	//----- nvinfo : EIATTR_REG_RECONFIG
	.align		4
.L_1656:
        /*00b0*/ 	.byte	0x01, 0x54
	.zero		2


	//----- nvinfo : EIATTR_SYSCALL_OFFSETS
	.align		4
        /*00b4*/ 	.byte	0x04, 0x46
        /*00b6*/ 	.short	(.L_1658 - .L_1657)


	//   ....[0]....
.L_1657:
        /*00b8*/ 	.word	0x00001480


	//   ....[1]....
        /*00bc*/ 	.word	0x00001570


	//   ....[2]....
        /*00c0*/ 	.word	0x000016d0


	//   ....[3]....
        /*00c4*/ 	.word	0x000017c0


	//----- nvinfo : EIATTR_MBARRIER_INSTR_OFFSETS
	.align		4
.L_1658:
        /*00c8*/ 	.byte	0x04, 0x39
        /*00ca*/ 	.short	(.L_1660 - .L_1659)


	//   ....[0]....
.L_1659:
        /*00cc*/ 	.word	0x00000290
        /*00d0*/ 	.word	0x000000ff
        /*00d4*/ 	.word	0x00030800
        /*00d8*/ 	.short	0x0100
        /*00da*/ 	.byte	0x06
	.zero		1


	//   ....[1]....
        /*00dc*/ 	.word	0x00000390
        /*00e0*/ 	.word	0x000000ff
        /*00e4*/ 	.word	0x00030810
        /*00e8*/ 	.short	0x0100
        /*00ea*/ 	.byte	0x08
	.zero		1


	//   ....[2]....
        /*00ec*/ 	.word	0x000003a0
        /*00f0*/ 	.word	0x000000ff
        /*00f4*/ 	.word	0x00030820
        /*00f8*/ 	.short	0x0100
        /*00fa*/ 	.byte	0x08
	.zero		1


	//   ....[3]....
        /*00fc*/ 	.word	0x000003b0
        /*0100*/ 	.word	0x000000ff
        /*0104*/ 	.word	0x00030818
        /*0108*/ 	.short	0x0100
        /*010a*/ 	.byte	0x08
	.zero		1


	//   ....[4]....
        /*010c*/ 	.word	0x000003c0
        /*0110*/ 	.word	0x000000ff
        /*0114*/ 	.word	0x00030828
        /*0118*/ 	.short	0x0100
        /*011a*/ 	.byte	0x08
	.zero		1


	//   ....[5]....
        /*011c*/ 	.word	0x000004f0
        /*0120*/ 	.word	0x000000ff
        /*0124*/ 	.word	0x00030830
        /*0128*/ 	.short	0x0100
        /*012a*/ 	.byte	0x08
	.zero		1


	//   ....[6]....
        /*012c*/ 	.word	0x00000500
        /*0130*/ 	.word	0x000000ff
        /*0134*/ 	.word	0x00030840
        /*0138*/ 	.short	0x0100
        /*013a*/ 	.byte	0x08
	.zero		1


	//   ....[7]....
        /*013c*/ 	.word	0x00000510
        /*0140*/ 	.word	0x000000ff
        /*0144*/ 	.word	0x00030838
        /*0148*/ 	.short	0x0100
        /*014a*/ 	.byte	0x08
	.zero		1


	//   ....[8]....
        /*014c*/ 	.word	0x00000520
        /*0150*/ 	.word	0x000000ff
        /*0154*/ 	.word	0x00030848
        /*0158*/ 	.short	0x0100
        /*015a*/ 	.byte	0x08
	.zero		1


	//   ....[9]....
        /*015c*/ 	.word	0x00001880
        /*0160*/ 	.word	0x000000e4
        /*0164*/ 	.word	0x00030800
        /*0168*/ 	.short	0x010a
        /*016a*/ 	.byte	0x3f
	.zero		1


	//   ....[10]....
        /*016c*/ 	.word	0x00001920
        /*0170*/ 	.word	0x000000e4
        /*0174*/ 	.word	0x00030800
        /*0178*/ 	.short	0x010a
        /*017a*/ 	.byte	0x3f
	.zero		1


	//   ....[11]....
        /*017c*/ 	.word	0x00001ff0
        /*0180*/ 	.word	0x00000000
        /*0184*/ 	.word	0x00030810
        /*0188*/ 	.short	0x010a
        /*018a*/ 	.byte	0x3f
	.zero		1


	//   ....[12]....
        /*018c*/ 	.word	0x00002030
        /*0190*/ 	.word	0x00000000
        /*0194*/ 	.word	0x00030810
        /*0198*/ 	.short	0x010a
        /*019a*/ 	.byte	0x3f
	.zero		1


	//   ....[13]....
        /*019c*/ 	.word	0x00002560
        /*01a0*/ 	.word	0x00000000
        /*01a4*/ 	.word	0x00030830
        /*01a8*/ 	.short	0x010a
        /*01aa*/ 	.byte	0x3f
	.zero		1


	//   ....[14]....
        /*01ac*/ 	.word	0x000025e0
        /*01b0*/ 	.word	0x00000000
        /*01b4*/ 	.word	0x00030830
        /*01b8*/ 	.short	0x010a
        /*01ba*/ 	.byte	0x3f
	.zero		1


	//   ....[15]....
        /*01bc*/ 	.word	0x00003fb0
        /*01c0*/ 	.word	0x00000006
        /*01c4*/ 	.word	0x00000000
        /*01c8*/ 	.short	0x0101
        /*01ca*/ 	.byte	0x3f
	.zero		1


	//   ....[16]....
        /*01cc*/ 	.word	0x000042e0
        /*01d0*/ 	.word	0x00000000
        /*01d4*/ 	.word	0x00000000
        /*01d8*/ 	.short	0x0101
        /*01da*/ 	.byte	0x3f
	.zero		1


	//   ....[17]....
        /*01dc*/ 	.word	0x00009f30
        /*01e0*/ 	.word	0x0000000f
        /*01e4*/ 	.word	0x00030820
        /*01e8*/ 	.short	0x010a
        /*01ea*/ 	.byte	0x3f
	.zero		1


	//   ....[18]....
        /*01ec*/ 	.word	0x0000a610
        /*01f0*/ 	.word	0x0000000f
        /*01f4*/ 	.word	0x00030840
        /*01f8*/ 	.short	0x010a
        /*01fa*/ 	.byte	0x3f
	.zero		1


	//   ....[19]....
        /*01fc*/ 	.word	0x0000a8e0
        /*0200*/ 	.word	0x0000000f
        /*0204*/ 	.word	0x00030828
        /*0208*/ 	.short	0x010a
        /*020a*/ 	.byte	0x3f
	.zero		1


	//   ....[20]....
        /*020c*/ 	.word	0x0000abb0
        /*0210*/ 	.word	0x0000000f
        /*0214*/ 	.word	0x00030848
        /*0218*/ 	.short	0x010a
        /*021a*/ 	.byte	0x3f
	.zero		1


	//   ....[21]....
        /*021c*/ 	.word	0x0000ae20
        /*0220*/ 	.word	0x0000000f
        /*0224*/ 	.word	0x00030820
        /*0228*/ 	.short	0x010a
        /*022a*/ 	.byte	0x3f
	.zero		1


	//   ....[22]....
        /*022c*/ 	.word	0x0000b160
        /*0230*/ 	.word	0x0000000f
        /*0234*/ 	.word	0x00030840
        /*0238*/ 	.short	0x010a
        /*023a*/ 	.byte	0x3f
	.zero		1


	//   ....[23]....
        /*023c*/ 	.word	0x0000b400
        /*0240*/ 	.word	0x0000000f
        /*0244*/ 	.word	0x00030828
        /*0248*/ 	.short	0x010a
        /*024a*/ 	.byte	0x3f
	.zero		1


	//   ....[24]....
        /*024c*/ 	.word	0x0000b710
        /*0250*/ 	.word	0x00000003
        /*0254*/ 	.word	0x00030840
        /*0258*/ 	.short	0x010a
        /*025a*/ 	.byte	0x3f
	.zero		1


	//   ....[25]....
        /*025c*/ 	.word	0x0000bb70
        /*0260*/ 	.word	0x00000007
        /*0264*/ 	.word	0x00000000
        /*0268*/ 	.short	0x010a
        /*026a*/ 	.byte	0x3f
	.zero		1


	//   ....[26]....
        /*026c*/ 	.word	0x0000bbc0
        /*0270*/ 	.word	0x00000003
        /*0274*/ 	.word	0x00000000
        /*0278*/ 	.short	0x010a
        /*027a*/ 	.byte	0x3f
	.zero		1


	//   ....[27]....
        /*027c*/ 	.word	0x0000bc20
        /*0280*/ 	.word	0x00000005
        /*0284*/ 	.word	0x00000000
        /*0288*/ 	.short	0x010a
        /*028a*/ 	.byte	0x3f
	.zero		1


	//   ....[28]....
        /*028c*/ 	.word	0x0000bc50
        /*0290*/ 	.word	0x00000003
        /*0294*/ 	.word	0x00000000
        /*0298*/ 	.short	0x010a
        /*029a*/ 	.byte	0x3f
	.zero		1


	//   ....[29]....
        /*029c*/ 	.word	0x0000bd20
        /*02a0*/ 	.word	0x000000e4
        /*02a4*/ 	.word	0x00030800
        /*02a8*/ 	.short	0x010a
        /*02aa*/ 	.byte	0x3f
	.zero		1


	//   ....[30]....
        /*02ac*/ 	.word	0x0000bd70
        /*02b0*/ 	.word	0x00000000
        /*02b4*/ 	.word	0x00030810
        /*02b8*/ 	.short	0x010a
        /*02ba*/ 	.byte	0x3f
	.zero		1


	//   ....[31]....
        /*02bc*/ 	.word	0x0000bdc0
        /*02c0*/ 	.word	0x00000000
        /*02c4*/ 	.word	0x00030830
        /*02c8*/ 	.short	0x010a
        /*02ca*/ 	.byte	0x3f
	.zero		1


	//   ....[32]....
        /*02cc*/ 	.word	0x0000be10
        /*02d0*/ 	.word	0x0000000f
        /*02d4*/ 	.word	0x00030820
        /*02d8*/ 	.short	0x010a
        /*02da*/ 	.byte	0x3f
	.zero		1


	//   ....[33]....
        /*02dc*/ 	.word	0x0000be60
        /*02e0*/ 	.word	0x0000000f
        /*02e4*/ 	.word	0x00030840
        /*02e8*/ 	.short	0x010a
        /*02ea*/ 	.byte	0x3f
	.zero		1


	//   ....[34]....
        /*02ec*/ 	.word	0x0000beb0
        /*02f0*/ 	.word	0x0000000f
        /*02f4*/ 	.word	0x00030828
        /*02f8*/ 	.short	0x010a
        /*02fa*/ 	.byte	0x3f
	.zero		1


	//   ....[35]....
        /*02fc*/ 	.word	0x0000bf00
        /*0300*/ 	.word	0x0000000f
        /*0304*/ 	.word	0x00030848
        /*0308*/ 	.short	0x010a
        /*030a*/ 	.byte	0x3f
	.zero		1


	//   ....[36]....
        /*030c*/ 	.word	0x0000bf60
        /*0310*/ 	.word	0x0000000f
        /*0314*/ 	.word	0x00030820
        /*0318*/ 	.short	0x010a
        /*031a*/ 	.byte	0x3f
	.zero		1


	//   ....[37]....
        /*031c*/ 	.word	0x0000bfb0
        /*0320*/ 	.word	0x0000000f
        /*0324*/ 	.word	0x00030840
        /*0328*/ 	.short	0x010a
        /*032a*/ 	.byte	0x3f
	.zero		1


	//   ....[38]....
        /*032c*/ 	.word	0x0000c000
        /*0330*/ 	.word	0x0000000f
        /*0334*/ 	.word	0x00030828
        /*0338*/ 	.short	0x010a
        /*033a*/ 	.byte	0x3f
	.zero		1


	//   ....[39]....
        /*033c*/ 	.word	0x0000c050
        /*0340*/ 	.word	0x00000003
        /*0344*/ 	.word	0x00030840
        /*0348*/ 	.short	0x010a
        /*034a*/ 	.byte	0x3f
	.zero		1


	//   ....[40]....
        /*034c*/ 	.word	0x0000c120
        /*0350*/ 	.word	0x00000007
        /*0354*/ 	.word	0x00000000
        /*0358*/ 	.short	0x010a
        /*035a*/ 	.byte	0x3f
	.zero		1


	//   ....[41]....
        /*035c*/ 	.word	0x0000c170
        /*0360*/ 	.word	0x00000003
        /*0364*/ 	.word	0x00000000
        /*0368*/ 	.short	0x010a
        /*036a*/ 	.byte	0x3f
	.zero		1


	//   ....[42]....
        /*036c*/ 	.word	0x0000c1c0
        /*0370*/ 	.word	0x00000005
        /*0374*/ 	.word	0x00000000
        /*0378*/ 	.short	0x010a
        /*037a*/ 	.byte	0x3f
	.zero		1


	//----- nvinfo : EIATTR_NUM_MBARRIERS
	.align		4
.L_1660:
        /*037c*/ 	.byte	0x03, 0x38
        /*037e*/ 	.short	0x0009


	//----- nvinfo : EIATTR_EXIT_INSTR_OFFSETS
	.align		4
        /*0380*/ 	.byte	0x04, 0x1c
        /*0382*/ 	.short	(.L_1662 - .L_1661)


	//   ....[0]....
.L_1661:
        /*0384*/ 	.word	0x0000bca0


	//----- nvinfo : EIATTR_MAX_THREADS
	.align		4
.L_1662:
        /*0388*/ 	.byte	0x04, 0x05
        /*038a*/ 	.short	(.L_1664 - .L_1663)
.L_1663:
        /*038c*/ 	.word	0x00000180
        /*0390*/ 	.word	0x00000001
        /*0394*/ 	.word	0x00000001


	//----- nvinfo : EIATTR_CRS_STACK_SIZE
	.align		4
.L_1664:
        /*0398*/ 	.byte	0x04, 0x1e
        /*039a*/ 	.short	(.L_1666 - .L_1665)
.L_1665:
        /*039c*/ 	.word	0x00000000


	//----- nvinfo : EIATTR_CBANK_PARAM_SIZE
	.align		4
.L_1666:
        /*03a0*/ 	.byte	0x03, 0x19
        /*03a2*/ 	.short	0x06f0


	//----- nvinfo : EIATTR_PARAM_CBANK
	.align		4
        /*03a4*/ 	.byte	0x04, 0x0a
        /*03a6*/ 	.short	(.L_1668 - .L_1667)
	.align		4
.L_1667:
        /*03a8*/ 	.word	index@(.nv.constant0._ZN7cutlass13device_kernelIN5flash11enable_sm90INS1_16FlashAttnBwdSm90INS1_25CollectiveMainloopBwdSm90ILi2ELi2ELi2EN4cute5tupleIJNS5_1CILi1EEES8_S8_EEENS6_IJNS7_ILi64EEENS7_ILi128EEESB_EEENS_6half_tEfNS_4arch4Sm90ELb1ELb0ELb0ELb1ELb0ELb1ELb0ELb0ELi2ELi1ELi2ELi1ELb0EEENS1_21CollectiveEpilogueBwdISC_SD_SF_Li256ELb1ELb0ELi1EEENS1_25SingleTileBwdLPTSchedulerILb1ELi128ELb0EEEEEEEEEvNT_6ParamsE)
        /*03ac*/ 	.short	0x0210
        /*03ae*/ 	.short	0x06f0


	//----- nvinfo : EIATTR_SW_WAR
	.align		4
.L_1668:
        /*03b0*/ 	.byte	0x04, 0x36
        /*03b2*/ 	.short	(.L_1670 - .L_1669)
.L_1669:
        /*03b4*/ 	.word	0x00000008
.L_1670:


//--------------------- .nv.info._ZN7cutlass13device_kernelIN5flash11enable_sm90INS1_16FlashAttnBwdSm90INS1_25CollectiveMainloopBwdSm90ILi2ELi2ELi2EN4cute5tupleIJNS5_1CILi1EEES8_S8_EEENS6_IJNS7_ILi64EEENS7_ILi128EEESB_EEENS_6half_tEfNS_4arch4Sm90ELb1ELb0ELb0ELb1ELb1ELb1ELb0ELb0ELi2ELi1ELi2ELi1ELb0EEENS1_21CollectiveEpilogueBwdISC_SD_SF_Li256ELb1ELb0ELi1EEENS1_25SingleTileBwdLPTSchedulerILb1ELi128ELb1EEEEEEEEEvNT_6ParamsE --------------------------
	.section	.nv.info._ZN7cutlass13device_kernelIN5flash11enable_sm90INS1_16FlashAttnBwdSm90INS1_25CollectiveMainloopBwdSm90ILi2ELi2ELi2EN4cute5tupleIJNS5_1CILi1EEES8_S8_EEENS6_IJNS7_ILi64EEENS7_ILi128EEESB_EEENS_6half_tEfNS_4arch4Sm90ELb1ELb0ELb0ELb1ELb1ELb1ELb0ELb0ELi2ELi1ELi2ELi1ELb0EEENS1_21CollectiveEpilogueBwdISC_SD_SF_Li256ELb1ELb0ELi1EEENS1_25SingleTileBwdLPTSchedulerILb1ELi128ELb1EEEEEEEEEvNT_6ParamsE,"",@"SHT_CUDA_INFO"
	.sectionflags	@""
	.align	4


	//----- nvinfo : EIATTR_CUDA_API_VERSION
	.align		4
        /*0000*/ 	.byte	0x04, 0x37
        /*0002*/ 	.short	(.L_1672 - .L_1671)
.L_1671:
        /*0004*/ 	.word	0x00000082


	//----- nvinfo : EIATTR_KPARAM_INFO
	.align		4
.L_1672:
        /*0008*/ 	.byte	0x04, 0x17
        /*000a*/ 	.short	(.L_1674 - .L_1673)
.L_1673:
        /*000c*/ 	.word	0x00000000
        /*0010*/ 	.short	0x0000
        /*0012*/ 	.short	0x0070
        /*0014*/ 	.byte	0x00, 0xf0, 0x01, 0x1a


	//----- nvinfo : EIATTR_SPARSE_MMA_MASK
	.align		4
.L_1674:
        /*0018*/ 	.byte	0x03, 0x50
        /*001a*/ 	.short	0x0000


	//----- nvinfo : EIATTR_MAXREG_COUNT
	.align		4
        /*001c*/ 	.byte	0x03, 0x1b
        /*001e*/ 	.short	0x00a8


	//----- nvinfo : EIATTR_NUM_BARRIERS
	.align		4
        /*0020*/ 	.byte	0x02, 0x4c
        /*0022*/ 	.byte	0x10
	.zero		1


	//----- nvinfo : EIATTR_EXTERNS
	.align		4
        /*0024*/ 	.byte	0x04, 0x0f
        /*0026*/ 	.short	(.L_1676 - .L_1675)


	//   ....[0]....
	.align		4
.L_1675:
        /*0028*/ 	.word	index@(__assertfail)


	//----- nvinfo : EIATTR_ANNOTATIONS
	.align		4
.L_1676:
        /*002c*/ 	.byte	0x04, 0x55
        /*002e*/ 	.short	(.L_1678 - .L_1677)


	//   ....[0]....
.L_1677:
        /*0030*/ 	.word	0x00000001
        /*0034*/ 	.byte	0xd0, 0xab, 0x00, 0x00, 0x01, 0x00, 0x00, 0x00, 0xd0, 0xae, 0x00, 0x00, 0x01, 0x00, 0x00, 0x00
        /*0044*/ 	.byte	0x30, 0xba, 0x00, 0x00, 0x01, 0x00, 0x00, 0x00, 0x50, 0xba, 0x00, 0x00, 0x01, 0x00, 0x00, 0x00
        /*0054*/ 	.byte	0xc0, 0xbd, 0x00, 0x00


	//----- nvinfo : EIATTR_MERCURY_ISA_VERSION
	.align		4
.L_1678:
        /*0058*/ 	.byte	0x03, 0x5f
        /*005a*/ 	.short	0x0101


	//----- nvinfo : EIATTR_INT_WARP_WIDE_INSTR_OFFSETS
	.align		4
        /*005c*/ 	.byte	0x04, 0x31
        /*005e*/ 	.short	(.L_1680 - .L_1679)


	//   ....[0]....
.L_1679:
        /*0060*/ 	.word	0x00000190


	//   ....[1]....
        /*0064*/ 	.word	0x000001c0


	//   ....[2]....
        /*0068*/ 	.word	0x00008fb0


	//   ....[3]....
        /*006c*/ 	.word	0x00009660


	//   ....[4]....
        /*0070*/ 	.word	0x00009b90


	//----- nvinfo : EIATTR_COOP_GROUP_MASK_REGIDS
	.align		4
.L_1680:
        /*0074*/ 	.byte	0x04, 0x29
        /*0076*/ 	.short	(.L_1682 - .L_1681)


	//   ....[0]....
.L_1681:
        /*0078*/ 	.word	0xffffffff


	//   ....[1]....
        /*007c*/ 	.word	0xffffffff


	//   ....[2]....
        /*0080*/ 	.word	0xffffffff


	//   ....[3]....
        /*0084*/ 	.word	0xffffffff


	//   ....[4]....
        /*0088*/ 	.word	0xffffffff


	//   ....[5]....
        /*008c*/ 	.word	0xffffffff


	//   ....[6]....
        /*0090*/ 	.word	0xffffffff


	//   ....[7]....
        /*0094*/ 	.word	0xffffffff


	//   ....[8]....
        /*0098*/ 	.word	0xffffffff


	//   ....[9]....
        /*009c*/ 	.word	0xffffffff


	//   ....[10]....
        /*00a0*/ 	.word	0xffffffff


	//   ....[11]....
        /*00a4*/ 	.word	0xffffffff


	//   ....[12]....
        /*00a8*/ 	.word	0xffffffff


	//   ....[13]....
        /*00ac*/ 	.word	0x0500000f


	//   ....[14]....
        /*00b0*/ 	.word	0x0500000f


	//   ....[15]....
        /*00b4*/ 	.word	0x0500000f


	//   ....[16]....
        /*00b8*/ 	.word	0x0500000f


	//----- nvinfo : EIATTR_COOP_GROUP_INSTR_OFFSETS
	.align		4
.L_1682:
        /*00bc*/ 	.byte	0x04, 0x28
        /*00be*/ 	.short	(.L_1684 - .L_1683)


	//   ....[0]....
.L_1683:
        /*00c0*/ 	.word	0x00000070


	//   ....[1]....
        /*00c4*/ 	.word	0x000001a0


	//   ....[2]....
        /*00c8*/ 	.word	0x000001f0


	//   ....[3]....
        /*00cc*/ 	.word	0x000003e0


	//   ....[4]....
        /*00d0*/ 	.word	0x00000630


	//   ....[5]....
        /*00d4*/ 	.word	0x00001860


	//   ....[6]....
        /*00d8*/ 	.word	0x00007e00


	//   ....[7]....
        /*00dc*/ 	.word	0x00008bb0


	//   ....[8]....
        /*00e0*/ 	.word	0x00008ee0


	//   ....[9]....
        /*00e4*/ 	.word	0x000092e0


	//   ....[10]....
        /*00e8*/ 	.word	0x00009590


	//   ....[11]....
        /*00ec*/ 	.word	0x00009850


	//   ....[12]....
        /*00f0*/ 	.word	0x00009ac0


	//   ....[13]....
        /*00f4*/ 	.word	0x0000c610


	//   ....[14]....
        /*00f8*/ 	.word	0x0000c760


	//   ....[15]....
        /*00fc*/ 	.word	0x0000c7d0


	//   ....[16]....
        /*0100*/ 	.word	0x0000c840


	//----- nvinfo : EIATTR_REG_RECONFIG
	.align		4
.L_1684:
        /*0104*/ 	.byte	0x01, 0x54
	.zero		2


	//----- nvinfo : EIATTR_SYSCALL_OFFSETS
	.align		4
        /*0108*/ 	.byte	0x04, 0x46
        /*010a*/ 	.short	(.L_1686 - .L_1685)


	//   ....[0]....
.L_1685:
        /*010c*/ 	.word	0x000014a0


	//   ....[1]....
        /*0110*/ 	.word	0x00001590


	//   ....[2]....
        /*0114*/ 	.word	0x000016f0


	//   ....[3]....
        /*0118*/ 	.word	0x000017e0


	//----- nvinfo : EIATTR_MBARRIER_INSTR_OFFSETS
	.align		4
.L_1686:
        /*011c*/ 	.byte	0x04, 0x39
        /*011e*/ 	.short	(.L_1688 - .L_1687)


	//   ....[0]....
.L_1687:
        /*0120*/ 	.word	0x00000290
        /*0124*/ 	.word	0x000000ff
        /*0128*/ 	.word	0x00030800
        /*012c*/ 	.short	0x0100
        /*012e*/ 	.byte	0x06
	.zero		1


	//   ....[1]....
        /*0130*/ 	.word	0x00000390
        /*0134*/ 	.word	0x000000ff
        /*0138*/ 	.word	0x00030810
        /*013c*/ 	.short	0x0100
        /*013e*/ 	.byte	0x08
	.zero		1


	//   ....[2]....
        /*0140*/ 	.word	0x000003a0
        /*0144*/ 	.word	0x000000ff
        /*0148*/ 	.word	0x00030820
        /*014c*/ 	.short	0x0100
        /*014e*/ 	.byte	0x08
	.zero		1


	//   ....[3]....
        /*0150*/ 	.word	0x000003b0
        /*0154*/ 	.word	0x000000ff
        /*0158*/ 	.word	0x00030818
        /*015c*/ 	.short	0x0100
        /*015e*/ 	.byte	0x08
	.zero		1


	//   ....[4]....
        /*0160*/ 	.word	0x000003c0
        /*0164*/ 	.word	0x000000ff
        /*0168*/ 	.word	0x00030828
        /*016c*/ 	.short	0x0100
        /*016e*/ 	.byte	0x08
	.zero		1


	//   ....[5]....
        /*0170*/ 	.word	0x000004f0
        /*0174*/ 	.word	0x000000ff
        /*0178*/ 	.word	0x00030830
        /*017c*/ 	.short	0x0100
        /*017e*/ 	.byte	0x08
	.zero		1


	//   ....[6]....
        /*0180*/ 	.word	0x00000500
        /*0184*/ 	.word	0x000000ff
        /*0188*/ 	.word	0x00030840
        /*018c*/ 	.short	0x0100
        /*018e*/ 	.byte	0x08
	.zero		1


	//   ....[7]....
        /*0190*/ 	.word	0x00000510
        /*0194*/ 	.word	0x000000ff
        /*0198*/ 	.word	0x00030838
        /*019c*/ 	.short	0x0100
        /*019e*/ 	.byte	0x08
	.zero		1


	//   ....[8]....
        /*01a0*/ 	.word	0x00000520
        /*01a4*/ 	.word	0x000000ff
        /*01a8*/ 	.word	0x00030848
        /*01ac*/ 	.short	0x0100
        /*01ae*/ 	.byte	0x08
	.zero		1


	//   ....[9]....
        /*01b0*/ 	.word	0x000018a0
        /*01b4*/ 	.word	0x000000e4
        /*01b8*/ 	.word	0x00030800
        /*01bc*/ 	.short	0x010a
        /*01be*/ 	.byte	0x3f
	.zero		1


	//   ....[10]....
        /*01c0*/ 	.word	0x00001940
        /*01c4*/ 	.word	0x000000e4
        /*01c8*/ 	.word	0x00030800
        /*01cc*/ 	.short	0x010a
        /*01ce*/ 	.byte	0x3f
	.zero		1


	//   ....[11]....
        /*01d0*/ 	.word	0x00002010
        /*01d4*/ 	.word	0x00000000
        /*01d8*/ 	.word	0x00030810
        /*01dc*/ 	.short	0x010a
        /*01de*/ 	.byte	0x3f
	.zero		1


	//   ....[12]....
        /*01e0*/ 	.word	0x00002050
        /*01e4*/ 	.word	0x00000000
        /*01e8*/ 	.word	0x00030810
        /*01ec*/ 	.short	0x010a
        /*01ee*/ 	.byte	0x3f
	.zero		1


	//   ....[13]....
        /*01f0*/ 	.word	0x00002580
        /*01f4*/ 	.word	0x00000000
        /*01f8*/ 	.word	0x00030830
        /*01fc*/ 	.short	0x010a
        /*01fe*/ 	.byte	0x3f
	.zero		1


	//   ....[14]....
        /*0200*/ 	.word	0x00002600
        /*0204*/ 	.word	0x00000000
        /*0208*/ 	.word	0x00030830
        /*020c*/ 	.short	0x010a
        /*020e*/ 	.byte	0x3f
	.zero		1


	//   ....[15]....
        /*0210*/ 	.word	0x00003fd0
        /*0214*/ 	.word	0x00000006
        /*0218*/ 	.word	0x00000000
        /*021c*/ 	.short	0x0101
        /*021e*/ 	.byte	0x3f
	.zero		1


	//   ....[16]....
        /*0220*/ 	.word	0x00004300
        /*0224*/ 	.word	0x00000000
        /*0228*/ 	.word	0x00000000
        /*022c*/ 	.short	0x0101
        /*022e*/ 	.byte	0x3f
	.zero		1


	//   ....[17]....
        /*0230*/ 	.word	0x0000a850
        /*0234*/ 	.word	0x0000000f
        /*0238*/ 	.word	0x00030820
        /*023c*/ 	.short	0x010a
        /*023e*/ 	.byte	0x3f
	.zero		1


	//   ....[18]....
        /*0240*/ 	.word	0x0000af30
        /*0244*/ 	.word	0x0000000f
        /*0248*/ 	.word	0x00030840
        /*024c*/ 	.short	0x010a
        /*024e*/ 	.byte	0x3f
	.zero		1


	//   ....[19]....
        /*0250*/ 	.word	0x0000b200
        /*0254*/ 	.word	0x0000000f
        /*0258*/ 	.word	0x00030828
        /*025c*/ 	.short	0x010a
        /*025e*/ 	.byte	0x3f
	.zero		1


	//   ....[20]....
        /*0260*/ 	.word	0x0000b4d0
        /*0264*/ 	.word	0x0000000f
        /*0268*/ 	.word	0x00030848
        /*026c*/ 	.short	0x010a
        /*026e*/ 	.byte	0x3f
	.zero		1


	//   ....[21]....
        /*0270*/ 	.word	0x0000b740
        /*0274*/ 	.word	0x0000000f
        /*0278*/ 	.word	0x00030820
        /*027c*/ 	.short	0x010a
        /*027e*/ 	.byte	0x3f
	.zero		1


	//   ....[22]....
        /*0280*/ 	.word	0x0000ba80
        /*0284*/ 	.word	0x0000000f
        /*0288*/ 	.word	0x00030840
        /*028c*/ 	.short	0x010a
        /*028e*/ 	.byte	0x3f
	.zero		1


	//   ....[23]....
        /*0290*/ 	.word	0x0000bd20
        /*0294*/ 	.word	0x0000000f
        /*0298*/ 	.word	0x00030828
        /*029c*/ 	.short	0x010a
        /*029e*/ 	.byte	0x3f
	.zero		1


	//   ....[24]....
        /*02a0*/ 	.word	0x0000c030
        /*02a4*/ 	.word	0x00000003
        /*02a8*/ 	.word	0x00030840
        /*02ac*/ 	.short	0x010a
        /*02ae*/ 	.byte	0x3f
	.zero		1


	//   ....[25]....
        /*02b0*/ 	.word	0x0000c490
        /*02b4*/ 	.word	0x00000007
        /*02b8*/ 	.word	0x00000000
        /*02bc*/ 	.short	0x010a
        /*02be*/ 	.byte	0x3f
	.zero		1


	//   ....[26]....
        /*02c0*/ 	.word	0x0000c4e0
        /*02c4*/ 	.word	0x00000003
        /*02c8*/ 	.word	0x00000000
        /*02cc*/ 	.short	0x010a
        /*02ce*/ 	.byte	0x3f
	.zero		1


	//   ....[27]....
        /*02d0*/ 	.word	0x0000c540
        /*02d4*/ 	.word	0x00000005
        /*02d8*/ 	.word	0x00000000
        /*02dc*/ 	.short	0x010a
        /*02de*/ 	.byte	0x3f
	.zero		1


	//   ....[28]....
        /*02e0*/ 	.word	0x0000c570
        /*02e4*/ 	.word	0x00000003
        /*02e8*/ 	.word	0x00000000
        /*02ec*/ 	.short	0x010a
        /*02ee*/ 	.byte	0x3f
	.zero		1


	//   ....[29]....
        /*02f0*/ 	.word	0x0000c640
        /*02f4*/ 	.word	0x000000e4
        /*02f8*/ 	.word	0x00030800
        /*02fc*/ 	.short	0x010a
        /*02fe*/ 	.byte	0x3f
	.zero		1


	//   ....[30]....
        /*0300*/ 	.word	0x0000c690
        /*0304*/ 	.word	0x00000000
        /*0308*/ 	.word	0x00030810
        /*030c*/ 	.short	0x010a
        /*030e*/ 	.byte	0x3f
	.zero		1


	//   ....[31]....
        /*0310*/ 	.word	0x0000c6e0
        /*0314*/ 	.word	0x00000000
        /*0318*/ 	.word	0x00030830
        /*031c*/ 	.short	0x010a
        /*031e*/ 	.byte	0x3f
	.zero		1


	//   ....[32]....
        /*0320*/ 	.word	0x0000c880
        /*0324*/ 	.word	0x0000000f
        /*0328*/ 	.word	0x00030820
        /*032c*/ 	.short	0x010a
        /*032e*/ 	.byte	0x3f
	.zero		1


	//   ....[33]....
        /*0330*/ 	.word	0x0000c8d0
        /*0334*/ 	.word	0x0000000f
        /*0338*/ 	.word	0x00030840
        /*033c*/ 	.short	0x010a
        /*033e*/ 	.byte	0x3f
	.zero		1


	//   ....[34]....
        /*0340*/ 	.word	0x0000c920
        /*0344*/ 	.word	0x0000000f
        /*0348*/ 	.word	0x00030828
        /*034c*/ 	.short	0x010a
        /*034e*/ 	.byte	0x3f
	.zero		1


	//   ....[35]....
        /*0350*/ 	.word	0x0000c970
        /*0354*/ 	.word	0x0000000f
        /*0358*/ 	.word	0x00030848
        /*035c*/ 	.short	0x010a
        /*035e*/ 	.byte	0x3f
	.zero		1


	//   ....[36]....
        /*0360*/ 	.word	0x0000c9d0
        /*0364*/ 	.word	0x0000000f
        /*0368*/ 	.word	0x00030820
        /*036c*/ 	.short	0x010a
        /*036e*/ 	.byte	0x3f
	.zero		1


	//   ....[37]....
        /*0370*/ 	.word	0x0000ca20
        /*0374*/ 	.word	0x0000000f
        /*0378*/ 	.word	0x00030840
        /*037c*/ 	.short	0x010a
        /*037e*/ 	.byte	0x3f
	.zero		1


	//   ....[38]....
        /*0380*/ 	.word	0x0000ca70
        /*0384*/ 	.word	0x0000000f
        /*0388*/ 	.word	0x00030828
        /*038c*/ 	.short	0x010a
        /*038e*/ 	.byte	0x3f
	.zero		1


	//   ....[39]....
        /*0390*/ 	.word	0x0000cac0
        /*0394*/ 	.word	0x00000003
        /*0398*/ 	.word	0x00030840
        /*039c*/ 	.short	0x010a
        /*039e*/ 	.byte	0x3f
	.zero		1


	//   ....[40]....
        /*03a0*/ 	.word	0x0000cb90
        /*03a4*/ 	.word	0x00000007
        /*03a8*/ 	.word	0x00000000
        /*03ac*/ 	.short	0x010a
        /*03ae*/ 	.byte	0x3f
	.zero		1


	//   ....[41]....
        /*03b0*/ 	.word	0x0000cbe0
        /*03b4*/ 	.word	0x00000003
        /*03b8*/ 	.word	0x00000000
        /*03bc*/ 	.short	0x010a
        /*03be*/ 	.byte	0x3f
	.zero		1


	//   ....[42]....
        /*03c0*/ 	.word	0x0000cc30
        /*03c4*/ 	.word	0x00000005
        /*03c8*/ 	.word	0x00000000
        /*03cc*/ 	.short	0x010a
        /*03ce*/ 	.byte	0x3f
	.zero		1


	//----- nvinfo : EIATTR_NUM_MBARRIERS
	.align		4
.L_1688:
        /*03d0*/ 	.byte	0x03, 0x38
        /*03d2*/ 	.short	0x0009


	//----- nvinfo : EIATTR_EXIT_INSTR_OFFSETS
	.align		4
        /*03d4*/ 	.byte	0x04, 0x1c
        /*03d6*/ 	.short	(.L_1690 - .L_1689)


	//   ....[0]....
.L_1689:
        /*03d8*/ 	.word	0x0000c5c0


	//----- nvinfo : EIATTR_MAX_THREADS
	.align		4
.L_1690:
        /*03dc*/ 	.byte	0x04, 0x05
        /*03de*/ 	.short	(.L_1692 - .L_1691)
.L_1691:
        /*03e0*/ 	.word	0x00000180
        /*03e4*/ 	.word	0x00000001
        /*03e8*/ 	.word	0x00000001


	//----- nvinfo : EIATTR_CRS_STACK_SIZE
	.align		4
.L_1692:
        /*03ec*/ 	.byte	0x04, 0x1e
        /*03ee*/ 	.short	(.L_1694 - .L_1693)
.L_1693:
        /*03f0*/ 	.word	0x00000000


	//----- nvinfo : EIATTR_CBANK_PARAM_SIZE
	.align		4
.L_1694:
        /*03f4*/ 	.byte	0x03, 0x19
        /*03f6*/ 	.short	0x06f0


	//----- nvinfo : EIATTR_PARAM_CBANK
	.align		4
        /*03f8*/ 	.byte	0x04, 0x0a
        /*03fa*/ 	.short	(.L_1696 - .L_1695)
	.align		4
.L_1695:
        /*03fc*/ 	.word	index@(.nv.constant0._ZN7cutlass13device_kernelIN5flash11enable_sm90INS1_16FlashAttnBwdSm90INS1_25CollectiveMainloopBwdSm90ILi2ELi2ELi2EN4cute5tupleIJNS5_1CILi1EEES8_S8_EEENS6_IJNS7_ILi64EEENS7_ILi128EEESB_EEENS_6half_tEfNS_4arch4Sm90ELb1ELb0ELb0ELb1ELb1ELb1ELb0ELb0ELi2ELi1ELi2ELi1ELb0EEENS1_21CollectiveEpilogueBwdISC_SD_SF_Li256ELb1ELb0ELi1EEENS1_25SingleTileBwdLPTSchedulerILb1ELi128ELb1EEEEEEEEEvNT_6ParamsE)
        /*0400*/ 	.short	0x0210
        /*0402*/ 	.short	0x06f0


	//----- nvinfo : EIATTR_SW_WAR
	.align		4
.L_1696:
        /*0404*/ 	.byte	0x04, 0x36
        /*0406*/ 	.short	(.L_1698 - .L_1697)
.L_1697:
        /*0408*/ 	.word	0x00000008
.L_1698:


//--------------------- .nv.info._ZN7cutlass13device_kernelIN5flash11enable_sm90INS1_16FlashAttnBwdSm90INS1_25CollectiveMainloopBwdSm90ILi2ELi2ELi2EN4cute5tupleIJNS5_1CILi1EEES8_S8_EEENS6_IJNS7_ILi64EEENS7_ILi128EEESB_EEENS_6half_tEfNS_4arch4Sm90ELb1ELb0ELb0ELb1ELb0ELb1ELb0ELb0ELi2ELi1ELi2ELi1ELb0EEENS1_24CollectiveEpilogueBwdGQAISC_fSF_Li256ELb1ELb0EEENS1_25SingleTileBwdLPTSchedulerILb1ELi128ELb0EEEEEEEEEvNT_6ParamsE --------------------------
	.section	.nv.info._ZN7cutlass13device_kernelIN5flash11enable_sm90INS1_16FlashAttnBwdSm90INS1_25CollectiveMainloopBwdSm90ILi2ELi2ELi2EN4cute5tupleIJNS5_1CILi1EEES8_S8_EEENS6_IJNS7_ILi64EEENS7_ILi128EEESB_EEENS_6half_tEfNS_4arch4Sm90ELb1ELb0ELb0ELb1ELb0ELb1ELb0ELb0ELi2ELi1ELi2ELi1ELb0EEENS1_24CollectiveEpilogueBwdGQAISC_fSF_Li256ELb1ELb0EEENS1_25SingleTileBwdLPTSchedulerILb1ELi128ELb0EEEEEEEEEvNT_6ParamsE,"",@"SHT_CUDA_INFO"
	.sectionflags	@""
	.align	4


	//----- nvinfo : EIATTR_CUDA_API_VERSION
	.align		4
        /*0000*/ 	.byte	0x04, 0x37
        /*0002*/ 	.short	(.L_1700 - .L_1699)
.L_1699:
        /*0004*/ 	.word	0x00000082


	//----- nvinfo : EIATTR_KPARAM_INFO
	.align		4
.L_1700:
        /*0008*/ 	.byte	0x04, 0x17
        /*000a*/ 	.short	(.L_1702 - .L_1701)
.L_1701:
        /*000c*/ 	.word	0x00000000
        /*0010*/ 	.short	0x0000
        /*0012*/ 	.short	0x0070
        /*0014*/ 	.byte	0x00, 0xf0, 0x01, 0x1c


	//----- nvinfo : EIATTR_SPARSE_MMA_MASK
	.align		4
.L_1702:
        /*0018*/ 	.byte	0x03, 0x50
        /*001a*/ 	.short	0x0000


	//----- nvinfo : EIATTR_MAXREG_COUNT
	.align		4
        /*001c*/ 	.byte	0x03, 0x1b
        /*001e*/ 	.short	0x00a8


	//----- nvinfo : EIATTR_NUM_BARRIERS
	.align		4
        /*0020*/ 	.byte	0x02, 0x4c
        /*0022*/ 	.byte	0x10
	.zero		1


	//----- nvinfo : EIATTR_EXTERNS
	.align		4
        /*0024*/ 	.byte	0x04, 0x0f
        /*0026*/ 	.short	(.L_1704 - .L_1703)


	//   ....[0]....
	.align		4
.L_1703:
        /*0028*/ 	.word	index@(__assertfail)


	//----- nvinfo : EIATTR_ANNOTATIONS
	.align		4
.L_1704:
        /*002c*/ 	.byte	0x04, 0x55
        /*002e*/ 	.short	(.L_1706 - .L_1705)


	//   ....[0]....
.L_1705:
        /*0030*/ 	.word	0x00000001
        /*0034*/ 	.byte	0x90, 0x75, 0x00, 0x00, 0x01, 0x00, 0x00, 0x00, 0x90, 0x78, 0x00, 0x00, 0x01, 0x00, 0x00, 0x00
        /*0044*/ 	.byte	0xf0, 0x83, 0x00, 0x00, 0x01, 0x00, 0x00, 0x00, 0x10, 0x84, 0x00, 0x00, 0x01, 0x00, 0x00, 0x00
        /*0054*/ 	.byte	0x80, 0x87, 0x00, 0x00


	//----- nvinfo : EIATTR_MERCURY_ISA_VERSION
	.align		4
.L_1706:
        /*0058*/ 	.byte	0x03, 0x5f
        /*005a*/ 	.short	0x0101


	//----- nvinfo : EIATTR_INT_WARP_WIDE_INSTR_OFFSETS
	.align		4
        /*005c*/ 	.byte	0x04, 0x31
        /*005e*/ 	.short	(.L_1708 - .L_1707)


	//   ....[0]....
.L_1707:
        /*0060*/ 	.word	0x00000190


	//   ....[1]....
        /*0064*/ 	.word	0x000001c0


	//----- nvinfo : EIATTR_COOP_GROUP_MASK_REGIDS
	.align		4
.L_1708:
        /*0068*/ 	.byte	0x04, 0x29
        /*006a*/ 	.short	(.L_1710 - .L_1709)


	//   ....[0]....
.L_1709:
        /*006c*/ 	.word	0xffffffff


	//   ....[1]....
        /*0070*/ 	.word	0xffffffff


	//   ....[2]....
        /*0074*/ 	.word	0xffffffff


	//   ....[3]....
        /*0078*/ 	.word	0xffffffff


	//   ....[4]....
        /*007c*/ 	.word	0xffffffff


	//   ....[5]....
        /*0080*/ 	.word	0xffffffff


	//   ....[6]....
        /*0084*/ 	.word	0xffffffff


	//   ....[7]....
        /*0088*/ 	.word	0x0500000f


	//----- nvinfo : EIATTR_COOP_GROUP_INSTR_OFFSETS
	.align		4
.L_1710:
        /*008c*/ 	.byte	0x04, 0x28
        /*008e*/ 	.short	(.L_1712 - .L_1711)


	//   ....[0]....
.L_1711:
        /*0090*/ 	.word	0x00000070


	//   ....[1]....
        /*0094*/ 	.word	0x000001a0


	//   ....[2]....
        /*0098*/ 	.word	0x000001f0


	//   ....[3]....
        /*009c*/ 	.word	0x000003e0


	//   ....[4]....
        /*00a0*/ 	.word	0x00000630


	//   ....[5]....
        /*00a4*/ 	.word	0x00001810


	//   ....[6]....
        /*00a8*/ 	.word	0x000050c0


	//   ....[7]....
        /*00ac*/ 	.word	0x00008fd0


	//----- nvinfo : EIATTR_REG_RECONFIG
	.align		4
.L_1712:
        /*00b0*/ 	.byte	0x01, 0x54
	.zero		2


	//----- nvinfo : EIATTR_SYSCALL_OFFSETS
	.align		4
        /*00b4*/ 	.byte	0x04, 0x46
        /*00b6*/ 	.short	(.L_1714 - .L_1713)


	//   ....[0]....
.L_1713:
        /*00b8*/ 	.word	0x00001450


	//   ....[1]....
        /*00bc*/ 	.word	0x00001540


	//   ....[2]....
        /*00c0*/ 	.word	0x000016a0


	//   ....[3]....
        /*00c4*/ 	.word	0x00001790


	//----- nvinfo : EIATTR_MBARRIER_INSTR_OFFSETS
	.align		4
.L_1714:
        /*00c8*/ 	.byte	0x04, 0x39
        /*00ca*/ 	.short	(.L_1716 - .L_1715)


	//   ....[0]....
.L_1715:
        /*00cc*/ 	.word	0x00000290
        /*00d0*/ 	.word	0x000000ff
        /*00d4*/ 	.word	0x00030800
        /*00d8*/ 	.short	0x0100
        /*00da*/ 	.byte	0x06
	.zero		1


	//   ....[1]....
        /*00dc*/ 	.word	0x00000390
        /*00e0*/ 	.word	0x000000ff
        /*00e4*/ 	.word	0x00030810
        /*00e8*/ 	.short	0x0100
        /*00ea*/ 	.byte	0x08
	.zero		1


	//   ....[2]....
        /*00ec*/ 	.word	0x000003a0
        /*00f0*/ 	.word	0x000000ff
        /*00f4*/ 	.word	0x00030820
        /*00f8*/ 	.short	0x0100
        /*00fa*/ 	.byte	0x08
	.zero		1


	//   ....[3]....
        /*00fc*/ 	.word	0x000003b0
        /*0100*/ 	.word	0x000000ff
        /*0104*/ 	.word	0x00030818
        /*0108*/ 	.short	0x0100
        /*010a*/ 	.byte	0x08
	.zero		1


	//   ....[4]....
        /*010c*/ 	.word	0x000003c0
        /*0110*/ 	.word	0x000000ff
        /*0114*/ 	.word	0x00030828
        /*0118*/ 	.short	0x0100
        /*011a*/ 	.byte	0x08
	.zero		1


	//   ....[5]....
        /*011c*/ 	.word	0x000004f0
        /*0120*/ 	.word	0x000000ff
        /*0124*/ 	.word	0x00030830
        /*0128*/ 	.short	0x0100
        /*012a*/ 	.byte	0x08
	.zero		1


	//   ....[6]....
        /*012c*/ 	.word	0x00000500
        /*0130*/ 	.word	0x000000ff
        /*0134*/ 	.word	0x00030840
        /*0138*/ 	.short	0x0100
        /*013a*/ 	.byte	0x08
	.zero		1


	//   ....[7]....
        /*013c*/ 	.word	0x00000510
        /*0140*/ 	.word	0x000000ff
        /*0144*/ 	.word	0x00030838
        /*0148*/ 	.short	0x0100
        /*014a*/ 	.byte	0x08
	.zero		1


	//   ....[8]....
        /*014c*/ 	.word	0x00000520
        /*0150*/ 	.word	0x000000ff
        /*0154*/ 	.word	0x00030848
        /*0158*/ 	.short	0x0100
        /*015a*/ 	.byte	0x08
	.zero		1


	//   ....[9]....
        /*015c*/ 	.word	0x00001850
        /*0160*/ 	.word	0x000000e4
        /*0164*/ 	.word	0x00030800
        /*0168*/ 	.short	0x010a
        /*016a*/ 	.byte	0x3f
	.zero		1


	//   ....[10]....
        /*016c*/ 	.word	0x000018f0
        /*0170*/ 	.word	0x000000e4
        /*0174*/ 	.word	0x00030800
        /*0178*/ 	.short	0x010a
        /*017a*/ 	.byte	0x3f
	.zero		1


	//   ....[11]....
        /*017c*/ 	.word	0x00001fc0
        /*0180*/ 	.word	0x00000000
        /*0184*/ 	.word	0x00030810
        /*0188*/ 	.short	0x010a
        /*018a*/ 	.byte	0x3f
	.zero		1


	//   ....[12]....
        /*018c*/ 	.word	0x00002000
        /*0190*/ 	.word	0x00000000
        /*0194*/ 	.word	0x00030810
        /*0198*/ 	.short	0x010a
        /*019a*/ 	.byte	0x3f
	.zero		1


	//   ....[13]....
        /*019c*/ 	.word	0x00002530
        /*01a0*/ 	.word	0x00000000
        /*01a4*/ 	.word	0x00030830
        /*01a8*/ 	.short	0x010a
        /*01aa*/ 	.byte	0x3f
	.zero		1


	//   ....[14]....
        /*01ac*/ 	.word	0x000025b0
        /*01b0*/ 	.word	0x00000000
        /*01b4*/ 	.word	0x00030830
        /*01b8*/ 	.short	0x010a
        /*01ba*/ 	.byte	0x3f
	.zero		1


	//   ....[15]....
        /*01bc*/ 	.word	0x00003f90
        /*01c0*/ 	.word	0x00000006
        /*01c4*/ 	.word	0x00000000
        /*01c8*/ 	.short	0x0101
        /*01ca*/ 	.byte	0x3f
	.zero		1


	//   ....[16]....
        /*01cc*/ 	.word	0x000042c0
        /*01d0*/ 	.word	0x00000000
        /*01d4*/ 	.word	0x00000000
        /*01d8*/ 	.short	0x0101
        /*01da*/ 	.byte	0x3f
	.zero		1


	//   ....[17]....
        /*01dc*/ 	.word	0x00007210
        /*01e0*/ 	.word	0x0000000f
        /*01e4*/ 	.word	0x00030820
        /*01e8*/ 	.short	0x010a
        /*01ea*/ 	.byte	0x3f
	.zero		1


	//   ....[18]....
        /*01ec*/ 	.word	0x000078f0
        /*01f0*/ 	.word	0x0000000f
        /*01f4*/ 	.word	0x00030840
        /*01f8*/ 	.short	0x010a
        /*01fa*/ 	.byte	0x3f
	.zero		1


	//   ....[19]....
        /*01fc*/ 	.word	0x00007bc0
        /*0200*/ 	.word	0x0000000f
        /*0204*/ 	.word	0x00030828
        /*0208*/ 	.short	0x010a
        /*020a*/ 	.byte	0x3f
	.zero		1


	//   ....[20]....
        /*020c*/ 	.word	0x00007e90
        /*0210*/ 	.word	0x0000000f
        /*0214*/ 	.word	0x00030848
        /*0218*/ 	.short	0x010a
        /*021a*/ 	.byte	0x3f
	.zero		1


	//   ....[21]....
        /*021c*/ 	.word	0x00008100
        /*0220*/ 	.word	0x0000000f
        /*0224*/ 	.word	0x00030820
        /*0228*/ 	.short	0x010a
        /*022a*/ 	.byte	0x3f
	.zero		1


	//   ....[22]....
        /*022c*/ 	.word	0x00008440
        /*0230*/ 	.word	0x0000000f
        /*0234*/ 	.word	0x00030840
        /*0238*/ 	.short	0x010a
        /*023a*/ 	.byte	0x3f
	.zero		1


	//   ....[23]....
        /*023c*/ 	.word	0x000086e0
        /*0240*/ 	.word	0x0000000f
        /*0244*/ 	.word	0x00030828
        /*0248*/ 	.short	0x010a
        /*024a*/ 	.byte	0x3f
	.zero		1


	//   ....[24]....
        /*024c*/ 	.word	0x000089f0
        /*0250*/ 	.word	0x00000003
        /*0254*/ 	.word	0x00030840
        /*0258*/ 	.short	0x010a
        /*025a*/ 	.byte	0x3f
	.zero		1


	//   ....[25]....
        /*025c*/ 	.word	0x00008e50
        /*0260*/ 	.word	0x00000007
        /*0264*/ 	.word	0x00000000
        /*0268*/ 	.short	0x010a
        /*026a*/ 	.byte	0x3f
	.zero		1


	//   ....[26]....
        /*026c*/ 	.word	0x00008ea0
        /*0270*/ 	.word	0x00000003
        /*0274*/ 	.word	0x00000000
        /*0278*/ 	.short	0x010a
        /*027a*/ 	.byte	0x3f
	.zero		1


	//   ....[27]....
        /*027c*/ 	.word	0x00008f00
        /*0280*/ 	.word	0x00000005
        /*0284*/ 	.word	0x00000000
        /*0288*/ 	.short	0x010a
        /*028a*/ 	.byte	0x3f
	.zero		1


	//   ....[28]....
        /*028c*/ 	.word	0x00008f30
        /*0290*/ 	.word	0x00000003
        /*0294*/ 	.word	0x00000000
        /*0298*/ 	.short	0x010a
        /*029a*/ 	.byte	0x3f
	.zero		1


	//   ....[29]....
        /*029c*/ 	.word	0x00009000
        /*02a0*/ 	.word	0x000000e4
        /*02a4*/ 	.word	0x00030800
        /*02a8*/ 	.short	0x010a
        /*02aa*/ 	.byte	0x3f
	.zero		1


	//   ....[30]....
        /*02ac*/ 	.word	0x00009050
        /*02b0*/ 	.word	0x00000000
        /*02b4*/ 	.word	0x00030810
        /*02b8*/ 	.short	0x010a
        /*02ba*/ 	.byte	0x3f
	.zero		1


	//   ....[31]....
        /*02bc*/ 	.word	0x000090a0
        /*02c0*/ 	.word	0x00000000
        /*02c4*/ 	.word	0x00030830
        /*02c8*/ 	.short	0x010a
        /*02ca*/ 	.byte	0x3f
	.zero		1


	//   ....[32]....
        /*02cc*/ 	.word	0x000090f0
        /*02d0*/ 	.word	0x0000000f
        /*02d4*/ 	.word	0x00030820
        /*02d8*/ 	.short	0x010a
        /*02da*/ 	.byte	0x3f
	.zero		1


	//   ....[33]....
        /*02dc*/ 	.word	0x00009140
        /*02e0*/ 	.word	0x0000000f
        /*02e4*/ 	.word	0x00030840
        /*02e8*/ 	.short	0x010a
        /*02ea*/ 	.byte	0x3f
	.zero		1


	//   ....[34]....
        /*02ec*/ 	.word	0x00009190
        /*02f0*/ 	.word	0x0000000f
        /*02f4*/ 	.word	0x00030828
        /*02f8*/ 	.short	0x010a
        /*02fa*/ 	.byte	0x3f
	.zero		1


	//   ....[35]....
        /*02fc*/ 	.word	0x000091e0
        /*0300*/ 	.word	0x0000000f
        /*0304*/ 	.word	0x00030848
        /*0308*/ 	.short	0x010a
        /*030a*/ 	.byte	0x3f
	.zero		1


	//   ....[36]....
        /*030c*/ 	.word	0x00009240
        /*0310*/ 	.word	0x0000000f
        /*0314*/ 	.word	0x00030820
        /*0318*/ 	.short	0x010a
        /*031a*/ 	.byte	0x3f
	.zero		1


	//   ....[37]....
        /*031c*/ 	.word	0x00009290
        /*0320*/ 	.word	0x0000000f
        /*0324*/ 	.word	0x00030840
        /*0328*/ 	.short	0x010a
        /*032a*/ 	.byte	0x3f
	.zero		1


	//   ....[38]....
        /*032c*/ 	.word	0x000092e0
        /*0330*/ 	.word	0x0000000f
        /*0334*/ 	.word	0x00030828
        /*0338*/ 	.short	0x010a
        /*033a*/ 	.byte	0x3f
	.zero		1


	//   ....[39]....
        /*033c*/ 	.word	0x00009330
        /*0340*/ 	.word	0x00000003
        /*0344*/ 	.word	0x00030840
        /*0348*/ 	.short	0x010a
        /*034a*/ 	.byte	0x3f
	.zero		1


	//   ....[40]....
        /*034c*/ 	.word	0x00009400
        /*0350*/ 	.word	0x00000007
        /*0354*/ 	.word	0x00000000
        /*0358*/ 	.short	0x010a
        /*035a*/ 	.byte	0x3f
	.zero		1


	//   ....[41]....
        /*035c*/ 	.word	0x00009450
        /*0360*/ 	.word	0x00000003
        /*0364*/ 	.word	0x00000000
        /*0368*/ 	.short	0x010a
        /*036a*/ 	.byte	0x3f
	.zero		1


	//   ....[42]....
        /*036c*/ 	.word	0x000094a0
        /*0370*/ 	.word	0x00000005
        /*0374*/ 	.word	0x00000000
        /*0378*/ 	.short	0x010a
        /*037a*/ 	.byte	0x3f
	.zero		1


	//----- nvinfo : EIATTR_NUM_MBARRIERS
	.align		4
.L_1716:
        /*037c*/ 	.byte	0x03, 0x38
        /*037e*/ 	.short	0x0009


	//----- nvinfo : EIATTR_EXIT_INSTR_OFFSETS
	.align		4
        /*0380*/ 	.byte	0x04, 0x1c
        /*0382*/ 	.short	(.L_1718 - .L_1717)


	//   ....[0]....
.L_1717:
        /*0384*/ 	.word	0x00008f80


	//----- nvinfo : EIATTR_MAX_THREADS
	.align		4
.L_1718:
        /*0388*/ 	.byte	0x04, 0x05
        /*038a*/ 	.short	(.L_1720 - .L_1719)
.L_1719:
        /*038c*/ 	.word	0x00000180
        /*0390*/ 	.word	0x00000001
        /*0394*/ 	.word	0x00000001


	//----- nvinfo : EIATTR_CRS_STACK_SIZE
	.align		4
.L_1720:
        /*0398*/ 	.byte	0x04, 0x1e
        /*039a*/ 	.short	(.L_1722 - .L_1721)
.L_1721:
        /*039c*/ 	.word	0x00000000


	//----- nvinfo : EIATTR_CBANK_PARAM_SIZE
	.align		4
.L_1722:
        /*03a0*/ 	.byte	0x03, 0x19
        /*03a2*/ 	.short	0x0770


	//----- nvinfo : EIATTR_PARAM_CBANK
	.align		4
        /*03a4*/ 	.byte	0x04, 0x0a
        /*03a6*/ 	.short	(.L_1724 - .L_1723)
	.align		4
.L_1723:
        /*03a8*/ 	.word	index@(.nv.constant0._ZN7cutlass13device_kernelIN5flash11enable_sm90INS1_16FlashAttnBwdSm90INS1_25CollectiveMainloopBwdSm90ILi2ELi2ELi2EN4cute5tupleIJNS5_1CILi1EEES8_S8_EEENS6_IJNS7_ILi64EEENS7_ILi128EEESB_EEENS_6half_tEfNS_4arch4Sm90ELb1ELb0ELb0ELb1ELb0ELb1ELb0ELb0ELi2ELi1ELi2ELi1ELb0EEENS1_24CollectiveEpilogueBwdGQAISC_fSF_Li256ELb1ELb0EEENS1_25SingleTileBwdLPTSchedulerILb1ELi128ELb0EEEEEEEEEvNT_6ParamsE)
        /*03ac*/ 	.short	0x0210
        /*03ae*/ 	.short	0x0770


	//----- nvinfo : EIATTR_SW_WAR
	.align		4
.L_1724:
        /*03b0*/ 	.byte	0x04, 0x36
        /*03b2*/ 	.short	(.L_1726 - .L_1725)
.L_1725:
        /*03b4*/ 	.word	0x00000008
.L_1726:


//--------------------- .nv.info._ZN7cutlass13device_kernelIN5flash32FlashAttnBwdPostprocessConvertdQIN4cute5tupleIJNS3_1CILi128EEES6_EEENS_6half_tEfNS_4arch4Sm90ELi256ENS3_8TiledMMAINS3_8MMA_AtomIJNS3_4SM904GMMA26MMA_64x128x16_F32F16F16_RSILNSE_5MajorE0ELSG_1ELNSE_7ScaleInE1ELSH_1EEEEEENS3_6LayoutINS4_IJNS5_ILi2EEENS5_ILi1EEESM_EEENS4_IJSM_NS5_ILi0EEESO_EEEEENS4_IJNS3_10UnderscoreESR_SR_EEEEELb0EEEEEvNT_6ParamsE --------------------------
	.section	.nv.info._ZN7cutlass13device_kernelIN5flash32FlashAttnBwdPostprocessConvertdQIN4cute5tupleIJNS3_1CILi128EEES6_EEENS_6half_tEfNS_4arch4Sm90ELi256ENS3_8TiledMMAINS3_8MMA_AtomIJNS3_4SM904GMMA26MMA_64x128x16_F32F16F16_RSILNSE_5MajorE0ELSG_1ELNSE_7ScaleInE1ELSH_1EEEEEENS3_6LayoutINS4_IJNS5_ILi2EEENS5_ILi1EEESM_EEENS4_IJSM_NS5_ILi0EEESO_EEEEENS4_IJNS3_10UnderscoreESR_SR_EEEEELb0EEEEEvNT_6ParamsE,"",@"SHT_CUDA_INFO"
	.sectionflags	@""
	.align	4


	//----- nvinfo : EIATTR_CUDA_API_VERSION
	.align		4
        /*0000*/ 	.byte	0x04, 0x37
        /*0002*/ 	.short	(.L_1728 - .L_1727)
.L_1727:
        /*0004*/ 	.word	0x00000082


	//----- nvinfo : EIATTR_KPARAM_INFO
	.align		4
.L_1728:
        /*0008*/ 	.byte	0x04, 0x17
        /*000a*/ 	.short	(.L_1730 - .L_1729)
.L_1729:
        /*000c*/ 	.word	0x00000000
        /*0010*/ 	.short	0x0000
        /*0012*/ 	.short	0x0000
        /*0014*/ 	.byte	0x00, 0xf0, 0xc1, 0x01


	//----- nvinfo : EIATTR_SPARSE_MMA_MASK
	.align		4
.L_1730:
        /*0018*/ 	.byte	0x03, 0x50
        /*001a*/ 	.short	0x0000


	//----- nvinfo : EIATTR_MAXREG_COUNT
	.align		4
        /*001c*/ 	.byte	0x03, 0x1b
        /*001e*/ 	.short	0x0080


	//----- nvinfo : EIATTR_NUM_BARRIERS
	.align		4
        /*0020*/ 	.byte	0x02, 0x4c
        /*0022*/ 	.byte	0x01
	.zero		1


	//----- nvinfo : EIATTR_MERCURY_ISA_VERSION
	.align		4
        /*0024*/ 	.byte	0x03, 0x5f
        /*0026*/ 	.short	0x0101


	//----- nvinfo : EIATTR_MBARRIER_INSTR_OFFSETS
	.align		4
        /*0028*/ 	.byte	0x04, 0x39
        /*002a*/ 	.short	(.L_1732 - .L_1731)


	//   ....[0]....
.L_1731:
        /*002c*/ 	.word	0x000004a0
        /*0030*/ 	.word	0x000000ff
        /*0034*/ 	.word	0x00018000
        /*0038*/ 	.short	0x0100
        /*003a*/ 	.byte	0x06
	.zero		1


	//   ....[1]....
        /*003c*/ 	.word	0x000005b0
        /*0040*/ 	.word	0x00000039
        /*0044*/ 	.word	0x00018000
        /*0048*/ 	.short	0x010a
        /*004a*/ 	.byte	0x3f
	.zero		1


	//----- nvinfo : EIATTR_NUM_MBARRIERS
	.align		4
.L_1732:
        /*004c*/ 	.byte	0x03, 0x38
        /*004e*/ 	.short	0x0001


	//----- nvinfo : EIATTR_EXIT_INSTR_OFFSETS
	.align		4
        /*0050*/ 	.byte	0x04, 0x1c
        /*0052*/ 	.short	(.L_1734 - .L_1733)


	//   ....[0]....
.L_1733:
        /*0054*/ 	.word	0x000001b0


	//   ....[1]....
        /*0058*/ 	.word	0x00001a00


	//   ....[2]....
        /*005c*/ 	.word	0x00001ad0


	//----- nvinfo : EIATTR_MAX_THREADS
	.align		4
.L_1734:
        /*0060*/ 	.byte	0x04, 0x05
        /*0062*/ 	.short	(.L_1736 - .L_1735)
.L_1735:
        /*0064*/ 	.word	0x00000100
        /*0068*/ 	.word	0x00000001
        /*006c*/ 	.word	0x00000001


	//----- nvinfo : EIATTR_CRS_STACK_SIZE
	.align		4
.L_1736:
        /*0070*/ 	.byte	0x04, 0x1e
        /*0072*/ 	.short	(.L_1738 - .L_1737)
.L_1737:
        /*0074*/ 	.word	0x00000000


	//----- nvinfo : EIATTR_CBANK_PARAM_SIZE
	.align		4
.L_1738:
        /*0078*/ 	.byte	0x03, 0x19
        /*007a*/ 	.short	0x0070


	//----- nvinfo : EIATTR_PARAM_CBANK
	.align		4
        /*007c*/ 	.byte	0x04, 0x0a
        /*007e*/ 	.short	(.L_1740 - .L_1739)
	.align		4
.L_1739:
        /*0080*/ 	.word	index@(.nv.constant0._ZN7cutlass13device_kernelIN5flash32FlashAttnBwdPostprocessConvertdQIN4cute5tupleIJNS3_1CILi128EEES6_EEENS_6half_tEfNS_4arch4Sm90ELi256ENS3_8TiledMMAINS3_8MMA_AtomIJNS3_4SM904GMMA26MMA_64x128x16_F32F16F16_RSILNSE_5MajorE0ELSG_1ELNSE_7ScaleInE1ELSH_1EEEEEENS3_6LayoutINS4_IJNS5_ILi2EEENS5_ILi1EEESM_EEENS4_IJSM_NS5_ILi0EEESO_EEEEENS4_IJNS3_10UnderscoreESR_SR_EEEEELb0EEEEEvNT_6ParamsE)
        /*0084*/ 	.short	0x0210
        /*0086*/ 	.short	0x0070


	//----- nvinfo : EIATTR_SW_WAR
	.align		4
.L_1740:
        /*0088*/ 	.byte	0x04, 0x36
        /*008a*/ 	.short	(.L_1742 - .L_1741)
.L_1741:
        /*008c*/ 	.word	0x00000008
.L_1742:


//--------------------- .nv.info._ZN7cutlass13device_kernelIN5flash32FlashAttnBwdPostprocessConvertdQIN4cute5tupleIJNS3_1CILi64EEENS5_ILi128EEEEEENS_6half_tEfNS_4arch4Sm90ELi256ENS3_8TiledMMAINS3_8MMA_AtomIJNS3_4SM904GMMA25MMA_64x64x16_F32F16F16_SSILNSF_5MajorE0ELSH_1ELNSF_7ScaleInE1ELSI_1EEEEEENS3_6LayoutINS4_IJNS5_ILi1EEENS5_ILi2EEESM_EEENS4_IJNS5_ILi0EEESM_SP_EEEEENS4_IJNS3_10UnderscoreESS_SS_EEEEELb0EEEEEvNT_6ParamsE --------------------------
	.section	.nv.info._ZN7cutlass13device_kernelIN5flash32FlashAttnBwdPostprocessConvertdQIN4cute5tupleIJNS3_1CILi64EEENS5_ILi128EEEEEENS_6half_tEfNS_4arch4Sm90ELi256ENS3_8TiledMMAINS3_8MMA_AtomIJNS3_4SM904GMMA25MMA_64x64x16_F32F16F16_SSILNSF_5MajorE0ELSH_1ELNSF_7ScaleInE1ELSI_1EEEEEENS3_6LayoutINS4_IJNS5_ILi1EEENS5_ILi2EEESM_EEENS4_IJNS5_ILi0EEESM_SP_EEEEENS4_IJNS3_10UnderscoreESS_SS_EEEEELb0EEEEEvNT_6ParamsE,"",@"SHT_CUDA_INFO"
	.sectionflags	@""
	.align	4


	//----- nvinfo : EIATTR_CUDA_API_VERSION
	.align		4
        /*0000*/ 	.byte	0x04, 0x37
        /*0002*/ 	.short	(.L_1744 - .L_1743)
.L_1743:
        /*0004*/ 	.word	0x00000082


	//----- nvinfo : EIATTR_KPARAM_INFO
	.align		4
.L_1744:
        /*0008*/ 	.byte	0x04, 0x17
        /*000a*/ 	.short	(.L_1746 - .L_1745)
.L_1745:
        /*000c*/ 	.word	0x00000000
        /*0010*/ 	.short	0x0000
        /*0012*/ 	.short	0x0000
        /*0014*/ 	.byte	0x00, 0xf0, 0xc1, 0x01


	//----- nvinfo : EIATTR_SPARSE_MMA_MASK
	.align		4
.L_1746:
        /*0018*/ 	.byte	0x03, 0x50
        /*001a*/ 	.short	0x0000


	//----- nvinfo : EIATTR_MAXREG_COUNT
	.align		4
        /*001c*/ 	.byte	0x03, 0x1b
        /*001e*/ 	.short	0x0080


	//----- nvinfo : EIATTR_NUM_BARRIERS
	.align		4
        /*0020*/ 	.byte	0x02, 0x4c
        /*0022*/ 	.byte	0x01
	.zero		1


	//----- nvinfo : EIATTR_MERCURY_ISA_VERSION
	.align		4
        /*0024*/ 	.byte	0x03, 0x5f
        /*0026*/ 	.short	0x0101


	//----- nvinfo : EIATTR_MBARRIER_INSTR_OFFSETS
	.align		4
        /*0028*/ 	.byte	0x04, 0x39
        /*002a*/ 	.short	(.L_1748 - .L_1747)


	//   ....[0]....
.L_1747:
        /*002c*/ 	.word	0x000004a0
        /*0030*/ 	.word	0x000000ff
        /*0034*/ 	.word	0x0000c000
        /*0038*/ 	.short	0x0100
        /*003a*/ 	.byte	0x06
	.zero		1


	//   ....[1]....
        /*003c*/ 	.word	0x000005b0
        /*0040*/ 	.word	0x00000029
        /*0044*/ 	.word	0x0000c000
        /*0048*/ 	.short	0x010a
        /*004a*/ 	.byte	0x3f
	.zero		1


	//----- nvinfo : EIATTR_NUM_MBARRIERS
	.align		4
.L_1748:
        /*004c*/ 	.byte	0x03, 0x38
        /*004e*/ 	.short	0x0001


	//----- nvinfo : EIATTR_EXIT_INSTR_OFFSETS
	.align		4
        /*0050*/ 	.byte	0x04, 0x1c
        /*0052*/ 	.short	(.L_1750 - .L_1749)


	//   ....[0]....
.L_1749:
        /*0054*/ 	.word	0x000001b0


	//   ....[1]....
        /*0058*/ 	.word	0x000011b0


	//   ....[2]....
        /*005c*/ 	.word	0x00001280


	//----- nvinfo : EIATTR_MAX_THREADS
	.align		4
.L_1750:
        /*0060*/ 	.byte	0x04, 0x05
        /*0062*/ 	.short	(.L_1752 - .L_1751)
.L_1751:
        /*0064*/ 	.word	0x00000100
        /*0068*/ 	.word	0x00000001
        /*006c*/ 	.word	0x00000001


	//----- nvinfo : EIATTR_CRS_STACK_SIZE
	.align		4
.L_1752:
        /*0070*/ 	.byte	0x04, 0x1e
        /*0072*/ 	.short	(.L_1754 - .L_1753)
.L_1753:
        /*0074*/ 	.word	0x00000000


	//----- nvinfo : EIATTR_CBANK_PARAM_SIZE
	.align		4
.L_1754:
        /*0078*/ 	.byte	0x03, 0x19
        /*007a*/ 	.short	0x0070


	//----- nvinfo : EIATTR_PARAM_CBANK
	.align		4
        /*007c*/ 	.byte	0x04, 0x0a
        /*007e*/ 	.short	(.L_1756 - .L_1755)
	.align		4
.L_1755:
        /*0080*/ 	.word	index@(.nv.constant0._ZN7cutlass13device_kernelIN5flash32FlashAttnBwdPostprocessConvertdQIN4cute5tupleIJNS3_1CILi64EEENS5_ILi128EEEEEENS_6half_tEfNS_4arch4Sm90ELi256ENS3_8TiledMMAINS3_8MMA_AtomIJNS3_4SM904GMMA25MMA_64x64x16_F32F16F16_SSILNSF_5MajorE0ELSH_1ELNSF_7ScaleInE1ELSI_1EEEEEENS3_6LayoutINS4_IJNS5_ILi1EEENS5_ILi2EEESM_EEENS4_IJNS5_ILi0EEESM_SP_EEEEENS4_IJNS3_10UnderscoreESS_SS_EEEEELb0EEEEEvNT_6ParamsE)
        /*0084*/ 	.short	0x0210
        /*0086*/ 	.short	0x0070


	//----- nvinfo : EIATTR_SW_WAR
	.align		4
.L_1756:
        /*0088*/ 	.byte	0x04, 0x36
        /*008a*/ 	.short	(.L_1758 - .L_1757)
.L_1757:
        /*008c*/ 	.word	0x00000008
.L_1758:


//--------------------- .nv.info._ZN7cutlass13device_kernelIN5flash11enable_sm90INS1_16FlashAttnBwdSm90INS1_25CollectiveMainloopBwdSm90ILi2ELi2ELi2EN4cute5tupleIJNS5_1CILi1EEES8_S8_EEENS6_IJNS7_ILi64EEENS7_ILi128EEESB_EEENS_6half_tEfNS_4arch4Sm90ELb1ELb0ELb0ELb1ELb1ELb1ELb0ELb0ELi2ELi1ELi2ELi1ELb0EEENS1_24CollectiveEpilogueBwdGQAISC_fSF_Li256ELb1ELb1EEENS1_25SingleTileBwdLPTSchedulerILb1ELi128ELb1EEEEEEEEEvNT_6ParamsE --------------------------
	.section	.nv.info._ZN7cutlass13device_kernelIN5flash11enable_sm90INS1_16FlashAttnBwdSm90INS1_25CollectiveMainloopBwdSm90ILi2ELi2ELi2EN4cute5tupleIJNS5_1CILi1EEES8_S8_EEENS6_IJNS7_ILi64EEENS7_ILi128EEESB_EEENS_6half_tEfNS_4arch4Sm90ELb1ELb0ELb0ELb1ELb1ELb1ELb0ELb0ELi2ELi1ELi2ELi1ELb0EEENS1_24CollectiveEpilogueBwdGQAISC_fSF_Li256ELb1ELb1EEENS1_25SingleTileBwdLPTSchedulerILb1ELi128ELb1EEEEEEEEEvNT_6ParamsE,"",@"SHT_CUDA_INFO"
	.sectionflags	@""
	.align	4


	//----- nvinfo : EIATTR_CUDA_API_VERSION
	.align		4
        /*0000*/ 	.byte	0x04, 0x37
        /*0002*/ 	.short	(.L_1760 - .L_1759)
.L_1759:
        /*0004*/ 	.word	0x00000082


	//----- nvinfo : EIATTR_KPARAM_INFO
	.align		4
.L_1760:
        /*0008*/ 	.byte	0x04, 0x17
        /*000a*/ 	.short	(.L_1762 - .L_1761)
.L_1761:
        /*000c*/ 	.word	0x00000000
        /*0010*/ 	.short	0x0000
        /*0012*/ 	.short	0x0070
        /*0014*/ 	.byte	0x00, 0xf0, 0x01, 0x1c


	//----- nvinfo : EIATTR_SPARSE_MMA_MASK
	.align		4
.L_1762:
        /*0018*/ 	.byte	0x03, 0x50
        /*001a*/ 	.short	0x0000


	//----- nvinfo : EIATTR_MAXREG_COUNT
	.align		4
        /*001c*/ 	.byte	0x03, 0x1b
        /*001e*/ 	.short	0x00a8


	//----- nvinfo : EIATTR_NUM_BARRIERS
	.align		4
        /*0020*/ 	.byte	0x02, 0x4c
        /*0022*/ 	.byte	0x10
	.zero		1


	//----- nvinfo : EIATTR_EXTERNS
	.align		4
        /*0024*/ 	.byte	0x04, 0x0f
        /*0026*/ 	.short	(.L_1764 - .L_1763)


	//   ....[0]....
	.align		4
.L_1763:
        /*0028*/ 	.word	index@(__assertfail)


	//----- nvinfo : EIATTR_ANNOTATIONS
	.align		4
.L_1764:
        /*002c*/ 	.byte	0x04, 0x55
        /*002e*/ 	.short	(.L_1766 - .L_1765)


	//   ....[0]....
.L_1765:
        /*0030*/ 	.word	0x00000001
        /*0034*/ 	.byte	0x90, 0x83, 0x00, 0x00, 0x01, 0x00, 0x00, 0x00, 0x90, 0x86, 0x00, 0x00, 0x01, 0x00, 0x00, 0x00
        /*0044*/ 	.byte	0xf0, 0x91, 0x00, 0x00, 0x01, 0x00, 0x00, 0x00, 0x10, 0x92, 0x00, 0x00, 0x01, 0x00, 0x00, 0x00
        /*0054*/ 	.byte	0x80, 0x95, 0x00, 0x00


	//----- nvinfo : EIATTR_MERCURY_ISA_VERSION
	.align		4
.L_1766:
        /*0058*/ 	.byte	0x03, 0x5f
        /*005a*/ 	.short	0x0101


	//----- nvinfo : EIATTR_INT_WARP_WIDE_INSTR_OFFSETS
	.align		4
        /*005c*/ 	.byte	0x04, 0x31
        /*005e*/ 	.short	(.L_1768 - .L_1767)


	//   ....[0]....
.L_1767:
        /*0060*/ 	.word	0x00000190


	//   ....[1]....
        /*0064*/ 	.word	0x000001c0


	//   ....[2]....
        /*0068*/ 	.word	0x00006770


	//   ....[3]....
        /*006c*/ 	.word	0x00006e20


	//   ....[4]....
        /*0070*/ 	.word	0x00007350


	//----- nvinfo : EIATTR_COOP_GROUP_MASK_REGIDS
	.align		4
.L_1768:
        /*0074*/ 	.byte	0x04, 0x29
        /*0076*/ 	.short	(.L_1770 - .L_1769)


	//   ....[0]....
.L_1769:
        /*0078*/ 	.word	0xffffffff


	//   ....[1]....
        /*007c*/ 	.word	0xffffffff


	//   ....[2]....
        /*0080*/ 	.word	0xffffffff


	//   ....[3]....
        /*0084*/ 	.word	0xffffffff


	//   ....[4]....
        /*0088*/ 	.word	0xffffffff


	//   ....[5]....
        /*008c*/ 	.word	0xffffffff


	//   ....[6]....
        /*0090*/ 	.word	0xffffffff


	//   ....[7]....
        /*0094*/ 	.word	0xffffffff


	//   ....[8]....
        /*0098*/ 	.word	0xffffffff


	//   ....[9]....
        /*009c*/ 	.word	0xffffffff


	//   ....[10]....
        /*00a0*/ 	.word	0xffffffff


	//   ....[11]....
        /*00a4*/ 	.word	0xffffffff


	//   ....[12]....
        /*00a8*/ 	.word	0xffffffff


	//   ....[13]....
        /*00ac*/ 	.word	0xffffffff


	//   ....[14]....
        /*00b0*/ 	.word	0xffffffff


	//   ....[15]....
        /*00b4*/ 	.word	0xffffffff


	//   ....[16]....
        /*00b8*/ 	.word	0xffffffff


	//   ....[17]....
        /*00bc*/ 	.word	0x0500000f


	//   ....[18]....
        /*00c0*/ 	.word	0x0500000f


	//   ....[19]....
        /*00c4*/ 	.word	0x0500000f


	//   ....[20]....
        /*00c8*/ 	.word	0x0500000f


	//   ....[21]....
        /*00cc*/ 	.word	0x0500000f


	//   ....[22]....
        /*00d0*/ 	.word	0x0500000f


	//----- nvinfo : EIATTR_COOP_GROUP_INSTR_OFFSETS
	.align		4
.L_1770:
        /*00d4*/ 	.byte	0x04, 0x28
        /*00d6*/ 	.short	(.L_1772 - .L_1771)


	//   ....[0]....
.L_1771:
        /*00d8*/ 	.word	0x00000070


	//   ....[1]....
        /*00dc*/ 	.word	0x000001a0


	//   ....[2]....
        /*00e0*/ 	.word	0x000001f0


	//   ....[3]....
        /*00e4*/ 	.word	0x000003e0


	//   ....[4]....
        /*00e8*/ 	.word	0x00000630


	//   ....[5]....
        /*00ec*/ 	.word	0x00001830


	//   ....[6]....
        /*00f0*/ 	.word	0x00004eb0


	//   ....[7]....
        /*00f4*/ 	.word	0x00005030


	//   ....[8]....
        /*00f8*/ 	.word	0x00005320


	//   ....[9]....
        /*00fc*/ 	.word	0x000054b0


	//   ....[10]....
        /*0100*/ 	.word	0x000055c0


	//   ....[11]....
        /*0104*/ 	.word	0x00006370


	//   ....[12]....
        /*0108*/ 	.word	0x000066a0


	//   ....[13]....
        /*010c*/ 	.word	0x00006aa0


	//   ....[14]....
        /*0110*/ 	.word	0x00006d50


	//   ....[15]....
        /*0114*/ 	.word	0x00007010


	//   ....[16]....
        /*0118*/ 	.word	0x00007280


	//   ....[17]....
        /*011c*/ 	.word	0x00009dd0


	//   ....[18]....
        /*0120*/ 	.word	0x00009f20


	//   ....[19]....
        /*0124*/ 	.word	0x00009f90


	//   ....[20]....
        /*0128*/ 	.word	0x0000a000


	//   ....[21]....
        /*012c*/ 	.word	0x0000a070


	//   ....[22]....
        /*0130*/ 	.word	0x0000a0e0


	//----- nvinfo : EIATTR_REG_RECONFIG
	.align		4
.L_1772:
        /*0134*/ 	.byte	0x01, 0x54
	.zero		2


	//----- nvinfo : EIATTR_SYSCALL_OFFSETS
	.align		4
        /*0138*/ 	.byte	0x04, 0x46
        /*013a*/ 	.short	(.L_1774 - .L_1773)


	//   ....[0]....
.L_1773:
        /*013c*/ 	.word	0x00001470


	//   ....[1]....
        /*0140*/ 	.word	0x00001560


	//   ....[2]....
        /*0144*/ 	.word	0x000016c0


	//   ....[3]....
        /*0148*/ 	.word	0x000017b0


	//----- nvinfo : EIATTR_MBARRIER_INSTR_OFFSETS
	.align		4
.L_1774:
        /*014c*/ 	.byte	0x04, 0x39
        /*014e*/ 	.short	(.L_1776 - .L_1775)


	//   ....[0]....
.L_1775:
        /*0150*/ 	.word	0x00000290
        /*0154*/ 	.word	0x000000ff
        /*0158*/ 	.word	0x00030800
        /*015c*/ 	.short	0x0100
        /*015e*/ 	.byte	0x06
	.zero		1


	//   ....[1]....
        /*0160*/ 	.word	0x00000390
        /*0164*/ 	.word	0x000000ff
        /*0168*/ 	.word	0x00030810
        /*016c*/ 	.short	0x0100
        /*016e*/ 	.byte	0x08
	.zero		1


	//   ....[2]....
        /*0170*/ 	.word	0x000003a0
        /*0174*/ 	.word	0x000000ff
        /*0178*/ 	.word	0x00030820
        /*017c*/ 	.short	0x0100
        /*017e*/ 	.byte	0x08
	.zero		1


	//   ....[3]....
        /*0180*/ 	.word	0x000003b0
        /*0184*/ 	.word	0x000000ff
        /*0188*/ 	.word	0x00030818
        /*018c*/ 	.short	0x0100
        /*018e*/ 	.byte	0x08
	.zero		1


	//   ....[4]....
        /*0190*/ 	.word	0x000003c0
        /*0194*/ 	.word	0x000000ff
        /*0198*/ 	.word	0x00030828
        /*019c*/ 	.short	0x0100
        /*019e*/ 	.byte	0x08
	.zero		1


	//   ....[5]....
        /*01a0*/ 	.word	0x000004f0
        /*01a4*/ 	.word	0x000000ff
        /*01a8*/ 	.word	0x00030830
        /*01ac*/ 	.short	0x0100
        /*01ae*/ 	.byte	0x08
	.zero		1


	//   ....[6]....
        /*01b0*/ 	.word	0x00000500
        /*01b4*/ 	.word	0x000000ff
        /*01b8*/ 	.word	0x00030840
        /*01bc*/ 	.short	0x0100
        /*01be*/ 	.byte	0x08
	.zero		1


	//   ....[7]....
        /*01c0*/ 	.word	0x00000510
        /*01c4*/ 	.word	0x000000ff
        /*01c8*/ 	.word	0x00030838
        /*01cc*/ 	.short	0x0100
        /*01ce*/ 	.byte	0x08
	.zero		1


	//   ....[8]....
        /*01d0*/ 	.word	0x00000520
        /*01d4*/ 	.word	0x000000ff
        /*01d8*/ 	.word	0x00030848
        /*01dc*/ 	.short	0x0100
        /*01de*/ 	.byte	0x08
	.zero		1


	//   ....[9]....
        /*01e0*/ 	.word	0x00001870
        /*01e4*/ 	.word	0x000000e4
        /*01e8*/ 	.word	0x00030800
        /*01ec*/ 	.short	0x010a
        /*01ee*/ 	.byte	0x3f
	.zero		1


	//   ....[10]....
        /*01f0*/ 	.word	0x00001910
        /*01f4*/ 	.word	0x000000e4
        /*01f8*/ 	.word	0x00030800
        /*01fc*/ 	.short	0x010a
        /*01fe*/ 	.byte	0x3f
	.zero		1


	//   ....[11]....
        /*0200*/ 	.word	0x00001fe0
        /*0204*/ 	.word	0x00000000
        /*0208*/ 	.word	0x00030810
        /*020c*/ 	.short	0x010a
        /*020e*/ 	.byte	0x3f
	.zero		1


	//   ....[12]....
        /*0210*/ 	.word	0x00002020
        /*0214*/ 	.word	0x00000000
        /*0218*/ 	.word	0x00030810
        /*021c*/ 	.short	0x010a
        /*021e*/ 	.byte	0x3f
	.zero		1


	//   ....[13]....
        /*0220*/ 	.word	0x00002550
        /*0224*/ 	.word	0x00000000
        /*0228*/ 	.word	0x00030830
        /*022c*/ 	.short	0x010a
        /*022e*/ 	.byte	0x3f
	.zero		1


	//   ....[14]....
        /*0230*/ 	.word	0x000025d0
        /*0234*/ 	.word	0x00000000
        /*0238*/ 	.word	0x00030830
        /*023c*/ 	.short	0x010a
        /*023e*/ 	.byte	0x3f
	.zero		1


	//   ....[15]....
        /*0240*/ 	.word	0x00003fb0
        /*0244*/ 	.word	0x00000006
        /*0248*/ 	.word	0x00000000
        /*024c*/ 	.short	0x0101
        /*024e*/ 	.byte	0x3f
	.zero		1


	//   ....[16]....
        /*0250*/ 	.word	0x000042e0
        /*0254*/ 	.word	0x00000000
        /*0258*/ 	.word	0x00000000
        /*025c*/ 	.short	0x0101
        /*025e*/ 	.byte	0x3f
	.zero		1


	//   ....[17]....
        /*0260*/ 	.word	0x00008010
        /*0264*/ 	.word	0x0000000f
        /*0268*/ 	.word	0x00030820
        /*026c*/ 	.short	0x010a
        /*026e*/ 	.byte	0x3f
	.zero		1


	//   ....[18]....
        /*0270*/ 	.word	0x000086f0
        /*0274*/ 	.word	0x0000000f
        /*0278*/ 	.word	0x00030840
        /*027c*/ 	.short	0x010a
        /*027e*/ 	.byte	0x3f
	.zero		1


	//   ....[19]....
        /*0280*/ 	.word	0x000089c0
        /*0284*/ 	.word	0x0000000f
        /*0288*/ 	.word	0x00030828
        /*028c*/ 	.short	0x010a
        /*028e*/ 	.byte	0x3f
	.zero		1


	//   ....[20]....
        /*0290*/ 	.word	0x00008c90
        /*0294*/ 	.word	0x0000000f
        /*0298*/ 	.word	0x00030848
        /*029c*/ 	.short	0x010a
        /*029e*/ 	.byte	0x3f
	.zero		1


	//   ....[21]....
        /*02a0*/ 	.word	0x00008f00
        /*02a4*/ 	.word	0x0000000f
        /*02a8*/ 	.word	0x00030820
        /*02ac*/ 	.short	0x010a
        /*02ae*/ 	.byte	0x3f
	.zero		1


	//   ....[22]....
        /*02b0*/ 	.word	0x00009240
        /*02b4*/ 	.word	0x0000000f
        /*02b8*/ 	.word	0x00030840
        /*02bc*/ 	.short	0x010a
        /*02be*/ 	.byte	0x3f
	.zero		1


	//   ....[23]....
        /*02c0*/ 	.word	0x000094e0
        /*02c4*/ 	.word	0x0000000f
        /*02c8*/ 	.word	0x00030828
        /*02cc*/ 	.short	0x010a
        /*02ce*/ 	.byte	0x3f
	.zero		1


	//   ....[24]....
        /*02d0*/ 	.word	0x000097f0
        /*02d4*/ 	.word	0x00000003
        /*02d8*/ 	.word	0x00030840
        /*02dc*/ 	.short	0x010a
        /*02de*/ 	.byte	0x3f
	.zero		1


	//   ....[25]....
        /*02e0*/ 	.word	0x00009c50
        /*02e4*/ 	.word	0x00000007
        /*02e8*/ 	.word	0x00000000
        /*02ec*/ 	.short	0x010a
        /*02ee*/ 	.byte	0x3f
	.zero		1


	//   ....[26]....
        /*02f0*/ 	.word	0x00009ca0
        /*02f4*/ 	.word	0x00000003
        /*02f8*/ 	.word	0x00000000
        /*02fc*/ 	.short	0x010a
        /*02fe*/ 	.byte	0x3f
	.zero		1


	//   ....[27]....
        /*0300*/ 	.word	0x00009d00
        /*0304*/ 	.word	0x00000005
        /*0308*/ 	.word	0x00000000
        /*030c*/ 	.short	0x010a
        /*030e*/ 	.byte	0x3f
	.zero		1


	//   ....[28]....
        /*0310*/ 	.word	0x00009d30
        /*0314*/ 	.word	0x00000003
        /*0318*/ 	.word	0x00000000
        /*031c*/ 	.short	0x010a
        /*031e*/ 	.byte	0x3f
	.zero		1


	//   ....[29]....
        /*0320*/ 	.word	0x00009e00
        /*0324*/ 	.word	0x000000e4
        /*0328*/ 	.word	0x00030800
        /*032c*/ 	.short	0x010a
        /*032e*/ 	.byte	0x3f
	.zero		1


	//   ....[30]....
        /*0330*/ 	.word	0x00009e50
        /*0334*/ 	.word	0x00000000
        /*0338*/ 	.word	0x00030810
        /*033c*/ 	.short	0x010a
        /*033e*/ 	.byte	0x3f
	.zero		1


	//   ....[31]....
        /*0340*/ 	.word	0x00009ea0
        /*0344*/ 	.word	0x00000000
        /*0348*/ 	.word	0x00030830
        /*034c*/ 	.short	0x010a
        /*034e*/ 	.byte	0x3f
	.zero		1


	//   ....[32]....
        /*0350*/ 	.word	0x0000a120
        /*0354*/ 	.word	0x0000000f
        /*0358*/ 	.word	0x00030820
        /*035c*/ 	.short	0x010a
        /*035e*/ 	.byte	0x3f
	.zero		1


	//   ....[33]....
        /*0360*/ 	.word	0x0000a170
        /*0364*/ 	.word	0x0000000f
        /*0368*/ 	.word	0x00030840
        /*036c*/ 	.short	0x010a
        /*036e*/ 	.byte	0x3f
	.zero		1


	//   ....[34]....
        /*0370*/ 	.word	0x0000a1c0
        /*0374*/ 	.word	0x0000000f
        /*0378*/ 	.word	0x00030828
        /*037c*/ 	.short	0x010a
        /*037e*/ 	.byte	0x3f
	.zero		1


	//   ....[35]....
        /*0380*/ 	.word	0x0000a210
        /*0384*/ 	.word	0x0000000f
        /*0388*/ 	.word	0x00030848
        /*038c*/ 	.short	0x010a
        /*038e*/ 	.byte	0x3f
	.zero		1


	//   ....[36]....
        /*0390*/ 	.word	0x0000a270
        /*0394*/ 	.word	0x0000000f
        /*0398*/ 	.word	0x00030820
        /*039c*/ 	.short	0x010a
        /*039e*/ 	.byte	0x3f
	.zero		1


	//   ....[37]....
        /*03a0*/ 	.word	0x0000a2c0
        /*03a4*/ 	.word	0x0000000f
        /*03a8*/ 	.word	0x00030840
        /*03ac*/ 	.short	0x010a
        /*03ae*/ 	.byte	0x3f
	.zero		1


	//   ....[38]....
        /*03b0*/ 	.word	0x0000a310
        /*03b4*/ 	.word	0x0000000f
        /*03b8*/ 	.word	0x00030828
        /*03bc*/ 	.short	0x010a
        /*03be*/ 	.byte	0x3f
	.zero		1


	//   ....[39]....
        /*03c0*/ 	.word	0x0000a360
        /*03c4*/ 	.word	0x00000003
        /*03c8*/ 	.word	0x00030840
        /*03cc*/ 	.short	0x010a
        /*03ce*/ 	.byte	0x3f
	.zero		1


	//   ....[40]....
        /*03d0*/ 	.word	0x0000a430
        /*03d4*/ 	.word	0x00000007
        /*03d8*/ 	.word	0x00000000
        /*03dc*/ 	.short	0x010a
        /*03de*/ 	.byte	0x3f
	.zero		1


	//   ....[41]....
        /*03e0*/ 	.word	0x0000a480
        /*03e4*/ 	.word	0x00000003
        /*03e8*/ 	.word	0x00000000
        /*03ec*/ 	.short	0x010a
        /*03ee*/ 	.byte	0x3f
	.zero		1


	//   ....[42]....
        /*03f0*/ 	.word	0x0000a4d0
        /*03f4*/ 	.word	0x00000005
        /*03f8*/ 	.word	0x00000000
        /*03fc*/ 	.short	0x010a
        /*03fe*/ 	.byte	0x3f
	.zero		1


	//----- nvinfo : EIATTR_NUM_MBARRIERS
	.align		4
.L_1776:
        /*0400*/ 	.byte	0x03, 0x38
        /*0402*/ 	.short	0x0009


	//----- nvinfo : EIATTR_EXIT_INSTR_OFFSETS
	.align		4
        /*0404*/ 	.byte	0x04, 0x1c
        /*0406*/ 	.short	(.L_1778 - .L_1777)


	//   ....[0]....
.L_1777:
        /*0408*/ 	.word	0x00009d80


	//----- nvinfo : EIATTR_MAX_THREADS
	.align		4
.L_1778:
        /*040c*/ 	.byte	0x04, 0x05
        /*040e*/ 	.short	(.L_1780 - .L_1779)
.L_1779:
        /*0410*/ 	.word	0x00000180
        /*0414*/ 	.word	0x00000001
        /*0418*/ 	.word	0x00000001


	//----- nvinfo : EIATTR_CRS_STACK_SIZE
	.align		4
.L_1780:
        /*041c*/ 	.byte	0x04, 0x1e
        /*041e*/ 	.short	(.L_1782 - .L_1781)
.L_1781:
        /*0420*/ 	.word	0x00000000


	//----- nvinfo : EIATTR_CBANK_PARAM_SIZE
	.align		4
.L_1782:
        /*0424*/ 	.byte	0x03, 0x19
        /*0426*/ 	.short	0x0770


	//----- nvinfo : EIATTR_PARAM_CBANK
	.align		4
        /*0428*/ 	.byte	0x04, 0x0a
        /*042a*/ 	.short	(.L_1784 - .L_1783)
	.align		4
.L_1783:
        /*042c*/ 	.word	index@(.nv.constant0._ZN7cutlass13device_kernelIN5flash11enable_sm90INS1_16FlashAttnBwdSm90INS1_25CollectiveMainloopBwdSm90ILi2ELi2ELi2EN4cute5tupleIJNS5_1CILi1EEES8_S8_EEENS6_IJNS7_ILi64EEENS7_ILi128EEESB_EEENS_6half_tEfNS_4arch4Sm90ELb1ELb0ELb0ELb1ELb1ELb1ELb0ELb0ELi2ELi1ELi2ELi1ELb0EEENS1_24CollectiveEpilogueBwdGQAISC_fSF_Li256ELb1ELb1EEENS1_25SingleTileBwdLPTSchedulerILb1ELi128ELb1EEEEEEEEEvNT_6ParamsE)
        /*0430*/ 	.short	0x0210
        /*0432*/ 	.short	0x0770


	//----- nvinfo : EIATTR_SW_WAR
	.align		4
.L_1784:
        /*0434*/ 	.byte	0x04, 0x36
        /*0436*/ 	.short	(.L_1786 - .L_1785)
.L_1785:
        /*0438*/ 	.word	0x00000008
.L_1786:


//--------------------- .nv.info._ZN7cutlass13device_kernelIN5flash22FlashAttnBwdPreprocessIN4cute5tupleIJNS3_1CILi64EEENS5_ILi128EEEEEENS_6half_tEfNS_4arch4Sm90ELb1ELb1EEEEEvNT_6ParamsE --------------------------
	.section	.nv.info._ZN7cutlass13device_kernelIN5flash22FlashAttnBwdPreprocessIN4cute5tupleIJNS3_1CILi64EEENS5_ILi128EEEEEENS_6half_tEfNS_4arch4Sm90ELb1ELb1EEEEEvNT_6ParamsE,"",@"SHT_CUDA_INFO"
	.sectionflags	@""
	.align	4


	//----- nvinfo : EIATTR_CUDA_API_VERSION
	.align		4
        /*0000*/ 	.byte	0x04, 0x37
        /*0002*/ 	.short	(.L_1788 - .L_1787)
.L_1787:
        /*0004*/ 	.word	0x00000082


	//----- nvinfo : EIATTR_KPARAM_INFO
	.align		4
.L_1788:
        /*0008*/ 	.byte	0x04, 0x17
        /*000a*/ 	.short	(.L_1790 - .L_1789)
.L_1789:
        /*000c*/ 	.word	0x00000000
        /*0010*/ 	.short	0x0000
        /*0012*/ 	.short	0x0000
        /*0014*/ 	.byte	0x00, 0xf0, 0xc1, 0x03


	//----- nvinfo : EIATTR_SPARSE_MMA_MASK
	.align		4
.L_1790:
        /*0018*/ 	.byte	0x03, 0x50
        /*001a*/ 	.short	0x0000


	//----- nvinfo : EIATTR_MAXREG_COUNT
	.align		4
        /*001c*/ 	.byte	0x03, 0x1b
        /*001e*/ 	.short	0x0080


	//----- nvinfo : EIATTR_MERCURY_ISA_VERSION
	.align		4
        /*0020*/ 	.byte	0x03, 0x5f
        /*0022*/ 	.short	0x0101


	//----- nvinfo : EIATTR_COOP_GROUP_MASK_REGIDS
	.align		4
        /*0024*/ 	.byte	0x04, 0x29
        /*0026*/ 	.short	(.L_1792 - .L_1791)


	//   ....[0]....
.L_1791:
        /*0028*/ 	.word	0xffffffff


	//   ....[1]....
        /*002c*/ 	.word	0xffffffff


	//   ....[2]....
        /*0030*/ 	.word	0xffffffff


	//   ....[3]....
        /*0034*/ 	.word	0xffffffff


	//   ....[4]....
        /*0038*/ 	.word	0xffffffff


	//   ....[5]....
        /*003c*/ 	.word	0xffffffff


	//   ....[6]....
        /*0040*/ 	.word	0xffffffff


	//   ....[7]....
        /*0044*/ 	.word	0xffffffff


	//   ....[8]....
        /*0048*/ 	.word	0xffffffff


	//   ....[9]....
        /*004c*/ 	.word	0xffffffff


	//   ....[10]....
        /*0050*/ 	.word	0xffffffff


	//   ....[11]....
        /*0054*/ 	.word	0xffffffff


	//   ....[12]....
        /*0058*/ 	.word	0xffffffff


	//   ....[13]....
        /*005c*/ 	.word	0xffffffff


	//   ....[14]....
        /*0060*/ 	.word	0xffffffff


	//   ....[15]....
        /*0064*/ 	.word	0xffffffff


	//----- nvinfo : EIATTR_COOP_GROUP_INSTR_OFFSETS
	.align		4
.L_1792:
        /*0068*/ 	.byte	0x04, 0x28
        /*006a*/ 	.short	(.L_1794 - .L_1793)


	//   ....[0]....
.L_1793:
        /*006c*/ 	.word	0x00001390


	//   ....[1]....
        /*0070*/ 	.word	0x000013a0


	//   ....[2]....
        /*0074*/ 	.word	0x000013b0


	//   ....[3]....
        /*0078*/ 	.word	0x000013c0


	//   ....[4]....
        /*007c*/ 	.word	0x00001410


	//   ....[5]....
        /*0080*/ 	.word	0x00001420


	//   ....[6]....
        /*0084*/ 	.word	0x00001430


	//   ....[7]....
        /*0088*/ 	.word	0x00001440


	//   ....[8]....
        /*008c*/ 	.word	0x00001490


	//   ....[9]....
        /*0090*/ 	.word	0x000014a0


	//   ....[10]....
        /*0094*/ 	.word	0x000014b0


	//   ....[11]....
        /*0098*/ 	.word	0x000014c0


	//   ....[12]....
        /*009c*/ 	.word	0x00001510


	//   ....[13]....
        /*00a0*/ 	.word	0x00001530


	//   ....[14]....
        /*00a4*/ 	.word	0x00001540


	//   ....[15]....
        /*00a8*/ 	.word	0x00001550


	//----- nvinfo : EIATTR_EXIT_INSTR_OFFSETS
	.align		4
.L_1794:
        /*00ac*/ 	.byte	0x04, 0x1c
        /*00ae*/ 	.short	(.L_1796 - .L_1795)


	//   ....[0]....
.L_1795:
        /*00b0*/ 	.word	0x000001c0


	//   ....[1]....
        /*00b4*/ 	.word	0x00001bb0


	//   ....[2]....
        /*00b8*/ 	.word	0x00001c30


	//----- nvinfo : EIATTR_MAX_THREADS
	.align		4
.L_1796:
        /*00bc*/ 	.byte	0x04, 0x05
        /*00be*/ 	.short	(.L_1798 - .L_1797)
.L_1797:
        /*00c0*/ 	.word	0x00000100
        /*00c4*/ 	.word	0x00000001
        /*00c8*/ 	.word	0x00000001


	//----- nvinfo : EIATTR_CRS_STACK_SIZE
	.align		4
.L_1798:
        /*00cc*/ 	.byte	0x04, 0x1e
        /*00ce*/ 	.short	(.L_1800 - .L_1799)
.L_1799:
        /*00d0*/ 	.word	0x00000000


	//----- nvinfo : EIATTR_CBANK_PARAM_SIZE
	.align		4
.L_1800:
        /*00d4*/ 	.byte	0x03, 0x19
        /*00d6*/ 	.short	0x00f0


	//----- nvinfo : EIATTR_PARAM_CBANK
	.align		4
        /*00d8*/ 	.byte	0x04, 0x0a
        /*00da*/ 	.short	(.L_1802 - .L_1801)
	.align		4
.L_1801:
        /*00dc*/ 	.word	index@(.nv.constant0._ZN7cutlass13device_kernelIN5flash22FlashAttnBwdPreprocessIN4cute5tupleIJNS3_1CILi64EEENS5_ILi128EEEEEENS_6half_tEfNS_4arch4Sm90ELb1ELb1EEEEEvNT_6ParamsE)
        /*00e0*/ 	.short	0x0210
        /*00e2*/ 	.short	0x00f0


	//----- nvinfo : EIATTR_SW_WAR
	.align		4
.L_1802:
        /*00e4*/ 	.byte	0x04, 0x36
        /*00e6*/ 	.short	(.L_1804 - .L_1803)
.L_1803:
        /*00e8*/ 	.word	0x00000008
.L_1804:


//--------------------- .nv.callgraph             --------------------------
	.section	.nv.callgraph,"",@"SHT_CUDA_CALLGRAPH"
	.align	4
	.sectionentsize	8
	.align		4
        /*0000*/ 	.word	0x00000000
	.align		4
        /*0004*/ 	.word	0xffffffff
	.align		4
        /*0008*/ 	.word	index@(_ZN7cutlass13device_kernelIN5flash11enable_sm90INS1_16FlashAttnBwdSm90INS1_25CollectiveMainloopBwdSm90ILi2ELi2ELi2EN4cute5tupleIJNS5_1CILi1EEES8_S8_EEENS6_IJNS7_ILi64EEENS7_ILi128EEESB_EEENS_6half_tEfNS_4arch4Sm90ELb0ELb0ELb1ELb0ELb0ELb1ELb0ELb0ELi2ELi1ELi2ELi1ELb0EEENS1_21CollectiveEpilogueBwdISC_SD_SF_Li256ELb0ELb0ELi1EEENS1_19SingleTileSchedulerILb0ELb0ELb0ELi128EEEEEEEEEvNT_6ParamsE)
	.align		4
        /*000c*/ 	.word	index@(__assertfail)
	.align		4
        /*0010*/ 	.word	index@(_ZN7cutlass13device_kernelIN5flash11enable_sm90INS1_16FlashAttnBwdSm90INS1_25CollectiveMainloopBwdSm90ILi2ELi2ELi2EN4cute5tupleIJNS5_1CILi1EEES8_S8_EEENS6_IJNS7_ILi64EEENS7_ILi128EEESB_EEENS_6half_tEfNS_4arch4Sm90ELb0ELb0ELb1ELb0ELb1ELb1ELb0ELb0ELi2ELi1ELi2ELi1ELb0EEENS1_21CollectiveEpilogueBwdISC_SD_SF_Li256ELb0ELb0ELi1EEENS1_19SingleTileSchedulerILb0ELb0ELb0ELi128EEEEEEEEEvNT_6ParamsE)
	.align		4
        /*0014*/ 	.word	index@(__assertfail)
	.align		4
        /*0018*/ 	.word	index@(_ZN7cutlass13device_kernelIN5flash11enable_sm90INS1_16FlashAttnBwdSm90INS1_25CollectiveMainloopBwdSm90ILi2ELi2ELi2EN4cute5tupleIJNS5_1CILi1EEES8_S8_EEENS6_IJNS7_ILi64EEENS7_ILi128EEESB_EEENS_6half_tEfNS_4arch4Sm90ELb0ELb0ELb1ELb0ELb0ELb1ELb0ELb0ELi2ELi1ELi2ELi1ELb0EEENS1_24CollectiveEpilogueBwdGQAISC_fSF_Li256ELb0ELb0EEENS1_19SingleTileSchedulerILb0ELb0ELb0ELi128EEEEEEEEEvNT_6ParamsE)
	.align		4
        /*001c*/ 	.word	index@(__assertfail)
	.align		4
        /*0020*/ 	.word	index@(_ZN7cutlass13device_kernelIN5flash11enable_sm90INS1_16FlashAttnBwdSm90INS1_25CollectiveMainloopBwdSm90ILi2ELi2ELi2EN4cute5tupleIJNS5_1CILi1EEES8_S8_EEENS6_IJNS7_ILi64EEENS7_ILi128EEESB_EEENS_6half_tEfNS_4arch4Sm90ELb0ELb0ELb1ELb0ELb1ELb1ELb0ELb0ELi2ELi1ELi2ELi1ELb0EEENS1_24CollectiveEpilogueBwdGQAISC_fSF_Li256ELb0ELb1EEENS1_19SingleTileSchedulerILb0ELb0ELb0ELi128EEEEEEEEEvNT_6ParamsE)
	.align		4
        /*0024*/ 	.word	index@(__assertfail)
	.align		4
        /*0028*/ 	.word	index@(_ZN7cutlass13device_kernelIN5flash11enable_sm90INS1_16FlashAttnBwdSm90INS1_25CollectiveMainloopBwdSm90ILi2ELi2ELi2EN4cute5tupleIJNS5_1CILi1EEES8_S8_EEENS6_IJNS7_ILi64EEENS7_ILi128EEESB_EEENS_6half_tEfNS_4arch4Sm90ELb0ELb0ELb1ELb1ELb0ELb1ELb0ELb0ELi2ELi1ELi2ELi1ELb0EEENS1_21CollectiveEpilogueBwdISC_SD_SF_Li256ELb1ELb0ELi1EEENS1_19SingleTileSchedulerILb1ELb0ELb0ELi128EEEEEEEEEvNT_6ParamsE)
	.align		4
        /*002c*/ 	.word	index@(__assertfail)
	.align		4
        /*0030*/ 	.word	index@(_ZN7cutlass13device_kernelIN5flash11enable_sm90INS1_16FlashAttnBwdSm90INS1_25CollectiveMainloopBwdSm90ILi2ELi2ELi2EN4cute5tupleIJNS5_1CILi1EEES8_S8_EEENS6_IJNS7_ILi64EEENS7_ILi128EEESB_EEENS_6half_tEfNS_4arch4Sm90ELb0ELb0ELb1ELb1ELb1ELb1ELb0ELb0ELi2ELi1ELi2ELi1ELb0EEENS1_21CollectiveEpilogueBwdISC_SD_SF_Li256ELb1ELb0ELi1EEENS1_19SingleTileSchedulerILb1ELb0ELb0ELi128EEEEEEEEEvNT_6ParamsE)
	.align		4
        /*0034*/ 	.word	index@(__assertfail)
	.align		4
        /*0038*/ 	.word	index@(_ZN7cutlass13device_kernelIN5flash11enable_sm90INS1_16FlashAttnBwdSm90INS1_25CollectiveMainloopBwdSm90ILi2ELi2ELi2EN4cute5tupleIJNS5_1CILi1EEES8_S8_EEENS6_IJNS7_ILi64EEENS7_ILi128EEESB_EEENS_6half_tEfNS_4arch4Sm90ELb0ELb0ELb1ELb1ELb0ELb1ELb0ELb0ELi2ELi1ELi2ELi1ELb0EEENS1_24CollectiveEpilogueBwdGQAISC_fSF_Li256ELb1ELb0EEENS1_19SingleTileSchedulerILb1ELb0ELb0ELi128EEEEEEEEEvNT_6ParamsE)
	.align		4
        /*003c*/ 	.word	index@(__assertfail)
	.align		4
        /*0040*/ 	.word	index@(_ZN7cutlass13device_kernelIN5flash11enable_sm90INS1_16FlashAttnBwdSm90INS1_25CollectiveMainloopBwdSm90ILi2ELi2ELi2EN4cute5tupleIJNS5_1CILi1EEES8_S8_EEENS6_IJNS7_ILi64EEENS7_ILi128EEESB_EEENS_6half_tEfNS_4arch4Sm90ELb0ELb0ELb1ELb1ELb1ELb1ELb0ELb0ELi2ELi1ELi2ELi1ELb0EEENS1_24CollectiveEpilogueBwdGQAISC_fSF_Li256ELb1ELb1EEENS1_19SingleTileSchedulerILb1ELb0ELb0ELi128EEEEEEEEEvNT_6ParamsE)
	.align		4
        /*0044*/ 	.word	index@(__assertfail)
	.align		4
        /*0048*/ 	.word	index@(_ZN7cutlass13device_kernelIN5flash11enable_sm90INS1_16FlashAttnBwdSm90INS1_25CollectiveMainloopBwdSm90ILi2ELi2ELi2EN4cute5tupleIJNS5_1CILi1EEES8_S8_EEENS6_IJNS7_ILi64EEENS7_ILi128EEESB_EEENS_6half_tEfNS_4arch4Sm90ELb0ELb1ELb1ELb0ELb0ELb1ELb0ELb0ELi2ELi1ELi2ELi1ELb0EEENS1_21CollectiveEpilogueBwdISC_SD_SF_Li256ELb0ELb0ELi1EEENS1_19SingleTileSchedulerILb0ELb0ELb0ELi128EEEEEEEEEvNT_6ParamsE)
	.align		4
        /*004c*/ 	.word	index@(__assertfail)
	.align		4
        /*0050*/ 	.word	index@(_ZN7cutlass13device_kernelIN5flash11enable_sm90INS1_16FlashAttnBwdSm90INS1_25CollectiveMainloopBwdSm90ILi2ELi2ELi2EN4cute5tupleIJNS5_1CILi1EEES8_S8_EEENS6_IJNS7_ILi64EEENS7_ILi128EEESB_EEENS_6half_tEfNS_4arch4Sm90ELb0ELb1ELb1ELb0ELb1ELb1ELb0ELb0ELi2ELi1ELi2ELi1ELb0EEENS1_21CollectiveEpilogueBwdISC_SD_SF_Li256ELb0ELb0ELi1EEENS1_19SingleTileSchedulerILb0ELb0ELb0ELi128EEEEEEEEEvNT_6ParamsE)
	.align		4
        /*0054*/ 	.word	index@(__assertfail)
	.align		4
        /*0058*/ 	.word	index@(_ZN7cutlass13device_kernelIN5flash11enable_sm90INS1_16FlashAttnBwdSm90INS1_25CollectiveMainloopBwdSm90ILi2ELi2ELi2EN4cute5tupleIJNS5_1CILi1EEES8_S8_EEENS6_IJNS7_ILi64EEENS7_ILi128EEESB_EEENS_6half_tEfNS_4arch4Sm90ELb0ELb1ELb1ELb0ELb0ELb1ELb0ELb0ELi2ELi1ELi2ELi1ELb0EEENS1_24CollectiveEpilogueBwdGQAISC_fSF_Li256ELb0ELb0EEENS1_19SingleTileSchedulerILb0ELb0ELb0ELi128EEEEEEEEEvNT_6ParamsE)
	.align		4
        /*005c*/ 	.word	index@(__assertfail)
	.align		4
        /*0060*/ 	.word	index@(_ZN7cutlass13device_kernelIN5flash11enable_sm90INS1_16FlashAttnBwdSm90INS1_25CollectiveMainloopBwdSm90ILi2ELi2ELi2EN4cute5tupleIJNS5_1CILi1EEES8_S8_EEENS6_IJNS7_ILi64EEENS7_ILi128EEESB_EEENS_6half_tEfNS_4arch4Sm90ELb0ELb1ELb1ELb0ELb1ELb1ELb0ELb0ELi2ELi1ELi2ELi1ELb0EEENS1_24CollectiveEpilogueBwdGQAISC_fSF_Li256ELb0ELb1EEENS1_19SingleTileSchedulerILb0ELb0ELb0ELi128EEEEEEEEEvNT_6ParamsE)
	.align		4
        /*0064*/ 	.word	index@(__assertfail)
	.align		4
        /*0068*/ 	.word	index@(_ZN7cutlass13device_kernelIN5flash11enable_sm90INS1_16FlashAttnBwdSm90INS1_25CollectiveMainloopBwdSm90ILi2ELi2ELi2EN4cute5tupleIJNS5_1CILi1EEES8_S8_EEENS6_IJNS7_ILi64EEENS7_ILi128EEESB_EEENS_6half_tEfNS_4arch4Sm90ELb0ELb1ELb1ELb1ELb0ELb1ELb0ELb0ELi2ELi1ELi2ELi1ELb0EEENS1_21CollectiveEpilogueBwdISC_SD_SF_Li256ELb1ELb0ELi1EEENS1_19SingleTileSchedulerILb1ELb0ELb0ELi128EEEEEEEEEvNT_6ParamsE)
	.align		4
        /*006c*/ 	.word	index@(__assertfail)
	.align		4
        /*0070*/ 	.word	index@(_ZN7cutlass13device_kernelIN5flash11enable_sm90INS1_16FlashAttnBwdSm90INS1_25CollectiveMainloopBwdSm90ILi2ELi2ELi2EN4cute5tupleIJNS5_1CILi1EEES8_S8_EEENS6_IJNS7_ILi64EEENS7_ILi128EEESB_EEENS_6half_tEfNS_4arch4Sm90ELb0ELb1ELb1ELb1ELb1ELb1ELb0ELb0ELi2ELi1ELi2ELi1ELb0EEENS1_21CollectiveEpilogueBwdISC_SD_SF_Li256ELb1ELb0ELi1EEENS1_19SingleTileSchedulerILb1ELb0ELb0ELi128EEEEEEEEEvNT_6ParamsE)
	.align		4
        /*0074*/ 	.word	index@(__assertfail)
	.align		4
        /*0078*/ 	.word	index@(_ZN7cutlass13device_kernelIN5flash11enable_sm90INS1_16FlashAttnBwdSm90INS1_25CollectiveMainloopBwdSm90ILi2ELi2ELi2EN4cute5tupleIJNS5_1CILi1EEES8_S8_EEENS6_IJNS7_ILi64EEENS7_ILi128EEESB_EEENS_6half_tEfNS_4arch4Sm90ELb0ELb1ELb1ELb1ELb0ELb1ELb0ELb0ELi2ELi1ELi2ELi1ELb0EEENS1_24CollectiveEpilogueBwdGQAISC_fSF_Li256ELb1ELb0EEENS1_19SingleTileSchedulerILb1ELb0ELb0ELi128EEEEEEEEEvNT_6ParamsE)
	.align		4
        /*007c*/ 	.word	index@(__assertfail)
	.align		4
        /*0080*/ 	.word	index@(_ZN7cutlass13device_kernelIN5flash11enable_sm90INS1_16FlashAttnBwdSm90INS1_25CollectiveMainloopBwdSm90ILi2ELi2ELi2EN4cute5tupleIJNS5_1CILi1EEES8_S8_EEENS6_IJNS7_ILi64EEENS7_ILi128EEESB_EEENS_6half_tEfNS_4arch4Sm90ELb0ELb1ELb1ELb1ELb1ELb1ELb0ELb0ELi2ELi1ELi2ELi1ELb0EEENS1_24CollectiveEpilogueBwdGQAISC_fSF_Li256ELb1ELb1EEENS1_19SingleTileSchedulerILb1ELb0ELb0ELi128EEEEEEEEEvNT_6ParamsE)
	.align		4
        /*0084*/ 	.word	index@(__assertfail)
	.align		4
        /*0088*/ 	.word	index@(_ZN7cutlass13device_kernelIN5flash11enable_sm90INS1_16FlashAttnBwdSm90INS1_25CollectiveMainloopBwdSm90ILi2ELi2ELi2EN4cute5tupleIJNS5_1CILi1EEES8_S8_EEENS6_IJNS7_ILi64EEENS7_ILi128EEESB_EEENS_6half_tEfNS_4arch4Sm90ELb1ELb0ELb1ELb0ELb0ELb1ELb0ELb0ELi2ELi1ELi2ELi1ELb0EEENS1_21CollectiveEpilogueBwdISC_SD_SF_Li256ELb0ELb0ELi1EEENS1_25SingleTileBwdLPTSchedulerILb0ELi128ELb0EEEEEEEEEvNT_6ParamsE)
	.align		4
        /*008c*/ 	.word	index@(__assertfail)
	.align		4
        /*0090*/ 	.word	index@(_ZN7cutlass13device_kernelIN5flash11enable_sm90INS1_16FlashAttnBwdSm90INS1_25CollectiveMainloopBwdSm90ILi2ELi2ELi2EN4cute5tupleIJNS5_1CILi1EEES8_S8_EEENS6_IJNS7_ILi64EEENS7_ILi128EEESB_EEENS_6half_tEfNS_4arch4Sm90ELb1ELb0ELb1ELb0ELb1ELb1ELb0ELb0ELi2ELi1ELi2ELi1ELb0EEENS1_21CollectiveEpilogueBwdISC_SD_SF_Li256ELb0ELb0ELi1EEENS1_25SingleTileBwdLPTSchedulerILb0ELi128ELb1EEEEEEEEEvNT_6ParamsE)
	.align		4
        /*0094*/ 	.word	index@(__assertfail)
	.align		4
        /*0098*/ 	.word	index@(_ZN7cutlass13device_kernelIN5flash11enable_sm90INS1_16FlashAttnBwdSm90INS1_25CollectiveMainloopBwdSm90ILi2ELi2ELi2EN4cute5tupleIJNS5_1CILi1EEES8_S8_EEENS6_IJNS7_ILi64EEENS7_ILi128EEESB_EEENS_6half_tEfNS_4arch4Sm90ELb1ELb0ELb1ELb0ELb0ELb1ELb0ELb0ELi2ELi1ELi2ELi1ELb0EEENS1_24CollectiveEpilogueBwdGQAISC_fSF_Li256ELb0ELb0EEENS1_25SingleTileBwdLPTSchedulerILb0ELi128ELb0EEEEEEEEEvNT_6ParamsE)
	.align		4
        /*009c*/ 	.word	index@(__assertfail)
	.align		4
        /*00a0*/ 	.word	index@(_ZN7cutlass13device_kernelIN5flash11enable_sm90INS1_16FlashAttnBwdSm90INS1_25CollectiveMainloopBwdSm90ILi2ELi2ELi2EN4cute5tupleIJNS5_1CILi1EEES8_S8_EEENS6_IJNS7_ILi64EEENS7_ILi128EEESB_EEENS_6half_tEfNS_4arch4Sm90ELb1ELb0ELb1ELb0ELb1ELb1ELb0ELb0ELi2ELi1ELi2ELi1ELb0EEENS1_24CollectiveEpilogueBwdGQAISC_fSF_Li256ELb0ELb1EEENS1_25SingleTileBwdLPTSchedulerILb0ELi128ELb1EEEEEEEEEvNT_6ParamsE)
	.align		4
        /*00a4*/ 	.word	index@(__assertfail)
	.align		4
        /*00a8*/ 	.word	index@(_ZN7cutlass13device_kernelIN5flash11enable_sm90INS1_16FlashAttnBwdSm90INS1_25CollectiveMainloopBwdSm90ILi2ELi2ELi2EN4cute5tupleIJNS5_1CILi1EEES8_S8_EEENS6_IJNS7_ILi64EEENS7_ILi128EEESB_EEENS_6half_tEfNS_4arch4Sm90ELb1ELb0ELb1ELb1ELb0ELb1ELb0ELb0ELi2ELi1ELi2ELi1ELb0EEENS1_21CollectiveEpilogueBwdISC_SD_SF_Li256ELb1ELb0ELi1EEENS1_25SingleTileBwdLPTSchedulerILb1ELi128ELb0EEEEEEEEEvNT_6ParamsE)
	.align		4
        /*00ac*/ 	.word	index@(__assertfail)
	.align		4
        /*00b0*/ 	.word	index@(_ZN7cutlass13device_kernelIN5flash11enable_sm90INS1_16FlashAttnBwdSm90INS1_25CollectiveMainloopBwdSm90ILi2ELi2ELi2EN4cute5tupleIJNS5_1CILi1EEES8_S8_EEENS6_IJNS7_ILi64EEENS7_ILi128EEESB_EEENS_6half_tEfNS_4arch4Sm90ELb1ELb0ELb1ELb1ELb1ELb1ELb0ELb0ELi2ELi1ELi2ELi1ELb0EEENS1_21CollectiveEpilogueBwdISC_SD_SF_Li256ELb1ELb0ELi1EEENS1_25SingleTileBwdLPTSchedulerILb1ELi128ELb1EEEEEEEEEvNT_6ParamsE)
	.align		4
        /*00b4*/ 	.word	index@(__assertfail)
	.align		4
        /*00b8*/ 	.word	index@(_ZN7cutlass13device_kernelIN5flash11enable_sm90INS1_16FlashAttnBwdSm90INS1_25CollectiveMainloopBwdSm90ILi2ELi2ELi2EN4cute5tupleIJNS5_1CILi1EEES8_S8_EEENS6_IJNS7_ILi64EEENS7_ILi128EEESB_EEENS_6half_tEfNS_4arch4Sm90ELb1ELb0ELb1ELb1ELb0ELb1ELb0ELb0ELi2ELi1ELi2ELi1ELb0EEENS1_24CollectiveEpilogueBwdGQAISC_fSF_Li256ELb1ELb0EEENS1_25SingleTileBwdLPTSchedulerILb1ELi128ELb0EEEEEEEEEvNT_6ParamsE)
	.align		4
        /*00bc*/ 	.word	index@(__assertfail)
	.align		4
        /*00c0*/ 	.word	index@(_ZN7cutlass13device_kernelIN5flash11enable_sm90INS1_16FlashAttnBwdSm90INS1_25CollectiveMainloopBwdSm90ILi2ELi2ELi2EN4cute5tupleIJNS5_1CILi1EEES8_S8_EEENS6_IJNS7_ILi64EEENS7_ILi128EEESB_EEENS_6half_tEfNS_4arch4Sm90ELb1ELb0ELb1ELb1ELb1ELb1ELb0ELb0ELi2ELi1ELi2ELi1ELb0EEENS1_24CollectiveEpilogueBwdGQAISC_fSF_Li256ELb1ELb1EEENS1_25SingleTileBwdLPTSchedulerILb1ELi128ELb1EEEEEEEEEvNT_6ParamsE)
	.align		4
        /*00c4*/ 	.word	index@(__assertfail)
	.align		4
        /*00c8*/ 	.word	index@(_ZN7cutlass13device_kernelIN5flash11enable_sm90INS1_16FlashAttnBwdSm90INS1_25CollectiveMainloopBwdSm90ILi2ELi2ELi2EN4cute5tupleIJNS5_1CILi1EEES8_S8_EEENS6_IJNS7_ILi80EEENS7_ILi128EEESB_EEENS_6half_tEfNS_4arch4Sm90ELb0ELb0ELb0ELb0ELb0ELb1ELb0ELb1ELi2ELi1ELi2ELi1ELb0EEENS1_21CollectiveEpilogueBwdISC_SD_SF_Li256ELb0ELb0ELi1EEENS1_19SingleTileSchedulerILb0ELb0ELb0ELi128EEEEEEEEEvNT_6ParamsE)
	.align		4
        /*00cc*/ 	.word	index@(__assertfail)
	.align		4
        /*00d0*/ 	.word	index@(_ZN7cutlass13device_kernelIN5flash11enable_sm90INS1_16FlashAttnBwdSm90INS1_25CollectiveMainloopBwdSm90ILi2ELi2ELi2EN4cute5tupleIJNS5_1CILi1EEES8_S8_EEENS6_IJNS7_ILi80EEENS7_ILi128EEESB_EEENS_6half_tEfNS_4arch4Sm90ELb0ELb0ELb0ELb0ELb1ELb1ELb0ELb1ELi2ELi1ELi2ELi1ELb0EEENS1_21CollectiveEpilogueBwdISC_SD_SF_Li256ELb0ELb0ELi1EEENS1_19SingleTileSchedulerILb0ELb0ELb0ELi128EEEEEEEEEvNT_6ParamsE)
	.align		4
        /*00d4*/ 	.word	index@(__assertfail)
	.align		4
        /*00d8*/ 	.word	index@(_ZN7cutlass13device_kernelIN5flash11enable_sm90INS1_16FlashAttnBwdSm90INS1_25CollectiveMainloopBwdSm90ILi2ELi2ELi2EN4cute5tupleIJNS5_1CILi1EEES8_S8_EEENS6_IJNS7_ILi80EEENS7_ILi128EEESB_EEENS_6half_tEfNS_4arch4Sm90ELb0ELb0ELb0ELb0ELb0ELb1ELb0ELb1ELi2ELi1ELi2ELi1ELb0EEENS1_24CollectiveEpilogueBwdGQAISC_fSF_Li256ELb0ELb0EEENS1_19SingleTileSchedulerILb0ELb0ELb0ELi128EEEEEEEEEvNT_6ParamsE)
	.align		4
        /*00dc*/ 	.word	index@(__assertfail)
	.align		4
        /*00e0*/ 	.word	index@(_ZN7cutlass13device_kernelIN5flash11enable_sm90INS1_16FlashAttnBwdSm90INS1_25CollectiveMainloopBwdSm90ILi2ELi2ELi2EN4cute5tupleIJNS5_1CILi1EEES8_S8_EEENS6_IJNS7_ILi80EEENS7_ILi128EEESB_EEENS_6half_tEfNS_4arch4Sm90ELb0ELb0ELb0ELb0ELb1ELb1ELb0ELb1ELi2ELi1ELi2ELi1ELb0EEENS1_24CollectiveEpilogueBwdGQAISC_fSF_Li256ELb0ELb1EEENS1_19SingleTileSchedulerILb0ELb0ELb0ELi128EEEEEEEEEvNT_6ParamsE)
	.align		4
        /*00e4*/ 	.word	index@(__assertfail)
	.align		4
        /*00e8*/ 	.word	index@(_ZN7cutlass13device_kernelIN5flash11enable_sm90INS1_16FlashAttnBwdSm90INS1_25CollectiveMainloopBwdSm90ILi2ELi2ELi2EN4cute5tupleIJNS5_1CILi1EEES8_S8_EEENS6_IJNS7_ILi80EEENS7_ILi128EEESB_EEENS_6half_tEfNS_4arch4Sm90ELb0ELb0ELb0ELb1ELb0ELb1ELb0ELb1ELi2ELi1ELi2ELi1ELb0EEENS1_21CollectiveEpilogueBwdISC_SD_SF_Li256ELb1ELb0ELi1EEENS1_19SingleTileSchedulerILb1ELb0ELb0ELi128EEEEEEEEEvNT_6ParamsE)
	.align		4
        /*00ec*/ 	.word	index@(__assertfail)
	.align		4
        /*00f0*/ 	.word	index@(_ZN7cutlass13device_kernelIN5flash11enable_sm90INS1_16FlashAttnBwdSm90INS1_25CollectiveMainloopBwdSm90ILi2ELi2ELi2EN4cute5tupleIJNS5_1CILi1EEES8_S8_EEENS6_IJNS7_ILi80EEENS7_ILi128EEESB_EEENS_6half_tEfNS_4arch4Sm90ELb0ELb0ELb0ELb1ELb1ELb1ELb0ELb1ELi2ELi1ELi2ELi1ELb0EEENS1_21CollectiveEpilogueBwdISC_SD_SF_Li256ELb1ELb0ELi1EEENS1_19SingleTileSchedulerILb1ELb0ELb0ELi128EEEEEEEEEvNT_6ParamsE)
	.align		4
        /*00f4*/ 	.word	index@(__assertfail)
	.align		4
        /*00f8*/ 	.word	index@(_ZN7cutlass13device_kernelIN5flash11enable_sm90INS1_16FlashAttnBwdSm90INS1_25CollectiveMainloopBwdSm90ILi2ELi2ELi2EN4cute5tupleIJNS5_1CILi1EEES8_S8_EEENS6_IJNS7_ILi80EEENS7_ILi128EEESB_EEENS_6half_tEfNS_4arch4Sm90ELb0ELb0ELb0ELb1ELb0ELb1ELb0ELb1ELi2ELi1ELi2ELi1ELb0EEENS1_24CollectiveEpilogueBwdGQAISC_fSF_Li256ELb1ELb0EEENS1_19SingleTileSchedulerILb1ELb0ELb0ELi128EEEEEEEEEvNT_6ParamsE)
	.align		4
        /*00fc*/ 	.word	index@(__assertfail)
	.align		4
        /*0100*/ 	.word	index@(_ZN7cutlass13device_kernelIN5flash11enable_sm90INS1_16FlashAttnBwdSm90INS1_25CollectiveMainloopBwdSm90ILi2ELi2ELi2EN4cute5tupleIJNS5_1CILi1EEES8_S8_EEENS6_IJNS7_ILi80EEENS7_ILi128EEESB_EEENS_6half_tEfNS_4arch4Sm90ELb0ELb0ELb0ELb1ELb1ELb1ELb0ELb1ELi2ELi1ELi2ELi1ELb0EEENS1_24CollectiveEpilogueBwdGQAISC_fSF_Li256ELb1ELb1EEENS1_19SingleTileSchedulerILb1ELb0ELb0ELi128EEEEEEEEEvNT_6ParamsE)
	.align		4
        /*0104*/ 	.word	index@(__assertfail)
	.align		4
        /*0108*/ 	.word	index@(_ZN7cutlass13device_kernelIN5flash11enable_sm90INS1_16FlashAttnBwdSm90INS1_25CollectiveMainloopBwdSm90ILi2ELi2ELi2EN4cute5tupleIJNS5_1CILi1EEES8_S8_EEENS6_IJNS7_ILi64EEENS7_ILi128EEESB_EEENS_6half_tEfNS_4arch4Sm90ELb0ELb1ELb0ELb0ELb0ELb1ELb0ELb0ELi2ELi1ELi2ELi1ELb0EEENS1_21CollectiveEpilogueBwdISC_SD_SF_Li256ELb0ELb0ELi1EEENS1_19SingleTileSchedulerILb0ELb0ELb0ELi128EEEEEEEEEvNT_6ParamsE)
	.align		4
        /*010c*/ 	.word	index@(__assertfail)
	.align		4
        /*0110*/ 	.word	index@(_ZN7cutlass13device_kernelIN5flash11enable_sm90INS1_16FlashAttnBwdSm90INS1_25CollectiveMainloopBwdSm90ILi2ELi2ELi2EN4cute5tupleIJNS5_1CILi1EEES8_S8_EEENS6_IJNS7_ILi64EEENS7_ILi128EEESB_EEENS_6half_tEfNS_4arch4Sm90ELb0ELb1ELb0ELb0ELb1ELb1ELb0ELb0ELi2ELi1ELi2ELi1ELb0EEENS1_21CollectiveEpilogueBwdISC_SD_SF_Li256ELb0ELb0ELi1EEENS1_19SingleTileSchedulerILb0ELb0ELb0ELi128EEEEEEEEEvNT_6ParamsE)
	.align		4
        /*0114*/ 	.word	index@(__assertfail)
	.align		4
        /*0118*/ 	.word	index@(_ZN7cutlass13device_kernelIN5flash11enable_sm90INS1_16FlashAttnBwdSm90INS1_25CollectiveMainloopBwdSm90ILi2ELi2ELi2EN4cute5tupleIJNS5_1CILi1EEES8_S8_EEENS6_IJNS7_ILi64EEENS7_ILi128EEESB_EEENS_6half_tEfNS_4arch4Sm90ELb0ELb1ELb0ELb0ELb0ELb1ELb0ELb0ELi2ELi1ELi2ELi1ELb0EEENS1_24CollectiveEpilogueBwdGQAISC_fSF_Li256ELb0ELb0EEENS1_19SingleTileSchedulerILb0ELb0ELb0ELi128EEEEEEEEEvNT_6ParamsE)
	.align		4
        /*011c*/ 	.word	index@(__assertfail)
	.align		4
        /*0120*/ 	.word	index@(_ZN7cutlass13device_kernelIN5flash11enable_sm90INS1_16FlashAttnBwdSm90INS1_25CollectiveMainloopBwdSm90ILi2ELi2ELi2EN4cute5tupleIJNS5_1CILi1EEES8_S8_EEENS6_IJNS7_ILi64EEENS7_ILi128EEESB_EEENS_6half_tEfNS_4arch4Sm90ELb0ELb1ELb0ELb0ELb1ELb1ELb0ELb0ELi2ELi1ELi2ELi1ELb0EEENS1_24CollectiveEpilogueBwdGQAISC_fSF_Li256ELb0ELb1EEENS1_19SingleTileSchedulerILb0ELb0ELb0ELi128EEEEEEEEEvNT_6ParamsE)
	.align		4
        /*0124*/ 	.word	index@(__assertfail)
	.align		4
        /*0128*/ 	.word	index@(_ZN7cutlass13device_kernelIN5flash11enable_sm90INS1_16FlashAttnBwdSm90INS1_25CollectiveMainloopBwdSm90ILi2ELi2ELi2EN4cute5tupleIJNS5_1CILi1EEES8_S8_EEENS6_IJNS7_ILi64EEENS7_ILi128EEESB_EEENS_6half_tEfNS_4arch4Sm90ELb0ELb1ELb0ELb1ELb0ELb1ELb0ELb0ELi2ELi1ELi2ELi1ELb0EEENS1_21CollectiveEpilogueBwdISC_SD_SF_Li256ELb1ELb0ELi1EEENS1_19SingleTileSchedulerILb1ELb0ELb0ELi128EEEEEEEEEvNT_6ParamsE)
	.align		4
        /*012c*/ 	.word	index@(__assertfail)
	.align		4
        /*0130*/ 	.word	index@(_ZN7cutlass13device_kernelIN5flash11enable_sm90INS1_16FlashAttnBwdSm90INS1_25CollectiveMainloopBwdSm90ILi2ELi2ELi2EN4cute5tupleIJNS5_1CILi1EEES8_S8_EEENS6_IJNS7_ILi64EEENS7_ILi128EEESB_EEENS_6half_tEfNS_4arch4Sm90ELb0ELb1ELb0ELb1ELb1ELb1ELb0ELb0ELi2ELi1ELi2ELi1ELb0EEENS1_21CollectiveEpilogueBwdISC_SD_SF_Li256ELb1ELb0ELi1EEENS1_19SingleTileSchedulerILb1ELb0ELb0ELi128EEEEEEEEEvNT_6ParamsE)
	.align		4
        /*0134*/ 	.word	index@(__assertfail)
	.align		4
        /*0138*/ 	.word	index@(_ZN7cutlass13device_kernelIN5flash11enable_sm90INS1_16FlashAttnBwdSm90INS1_25CollectiveMainloopBwdSm90ILi2ELi2ELi2EN4cute5tupleIJNS5_1CILi1EEES8_S8_EEENS6_IJNS7_ILi64EEENS7_ILi128EEESB_EEENS_6half_tEfNS_4arch4Sm90ELb0ELb1ELb0ELb1ELb0ELb1ELb0ELb0ELi2ELi1ELi2ELi1ELb0EEENS1_24CollectiveEpilogueBwdGQAISC_fSF_Li256ELb1ELb0EEENS1_19SingleTileSchedulerILb1ELb0ELb0ELi128EEEEEEEEEvNT_6ParamsE)
	.align		4
        /*013c*/ 	.word	index@(__assertfail)
	.align		4
        /*0140*/ 	.word	index@(_ZN7cutlass13device_kernelIN5flash11enable_sm90INS1_16FlashAttnBwdSm90INS1_25CollectiveMainloopBwdSm90ILi2ELi2ELi2EN4cute5tupleIJNS5_1CILi1EEES8_S8_EEENS6_IJNS7_ILi64EEENS7_ILi128EEESB_EEENS_6half_tEfNS_4arch4Sm90ELb0ELb1ELb0ELb1ELb1ELb1ELb0ELb0ELi2ELi1ELi2ELi1ELb0EEENS1_24CollectiveEpilogueBwdGQAISC_fSF_Li256ELb1ELb1EEENS1_19SingleTileSchedulerILb1ELb0ELb0ELi128EEEEEEEEEvNT_6ParamsE)
	.align		4
        /*0144*/ 	.word	index@(__assertfail)
	.align		4
        /*0148*/ 	.word	index@(_ZN7cutlass13device_kernelIN5flash11enable_sm90INS1_16FlashAttnBwdSm90INS1_25CollectiveMainloopBwdSm90ILi2ELi2ELi2EN4cute5tupleIJNS5_1CILi1EEES8_S8_EEENS6_IJNS7_ILi64EEENS7_ILi128EEESB_EEENS_6half_tEfNS_4arch4Sm90ELb1ELb0ELb0ELb0ELb0ELb1ELb0ELb0ELi2ELi1ELi2ELi1ELb0EEENS1_21CollectiveEpilogueBwdISC_SD_SF_Li256ELb0ELb0ELi1EEENS1_25SingleTileBwdLPTSchedulerILb0ELi128ELb0EEEEEEEEEvNT_6ParamsE)
	.align		4
        /*014c*/ 	.word	index@(__assertfail)
	.align		4
        /*0150*/ 	.word	index@(_ZN7cutlass13device_kernelIN5flash11enable_sm90INS1_16FlashAttnBwdSm90INS1_25CollectiveMainloopBwdSm90ILi2ELi2ELi2EN4cute5tupleIJNS5_1CILi1EEES8_S8_EEENS6_IJNS7_ILi64EEENS7_ILi128EEESB_EEENS_6half_tEfNS_4arch4Sm90ELb1ELb0ELb0ELb0ELb1ELb1ELb0ELb0ELi2ELi1ELi2ELi1ELb0EEENS1_21CollectiveEpilogueBwdISC_SD_SF_Li256ELb0ELb0ELi1EEENS1_25SingleTileBwdLPTSchedulerILb0ELi128ELb1EEEEEEEEEvNT_6ParamsE)
	.align		4
        /*0154*/ 	.word	index@(__assertfail)
	.align		4
        /*0158*/ 	.word	index@(_ZN7cutlass13device_kernelIN5flash11enable_sm90INS1_16FlashAttnBwdSm90INS1_25CollectiveMainloopBwdSm90ILi2ELi2ELi2EN4cute5tupleIJNS5_1CILi1EEES8_S8_EEENS6_IJNS7_ILi64EEENS7_ILi128EEESB_EEENS_6half_tEfNS_4arch4Sm90ELb1ELb0ELb0ELb0ELb0ELb1ELb0ELb0ELi2ELi1ELi2ELi1ELb0EEENS1_24CollectiveEpilogueBwdGQAISC_fSF_Li256ELb0ELb0EEENS1_25SingleTileBwdLPTSchedulerILb0ELi128ELb0EEEEEEEEEvNT_6ParamsE)
	.align		4
        /*015c*/ 	.word	index@(__assertfail)
	.align		4
        /*0160*/ 	.word	index@(_ZN7cutlass13device_kernelIN5flash11enable_sm90INS1_16FlashAttnBwdSm90INS1_25CollectiveMainloopBwdSm90ILi2ELi2ELi2EN4cute5tupleIJNS5_1CILi1EEES8_S8_EEENS6_IJNS7_ILi64EEENS7_ILi128EEESB_EEENS_6half_tEfNS_4arch4Sm90ELb1ELb0ELb0ELb0ELb1ELb1ELb0ELb0ELi2ELi1ELi2ELi1ELb0EEENS1_24CollectiveEpilogueBwdGQAISC_fSF_Li256ELb0ELb1EEENS1_25SingleTileBwdLPTSchedulerILb0ELi128ELb1EEEEEEEEEvNT_6ParamsE)
	.align		4
        /*0164*/ 	.word	index@(__assertfail)
	.align		4
        /*0168*/ 	.word	index@(_ZN7cutlass13device_kernelIN5flash11enable_sm90INS1_16FlashAttnBwdSm90INS1_25CollectiveMainloopBwdSm90ILi2ELi2ELi2EN4cute5tupleIJNS5_1CILi1EEES8_S8_EEENS6_IJNS7_ILi64EEENS7_ILi128EEESB_EEENS_6half_tEfNS_4arch4Sm90ELb1ELb0ELb0ELb1ELb0ELb1ELb0ELb0ELi2ELi1ELi2ELi1ELb0EEENS1_21CollectiveEpilogueBwdISC_SD_SF_Li256ELb1ELb0ELi1EEENS1_25SingleTileBwdLPTSchedulerILb1ELi128ELb0EEEEEEEEEvNT_6ParamsE)
	.align		4
        /*016c*/ 	.word	index@(__assertfail)
	.align		4
        /*0170*/ 	.word	index@(_ZN7cutlass13device_kernelIN5flash11enable_sm90INS1_16FlashAttnBwdSm90INS1_25CollectiveMainloopBwdSm90ILi2ELi2ELi2EN4cute5tupleIJNS5_1CILi1EEES8_S8_EEENS6_IJNS7_ILi64EEENS7_ILi128EEESB_EEENS_6half_tEfNS_4arch4Sm90ELb1ELb0ELb0ELb1ELb1ELb1ELb0ELb0ELi2ELi1ELi2ELi1ELb0EEENS1_21CollectiveEpilogueBwdISC_SD_SF_Li256ELb1ELb0ELi1EEENS1_25SingleTileBwdLPTSchedulerILb1ELi128ELb1EEEEEEEEEvNT_6ParamsE)
	.align		4
        /*0174*/ 	.word	index@(__assertfail)
	.align		4
        /*0178*/ 	.word	index@(_ZN7cutlass13device_kernelIN5flash11enable_sm90INS1_16FlashAttnBwdSm90INS1_25CollectiveMainloopBwdSm90ILi2ELi2ELi2EN4cute5tupleIJNS5_1CILi1EEES8_S8_EEENS6_IJNS7_ILi64EEENS7_ILi128EEESB_EEENS_6half_tEfNS_4arch4Sm90ELb1ELb0ELb0ELb1ELb0ELb1ELb0ELb0ELi2ELi1ELi2ELi1ELb0EEENS1_24CollectiveEpilogueBwdGQAISC_fSF_Li256ELb1ELb0EEENS1_25SingleTileBwdLPTSchedulerILb1ELi128ELb0EEEEEEEEEvNT_6ParamsE)
	.align		4
        /*017c*/ 	.word	index@(__assertfail)
	.align		4
        /*0180*/ 	.word	index@(_ZN7cutlass13device_kernelIN5flash11enable_sm90INS1_16FlashAttnBwdSm90INS1_25CollectiveMainloopBwdSm90ILi2ELi2ELi2EN4cute5tupleIJNS5_1CILi1EEES8_S8_EEENS6_IJNS7_ILi64EEENS7_ILi128EEESB_EEENS_6half_tEfNS_4arch4Sm90ELb1ELb0ELb0ELb1ELb1ELb1ELb0ELb0ELi2ELi1ELi2ELi1ELb0EEENS1_24CollectiveEpilogueBwdGQAISC_fSF_Li256ELb1ELb1EEENS1_25SingleTileBwdLPTSchedulerILb1ELi128ELb1EEEEEEEEEvNT_6ParamsE)
	.align		4
        /*0184*/ 	.word	index@(__assertfail)
	.align		4
        /*0188*/ 	.word	0x00000000
	.align		4
        /*018c*/ 	.word	0xfffffffe
	.align		4
        /*0190*/ 	.word	0x00000000
	.align		4
        /*0194*/ 	.word	0xfffffffd
	.align		4
        /*0198*/ 	.word	0x00000000
	.align		4
        /*019c*/ 	.word	0xfffffffc


//--------------------- .nv.constant4             --------------------------
	.section	.nv.constant4,"a",@progbits
	.align	8
	.align		8
.nv.constant4:
        /*0000*/ 	.dword	__assertfail
	.align		8
        /*0008*/ 	.dword	__unnamed_1
	.align		8
        /*0010*/ 	.dword	__unnamed_2
	.align		8
        /*0018*/ 	.dword	__unnamed_3
	.align		8
        /*0020*/ 	.dword	__unnamed_4
	.align		8
        /*0028*/ 	.dword	__unnamed_5
	.align		8
        /*0030*/ 	.dword	__unnamed_6
	.align		8
        /*0038*/ 	.dword	_ZN77_INTERNAL_2ca8b6a5_41_flash_bwd_hdim128_fp16_softcapall_sm90_cu_49158569_29244cuda3std3__45__cpo5beginE
	.align		8
        /*0040*/ 	.dword	_ZN77_INTERNAL_2ca8b6a5_41_flash_bwd_hdim128_fp16_softcapall_sm90_cu_49158569_29244cuda3std3__45__cpo3endE
	.align		8
        /*0048*/ 	.dword	_ZN77_INTERNAL_2ca8b6a5_41_flash_bwd_hdim128_fp16_softcapall_sm90_cu_49158569_29244cuda3std3__45__cpo6cbeginE
	.align		8
        /*0050*/ 	.dword	_ZN77_INTERNAL_2ca8b6a5_41_flash_bwd_hdim128_fp16_softcapall_sm90_cu_49158569_29244cuda3std3__45__cpo4cendE
	.align		8
        /*0058*/ 	.dword	_ZN77_INTERNAL_2ca8b6a5_41_flash_bwd_hdim128_fp16_softcapall_sm90_cu_49158569_29244cuda3std3__479_GLOBAL__N__2ca8b6a5_41_flash_bwd_hdim128_fp16_softcapall_sm90_cu_49158569_29246ignoreE
	.align		8
        /*0060*/ 	.dword	_ZN77_INTERNAL_2ca8b6a5_41_flash_bwd_hdim128_fp16_softcapall_sm90_cu_49158569_29244cuda3std3__419piecewise_constructE
	.align		8
        /*0068*/ 	.dword	_ZN77_INTERNAL_2ca8b6a5_41_flash_bwd_hdim128_fp16_softcapall_sm90_cu_49158569_29244cuda3std3__48in_placeE
	.align		8
        /*0070*/ 	.dword	_ZN77_INTERNAL_2ca8b6a5_41_flash_bwd_hdim128_fp16_softcapall_sm90_cu_49158569_29244cuda3std6ranges3__45__cpo4swapE
	.align		8
        /*0078*/ 	.dword	_ZN77_INTERNAL_2ca8b6a5_41_flash_bwd_hdim128_fp16_softcapall_sm90_cu_49158569_29244cuda3std6ranges3__45__cpo9iter_moveE
	.align		8
        /*0080*/ 	.dword	_ZN77_INTERNAL_2ca8b6a5_41_flash_bwd_hdim128_fp16_softcapall_sm90_cu_49158569_29244cute7productE
	.align		8
        /*0088*/ 	.dword	_ZN77_INTERNAL_2ca8b6a5_41_flash_bwd_hdim128_fp16_softcapall_sm90_cu_49158569_29244cute1_E
	.align		8
        /*0090*/ 	.dword	$str$23
	.align		8
        /*0098*/ 	.dword	$str$24


//--------------------- .text._ZN7cutlass13device_kernelIN5flash11enable_sm90INS1_16FlashAttnBwdSm90INS1_25CollectiveMainloopBwdSm90ILi2ELi2ELi2EN4cute5tupleIJNS5_1CILi1EEES8_S8_EEENS6_IJNS7_ILi64EEENS7_ILi128EEESB_EEENS_6half_tEfNS_4arch4Sm90ELb0ELb0ELb1ELb0ELb0ELb1ELb0ELb0ELi2ELi1ELi2ELi1ELb0EEENS1_21CollectiveEpilogueBwdISC_SD_SF_Li256ELb0ELb0ELi1EEENS1_19SingleTileSchedulerILb0ELb0ELb0ELi128EEEEEEEEEvNT_6ParamsE --------------------------
	.section	.text._ZN7cutlass13device_kernelIN5flash11enable_sm90INS1_16FlashAttnBwdSm90INS1_25CollectiveMainloopBwdSm90ILi2ELi2ELi2EN4cute5tupleIJNS5_1CILi1EEES8_S8_EEENS6_IJNS7_ILi64EEENS7_ILi128EEESB_EEENS_6half_tEfNS_4arch4Sm90ELb0ELb0ELb1ELb0ELb0ELb1ELb0ELb0ELi2ELi1ELi2ELi1ELb0EEENS1_21CollectiveEpilogueBwdISC_SD_SF_Li256ELb0ELb0ELi1EEENS1_19SingleTileSchedulerILb0ELb0ELb0ELi128EEEEEEEEEvNT_6ParamsE,"ax",@progbits
	.align	128
.text._ZN7cutlass13device_kernelIN5flash11enable_sm90INS1_16FlashAttnBwdSm90INS1_25CollectiveMainloopBwdSm90ILi2ELi2ELi2EN4cute5tupleIJNS5_1CILi1EEES8_S8_EEENS6_IJNS7_ILi64EEENS7_ILi128EEESB_EEENS_6half_tEfNS_4arch4Sm90ELb0ELb0ELb1ELb0ELb0ELb1ELb0ELb0ELi2ELi1ELi2ELi1ELb0EEENS1_21CollectiveEpilogueBwdISC_SD_SF_Li256ELb0ELb0ELi1EEENS1_19SingleTileSchedulerILb0ELb0ELb0ELi128EEEEEEEEEvNT_6ParamsE:
        .type           _ZN7cutlass13device_kernelIN5flash11enable_sm90INS1_16FlashAttnBwdSm90INS1_25CollectiveMainloopBwdSm90ILi2ELi2ELi2EN4cute5tupleIJNS5_1CILi1EEES8_S8_EEENS6_IJNS7_ILi64EEENS7_ILi128EEESB_EEENS_6half_tEfNS_4arch4Sm90ELb0ELb0ELb1ELb0ELb0ELb1ELb0ELb0ELi2ELi1ELi2ELi1ELb0EEENS1_21CollectiveEpilogueBwdISC_SD_SF_Li256ELb0ELb0ELi1EEENS1_19SingleTileSchedulerILb0ELb0ELb0ELi128EEEEEEEEEvNT_6ParamsE,@function
        .size           _ZN7cutlass13device_kernelIN5flash11enable_sm90INS1_16FlashAttnBwdSm90INS1_25CollectiveMainloopBwdSm90ILi2ELi2ELi2EN4cute5tupleIJNS5_1CILi1EEES8_S8_EEENS6_IJNS7_ILi64EEENS7_ILi128EEESB_EEENS_6half_tEfNS_4arch4Sm90ELb0ELb0ELb1ELb0ELb0ELb1ELb0ELb0ELi2ELi1ELi2ELi1ELb0EEENS1_21CollectiveEpilogueBwdISC_SD_SF_Li256ELb0ELb0ELi1EEENS1_19SingleTileSchedulerILb0ELb0ELb0ELi128EEEEEEEEEvNT_6ParamsE,(.L_x_7290 - _ZN7cutlass13device_kernelIN5flash11enable_sm90INS1_16FlashAttnBwdSm90INS1_25CollectiveMainloopBwdSm90ILi2ELi2ELi2EN4cute5tupleIJNS5_1CILi1EEES8_S8_EEENS6_IJNS7_ILi64EEENS7_ILi128EEESB_EEENS_6half_tEfNS_4arch4Sm90ELb0ELb0ELb1ELb0ELb0ELb1ELb0ELb0ELi2ELi1ELi2ELi1ELb0EEENS1_21CollectiveEpilogueBwdISC_SD_SF_Li256ELb0ELb0ELi1EEENS1_19SingleTileSchedulerILb0ELb0ELb0ELi128EEEEEEEEEvNT_6ParamsE)
        .other          _ZN7cutlass13device_kernelIN5flash11enable_sm90INS1_16FlashAttnBwdSm90INS1_25CollectiveMainloopBwdSm90ILi2ELi2ELi2EN4cute5tupleIJNS5_1CILi1EEES8_S8_EEENS6_IJNS7_ILi64EEENS7_ILi128EEESB_EEENS_6half_tEfNS_4arch4Sm90ELb0ELb0ELb1ELb0ELb0ELb1ELb0ELb0ELi2ELi1ELi2ELi1ELb0EEENS1_21CollectiveEpilogueBwdISC_SD_SF_Li256ELb0ELb0ELi1EEENS1_19SingleTileSchedulerILb0ELb0ELb0ELi128EEEEEEEEEvNT_6ParamsE,@"STO_CUDA_ENTRY STV_DEFAULT"
_ZN7cutlass13device_kernelIN5flash11enable_sm90INS1_16FlashAttnBwdSm90INS1_25CollectiveMainloopBwdSm90ILi2ELi2ELi2EN4cute5tupleIJNS5_1CILi1EEES8_S8_EEENS6_IJNS7_ILi64EEENS7_ILi128EEESB_EEENS_6half_tEfNS_4arch4Sm90ELb0ELb0ELb1ELb0ELb0ELb1ELb0ELb0ELi2ELi1ELi2ELi1ELb0EEENS1_21CollectiveEpilogueBwdISC_SD_SF_Li256ELb0ELb0ELi1EEENS1_19SingleTileSchedulerILb0ELb0ELb0ELi128EEEEEEEEEvNT_6ParamsE:
[----:B------:R-:W1:Y:S01]  /*0000*/  LDC R1, c[0x0][0x28] ;  /* 0x00000a00ff017b82 */ /* 0x000e620000000800 */
[----:B------:R-:W2:Y:S01]  /*0010*/  S2R R3, SR_TID.X ;  /* 0x0000000000037919 */ /* 0x000ea20000002100 */
[----:B------:R-:W-:Y:S01]  /*0020*/  ELECT P0, URZ, PT ;  /* 0x00000000003f782f */ /* 0x000fe20003800000 */
[----:B------:R-:W-:Y:S01]  /*0030*/  BSSY B0, `(.L_x_0) ;  /* 0x0000019000007945 */ /* 0x000fe20003800000 */
[----:B--2---:R-:W-:-:S05]  /*0040*/  SHF.R.U32.HI R0, RZ, 0x5, R3 ;  /* 0x00000005ff007819 */ /* 0x004fca0000011603 */
[----:B------:R-:W2:Y:S02]  /*0050*/  SHFL.IDX PT, R2, R0, RZ, 0x1f ;  /* 0x00001fff00027589 */ /* 0x000ea400000e0000 */
[----:B--2---:R-:W-:-:S13]  /*0060*/  ISETP.EQ.AND P0, PT, R2, RZ, P0 ;  /* 0x000000ff0200720c */ /* 0x004fda0000702270 */
[----:B-1----:R-:W-:Y:S05]  /*0070*/  @!P0 BRA `(.L_x_1) ;  /* 0x0000000000508947 */ /* 0x002fea0003800000 */
[----:B------:R-:W-:Y:S02]  /*0080*/  ULDC.64 UR4, c[0x0][0x198] ;  /* 0x0000660000047ab9 */ /* 0x000fe40000000a00 */
[----:B------:R-:W-:Y:S02]  /*0090*/  UIADD3 UR6, UP0, UR4, 0xf0, URZ ;  /* 0x000000f004067890 */ /* 0x000fe4000ff1e03f */
[----:B------:R-:W-:Y:S02]  /*00a0*/  UIADD3 UR8, UP1, UR4, 0x1f0, URZ ;  /* 0x000001f004087890 */ /* 0x000fe4000ff3e03f */
[----:B------:R-:W-:Y:S02]  /*00b0*/  UIADD3 UR10, UP2, UR4, 0x2f0, URZ ;  /* 0x000002f0040a7890 */ /* 0x000fe4000ff5e03f */
[----:B------:R-:W-:Y:S02]  /*00c0*/  UIADD3 UR12, UP3, UR4, 0x3f0, URZ ;  /* 0x000003f0040c7890 */ /* 0x000fe4000ff7e03f */
[----:B------:R-:W-:-:S02]  /*00d0*/  UIADD3 UR14, UP4, UR4, 0x670, URZ ;  /* 0x00000670040e7890 */ /* 0x000fc4000ff9e03f */
[----:B------:R-:W-:Y:S02]  /*00e0*/  UIADD3.X UR7, URZ, UR5, URZ, UP0, !UPT ;  /* 0x000000053f077290 */ /* 0x000fe400087fe43f */
[----:B------:R-:W-:Y:S02]  /*00f0*/  UIADD3 UR4, UP5, UR4, 0x770, URZ ;  /* 0x0000077004047890 */ /* 0x000fe4000ffbe03f */
[----:B------:R-:W-:Y:S02]  /*0100*/  UIADD3.X UR9, URZ, UR5, URZ, UP1, !UPT ;  /* 0x000000053f097290 */ /* 0x000fe40008ffe43f */
[----:B------:R-:W-:Y:S02]  /*0110*/  UIADD3.X UR11, URZ, UR5, URZ, UP2, !UPT ;  /* 0x000000053f0b7290 */ /* 0x000fe400097fe43f */
[----:B------:R-:W-:Y:S01]  /*0120*/  UIADD3.X UR13, URZ, UR5, URZ, UP3, !UPT ;  /* 0x000000053f0d7290 */ /* 0x000fe20009ffe43f */
[----:B------:R1:W-:Y:S01]  /*0130*/  UTMACCTL.PF [UR6] ;  /* 0x00000000060079b9 */ /* 0x0003e20008040000 */
[----:B------:R-:W-:-:S03]  /*0140*/  UIADD3.X UR15, URZ, UR5, URZ, UP4, !UPT ;  /* 0x000000053f0f7290 */ /* 0x000fc6000a7fe43f */
[----:B------:R1:W-:Y:S01]  /*0150*/  UTMACCTL.PF [UR8] ;  /* 0x00000000080079b9 */ /* 0x0003e20008040000 */
[----:B------:R-:W-:Y:S01]  /*0160*/  UIADD3.X UR5, URZ, UR5, URZ, UP5, !UPT ;  /* 0x000000053f057290 */ /* 0x000fe2000affe43f */
[----:B------:R1:W-:Y:S02]  /*0170*/  UTMACCTL.PF [UR10] ;  /* 0x000000000a0079b9 */ /* 0x0003e40008040000 */
[----:B------:R1:W-:Y:S02]  /*0180*/  UTMACCTL.PF [UR12] ;  /* 0x000000000c0079b9 */ /* 0x0003e40008040000 */
[----:B------:R1:W-:Y:S04]  /*0190*/  UTMACCTL.PF [UR14] ;  /* 0x000000000e0079b9 */ /* 0x0003e80008040000 */
[----:B------:R1:W-:Y:S02]  /*01a0*/  UTMACCTL.PF [UR4] ;  /* 0x00000000040079b9 */ /* 0x0003e40008040000 */
[----:B-1----:R-:W-:Y:S01]  /*01b0*/  NOP ;  /* 0x0000000000007918 */ /* 0x002fe20000000000 */
.L_x_1:
[----:B------:R-:W-:Y:S05]  /*01c0*/  BSYNC B0 ;  /* 0x0000000000007941 */ /* 0x000fea0003800000 */
.L_x_0:
[----:B------:R-:W-:Y:S01]  /*01d0*/  VOTEU.ANY UP0, P0 ;  /* 0x00000000003f7886 */ /* 0x000fe20000000100 */
[----:B------:R-:W1:Y:S01]  /*01e0*/  SHFL.IDX PT, R2, R0, RZ, 0x1f ;  /* 0x00001fff00027589 */ /* 0x000e6200000e0000 */
[----:B------:R-:W-:Y:S01]  /*01f0*/  UMOV UR4, 0x1 ;  /* 0x0000000100047882 */ /* 0x000fe20000000000 */
[----:B------:R-:W-:Y:S02]  /*0200*/  SHF.R.U32.HI R3, RZ, 0x7, R3 ;  /* 0x00000007ff037819 */ /* 0x000fe40000011603 */
[----:B------:R-:W2:Y:S01]  /*0210*/  @UP0 S2UR UR7, SR_CgaCtaId ;  /* 0x00000000000709c3 */ /* 0x000ea20000008800 */
[----:B------:R-:W-:Y:S01]  /*0220*/  @UP0 UMOV UR6, 0x400 ;  /* 0x0000040000060882 */ /* 0x000fe20000000000 */
[----:B------:R-:W-:-:S04]  /*0230*/  @UP0 UIADD3 UR4, -UR4, 0x100000, URZ ;  /* 0x0010000004040890 */ /* 0x000fc8000fffe13f */
[----:B------:R-:W-:Y:S02]  /*0240*/  @UP0 USHF.L.U32 UR5, UR4, 0xb, URZ ;  /* 0x0000000b04050899 */ /* 0x000fe4000800063f */
[----:B------:R-:W-:Y:S01]  /*0250*/  @UP0 USHF.L.U32 UR4, UR4, 0x1, URZ ;  /* 0x0000000104040899 */ /* 0x000fe2000800063f */
[----:B-1----:R-:W-:Y:S02]  /*0260*/  ISETP.NE.AND P1, PT, R2, RZ, PT ;  /* 0x000000ff0200720c */ /* 0x002fe40003f25270 */
[----:B------:R1:W3:Y:S01]  /*0270*/  SHFL.IDX PT, R2, R3, RZ, 0x1f ;  /* 0x00001fff03027589 */ /* 0x0002e200000e0000 */
[----:B--2---:R-:W-:Y:S01]  /*0280*/  @UP0 ULEA UR6, UR7, UR6, 0x18 ;  /* 0x0000000607060291 */ /* 0x004fe2000f8ec03f */
[----:B------:R-:W-:Y:S02]  /*0290*/  VOTEU.ANY UP0, P0 ;  /* 0x00000000003f7886 */ /* 0x000fe40000000100 */
[----:B------:R-:W2:Y:S09]  /*02a0*/  FENCE.VIEW.ASYNC.S ;  /* 0x00000000000073c6 */ /* 0x000eb20000000000 */
[----:B--2---:R1:W2:Y:S02]  /*02b0*/  @UP0 SYNCS.EXCH.64 URZ, [UR6+0x30800], UR4 ;  /* 0x03080004063f05b2 */ /* 0x0042a40008000100 */
[----:B-1----:R-:W-:Y:S05]  /*02c0*/  @P1 BRA `(.L_x_2) ;  /* 0x0000000000481947 */ /* 0x002fea0003800000 */
[----:B------:R-:W1:Y:S01]  /*02d0*/  S2UR UR5, SR_CgaCtaId ;  /* 0x00000000000579c3 */ /* 0x000e620000008800 */
[----:B------:R-:W-:Y:S01]  /*02e0*/  UMOV UR4, 0x400 ;  /* 0x0000040000047882 */ /* 0x000fe20000000000 */
[----:B------:R-:W-:Y:S01]  /*02f0*/  UMOV UR6, 0x1 ;  /* 0x0000000100067882 */ /* 0x000fe20000000000 */
[----:B------:R-:W-:Y:S01]  /*0300*/  UMOV UR9, 0x100 ;  /* 0x0000010000097882 */ /* 0x000fe20000000000 */
[----:B------:R-:W-:-:S04]  /*0310*/  UIADD3 UR6, -UR6, 0x100000, URZ ;  /* 0x0010000006067890 */ /* 0x000fc8000fffe13f */
[----:B------:R-:W-:Y:S02]  /*0320*/  USHF.L.U32 UR7, UR6, 0xb, URZ ;  /* 0x0000000b06077899 */ /* 0x000fe4000800063f */
[----:B------:R-:W-:Y:S01]  /*0330*/  USHF.L.U32 UR6, UR6, 0x1, URZ ;  /* 0x0000000106067899 */ /* 0x000fe2000800063f */
[----:B------:R-:W-:Y:S01]  /*0340*/  ELECT P0, URZ, PT ;  /* 0x00000000003f782f */ /* 0x000fe20003800000 */
[----:B-1----:R-:W-:Y:S02]  /*0350*/  ULEA UR8, UR5, UR4, 0x18 ;  /* 0x0000000405087291 */ /* 0x002fe4000f8ec03f */
[----:B------:R-:W-:-:S04]  /*0360*/  UIADD3 UR4, -UR9, 0x100000, URZ ;  /* 0x0010000009047890 */ /* 0x000fc8000fffe13f */
[----:B------:R-:W-:Y:S02]  /*0370*/  USHF.L.U32 UR5, UR4, 0xb, URZ ;  /* 0x0000000b04057899 */ /* 0x000fe4000800063f */
[----:B------:R-:W-:Y:S01]  /*0380*/  USHF.L.U32 UR4, UR4, 0x1, URZ ;  /* 0x0000000104047899 */ /* 0x000fe2000800063f */
[----:B------:R-:W1:Y:S03]  /*0390*/  FENCE.VIEW.ASYNC.S ;  /* 0x00000000000073c6 */ /* 0x000e660000000000 */
[----:B-1----:R1:W4:Y:S08]  /*03a0*/  SYNCS.EXCH.64 URZ, [UR8+0x30810], UR6 ;  /* 0x03081006083f75b2 */ /* 0x0023300008000100 */
[----:B------:R1:W5:Y:S01]  /*03b0*/  SYNCS.EXCH.64 URZ, [UR8+0x30820], UR4 ;  /* 0x03082004083f75b2 */ /* 0x0003620008000100 */
[----:B------:R1:W1:Y:S01]  /*03c0*/  SYNCS.EXCH.64 URZ, [UR8+0x30818], UR6 ;  /* 0x03081806083f75b2 */ /* 0x0002620008000100 */
[----:B------:R1:W1:Y:S01]  /*03d0*/  SYNCS.EXCH.64 URZ, [UR8+0x30828], UR4 ;  /* 0x03082804083f75b2 */ /* 0x0002620008000100 */
[----:B------:R-:W-:Y:S01]  /*03e0*/  NOP ;  /* 0x0000000000007918 */ /* 0x000fe20000000000 */
.L_x_2:
[----:B------:R-:W3:Y:S01]  /*03f0*/  SHFL.IDX PT, R3, R0, RZ, 0x1f ;  /* 0x00001fff00037589 */ /* 0x000ee200000e0000 */
[----:B------:R-:W-:Y:S01]  /*0400*/  NOP ;  /* 0x0000000000007918 */ /* 0x000fe20000000000 */
[----:B---3--:R-:W-:-:S13]  /*0410*/  ISETP.NE.AND P0, PT, R3, RZ, PT ;  /* 0x000000ff0300720c */ /* 0x008fda0003f05270 */
[----:B------:R-:W-:Y:S05]  /*0420*/  @P0 BRA `(.L_x_3) ;  /* 0x0000000000480947 */ /* 0x000fea0003800000 */
[----:B-1----:R-:W1:Y:S01]  /*0430*/  S2UR UR5, SR_CgaCtaId ;  /* 0x00000000000579c3 */ /* 0x002e620000008800 */
[----:B------:R-:W-:Y:S01]  /*0440*/  UMOV UR4, 0x400 ;  /* 0x0000040000047882 */ /* 0x000fe20000000000 */
[----:B------:R-:W-:Y:S01]  /*0450*/  UMOV UR6, 0x1 ;  /* 0x0000000100067882 */ /* 0x000fe20000000000 */
[----:B------:R-:W-:Y:S01]  /*0460*/  UMOV UR7, 0x100 ;  /* 0x0000010000077882 */ /* 0x000fe20000000000 */
[----:B------:R-:W-:Y:S01]  /*0470*/  ELECT P0, URZ, PT ;  /* 0x00000000003f782f */ /* 0x000fe20003800000 */
[----:B-1----:R-:W-:Y:S02]  /*0480*/  ULEA UR8, UR5, UR4, 0x18 ;  /* 0x0000000405087291 */ /* 0x002fe4000f8ec03f */
[----:B------:R-:W-:-:S04]  /*0490*/  UIADD3 UR4, -UR6, 0x100000, URZ ;  /* 0x0010000006047890 */ /* 0x000fc8000fffe13f */
[----:B------:R-:W-:Y:S02]  /*04a0*/  USHF.L.U32 UR5, UR4, 0xb, URZ ;  /* 0x0000000b04057899 */ /* 0x000fe4000800063f */
[----:B------:R-:W-:Y:S02]  /*04b0*/  USHF.L.U32 UR4, UR4, 0x1, URZ ;  /* 0x0000000104047899 */ /* 0x000fe4000800063f */
[----:B------:R-:W-:-:S04]  /*04c0*/  UIADD3 UR6, -UR7, 0x100000, URZ ;  /* 0x0010000007067890 */ /* 0x000fc8000fffe13f */
[----:B------:R-:W-:Y:S02]  /*04d0*/  USHF.L.U32 UR7, UR6, 0xb, URZ ;  /* 0x0000000b06077899 */ /* 0x000fe4000800063f */
[----:B------:R-:W-:Y:S01]  /*04e0*/  USHF.L.U32 UR6, UR6, 0x1, URZ ;  /* 0x0000000106067899 */ /* 0x000fe2000800063f */
[----:B------:R-:W1:Y:S03]  /*04f0*/  FENCE.VIEW.ASYNC.S ;  /* 0x00000000000073c6 */ /* 0x000e660000000000 */
[----:B-1----:R3:W1:Y:S08]  /*0500*/  SYNCS.EXCH.64 URZ, [UR8+0x30830], UR4 ;  /* 0x03083004083f75b2 */ /* 0x0026700008000100 */
[----:B------:R3:W1:Y:S01]  /*0510*/  SYNCS.EXCH.64 URZ, [UR8+0x30840], UR6 ;  /* 0x03084006083f75b2 */ /* 0x0006620008000100 */
[----:B------:R3:W1:Y:S01]  /*0520*/  SYNCS.EXCH.64 URZ, [UR8+0x30838], UR4 ;  /* 0x03083804083f75b2 */ /* 0x0006620008000100 */
[----:B------:R3:W1:Y:S02]  /*0530*/  SYNCS.EXCH.64 URZ, [UR8+0x30848], UR6 ;  /* 0x03084806083f75b2 */ /* 0x0006640008000100 */
[----:B---3--:R-:W-:Y:S01]  /*0540*/  NOP ;  /* 0x0000000000007918 */ /* 0x008fe20000000000 */
.L_x_3:
[----:B------:R-:W-:Y:S01]  /*0550*/  ISETP.NE.AND P0, PT, R2, RZ, PT ;  /* 0x000000ff0200720c */ /* 0x000fe20003f05270 */
[----:B------:R-:W-:Y:S01]  /*0560*/  IMAD.MOV.U32 R17, RZ, RZ, 0x1 ;  /* 0x00000001ff117424 */ /* 0x000fe200078e00ff */
[----:B------:R-:W-:Y:S01]  /*0570*/  NOP ;  /* 0x0000000000007918 */ /* 0x000fe20000000000 */
[----:B------:R-:W-:Y:S03]  /*0580*/  BSSY B6, `(.L_x_4) ;  /* 0x0000726000067945 */ /* 0x000fe60003800000 */
[----:B------:R-:W-:Y:S01]  /*0590*/  SEL R17, R17, 0x2, !P0 ;  /* 0x0000000211117807 */ /* 0x000fe20004000000 */
[----:B-12-45:R-:W-:Y:S06]  /*05a0*/  BAR.SYNC.DEFER_BLOCKING 0x0 ;  /* 0x0000000000007b1d */ /* 0x036fec0000010000 */
[----:B------:R-:W-:Y:S05]  /*05b0*/  @!P0 BRA `(.L_x_5) ;  /* 0x00000048006c8947 */ /* 0x000fea0003800000 */
.L_x_6:
[----:B------:R-:W-:-:S08]  /*05c0*/  NOP ;  /* 0x0000000000007918 */ /* 0x000fd00000000000 */
[----:B------:R-:W1:Y:S02]  /*05d0*/  USETMAXREG.TRY_ALLOC.CTAPOOL UP0, 0xf0 ;  /* 0x000000f0000079c8 */ /* 0x000e640008000600 */
[----:B-1----:R-:W-:-:S13]  /*05e0*/  PLOP3.LUT P0, PT, PT, PT, UP0, 0x80, 0x0 ;  /* 0x000000000000781c */ /* 0x002fda0003f0f008 */
[----:B------:R-:W-:Y:S05]  /*05f0*/  @!P0 BRA `(.L_x_6) ;  /* 0xfffffffc00f08947 */ /* 0x000fea000383ffff */
[----:B------:R-:W-:Y:S01]  /*0600*/  LOP3.LUT R0, R0, 0x3, RZ, 0xc0, !PT ;  /* 0x0000000300007812 */ /* 0x000fe200078ec0ff */
[----:B------:R-:W1:Y:S01]  /*0610*/  S2R R2, SR_TID.X ;  /* 0x0000000000027919 */ /* 0x000e620000002100 */
[----:B------:R-:W2:Y:S04]  /*0620*/  S2UR UR4, SR_CTAID.Z ;  /* 0x00000000000479c3 */ /* 0x000ea80000002700 */
[----:B------:R-:W3:Y:S02]  /*0630*/  SHFL.IDX PT, R0, R0, RZ, 0x1f ;  /* 0x00001fff00007589 */ /* 0x000ee400000e0000 */
[----:B---3--:R-:W-:Y:S02]  /*0640*/  ISETP.NE.AND P0, PT, R0, RZ, PT ;  /* 0x000000ff0000720c */ /* 0x008fe40003f05270 */
[----:B-1----:R-:W-:-:S11]  /*0650*/  SHF.R.U32.HI R2, RZ, 0x7, R2 ;  /* 0x00000007ff027819 */ /* 0x002fd60000011602 */
[----:B------:R-:W-:-:S05]  /*0660*/  @!P0 VIADD R2, R2, 0x9 ;  /* 0x0000000902028836 */ /* 0x000fca0000000000 */
[----:B------:R1:W-:Y:S06]  /*0670*/  @!P0 BAR.ARV R2, 0xa0 ;  /* 0x000280020000851d */ /* 0x0003ec0000002000 */
[----:B--2---:R-:W-:-:S13]  /*0680*/  ISETP.LE.AND P0, PT, RZ, UR4, PT ;  /* 0x00000004ff007c0c */ /* 0x004fda000bf03270 */
[----:B-1----:R-:W-:Y:S05]  /*0690*/  @!P0 BRA `(.L_x_7) ;  /* 0x0000007000508947 */ /* 0x002fea0003800000 */
[----:B------:R-:W-:-:S04]  /*06a0*/  MOV R0, RZ ;  /* 0x000000ff00007202 */ /* 0x000fc80000000f00 */
[----:B------:R-:W-:-:S13]  /*06b0*/  LOP3.LUT P0, RZ, R0, 0x3ff, RZ, 0xc0, !PT ;  /* 0x000003ff00ff7812 */ /* 0x000fda000780c0ff */
[----:B------:R-:W-:Y:S05]  /*06c0*/  @!P0 BRA `(.L_x_8) ;  /* 0x00000000007c8947 */ /* 0x000fea0003800000 */
[----:B------:R-:W-:Y:S01]  /*06d0*/  MOV R2, 0x0 ;  /* 0x0000000000027802 */ /* 0x000fe20000000f00 */
[----:B------:R-:W-:Y:S01]  /*06e0*/  ULDC.64 UR4, c[0x4][0x90] ;  /* 0x0100240000047ab9 */ /* 0x000fe20000000a00 */
[----:B------:R-:W-:Y:S01]  /*06f0*/  ULDC.64 UR6, c[0x4][0x8] ;  /* 0x0100020000067ab9 */ /* 0x000fe20000000a00 */
[----:B------:R-:W-:Y:S01]  /*0700*/  IMAD.U32 R4, RZ, RZ, UR4 ;  /* 0x00000004ff047e24 */ /* 0x000fe2000f8e00ff */
[----:B------:R1:W2:Y:S01]  /*0710*/  LDC.64 R14, c[0x4][R2] ;  /* 0x01000000020e7b82 */ /* 0x0002a20000000a00 */
[----:B------:R-:W-:Y:S01]  /*0720*/  IMAD.U32 R5, RZ, RZ, UR5 ;  /* 0x00000005ff057e24 */ /* 0x000fe2000f8e00ff */
[----:B------:R-:W-:Y:S01]  /*0730*/  ULDC.64 UR4, c[0x4][0x98] ;  /* 0x0100260000047ab9 */ /* 0x000fe20000000a00 */
[----:B------:R-:W-:Y:S02]  /*0740*/  IMAD.U32 R10, RZ, RZ, UR6 ;  /* 0x00000006ff0a7e24 */ /* 0x000fe4000f8e00ff */
[----:B------:R-:W-:Y:S02]  /*0750*/  IMAD.U32 R6, RZ, RZ, UR4 ;  /* 0x00000004ff067e24 */ /* 0x000fe4000f8e00ff */
[----:B------:R-:W-:-:S02]  /*0760*/  IMAD.U32 R7, RZ, RZ, UR5 ;  /* 0x00000005ff077e24 */ /* 0x000fc4000f8e00ff */
[----:B------:R-:W-:Y:S02]  /*0770*/  IMAD.U32 R11, RZ, RZ, UR7 ;  /* 0x00000007ff0b7e24 */ /* 0x000fe4000f8e00ff */
[----:B------:R-:W-:Y:S02]  /*0780*/  IMAD.MOV.U32 R8, RZ, RZ, 0x70 ;  /* 0x00000070ff087424 */ /* 0x000fe400078e00ff */
[----:B------:R-:W-:Y:S02]  /*0790*/  IMAD.MOV.U32 R12, RZ, RZ, 0x1 ;  /* 0x00000001ff0c7424 */ /* 0x000fe400078e00ff */
[----:B-1----:R-:W-:-:S07]  /*07a0*/  IMAD.MOV.U32 R13, RZ, RZ, RZ ;  /* 0x000000ffff0d7224 */ /* 0x002fce00078e00ff */
[----:B------:R-:W-:-:S07]  /*07b0*/  LEPC R20, `(.L_x_9) ;  /* 0x000000001014794e */ /* 0x000fce0000000000 */
[----:B--2---:R-:W-:Y:S05]  /*07c0*/  CALL.ABS.NOINC R14 ;  /* 0x000000000e007343 */ /* 0x004fea0003c00000 */
.L_x_9:
[----:B------:R-:W1:Y:S01]  /*07d0*/  LDC.64 R2, c[0x4][R2] ;  /* 0x0100000002027b82 */ /* 0x000e620000000a00 */
[----:B------:R-:W-:Y:S01]  /*07e0*/  ULDC.64 UR4, c[0x4][0x90] ;  /* 0x0100240000047ab9 */ /* 0x000fe20000000a00 */
[----:B------:R-:W-:Y:S01]  /*07f0*/  ULDC.64 UR6, c[0x4][0x98] ;  /* 0x0100260000067ab9 */ /* 0x000fe20000000a00 */
[----:B------:R-:W-:Y:S02]  /*0800*/  IMAD.U32 R4, RZ, RZ, UR4 ;  /* 0x00000004ff047e24 */ /* 0x000fe4000f8e00ff */
        /* <DEDUP_REMOVED lines=8> */
[----:B------:R-:W-:-:S07]  /*0890*/  IMAD.MOV.U32 R13, RZ, RZ, RZ ;  /* 0x000000ffff0d7224 */ /* 0x000fce00078e00ff */
[----:B------:R-:W-:-:S07]  /*08a0*/  LEPC R20, `(.L_x_8) ;  /* 0x000000001014794e */ /* 0x000fce0000000000 */
[----:B-1----:R-:W-:Y:S05]  /*08b0*/  CALL.ABS.NOINC R2 ;  /* 0x0000000002007343 */ /* 0x002fea0003c00000 */
.L_x_8:
[----:B------:R-:W1:Y:S01]  /*08c0*/  S2R R3, SR_CgaCtaId ;  /* 0x0000000000037919 */ /* 0x000e620000008800 */
[----:B------:R-:W-:-:S04]  /*08d0*/  MOV R16, 0x400 ;  /* 0x0000040000107802 */ /* 0x000fc80000000f00 */
[----:B-1----:R-:W-:-:S05]  /*08e0*/  LEA R16, R3, R16, 0x18 ;  /* 0x0000001003107211 */ /* 0x002fca00078ec0ff */
[----:B------:R-:W-:-:S05]  /*08f0*/  VIADD R226, R16, 0x28800 ;  /* 0x0002880010e27836 */ /* 0x000fca0000000000 */
        /* <DEDUP_REMOVED lines=18> */
.L_x_11:
        /* <DEDUP_REMOVED lines=15> */
.L_x_10:
[----:B------:R-:W1:Y:S01]  /*0b10*/  S2R R2, SR_TID.X ;  /* 0x0000000000027919 */ /* 0x000e620000002100 */
[----:B------:R-:W-:Y:S01]  /*0b20*/  UMOV UR4, 0xffffffff ;  /* 0xffffffff00047882 */ /* 0x000fe20000000000 */
[----:B-1----:R-:W-:-:S05]  /*0b30*/  VIADD R0, R2, 0xffffff80 ;  /* 0xffffff8002007836 */ /* 0x002fca0000000000 */
[----:B------:R-:W-:-:S04]  /*0b40*/  SHF.R.S32.HI R3, RZ, 0x1f, R0 ;  /* 0x0000001fff037819 */ /* 0x000fc80000011400 */
[----:B------:R-:W-:-:S04]  /*0b50*/  LEA.HI R2, R3, R0, RZ, 0x7 ;  /* 0x0000000003027211 */ /* 0x000fc800078f38ff */
[----:B------:R-:W-:Y:S01]  /*0b60*/  SHF.R.S32.HI R13, RZ, 0x7, R2 ;  /* 0x00000007ff0d7819 */ /* 0x000fe20000011402 */
[----:B------:R-:W-:Y:S06]  /*0b70*/  BRA.DIV UR4, `(.L_x_12) ;  /* 0x0000006e04207947 */ /* 0x000fec000b800000 */
[----:B------:R1:W2:Y:S02]  /*0b80*/  SHFL.IDX PT, R14, R13, RZ, 0x1f ;  /* 0x00001fff0d0e7589 */ /* 0x0002a400000e0000 */
.L_x_83:
[----:B------:R-:W-:Y:S02]  /*0b90*/  SHF.L.U32 R9, RZ, 0x1f, RZ ;  /* 0x0000001fff097819 */ /* 0x000fe400000006ff */
[----:B------:R-:W-:Y:S02]  /*0ba0*/  LEA.HI R5, R3, R0, RZ, 0x4 ;  /* 0x0000000003057211 */ /* 0x000fe400078f20ff */
[----:B------:R-:W3:Y:S01]  /*0bb0*/  SYNCS.PHASECHK.TRANS64.TRYWAIT P0, [R16+URZ+0x30800], R9 ;  /* 0x03080009100075a7 */ /* 0x000ee2000800017f */
[----:B--2---:R-:W-:Y:S02]  /*0bc0*/  LEA.HI R4, R14, R14, RZ, 0x1 ;  /* 0x0000000e0e047211 */ /* 0x004fe400078f08ff */
[----:B------:R-:W-:-:S04]  /*0bd0*/  SHF.R.S32.HI R6, RZ, 0x4, R5 ;  /* 0x00000004ff067819 */ /* 0x000fc80000011405 */
[----:B------:R-:W-:Y:S02]  /*0be0*/  LEA.HI R7, R5, R6, RZ, 0x1 ;  /* 0x0000000605077211 */ /* 0x000fe400078f08ff */
[----:B------:R-:W-:Y:S02]  /*0bf0*/  LOP3.LUT R5, R4, 0xfffffffe, RZ, 0xc0, !PT ;  /* 0xfffffffe04057812 */ /* 0x000fe400078ec0ff */
[----:B------:R-:W-:-:S03]  /*0c00*/  LOP3.LUT R7, R7, 0xfffffffe, RZ, 0xc0, !PT ;  /* 0xfffffffe07077812 */ /* 0x000fc600078ec0ff */
[----:B------:R-:W-:Y:S02]  /*0c10*/  IMAD.IADD R8, R14, 0x1, -R5 ;  /* 0x000000010e087824 */ /* 0x000fe400078e0a05 */
[----:B------:R-:W-:Y:S01]  /*0c20*/  IMAD.IADD R7, R6, 0x1, -R7 ;  /* 0x0000000106077824 */ /* 0x000fe200078e0a07 */
[----:B---3--:R-:W-:Y:S06]  /*0c30*/  @P0 BRA `(.L_x_13) ;  /* 0x0000000000080947 */ /* 0x008fec0003800000 */
[----:B------:R-:W2:Y:S02]  /*0c40*/  SYNCS.PHASECHK.TRANS64.TRYWAIT P0, [R16+URZ+0x30800], R9 ;  /* 0x03080009100075a7 */ /* 0x000ea4000800017f */
[----:B--2---:R-:W-:Y:S05]  /*0c50*/  @!P0 BRA `(.L_x_14) ;  /* 0x0000006c00048947 */ /* 0x004fea0003800000 */
.L_x_13:
[----:B------:R-:W3:Y:S01]  /*0c60*/  LDC R12, c[0x0][0x280] ;  /* 0x0000a000ff0c7b82 */ /* 0x000ee20000000800 */
[----:B------:R-:W-:Y:S02]  /*0c70*/  LOP3.LUT R5, R2, 0xffffff80, RZ, 0xc0, !PT ;  /* 0xffffff8002057812 */ /* 0x000fe400078ec0ff */
[----:B------:R-:W-:Y:S02]  /*0c80*/  CS2R R150, SRZ ;  /* 0x0000000000967805 */ /* 0x000fe4000001ff00 */
[----:B------:R-:W-:Y:S02]  /*0c90*/  LEA.HI R2, R3, R0, RZ, 0x5 ;  /* 0x0000000003027211 */ /* 0x000fe400078f28ff */
[----:B------:R-:W-:Y:S02]  /*0ca0*/  CS2R R148, SRZ ;  /* 0x0000000000947805 */ /* 0x000fe4000001ff00 */
[----:B------:R-:W-:Y:S01]  /*0cb0*/  CS2R R146, SRZ ;  /* 0x0000000000927805 */ /* 0x000fe2000001ff00 */
[----:B------:R-:W-:Y:S01]  /*0cc0*/  IMAD.IADD R5, R0, 0x1, -R5 ;  /* 0x0000000100057824 */ /* 0x000fe200078e0a05 */
[----:B------:R-:W-:-:S02]  /*0cd0*/  CS2R R144, SRZ ;  /* 0x0000000000907805 */ /* 0x000fc4000001ff00 */
[----:B------:R-:W-:Y:S02]  /*0ce0*/  CS2R R142, SRZ ;  /* 0x00000000008e7805 */ /* 0x000fe4000001ff00 */
[----:B------:R-:W-:Y:S02]  /*0cf0*/  CS2R R140, SRZ ;  /* 0x00000000008c7805 */ /* 0x000fe4000001ff00 */
[----:B------:R-:W-:Y:S02]  /*0d00*/  CS2R R138, SRZ ;  /* 0x00000000008a7805 */ /* 0x000fe4000001ff00 */
[----:B------:R-:W-:Y:S02]  /*0d10*/  SHF.R.S32.HI R4, RZ, 0x1f, R5 ;  /* 0x0000001fff047819 */ /* 0x000fe40000011405 */
[----:B------:R-:W-:Y:S02]  /*0d20*/  CS2R R136, SRZ ;  /* 0x0000000000887805 */ /* 0x000fe4000001ff00 */
[----:B------:R-:W-:-:S02]  /*0d30*/  CS2R R134, SRZ ;  /* 0x0000000000867805 */ /* 0x000fc4000001ff00 */
[----:B------:R-:W-:Y:S02]  /*0d40*/  CS2R R132, SRZ ;  /* 0x0000000000847805 */ /* 0x000fe4000001ff00 */
[----:B------:R-:W-:Y:S02]  /*0d50*/  LEA.HI R6, R4, R5, RZ, 0x2 ;  /* 0x0000000504067211 */ /* 0x000fe400078f10ff */
[----:B------:R-:W-:Y:S02]  /*0d60*/  CS2R R130, SRZ ;  /* 0x0000000000827805 */ /* 0x000fe4000001ff00 */
[----:B------:R-:W-:Y:S02]  /*0d70*/  CS2R R128, SRZ ;  /* 0x0000000000807805 */ /* 0x000fe4000001ff00 */
[----:B------:R-:W-:Y:S02]  /*0d80*/  CS2R R126, SRZ ;  /* 0x00000000007e7805 */ /* 0x000fe4000001ff00 */
[----:B------:R-:W-:-:S02]  /*0d90*/  LOP3.LUT R10, R6, 0x7ffffffc, RZ, 0xc0, !PT ;  /* 0x7ffffffc060a7812 */ /* 0x000fc400078ec0ff */
[----:B------:R-:W-:Y:S02]  /*0da0*/  CS2R R124, SRZ ;  /* 0x00000000007c7805 */ /* 0x000fe4000001ff00 */
[----:B------:R-:W-:Y:S02]  /*0db0*/  CS2R R122, SRZ ;  /* 0x00000000007a7805 */ /* 0x000fe4000001ff00 */
[----:B------:R-:W-:Y:S02]  /*0dc0*/  CS2R R120, SRZ ;  /* 0x0000000000787805 */ /* 0x000fe4000001ff00 */
[----:B------:R-:W-:Y:S02]  /*0dd0*/  CS2R R118, SRZ ;  /* 0x0000000000767805 */ /* 0x000fe4000001ff00 */
[----:B---3--:R-:W-:Y:S02]  /*0de0*/  ISETP.GE.AND P0, PT, R12, 0x1, PT ;  /* 0x000000010c00780c */ /* 0x008fe40003f06270 */
[----:B------:R-:W-:-:S02]  /*0df0*/  CS2R R116, SRZ ;  /* 0x0000000000747805 */ /* 0x000fc4000001ff00 */
[----:B------:R-:W-:Y:S02]  /*0e00*/  CS2R R114, SRZ ;  /* 0x0000000000727805 */ /* 0x000fe4000001ff00 */
[----:B------:R-:W-:Y:S02]  /*0e10*/  CS2R R112, SRZ ;  /* 0x0000000000707805 */ /* 0x000fe4000001ff00 */
[----:B------:R-:W-:Y:S02]  /*0e20*/  CS2R R110, SRZ ;  /* 0x00000000006e7805 */ /* 0x000fe4000001ff00 */
[----:B------:R-:W-:Y:S02]  /*0e30*/  CS2R R108, SRZ ;  /* 0x00000000006c7805 */ /* 0x000fe4000001ff00 */
[----:B------:R-:W-:Y:S02]  /*0e40*/  CS2R R106, SRZ ;  /* 0x00000000006a7805 */ /* 0x000fe4000001ff00 */
        /* <DEDUP_REMOVED lines=41> */
[----:B------:R-:W-:Y:S01]  /*10e0*/  SHF.R.S32.HI R2, RZ, 0x5, R2 ;  /* 0x00000005ff027819 */ /* 0x000fe20000011402 */
[----:B------:R-:W-:Y:S01]  /*10f0*/  IMAD.IADD R225, R5, 0x1, -R10 ;  /* 0x0000000105e17824 */ /* 0x000fe200078e0a0a */
[----:B------:R-:W-:Y:S06]  /*1100*/  @!P0 BRA `(.L_x_15) ;  /* 0x0000002800e08947 */ /* 0x000fec0003800000 */
[----:B------:R-:W3:Y:S01]  /*1110*/  S2R R11, SR_CTAID.X ;  /* 0x00000000000b7919 */ /* 0x000ee20000002500 */
[----:B------:R-:W3:Y:S01]  /*1120*/  LDC R14, c[0x0][0x290] ;  /* 0x0000a400ff0e7b82 */ /* 0x000ee20000000800 */
[----:B--2---:R-:W-:Y:S01]  /*1130*/  IMAD.SHL.U32 R9, R0, 0x40, RZ ;  /* 0x0000004000097824 */ /* 0x004fe200078e00ff */
[----:B------:R-:W-:Y:S01]  /*1140*/  LEA.HI R4, R4, R5, RZ, 0x5 ;  /* 0x0000000504047211 */ /* 0x000fe200078f28ff */
[----:B------:R-:W-:Y:S01]  /*1150*/  IMAD.SHL.U32 R2, R2, 0x10, RZ ;  /* 0x0000001002027824 */ /* 0x000fe200078e00ff */
[----:B------:R-:W-:Y:S01]  /*1160*/  LEA.HI R10, R3, R0, RZ, 0x3 ;  /* 0x00000000030a7211 */ /* 0x000fe200078f18ff */
[----:B------:R-:W-:Y:S01]  /*1170*/  IMAD.MOV.U32 R151, RZ, RZ, RZ ;  /* 0x000000ffff977224 */ /* 0x000fe200078e00ff */
[----:B------:R-:W-:Y:S02]  /*1180*/  LOP3.LUT R9, R9, 0x1c0, RZ, 0xc0, !PT ;  /* 0x000001c009097812 */ /* 0x000fe400078ec0ff */
[----:B------:R-:W-:Y:S02]  /*1190*/  SHF.R.S32.HI R4, RZ, 0x5, R4 ;  /* 0x00000005ff047819 */ /* 0x000fe40000011404 */
[----:B------:R-:W-:-:S02]  /*11a0*/  LOP3.LUT R15, R9, 0x30, R2, 0xf8, !PT ;  /* 0x00000030090f7812 */ /* 0x000fc400078ef802 */
[----:B------:R-:W-:Y:S02]  /*11b0*/  LEA.HI R0, R13, R13, RZ, 0x1 ;  /* 0x0000000d0d007211 */ /* 0x000fe400078f08ff */
[--C-:B------:R-:W-:Y:S02]  /*11c0*/  SHF.R.S32.HI R2, RZ, 0x2, R6.reuse ;  /* 0x00000002ff027819 */ /* 0x100fe40000011406 */
[----:B------:R-:W-:Y:S01]  /*11d0*/  SHF.R.S32.HI R3, RZ, 0x1f, R6 ;  /* 0x0000001fff037819 */ /* 0x000fe20000011406 */
[----:B------:R-:W-:Y:S01]  /*11e0*/  VIADD R6, R12, 0x3f ;  /* 0x0000003f0c067836 */ /* 0x000fe20000000000 */
[----:B------:R-:W-:Y:S02]  /*11f0*/  LOP3.LUT R0, R0, 0xfffffffe, RZ, 0xc0, !PT ;  /* 0xfffffffe00007812 */ /* 0x000fe400078ec0ff */
[----:B------:R-:W-:Y:S02]  /*1200*/  LEA.HI R3, R3, R2, RZ, 0x3 ;  /* 0x0000000203037211 */ /* 0x000fe400078f18ff */
[----:B------:R-:W-:-:S02]  /*1210*/  LOP3.LUT R10, R15, 0x8, R10, 0xf8, !PT ;  /* 0x000000080f0a7812 */ /* 0x000fc400078ef80a */
[----:B------:R-:W-:Y:S01]  /*1220*/  LOP3.LUT R3, R3, 0xfffffff8, RZ, 0xc0, !PT ;  /* 0xfffffff803037812 */ /* 0x000fe200078ec0ff */
[----:B---3--:R-:W-:-:S04]  /*1230*/  IMAD R11, R11, -0x80, R14 ;  /* 0xffffff800b0b7824 */ /* 0x008fc800078e020e */
[----:B------:R-:W-:Y:S01]  /*1240*/  IMAD R4, R4, -0x10, R11 ;  /* 0xfffffff004047824 */ /* 0x000fe200078e020b */
[----:B------:R-:W-:Y:S01]  /*1250*/  SHF.R.U32.HI R11, RZ, 0x3, R9 ;  /* 0x00000003ff0b7819 */ /* 0x000fe20000011609 */
[C---:B------:R-:W-:Y:S02]  /*1260*/  IMAD.IADD R9, R13.reuse, 0x1, -R0 ;  /* 0x000000010d097824 */ /* 0x040fe400078e0a00 */
[----:B------:R-:W-:Y:S01]  /*1270*/  IMAD.SHL.U32 R0, R13, 0x1000, RZ ;  /* 0x000010000d007824 */ /* 0x000fe200078e00ff */
[----:B------:R-:W-:Y:S02]  /*1280*/  LOP3.LUT R10, R10, R11, RZ, 0x3c, !PT ;  /* 0x0000000b0a0a7212 */ /* 0x000fe400078e3cff */
[----:B------:R-:W-:Y:S01]  /*1290*/  SHF.R.S32.HI R11, RZ, 0x1f, R6 ;  /* 0x0000001fff0b7819 */ /* 0x000fe20000011406 */
[----:B------:R-:W-:Y:S01]  /*12a0*/  IMAD R7, R7, 0x200, R0 ;  /* 0x0000020007077824 */ /* 0x000fe200078e0200 */
[----:B------:R-:W-:Y:S01]  /*12b0*/  IADD3 R4, R4, R3, -R2 ;  /* 0x0000000304047210 */ /* 0x000fe20007ffe802 */
[----:B------:R-:W-:Y:S01]  /*12c0*/  IMAD R3, R5, 0x4, R0 ;  /* 0x0000000405037824 */ /* 0x000fe200078e0200 */
[----:B------:R-:W-:Y:S01]  /*12d0*/  LEA.HI R0, R11, R6, RZ, 0x6 ;  /* 0x000000060b007211 */ /* 0x000fe200078f30ff */
[----:B------:R-:W-:Y:S01]  /*12e0*/  IMAD.IADD R11, R7, 0x1, R10 ;  /* 0x00000001070b7824 */ /* 0x000fe200078e020a */
[----:B------:R-:W-:Y:S01]  /*12f0*/  LOP3.LUT R7, R17, 0x1, RZ, 0xfc, !PT ;  /* 0x0000000111077812 */ /* 0x000fe200078efcff */
[----:B------:R-:W-:Y:S01]  /*1300*/  IMAD R9, R9, -0x40, R4 ;  /* 0xffffffc009097824 */ /* 0x000fe200078e0204 */
[----:B------:R-:W-:Y:S01]  /*1310*/  CS2R R4, SRZ ;  /* 0x0000000000047805 */ /* 0x000fe2000001ff00 */
[----:B------:R-:W-:Y:S01]  /*1320*/  IMAD.MOV.U32 R6, RZ, RZ, RZ ;  /* 0x000000ffff067224 */ /* 0x000fe200078e00ff */
[----:B------:R-:W-:Y:S01]  /*1330*/  SHF.R.S32.HI R10, RZ, 0x6, R0 ;  /* 0x00000006ff0a7819 */ /* 0x000fe20000011400 */
[----:B------:R-:W-:-:S07]  /*1340*/  IMAD R3, R3, 0x4, R16 ;  /* 0x0000000403037824 */ /* 0x000fce00078e0210 */
.L_x_26:
[----:B------:R-:W-:Y:S01]  /*1350*/  ISETP.NE.AND P0, PT, R7, 0x3, PT ;  /* 0x000000030700780c */ /* 0x000fe20003f05270 */
[----:B------:R-:W-:-:S12]  /*1360*/  YIELD ;  /* 0x0000000000007946 */ /* 0x000fd80003800000 */
[----:B---3--:R-:W-:Y:S05]  /*1370*/  @!P0 BRA `(.L_x_16) ;  /* 0x0000000000048947 */ /* 0x008fea0003800000 */
[----:B------:R-:W-:Y:S01]  /*1380*/  BPT.TRAP 0x1 ;  /* 0x000000040000795c */ /* 0x000fe20000300000 */
.L_x_16:
[----:B------:R-:W-:Y:S01]  /*1390*/  IMAD R2, R4, 0x8, R16 ;  /* 0x0000000804027824 */ /* 0x000fe200078e0210 */
[----:B------:R-:W-:-:S04]  /*13a0*/  SHF.L.U32 R17, R5, 0x1f, RZ ;  /* 0x0000001f05117819 */ /* 0x000fc800000006ff */
[----:B------:R2:W3:Y:S01]  /*13b0*/  SYNCS.PHASECHK.TRANS64.TRYWAIT P1, [R2+URZ+0x30810], R17 ;  /* 0x03081011020075a7 */ /* 0x0004e2000802017f */
[----:B------:R-:W-:Y:S05]  /*13c0*/  @!P0 BRA `(.L_x_17) ;  /* 0x0000000000048947 */ /* 0x000fea0003800000 */
[----:B------:R-:W-:Y:S01]  /*13d0*/  BPT.TRAP 0x1 ;  /* 0x000000040000795c */ /* 0x000fe20000300000 */
.L_x_17:
[----:B---3--:R-:W-:Y:S05]  /*13e0*/  @P1 BRA `(.L_x_18) ;  /* 0x0000000000081947 */ /* 0x008fea0003800000 */
[----:B------:R-:W3:Y:S02]  /*13f0*/  SYNCS.PHASECHK.TRANS64.TRYWAIT P1, [R2+URZ+0x30810], R17 ;  /* 0x03081011020075a7 */ /* 0x000ee4000802017f */
[----:B---3--:R-:W-:Y:S05]  /*1400*/  @!P1 BRA `(.L_x_19) ;  /* 0x00000064002c9947 */ /* 0x008fea0003800000 */
.L_x_18:
[----:B------:R-:W-:Y:S05]  /*1410*/  WARPSYNC.ALL ;  /* 0x0000000000007948 */ /* 0x000fea0003800000 */
[----:B------:R-:W-:Y:S01]  /*1420*/  VIADD R0, R16, 0x18000 ;  /* 0x0001800010007836 */ /* 0x000fe20000000000 */
[----:B------:R-:W-:Y:S01]  /*1430*/  WARPGROUP.ARRIVE ;  /* 0x00000000000079c5 */ /* 0x000fe20000000000 */
[----:B------:R-:W-:Y:S01]  /*1440*/  IMAD R12, R8, 0x2000, R16 ;  /* 0x00002000080c7824 */ /* 0x000fe200078e0210 */
[----:B------:R-:W-:Y:S01]  /*1450*/  UMOV UR5, 0x40000040 ;  /* 0x4000004000057882 */ /* 0x000fe20000000000 */
[----:B------:R-:W-:Y:S01]  /*1460*/  UMOV UR7, 0x40000040 ;  /* 0x4000004000077882 */ /* 0x000fe20000000000 */
[----:B------:R-:W-:-:S02]  /*1470*/  SHF.R.U32.HI R0, RZ, 0x4, R0 ;  /* 0x00000004ff007819 */ /* 0x000fc40000011600 */
[----:B------:R-:W-:Y:S02]  /*1480*/  R2UR UR9, R12 ;  /* 0x000000000c0972ca */ /* 0x000fe400000e0000 */
[----:B------:R-:W-:-:S04]  /*1490*/  LOP3.LUT R0, R0, 0x3fff, RZ, 0xc0, !PT ;  /* 0x00003fff00007812 */ /* 0x000fc800078ec0ff */
[----:B-1----:R-:W-:-:S05]  /*14a0*/  LOP3.LUT R13, R0, 0x10000, RZ, 0xfc, !PT ;  /* 0x00010000000d7812 */ /* 0x002fca00078efcff */
[----:B------:R-:W-:Y:S02]  /*14b0*/  IMAD R13, R4, 0x400, R13 ;  /* 0x00000400040d7824 */ /* 0x000fe400078e020d */
[----:B------:R-:W-:-:S03]  /*14c0*/  USHF.R.U32.HI UR4, URZ, 0x4, UR9 ;  /* 0x000000043f047899 */ /* 0x000fc60008011609 */
[----:B------:R-:W-:Y:S01]  /*14d0*/  R2UR UR8, R13 ;  /* 0x000000000d0872ca */ /* 0x000fe200000e0000 */
[----:B------:R-:W-:Y:S01]  /*14e0*/  ULOP3.LUT UR4, UR4, 0x3fff, URZ, 0xc0, !UPT ;  /* 0x00003fff04047892 */ /* 0x000fe2000f8ec03f */
[----:B------:R-:W-:-:S03]  /*14f0*/  IMAD R13, R4, 0x20, R225 ;  /* 0x00000020040d7824 */ /* 0x000fc600078e02e1 */
[----:B------:R-:W-:Y:S01]  /*1500*/  ULOP3.LUT UR10, UR4, 0x10000, URZ, 0xfc, !UPT ;  /* 0x00010000040a7892 */ /* 0x000fe2000f8efc3f */
[----:B------:R-:W-:-:S04]  /*1510*/  IMAD.SHL.U32 R13, R13, 0x2, RZ ;  /* 0x000000020d0d7824 */ /* 0x000fc800078e00ff */
[----:B------:R-:W-:Y:S02]  /*1520*/  IMAD R12, R13, 0x4, R16 ;  /* 0x000000040d0c7824 */ /* 0x000fe400078e0210 */
[----:B------:R-:W-:Y:S01]  /*1530*/  UMOV UR4, UR10 ;  /* 0x0000000a00047c82 */ /* 0x000fe20008000000 */
[----:B------:R-:W-:Y:S02]  /*1540*/  UMOV UR6, UR8 ;  /* 0x0000000800067c82 */ /* 0x000fe40008000000 */
[----:B------:R-:W-:Y:S01]  /*1550*/  HGMMA.64x64x16.F32 R184, gdesc[UR4], RZ, !UPT, gsb0 ;  /* 0x00e0000004b879f0 */ /* 0x000fe2000c0008ff */
[----:B------:R-:W-:Y:S02]  /*1560*/  UIADD3 UR4, UR10, 0x2, URZ ;  /* 0x000000020a047890 */ /* 0x000fe4000fffe03f */
[----:B------:R-:W-:Y:S01]  /*1570*/  UIADD3 UR6, UR8, 0x2, URZ ;  /* 0x0000000208067890 */ /* 0x000fe2000fffe03f */
[----:B------:R-:W-:Y:S01]  /*1580*/  UMOV UR5, 0x40000040 ;  /* 0x4000004000057882 */ /* 0x000fe20000000000 */
[----:B------:R-:W-:Y:S01]  /*1590*/  UMOV UR7, 0x40000040 ;  /* 0x4000004000077882 */ /* 0x000fe20000000000 */
[----:B------:R-:W-:-:S02]  /*15a0*/  WARPGROUP.DEPBAR.LE gsb0, 0x0 ;  /* 0x00008000000079c5 */ /* 0x000fc40000010000 */
[----:B------:R-:W-:-:S06]  /*15b0*/  WARPGROUP.ARRIVE ;  /* 0x00000000000079c5 */ /* 0x000fcc0000000000 */
[----:B------:R-:W-:Y:S01]  /*15c0*/  HGMMA.64x64x16.F32 R184, gdesc[UR4], R184, gsb0 ;  /* 0x00e0000004b879f0 */ /* 0x000fe200080008b8 */
[----:B------:R-:W-:Y:S02]  /*15d0*/  UIADD3 UR4, UR10, 0x4, URZ ;  /* 0x000000040a047890 */ /* 0x000fe4000fffe03f */
[----:B------:R-:W-:Y:S01]  /*15e0*/  UIADD3 UR6, UR8, 0x4, URZ ;  /* 0x0000000408067890 */ /* 0x000fe2000fffe03f */
[----:B------:R-:W-:Y:S01]  /*15f0*/  UMOV UR5, 0x40000040 ;  /* 0x4000004000057882 */ /* 0x000fe20000000000 */
[----:B------:R-:W-:Y:S01]  /*1600*/  UMOV UR7, 0x40000040 ;  /* 0x4000004000077882 */ /* 0x000fe20000000000 */
[----:B------:R-:W-:Y:S02]  /*1610*/  WARPGROUP.DEPBAR.LE gsb0, 0x0 ;  /* 0x00008000000079c5 */ /* 0x000fe40000010000 */
        /* <DEDUP_REMOVED lines=36> */
[----:B------:R-:W-:Y:S03]  /*1860*/  HGMMA.64x64x16.F32 R184, gdesc[UR4], R184, gsb0 ;  /* 0x00e0000004b879f0 */ /* 0x000fe600080008b8 */
[----:B------:R-:W-:Y:S02]  /*1870*/  WARPGROUP.DEPBAR.LE gsb0, 0x0 ;  /* 0x00008000000079c5 */ /* 0x000fe40000010000 */
[----:B------:R1:W4:Y:S04]  /*1880*/  LDS.64 R18, [R12+0x28000] ;  /* 0x028000000c127984 */ /* 0x0003280000000a00 */
[----:B------:R1:W5:Y:S04]  /*1890*/  LDS.64 R220, [R12+0x28020] ;  /* 0x028020000cdc7984 */ /* 0x0003680000000a00 */
[----:B------:R1:W1:Y:S04]  /*18a0*/  LDS.64 R218, [R12+0x28040] ;  /* 0x028040000cda7984 */ /* 0x0002680000000a00 */
[----:B------:R1:W1:Y:S04]  /*18b0*/  LDS.64 R14, [R12+0x28060] ;  /* 0x028060000c0e7984 */ /* 0x0002680000000a00 */
[----:B------:R1:W1:Y:S04]  /*18c0*/  LDS.64 R20, [R12+0x28080] ;  /* 0x028080000c147984 */ /* 0x0002680000000a00 */
[----:B------:R1:W1:Y:S04]  /*18d0*/  LDS.64 R22, [R12+0x280a0] ;  /* 0x0280a0000c167984 */ /* 0x0002680000000a00 */
[----:B------:R1:W1:Y:S04]  /*18e0*/  LDS.64 R216, [R12+0x280c0] ;  /* 0x0280c0000cd87984 */ /* 0x0002680000000a00 */
[----:B------:R1:W1:Y:S01]  /*18f0*/  LDS.64 R222, [R12+0x280e0] ;  /* 0x0280e0000cde7984 */ /* 0x0002620000000a00 */
[----:B------:R-:W-:Y:S05]  /*1900*/  @!P0 BRA `(.L_x_20) ;  /* 0x0000000000048947 */ /* 0x000fea0003800000 */
[----:B------:R-:W-:Y:S01]  /*1910*/  BPT.TRAP 0x1 ;  /* 0x000000040000795c */ /* 0x000fe20000300000 */
.L_x_20:
[----:B------:R1:W1:Y:S01]  /*1920*/  SYNCS.PHASECHK.TRANS64.TRYWAIT P1, [R2+URZ+0x30830], R17 ;  /* 0x03083011020075a7 */ /* 0x000262000802017f */
[----:B------:R-:W-:Y:S05]  /*1930*/  @!P0 BRA `(.L_x_21) ;  /* 0x0000000000048947 */ /* 0x000fea0003800000 */
[----:B------:R-:W-:Y:S01]  /*1940*/  BPT.TRAP 0x1 ;  /* 0x000000040000795c */ /* 0x000fe20000300000 */
.L_x_21:
[----:B------:R-:W-:-:S05]  /*1950*/  VIADD R13, R16, 0x20000 ;  /* 0x00020000100d7836 */ /* 0x000fca0000000000 */
[----:B------:R-:W-:-:S04]  /*1960*/  SHF.R.U32.HI R13, RZ, 0x4, R13 ;  /* 0x00000004ff0d7819 */ /* 0x000fc8000001160d */
[----:B------:R-:W-:-:S04]  /*1970*/  LOP3.LUT R13, R13, 0x3fff, RZ, 0xc0, !PT ;  /* 0x00003fff0d0d7812 */ /* 0x000fc800078ec0ff */
[----:B------:R-:W-:Y:S01]  /*1980*/  LOP3.LUT R153, R13, 0x10000, RZ, 0xfc, !PT ;  /* 0x000100000d997812 */ /* 0x000fe200078efcff */
[----:B-1----:R-:W-:Y:S06]  /*1990*/  @P1 BRA `(.L_x_22) ;  /* 0x0000000000081947 */ /* 0x002fec0003800000 */
[----:B------:R-:W1:Y:S02]  /*19a0*/  SYNCS.PHASECHK.TRANS64.TRYWAIT P1, [R2+URZ+0x30830], R17 ;  /* 0x03083011020075a7 */ /* 0x000e64000802017f */
[----:B-1----:R-:W-:Y:S05]  /*19b0*/  @!P1 BRA `(.L_x_23) ;  /* 0x0000005c00d49947 */ /* 0x002fea0003800000 */
.L_x_22:
[----:B------:R-:W-:Y:S01]  /*19c0*/  UIADD3 UR9, UR9, 0x8000, URZ ;  /* 0x0000800009097890 */ /* 0x000fe2000fffe03f */
[----:B------:R-:W-:Y:S01]  /*19d0*/  IMAD R153, R4, 0x400, R153 ;  /* 0x0000040004997824 */ /* 0x000fe200078e0299 */
[----:B------:R-:W-:Y:S01]  /*19e0*/  UMOV UR7, 0x40000040 ;  /* 0x4000004000077882 */ /* 0x000fe20000000000 */
[----:B------:R-:W-:Y:S01]  /*19f0*/  UMOV UR5, 0x40000040 ;  /* 0x4000004000057882 */ /* 0x000fe20000000000 */
[----:B------:R-:W-:Y:S01]  /*1a00*/  USHF.R.U32.HI UR9, URZ, 0x4, UR9 ;  /* 0x000000043f097899 */ /* 0x000fe20008011609 */
[----:B------:R-:W-:Y:S01]  /*1a10*/  ISETP.GT.AND P2, PT, R9, RZ, PT ;  /* 0x000000ff0900720c */ /* 0x000fe20003f44270 */
[----:B------:R-:W-:Y:S01]  /*1a20*/  ULDC UR10, c[0x0][0x75c] ;  /* 0x0001d700000a7ab9 */ /* 0x000fe20000000800 */
[----:B------:R-:W-:Y:S01]  /*1a30*/  R2UR UR8, R153 ;  /* 0x00000000990872ca */ /* 0x000fe200000e0000 */
[----:B------:R-:W-:Y:S01]  /*1a40*/  ULOP3.LUT UR9, UR9, 0x3fff, URZ, 0xc0, !UPT ;  /* 0x00003fff09097892 */ /* 0x000fe2000f8ec03f */
[----:B------:R-:W-:Y:S01]  /*1a50*/  WARPGROUP.ARRIVE ;  /* 0x00000000000079c5 */ /* 0x000fe20000000000 */
[----:B--23--:R-:W-:Y:S01]  /*1a60*/  FMUL.FTZ R17, R184, UR10 ;  /* 0x0000000ab8117c20 */ /* 0x00cfe20008410000 */
[----:B------:R-:W-:Y:S01]  /*1a70*/  FMUL.FTZ R184, R185, UR10 ;  /* 0x0000000ab9b87c20 */ /* 0x000fe20008410000 */
[----:B------:R-:W-:Y:S01]  /*1a80*/  ULOP3.LUT UR9, UR9, 0x10000, URZ, 0xfc, !UPT ;  /* 0x0001000009097892 */ /* 0x000fe2000f8efc3f */
[----:B------:R-:W-:Y:S01]  /*1a90*/  FMUL.FTZ R185, R186, UR10 ;  /* 0x0000000abab97c20 */ /* 0x000fe20008410000 */
[----:B------:R-:W-:Y:S01]  /*1aa0*/  FMUL.FTZ R186, R187, UR10 ;  /* 0x0000000abbba7c20 */ /* 0x000fe20008410000 */
[----:B------:R-:W-:Y:S01]  /*1ab0*/  FMUL.FTZ R187, R188, UR10 ;  /* 0x0000000abcbb7c20 */ /* 0x000fe20008410000 */
[----:B------:R-:W1:Y:S01]  /*1ac0*/  MUFU.TANH R17, R17 ;  /* 0x0000001100117308 */ /* 0x000e620000002400 */
[----:B------:R-:W-:Y:S01]  /*1ad0*/  FMUL.FTZ R224, R189, UR10 ;  /* 0x0000000abde07c20 */ /* 0x000fe20008410000 */
[----:B------:R-:W-:Y:S01]  /*1ae0*/  LOP3.LUT R227, R13, 0x2000000, RZ, 0xfc, !PT ;  /* 0x020000000de37812 */ /* 0x000fe200078efcff */
[----:B------:R-:W-:Y:S01]  /*1af0*/  UMOV UR4, UR9 ;  /* 0x0000000900047c82 */ /* 0x000fe20008000000 */
[----:B------:R-:W-:Y:S01]  /*1b00*/  UMOV UR6, UR8 ;  /* 0x0000000800067c82 */ /* 0x000fe20008000000 */
[----:B------:R-:W-:Y:S01]  /*1b10*/  ISETP.GT.AND P1, PT, R9, 0x8, PT ;  /* 0x000000080900780c */ /* 0x000fe20003f24270 */
[----:B------:R-:W-:Y:S01]  /*1b20*/  HGMMA.64x64x16.F32 R152, gdesc[UR4], RZ, !UPT, gsb0 ;  /* 0x00e00000049879f0 */ /* 0x000fe2000c0008ff */
[----:B------:R-:W-:Y:S01]  /*1b30*/  UIADD3 UR6, UR8, 0x2, URZ ;  /* 0x0000000208067890 */ /* 0x000fe2000fffe03f */
[----:B------:R-:W2:Y:S01]  /*1b40*/  MUFU.TANH R185, R185 ;  /* 0x000000b900b97308 */ /* 0x000ea20000002400 */
[----:B------:R-:W-:Y:S01]  /*1b50*/  UIADD3 UR4, UR9, 0x2, URZ ;  /* 0x0000000209047890 */ /* 0x000fe2000fffe03f */
[----:B------:R-:W-:Y:S01]  /*1b60*/  IMAD R227, R4, 0x400, R227 ;  /* 0x0000040004e37824 */ /* 0x000fe200078e02e3 */
[----:B------:R-:W-:Y:S01]  /*1b70*/  UMOV UR7, 0x40000040 ;  /* 0x4000004000077882 */ /* 0x000fe20000000000 */
[----:B------:R-:W-:Y:S01]  /*1b80*/  UMOV UR5, 0x40000040 ;  /* 0x4000004000057882 */ /* 0x000fe20000000000 */
[----:B------:R-:W-:Y:S01]  /*1b90*/  FMUL.FTZ R190, R190, UR10 ;  /* 0x0000000abebe7c20 */ /* 0x000fe20008410000 */
[----:B------:R-:W-:Y:S01]  /*1ba0*/  FMUL.FTZ R191, R191, UR10 ;  /* 0x0000000abfbf7c20 */ /* 0x000fe20008410000 */
[----:B------:R-:W-:Y:S01]  /*1bb0*/  FMUL.FTZ R192, R192, UR10 ;  /* 0x0000000ac0c07c20 */ /* 0x000fe20008410000 */
[----:B------:R-:W-:Y:S01]  /*1bc0*/  MUFU.TANH R184, R184 ;  /* 0x000000b800b87308 */ /* 0x000fe20000002400 */
[C---:B-1----:R-:W-:Y:S01]  /*1bd0*/  FSEL R13, R17.reuse, -INF , P2 ;  /* 0xff800000110d7808 */ /* 0x042fe20001000000 */
[----:B------:R-:W-:Y:S01]  /*1be0*/  FFMA.FTZ R17, -R17, R17, 1 ;  /* 0x3f80000011117423 */ /* 0x000fe20000010111 */
[----:B------:R-:W-:Y:S01]  /*1bf0*/  FMUL.FTZ R194, R194, UR10 ;  /* 0x0000000ac2c27c20 */ /* 0x000fe20008410000 */
[----:B------:R-:W-:Y:S01]  /*1c00*/  FMUL.FTZ R193, R193, UR10 ;  /* 0x0000000ac1c17c20 */ /* 0x000fe20008410000 */
[----:B------:R-:W-:Y:S01]  /*1c10*/  FMUL.FTZ R195, R195, UR10 ;  /* 0x0000000ac3c37c20 */ /* 0x000fe20008410000 */
[----:B------:R-:W-:Y:S01]  /*1c20*/  FMUL.FTZ R196, R196, UR10 ;  /* 0x0000000ac4c47c20 */ /* 0x000fe20008410000 */
[----:B------:R-:W-:Y:S01]  /*1c30*/  FMUL.FTZ R198, R198, UR10 ;  /* 0x0000000ac6c67c20 */ /* 0x000fe20008410000 */
[----:B------:R-:W-:Y:S01]  /*1c40*/  MUFU.TANH R186, R186 ;  /* 0x000000ba00ba7308 */ /* 0x000fe20000002400 */
[----:B--2---:R-:W-:Y:S01]  /*1c50*/  FSEL R229, R185, -INF , P1 ;  /* 0xff800000b9e57808 */ /* 0x004fe20000800000 */
[----:B------:R-:W-:Y:S01]  /*1c60*/  FMUL.FTZ R197, R197, UR10 ;  /* 0x0000000ac5c57c20 */ /* 0x000fe20008410000 */
[----:B------:R-:W-:Y:S01]  /*1c70*/  FMUL.FTZ R199, R199, UR10 ;  /* 0x0000000ac7c77c20 */ /* 0x000fe20008410000 */
[----:B------:R-:W-:Y:S01]  /*1c80*/  FMUL.FTZ R200, R200, UR10 ;  /* 0x0000000ac8c87c20 */ /* 0x000fe20008410000 */
[----:B------:R-:W-:Y:S01]  /*1c90*/  FMUL.FTZ R201, R201, UR10 ;  /* 0x0000000ac9c97c20 */ /* 0x000fe20008410000 */
[----:B------:R-:W-:Y:S01]  /*1ca0*/  FMUL.FTZ R204, R204, UR10 ;  /* 0x0000000acccc7c20 */ /* 0x000fe20008410000 */
[----:B------:R-:W-:Y:S01]  /*1cb0*/  FMUL.FTZ R206, R206, UR10 ;  /* 0x0000000acece7c20 */ /* 0x000fe20008410000 */
[----:B------:R-:W-:Y:S01]  /*1cc0*/  MUFU.TANH R187, R187 ;  /* 0x000000bb00bb7308 */ /* 0x000fe20000002400 */
[----:B------:R-:W-:Y:S01]  /*1cd0*/  FMUL.FTZ R205, R205, UR10 ;  /* 0x0000000acdcd7c20 */ /* 0x000fe20008410000 */
        /* <DEDUP_REMOVED lines=8> */
[----:B------:R-:W-:-:S06]  /*1d60*/  FFMA.FTZ R185, -R185, R185, 1 ;  /* 0x3f800000b9b97423 */ /* 0x000fcc00000101b9 */
[----:B------:R-:W-:Y:S08]  /*1d70*/  MUFU.TANH R224, R224 ;  /* 0x000000e000e07308 */ /* 0x000ff00000002400 */
[----:B------:R-:W-:Y:S08]  /*1d80*/  MUFU.TANH R191, R191 ;  /* 0x000000bf00bf7308 */ /* 0x000ff00000002400 */
[----:B------:R-:W-:Y:S08]  /*1d90*/  MUFU.TANH R192, R192 ;  /* 0x000000c000c07308 */ /* 0x000ff00000002400 */
[----:B------:R-:W-:Y:S08]  /*1da0*/  MUFU.TANH R194, R194 ;  /* 0x000000c200c27308 */ /* 0x000ff00000002400 */
[----:B------:R-:W-:Y:S01]  /*1db0*/  MUFU.TANH R193, R193 ;  /* 0x000000c100c17308 */ /* 0x000fe20000002400 */
[----:B------:R-:W-:-:S02]  /*1dc0*/  WARPGROUP.DEPBAR.LE gsb0, 0x0 ;  /* 0x00008000000079c5 */ /* 0x000fc40000010000 */
[----:B------:R-:W-:-:S05]  /*1dd0*/  WARPGROUP.ARRIVE ;  /* 0x00000000000079c5 */ /* 0x000fca0000000000 */
[----:B------:R-:W-:Y:S01]  /*1de0*/  MUFU.TANH R195, R195 ;  /* 0x000000c300c37308 */ /* 0x000fe20000002400 */
[----:B------:R-:W-:Y:S01]  /*1df0*/  HGMMA.64x64x16.F32 R152, gdesc[UR4], R152, gsb0 ;  /* 0x00e00000049879f0 */ /* 0x000fe20008000898 */
[----:B------:R-:W-:Y:S02]  /*1e00*/  UIADD3 UR6, UR8, 0x4, URZ ;  /* 0x0000000408067890 */ /* 0x000fe4000fffe03f */
[----:B------:R-:W-:Y:S01]  /*1e10*/  UIADD3 UR4, UR9, 0x4, URZ ;  /* 0x0000000409047890 */ /* 0x000fe2000fffe03f */
[----:B------:R-:W-:Y:S01]  /*1e20*/  UMOV UR7, 0x40000040 ;  /* 0x4000004000077882 */ /* 0x000fe20000000000 */
[----:B------:R-:W-:Y:S02]  /*1e30*/  UMOV UR5, 0x40000040 ;  /* 0x4000004000057882 */ /* 0x000fe40000000000 */
[----:B------:R-:W-:Y:S08]  /*1e40*/  MUFU.TANH R196, R196 ;  /* 0x000000c400c47308 */ /* 0x000ff00000002400 */
[----:B------:R-:W-:Y:S08]  /*1e50*/  MUFU.TANH R198, R198 ;  /* 0x000000c600c67308 */ /* 0x000ff00000002400 */
[----:B------:R-:W-:Y:S08]  /*1e60*/  MUFU.TANH R197, R197 ;  /* 0x000000c500c57308 */ /* 0x000ff00000002400 */
[----:B------:R-:W-:Y:S08]  /*1e70*/  MUFU.TANH R199, R199 ;  /* 0x000000c700c77308 */ /* 0x000ff00000002400 */
        /* <DEDUP_REMOVED lines=10> */
[----:B------:R-:W-:-:S04]  /*1f20*/  UIADD3 UR4, UR9, 0x6, URZ ;  /* 0x0000000609047890 */ /* 0x000fc8000fffe03f */
[----:B------:R-:W-:Y:S01]  /*1f30*/  MUFU.TANH R208, R208 ;  /* 0x000000d000d07308 */ /* 0x000fe20000002400 */
[----:B------:R-:W-:Y:S01]  /*1f40*/  UMOV UR7, 0x40000040 ;  /* 0x4000004000077882 */ /* 0x000fe20000000000 */
[----:B------:R-:W-:-:S06]  /*1f50*/  UMOV UR5, 0x40000040 ;  /* 0x4000004000057882 */ /* 0x000fcc0000000000 */
[----:B------:R-:W-:Y:S08]  /*1f60*/  MUFU.TANH R210, R210 ;  /* 0x000000d200d27308 */ /* 0x000ff00000002400 */
[----:B------:R-:W-:Y:S08]  /*1f70*/  MUFU.TANH R211, R211 ;  /* 0x000000d300d37308 */ /* 0x000ff00000002400 */
[----:B------:R-:W-:Y:S08]  /*1f80*/  MUFU.TANH R212, R212 ;  /* 0x000000d400d47308 */ /* 0x000ff00000002400 */
[----:B------:R-:W-:Y:S08]  /*1f90*/  MUFU.TANH R213, R213 ;  /* 0x000000d500d57308 */ /* 0x000ff00000002400 */
[----:B------:R-:W-:Y:S01]  /*1fa0*/  MUFU.TANH R215, R215 ;  /* 0x000000d700d77308 */ /* 0x000fe20000002400 */
        /* <DEDUP_REMOVED lines=31> */
[----:B------:R-:W-:Y:S01]  /*21a0*/  ULDC UR5, c[0x0][0x744] ;  /* 0x0001d10000057ab9 */ /* 0x000fe20000000800 */
[----:B------:R-:W-:Y:S01]  /*21b0*/  R2UR UR4, R227 ;  /* 0x00000000e30472ca */ /* 0x000fe200000e0000 */
[----:B----4-:R-:W-:Y:S01]  /*21c0*/  FFMA.FTZ R13, R13, UR5, -R18 ;  /* 0x000000050d0d7c23 */ /* 0x010fe20008010812 */
[----:B------:R-:W-:-:S05]  /*21d0*/  UMOV UR7, 0x40000040 ;  /* 0x4000004000077882 */ /* 0x000fca0000000000 */
[----:B------:R-:W1:Y:S06]  /*21e0*/  MUFU.EX2 R13, R13 ;  /* 0x0000000d000d7308 */ /* 0x000e6c0000000800 */
[----:B------:R-:W-:Y:S01]  /*21f0*/  UMOV UR6, UR4 ;  /* 0x0000000400067c82 */ /* 0x000fe20008000000 */
[----:B------:R-:W-:Y:S02]  /*2200*/  WARPGROUP.DEPBAR.LE gsb0, 0x0 ;  /* 0x00008000000079c5 */ /* 0x000fe40000010000 */
[----:B------:R-:W2:Y:S02]  /*2210*/  LDS.64 R188, [R12+0x28200] ;  /* 0x028200000cbc7984 */ /* 0x000ea40000000a00 */
[----:B--2---:R-:W-:Y:S01]  /*2220*/  FADD.FTZ R228, R152, -R188 ;  /* 0x800000bc98e47221 */ /* 0x004fe20000010000 */
[----:B------:R-:W-:Y:S01]  /*2230*/  FFMA.FTZ R152, R229, UR5, -R18 ;  /* 0x00000005e5987c23 */ /* 0x000fe20008010812 */
[----:B------:R-:W-:Y:S01]  /*2240*/  FADD.FTZ R227, R154, -R188 ;  /* 0x800000bc9ae37221 */ /* 0x000fe20000010000 */
[--C-:B------:R-:W-:Y:S01]  /*2250*/  FADD.FTZ R154, R155, -R189.reuse ;  /* 0x800000bd9b9a7221 */ /* 0x100fe20000010000 */
[----:B-1----:R-:W-:Y:S01]  /*2260*/  FMUL.FTZ R18, R13, R228 ;  /* 0x000000e40d127220 */ /* 0x002fe20000410000 */
[----:B------:R-:W-:Y:S01]  /*2270*/  FADD.FTZ R228, R153, -R189 ;  /* 0x800000bd99e47221 */ /* 0x000fe20000010000 */
[----:B------:R-:W-:Y:S01]  /*2280*/  FMUL.FTZ R188, R202, UR10 ;  /* 0x0000000acabc7c20 */ /* 0x000fe20008410000 */
[----:B------:R-:W1:Y:S01]  /*2290*/  MUFU.EX2 R152, R152 ;  /* 0x0000009800987308 */ /* 0x000e620000000800 */
[----:B------:R-:W-:Y:S01]  /*22a0*/  FMUL.FTZ R189, R17, R18 ;  /* 0x0000001211bd7220 */ /* 0x000fe20000410000 */
[C---:B------:R-:W-:Y:S01]  /*22b0*/  FSEL R18, R184.reuse, -INF , P2 ;  /* 0xff800000b8127808 */ /* 0x040fe20001000000 */
[----:B------:R-:W-:Y:S01]  /*22c0*/  FFMA.FTZ R184, -R184, R184, 1 ;  /* 0x3f800000b8b87423 */ /* 0x000fe200000101b8 */
[----:B------:R-:W-:Y:S01]  /*22d0*/  FMUL.FTZ R202, R203, UR10 ;  /* 0x0000000acbca7c20 */ /* 0x000fe20008410000 */
[----:B------:R-:W-:-:S02]  /*22e0*/  FFMA.FTZ R203, -R190, R190, 1 ;  /* 0x3f800000becb7423 */ /* 0x000fc400000101be */
[--C-:B------:R-:W-:Y:S01]  /*22f0*/  FFMA.FTZ R17, R18, UR5, -R19.reuse ;  /* 0x0000000512117c23 */ /* 0x100fe20008010813 */
[C---:B------:R-:W-:Y:S01]  /*2300*/  FSEL R18, R186.reuse, -INF , P1 ;  /* 0xff800000ba127808 */ /* 0x040fe20000800000 */
[----:B------:R-:W-:Y:S01]  /*2310*/  FFMA.FTZ R186, -R186, R186, 1 ;  /* 0x3f800000baba7423 */ /* 0x000fe200000101ba */
[----:B------:R-:W-:Y:S03]  /*2320*/  MUFU.TANH R188, R188 ;  /* 0x000000bc00bc7308 */ /* 0x000fe60000002400 */
[----:B------:R-:W-:Y:S02]  /*2330*/  FFMA.FTZ R153, R18, UR5, -R19 ;  /* 0x0000000512997c23 */ /* 0x000fe40008010813 */
[----:B------:R-:W2:Y:S01]  /*2340*/  LDS.64 R18, [R12+0x28220] ;  /* 0x028220000c127984 */ /* 0x000ea20000000a00 */
[----:B-1----:R-:W-:Y:S02]  /*2350*/  FMUL.FTZ R230, R152, R227 ;  /* 0x000000e398e67220 */ /* 0x002fe40000410000 */
[----:B------:R-:W1:Y:S02]  /*2360*/  MUFU.EX2 R17, R17 ;  /* 0x0000001100117308 */ /* 0x000e640000000800 */
[----:B------:R-:W-:-:S06]  /*2370*/  FMUL.FTZ R185, R185, R230 ;  /* 0x000000e6b9b97220 */ /* 0x000fcc0000410000 */
[----:B------:R-:W3:Y:S08]  /*2380*/  MUFU.EX2 R153, R153 ;  /* 0x0000009900997308 */ /* 0x000ef00000000800 */
[----:B------:R-:W-:Y:S01]  /*2390*/  MUFU.TANH R202, R202 ;  /* 0x000000ca00ca7308 */ /* 0x000fe20000002400 */
[----:B-1----:R-:W-:-:S04]  /*23a0*/  FMUL.FTZ R155, R17, R228 ;  /* 0x000000e4119b7220 */ /* 0x002fc80000410000 */
[----:B------:R-:W-:Y:S01]  /*23b0*/  FMUL.FTZ R184, R184, R155 ;  /* 0x0000009bb8b87220 */ /* 0x000fe20000410000 */
[----:B---3--:R-:W-:-:S04]  /*23c0*/  FMUL.FTZ R155, R153, R154 ;  /* 0x0000009a999b7220 */ /* 0x008fc80000410000 */
[----:B------:R-:W-:Y:S01]  /*23d0*/  F2FP.F16.F32.PACK_AB R184, R184, R189 ;  /* 0x000000bdb8b8723e */ /* 0x000fe200000000ff */
[----:B------:R-:W-:Y:S01]  /*23e0*/  FMUL.FTZ R186, R186, R155 ;  /* 0x0000009bbaba7220 */ /* 0x000fe20000410000 */
[C---:B------:R-:W-:Y:S01]  /*23f0*/  FSEL R155, R187.reuse, -INF , P2 ;  /* 0xff800000bb9b7808 */ /* 0x040fe20001000000 */
[----:B------:R-:W-:-:S03]  /*2400*/  FFMA.FTZ R187, -R187, R187, 1 ;  /* 0x3f800000bbbb7423 */ /* 0x000fc600000101bb */
[----:B------:R-:W-:Y:S01]  /*2410*/  F2FP.F16.F32.PACK_AB R185, R186, R185 ;  /* 0x000000b9bab9723e */ /* 0x000fe200000000ff */
[----:B-----5:R-:W-:Y:S01]  /*2420*/  FFMA.FTZ R154, R155, UR5, -R220 ;  /* 0x000000059b9a7c23 */ /* 0x020fe200080108dc */
[----:B------:R-:W-:Y:S01]  /*2430*/  FSEL R155, R190, -INF , P1 ;  /* 0xff800000be9b7808 */ /* 0x000fe20000800000 */
[----:B--2---:R-:W-:-:S04]  /*2440*/  FADD.FTZ R157, R157, -R19 ;  /* 0x800000139d9d7221 */ /* 0x004fc80000010000 */
[----:B------:R-:W-:Y:S01]  /*2450*/  FFMA.FTZ R227, R155, UR5, -R220 ;  /* 0x000000059be37c23 */ /* 0x000fe200080108dc */
[--C-:B------:R-:W-:Y:S01]  /*2460*/  FADD.FTZ R155, R156, -R18.reuse ;  /* 0x800000129c9b7221 */ /* 0x100fe20000010000 */
[----:B------:R-:W-:Y:S01]  /*2470*/  FADD.FTZ R220, R158, -R18 ;  /* 0x800000129edc7221 */ /* 0x000fe20000010000 */
[C---:B------:R-:W-:Y:S01]  /*2480*/  FSEL R18, R224.reuse, -INF , P2 ;  /* 0xff800000e0127808 */ /* 0x040fe20001000000 */
[----:B------:R-:W1:Y:S01]  /*2490*/  MUFU.EX2 R154, R154 ;  /* 0x0000009a009a7308 */ /* 0x000e620000000800 */
[----:B------:R-:W-:Y:S01]  /*24a0*/  FSEL R158, R191, -INF , P1 ;  /* 0xff800000bf9e7808 */ /* 0x000fe20000800000 */
[----:B------:R-:W-:Y:S01]  /*24b0*/  FADD.FTZ R156, R159, -R19 ;  /* 0x800000139f9c7221 */ /* 0x000fe20000010000 */
[----:B------:R-:W-:Y:S01]  /*24c0*/  FFMA.FTZ R224, -R224, R224, 1 ;  /* 0x3f800000e0e07423 */ /* 0x000fe200000101e0 */
[--C-:B------:R-:W-:Y:S01]  /*24d0*/  FFMA.FTZ R228, R18, UR5, -R221.reuse ;  /* 0x0000000512e47c23 */ /* 0x100fe200080108dd */
[----:B------:R-:W-:Y:S01]  /*24e0*/  FFMA.FTZ R191, -R191, R191, 1 ;  /* 0x3f800000bfbf7423 */ /* 0x000fe200000101bf */
[----:B------:R-:W2:Y:S01]  /*24f0*/  LDS.64 R18, [R12+0x28240] ;  /* 0x028240000c127984 */ /* 0x000ea20000000a00 */
[----:B------:R-:W-:Y:S01]  /*2500*/  FFMA.FTZ R221, R158, UR5, -R221 ;  /* 0x000000059edd7c23 */ /* 0x000fe200080108dd */
[----:B------:R-:W3:Y:S08]  /*2510*/  MUFU.EX2 R159, R227 ;  /* 0x000000e3009f7308 */ /* 0x000ef00000000800 */
[----:B------:R-:W4:Y:S01]  /*2520*/  MUFU.EX2 R158, R228 ;  /* 0x000000e4009e7308 */ /* 0x000f220000000800 */
[----:B-1----:R-:W-:-:S04]  /*2530*/  FMUL.FTZ R190, R154, R155 ;  /* 0x0000009b9abe7220 */ /* 0x002fc80000410000 */
[----:B------:R-:W-:-:S03]  /*2540*/  FMUL.FTZ R190, R187, R190 ;  /* 0x000000bebbbe7220 */ /* 0x000fc60000410000 */
[----:B------:R-:W1:Y:S01]  /*2550*/  MUFU.EX2 R155, R221 ;  /* 0x000000dd009b7308 */ /* 0x000e620000000800 */
[----:B---3--:R-:W-:-:S04]  /*2560*/  FMUL.FTZ R220, R159, R220 ;  /* 0x000000dc9fdc7220 */ /* 0x008fc80000410000 */
[----:B------:R-:W-:Y:S01]  /*2570*/  FMUL.FTZ R187, R203, R220 ;  /* 0x000000dccbbb7220 */ /* 0x000fe20000410000 */
[----:B------:R-:W-:Y:S01]  /*2580*/  FMUL.FTZ R220, R209, UR10 ;  /* 0x0000000ad1dc7c20 */ /* 0x000fe20008410000 */
[C---:B----4-:R-:W-:Y:S01]  /*2590*/  FMUL.FTZ R157, R158.reuse, R157 ;  /* 0x0000009d9e9d7220 */ /* 0x050fe20000410000 */
[----:B------:R-:W-:-:S04]  /*25a0*/  F2FP.F16.F32.PACK_AB R158, R158, R154 ;  /* 0x0000009a9e9e723e */ /* 0x000fc800000000ff */
[----:B------:R-:W-:Y:S01]  /*25b0*/  MUFU.TANH R220, R220 ;  /* 0x000000dc00dc7308 */ /* 0x000fe20000002400 */
[----:B------:R-:W-:Y:S01]  /*25c0*/  FMUL.FTZ R209, R224, R157 ;  /* 0x0000009de0d17220 */ /* 0x000fe20000410000 */
[C---:B------:R-:W-:Y:S01]  /*25d0*/  FSEL R157, R192.reuse, -INF , P2 ;  /* 0xff800000c09d7808 */ /* 0x040fe20001000000 */
[----:B------:R-:W-:Y:S01]  /*25e0*/  FFMA.FTZ R192, -R192, R192, 1 ;  /* 0x3f800000c0c07423 */ /* 0x000fe200000101c0 */
[----:B-1----:R-:W-:Y:S02]  /*25f0*/  FMUL.FTZ R156, R155, R156 ;  /* 0x0000009c9b9c7220 */ /* 0x002fe40000410000 */
[----:B------:R-:W-:Y:S01]  /*2600*/  F2FP.F16.F32.PACK_AB R186, R209, R190 ;  /* 0x000000bed1ba723e */ /* 0x000fe200000000ff */
[----:B------:R-:W-:Y:S01]  /*2610*/  FFMA.FTZ R203, R157, UR5, -R218 ;  /* 0x000000059dcb7c23 */ /* 0x000fe200080108da */
[----:B------:R-:W-:Y:S01]  /*2620*/  FSEL R157, R194, -INF , P1 ;  /* 0xff800000c29d7808 */ /* 0x000fe20000800000 */
[----:B------:R-:W-:Y:S01]  /*2630*/  FMUL.FTZ R191, R191, R156 ;  /* 0x0000009cbfbf7220 */ /* 0x000fe20000410000 */
[--C-:B--2---:R-:W-:Y:S01]  /*2640*/  FADD.FTZ R224, R160, -R18.reuse ;  /* 0x80000012a0e07221 */ /* 0x104fe20000010000 */
[----:B------:R-:W-:Y:S01]  /*2650*/  FSEL R160, R193, -INF , P2 ;  /* 0xff800000c1a07808 */ /* 0x000fe20001000000 */
[----:B------:R-:W-:Y:S01]  /*2660*/  FADD.FTZ R221, R162, -R18 ;  /* 0x80000012a2dd7221 */ /* 0x000fe20000010000 */
[----:B------:R-:W-:Y:S01]  /*2670*/  FFMA.FTZ R218, R157, UR5, -R218 ;  /* 0x000000059dda7c23 */ /* 0x000fe200080108da */
[----:B------:R-:W1:Y:S01]  /*2680*/  MUFU.EX2 R203, R203 ;  /* 0x000000cb00cb7308 */ /* 0x000e620000000800 */
[----:B------:R-:W2:Y:S01]  /*2690*/  LDS.64 R156, [R12+0x28260] ;  /* 0x028260000c9c7984 */ /* 0x000ea20000000a00 */
[----:B------:R-:W-:Y:S01]  /*26a0*/  FFMA.FTZ R160, R160, UR5, -R219 ;  /* 0x00000005a0a07c23 */ /* 0x000fe200080108db */
[----:B------:R-:W-:Y:S01]  /*26b0*/  FSEL R162, R195, -INF , P1 ;  /* 0xff800000c3a27808 */ /* 0x000fe20000800000 */
[----:B------:R-:W-:Y:S01]  /*26c0*/  FADD.FTZ R161, R161, -R19 ;  /* 0x80000013a1a17221 */ /* 0x000fe20000010000 */
[----:B------:R-:W-:Y:S01]  /*26d0*/  FFMA.FTZ R194, -R194, R194, 1 ;  /* 0x3f800000c2c27423 */ /* 0x000fe200000101c2 */
[----:B------:R-:W-:Y:S01]  /*26e0*/  FFMA.FTZ R193, -R193, R193, 1 ;  /* 0x3f800000c1c17423 */ /* 0x000fe200000101c1 */
[----:B------:R-:W-:Y:S01]  /*26f0*/  FFMA.FTZ R195, -R195, R195, 1 ;  /* 0x3f800000c3c37423 */ /* 0x000fe200000101c3 */
[----:B------:R-:W3:Y:S01]  /*2700*/  MUFU.EX2 R160, R160 ;  /* 0x000000a000a07308 */ /* 0x000ee20000000800 */
[----:B------:R-:W-:Y:S01]  /*2710*/  FFMA.FTZ R162, R162, UR5, -R219 ;  /* 0x00000005a2a27c23 */ /* 0x000fe200080108db */
[----:B------:R-:W-:-:S02]  /*2720*/  F2FP.F16.F32.PACK_AB R187, R191, R187 ;  /* 0x000000bbbfbb723e */ /* 0x000fc400000000ff */
[----:B------:R-:W-:-:S04]  /*2730*/  F2FP.F16.F32.PACK_AB R159, R155, R159 ;  /* 0x0000009f9b9f723e */ /* 0x000fc800000000ff */
[----:B------:R3:W4:Y:S01]  /*2740*/  MUFU.EX2 R18, R218 ;  /* 0x000000da00127308 */ /* 0x0007220000000800 */
[----:B-1----:R-:W-:Y:S01]  /*2750*/  FMUL.FTZ R219, R203, R224 ;  /* 0x000000e0cbdb7220 */ /* 0x002fe20000410000 */
[----:B------:R-:W-:Y:S01]  /*2760*/  FADD.FTZ R224, R163, -R19 ;  /* 0x80000013a3e07221 */ /* 0x000fe20000010000 */
[----:B------:R-:W-:Y:S02]  /*2770*/  FSEL R163, R198, -INF , P1 ;  /* 0xff800000c6a37808 */ /* 0x000fe40000800000 */
[----:B------:R-:W-:-:S03]  /*2780*/  FMUL.FTZ R192, R192, R219 ;  /* 0x000000dbc0c07220 */ /* 0x000fc60000410000 */
[----:B------:R1:W-:Y:S01]  /*2790*/  MUFU.EX2 R19, R162 ;  /* 0x000000a200137308 */ /* 0x0003e20000000800 */
[----:B---3--:R-:W-:Y:S01]  /*27a0*/  FMUL.FTZ R218, R160, R161 ;  /* 0x000000a1a0da7220 */ /* 0x008fe20000410000 */
[----:B------:R-:W-:-:S03]  /*27b0*/  FSEL R161, R196, -INF , P2 ;  /* 0xff800000c4a17808 */ /* 0x000fc60001000000 */
[----:B------:R-:W-:Y:S02]  /*27c0*/  FMUL.FTZ R193, R193, R218 ;  /* 0x000000dac1c17220 */ /* 0x000fe40000410000 */
[--C-:B-1----:R-:W-:Y:S01]  /*27d0*/  FFMA.FTZ R162, R161, UR5, -R14.reuse ;  /* 0x00000005a1a27c23 */ /* 0x102fe2000801080e */
[----:B------:R-:W-:Y:S01]  /*27e0*/  FFMA.FTZ R161, R163, UR5, -R14 ;  /* 0x00000005a3a17c23 */ /* 0x000fe2000801080e */
[C---:B------:R-:W-:Y:S01]  /*27f0*/  FSEL R14, R197.reuse, -INF , P2 ;  /* 0xff800000c50e7808 */ /* 0x040fe20001000000 */
[----:B----4-:R-:W-:Y:S01]  /*2800*/  FMUL.FTZ R221, R18, R221 ;  /* 0x000000dd12dd7220 */ /* 0x010fe20000410000 */
[----:B------:R-:W-:Y:S02]  /*2810*/  FFMA.FTZ R197, -R197, R197, 1 ;  /* 0x3f800000c5c57423 */ /* 0x000fe400000101c5 */
[----:B------:R-:W1:Y:S01]  /*2820*/  MUFU.EX2 R162, R162 ;  /* 0x000000a200a27308 */ /* 0x000e620000000800 */
[----:B------:R-:W-:Y:S01]  /*2830*/  FFMA.FTZ R163, R14, UR5, -R15 ;  /* 0x000000050ea37c23 */ /* 0x000fe2000801080f */
[--C-:B--2---:R-:W-:Y:S01]  /*2840*/  FADD.FTZ R219, R164, -R156.reuse ;  /* 0x8000009ca4db7221 */ /* 0x104fe20000010000 */
[----:B------:R-:W-:Y:S01]  /*2850*/  FADD.FTZ R166, R166, -R156 ;  /* 0x8000009ca6a67221 */ /* 0x000fe20000010000 */
[----:B------:R-:W-:Y:S01]  /*2860*/  FSEL R156, R199, -INF , P1 ;  /* 0xff800000c79c7808 */ /* 0x000fe20000800000 */
[----:B------:R-:W-:Y:S01]  /*2870*/  FMUL.FTZ R194, R194, R221 ;  /* 0x000000ddc2c27220 */ /* 0x000fe20000410000 */
[----:B------:R-:W-:Y:S01]  /*2880*/  FADD.FTZ R221, R167, -R157 ;  /* 0x8000009da7dd7221 */ /* 0x000fe20000010000 */
[----:B------:R-:W-:Y:S01]  /*2890*/  FSEL R167, R188, -INF , P1 ;  /* 0xff800000bca77808 */ /* 0x000fe20000800000 */
[----:B------:R-:W2:Y:S01]  /*28a0*/  MUFU.EX2 R161, R161 ;  /* 0x000000a100a17308 */ /* 0x000ea20000000800 */
[----:B------:R-:W-:Y:S01]  /*28b0*/  FFMA.FTZ R164, R156, UR5, -R15 ;  /* 0x000000059ca47c23 */ /* 0x000fe2000801080f */
[----:B------:R-:W-:Y:S01]  /*28c0*/  FFMA.FTZ R156, -R196, R196, 1 ;  /* 0x3f800000c49c7423 */ /* 0x000fe200000101c4 */
[----:B------:R-:W3:Y:S01]  /*28d0*/  LDS.64 R14, [R12+0x28280] ;  /* 0x028280000c0e7984 */ /* 0x000ee20000000a00 */
[----:B------:R-:W-:Y:S01]  /*28e0*/  FADD.FTZ R196, R165, -R157 ;  /* 0x8000009da5c47221 */ /* 0x000fe20000010000 */
[----:B------:R-:W-:Y:S01]  /*28f0*/  FFMA.FTZ R157, -R198, R198, 1 ;  /* 0x3f800000c69d7423 */ /* 0x000fe200000101c6 */
[----:B------:R-:W-:Y:S01]  /*2900*/  FSEL R165, R200, -INF , P2 ;  /* 0xff800000c8a57808 */ /* 0x000fe20001000000 */
[----:B------:R-:W-:Y:S01]  /*2910*/  FMUL.FTZ R198, R214, UR10 ;  /* 0x0000000ad6c67c20 */ /* 0x000fe20008410000 */
[----:B------:R-:W4:Y:S01]  /*2920*/  MUFU.EX2 R163, R163 ;  /* 0x000000a300a37308 */ /* 0x000f220000000800 */
[----:B------:R-:W-:Y:S01]  /*2930*/  FFMA.FTZ R199, -R199, R199, 1 ;  /* 0x3f800000c7c77423 */ /* 0x000fe200000101c7 */
[----:B-1----:R-:W-:Y:S01]  /*2940*/  FMUL.FTZ R219, R162, R219 ;  /* 0x000000dba2db7220 */ /* 0x002fe20000410000 */
[----:B------:R-:W-:-:S03]  /*2950*/  FMUL.FTZ R224, R19, R224 ;  /* 0x000000e013e07220 */ /* 0x000fc60000410000 */
[----:B------:R-:W-:Y:S01]  /*2960*/  FMUL.FTZ R156, R156, R219 ;  /* 0x000000db9c9c7220 */ /* 0x000fe20000410000 */
[----:B------:R-:W-:Y:S01]  /*2970*/  FMUL.FTZ R195, R195, R224 ;  /* 0x000000e0c3c37220 */ /* 0x000fe20000410000 */
[----:B------:R-:W1:Y:S01]  /*2980*/  MUFU.EX2 R164, R164 ;  /* 0x000000a400a47308 */ /* 0x000e620000000800 */
[----:B--2---:R-:W-:-:S03]  /*2990*/  FMUL.FTZ R166, R161, R166 ;  /* 0x000000a6a1a67220 */ /* 0x004fc60000410000 */
[----:B------:R-:W-:Y:S01]  /*29a0*/  F2FP.F16.F32.PACK_AB R189, R195, R194 ;  /* 0x000000c2c3bd723e */ /* 0x000fe200000000ff */
[----:B------:R-:W-:Y:S01]  /*29b0*/  FMUL.FTZ R157, R157, R166 ;  /* 0x000000a69d9d7220 */ /* 0x000fe20000410000 */
[--C-:B------:R-:W-:Y:S01]  /*29c0*/  FFMA.FTZ R166, R165, UR5, -R20.reuse ;  /* 0x00000005a5a67c23 */ /* 0x100fe20008010814 */
[----:B------:R-:W-:Y:S01]  /*29d0*/  FFMA.FTZ R165, R167, UR5, -R20 ;  /* 0x00000005a7a57c23 */ /* 0x000fe20008010814 */
[----:B------:R-:W-:Y:S01]  /*29e0*/  MUFU.TANH R198, R198 ;  /* 0x000000c600c67308 */ /* 0x000fe20000002400 */
[C---:B----4-:R-:W-:Y:S01]  /*29f0*/  FMUL.FTZ R196, R163.reuse, R196 ;  /* 0x000000c4a3c47220 */ /* 0x050fe20000410000 */
[----:B------:R-:W-:-:S03]  /*2a00*/  F2FP.F16.F32.PACK_AB R154, R163, R162 ;  /* 0x000000a2a39a723e */ /* 0x000fc600000000ff */
[----:B------:R-:W-:-:S03]  /*2a10*/  FMUL.FTZ R197, R197, R196 ;  /* 0x000000c4c5c57220 */ /* 0x000fc60000410000 */
[----:B------:R2:W4:Y:S01]  /*2a20*/  MUFU.EX2 R20, R166 ;  /* 0x000000a600147308 */ /* 0x0005220000000800 */
[----:B-1----:R-:W-:Y:S01]  /*2a30*/  FMUL.FTZ R214, R164, R221 ;  /* 0x000000dda4d67220 */ /* 0x002fe20000410000 */
[----:B------:R-:W-:Y:S02]  /*2a40*/  F2FP.F16.F32.PACK_AB R190, R197, R156 ;  /* 0x0000009cc5be723e */ /* 0x000fe400000000ff */
[----:B------:R-:W-:Y:S01]  /*2a50*/  F2FP.F16.F32.PACK_AB R156, R17, R13 ;  /* 0x0000000d119c723e */ /* 0x000fe200000000ff */
[----:B------:R-:W-:Y:S01]  /*2a60*/  FMUL.FTZ R196, R199, R214 ;  /* 0x000000d6c7c47220 */ /* 0x000fe20000410000 */
[----:B------:R-:W-:Y:S01]  /*2a70*/  FFMA.FTZ R199, -R200, R200, 1 ;  /* 0x3f800000c8c77423 */ /* 0x000fe200000101c8 */
[----:B------:R-:W-:Y:S01]  /*2a80*/  FFMA.FTZ R214, -R188, R188, 1 ;  /* 0x3f800000bcd67423 */ /* 0x000fe200000101bc */
[----:B------:R-:W1:Y:S01]  /*2a90*/  MUFU.EX2 R165, R165 ;  /* 0x000000a500a57308 */ /* 0x000e620000000800 */
[C---:B--2---:R-:W-:Y:S01]  /*2aa0*/  FSEL R166, R202.reuse, -INF , P1 ;  /* 0xff800000caa67808 */ /* 0x044fe20000800000 */
[----:B------:R-:W-:Y:S01]  /*2ab0*/  FFMA.FTZ R202, -R202, R202, 1 ;  /* 0x3f800000caca7423 */ /* 0x000fe200000101ca */
[--C-:B---3--:R-:W-:Y:S01]  /*2ac0*/  FADD.FTZ R167, R168, -R14.reuse ;  /* 0x8000000ea8a77221 */ /* 0x108fe20000010000 */
[----:B------:R-:W-:Y:S01]  /*2ad0*/  FADD.FTZ R170, R170, -R14 ;  /* 0x8000000eaaaa7221 */ /* 0x000fe20000010000 */
[----:B------:R-:W-:Y:S01]  /*2ae0*/  FSEL R14, R201, -INF , P2 ;  /* 0xff800000c90e7808 */ /* 0x000fe20001000000 */
[--C-:B------:R-:W-:Y:S01]  /*2af0*/  FADD.FTZ R169, R169, -R15.reuse ;  /* 0x8000000fa9a97221 */ /* 0x100fe20000010000 */
[----:B------:R-:W-:Y:S01]  /*2b00*/  FADD.FTZ R171, R171, -R15 ;  /* 0x8000000fabab7221 */ /* 0x000fe20000010000 */
[--C-:B------:R-:W-:Y:S01]  /*2b10*/  FFMA.FTZ R166, R166, UR5, -R21.reuse ;  /* 0x00000005a6a67c23 */ /* 0x100fe20008010815 */
[----:B------:R-:W-:Y:S01]  /*2b20*/  FFMA.FTZ R201, -R201, R201, 1 ;  /* 0x3f800000c9c97423 */ /* 0x000fe200000101c9 */
[----:B------:R-:W-:Y:S01]  /*2b30*/  FFMA.FTZ R168, R14, UR5, -R21 ;  /* 0x000000050ea87c23 */ /* 0x000fe20008010815 */
[----:B----4-:R-:W-:Y:S01]  /*2b40*/  FMUL.FTZ R14, R20, R167 ;  /* 0x000000a7140e7220 */ /* 0x010fe20000410000 */
[C---:B------:R-:W-:Y:S01]  /*2b50*/  FSEL R21, R204.reuse, -INF , P2 ;  /* 0xff800000cc157808 */ /* 0x040fe20001000000 */
[----:B------:R-:W-:Y:S01]  /*2b60*/  FFMA.FTZ R204, -R204, R204, 1 ;  /* 0x3f800000cccc7423 */ /* 0x000fe200000101cc */
[----:B------:R-:W2:Y:S01]  /*2b70*/  MUFU.EX2 R166, R166 ;  /* 0x000000a600a67308 */ /* 0x000ea20000000800 */
[----:B------:R-:W-:Y:S01]  /*2b80*/  FMUL.FTZ R199, R199, R14 ;  /* 0x0000000ec7c77220 */ /* 0x000fe20000410000 */
[----:B------:R-:W-:Y:S01]  /*2b90*/  FSEL R200, R215, -INF , P1 ;  /* 0xff800000d7c87808 */ /* 0x000fe20000800000 */
[----:B------:R-:W3:Y:S01]  /*2ba0*/  LDS.64 R14, [R12+0x282a0] ;  /* 0x0282a0000c0e7984 */ /* 0x000ee20000000a00 */
[----:B-1----:R-:W-:Y:S01]  /*2bb0*/  FMUL.FTZ R167, R165, R170 ;  /* 0x000000aaa5a77220 */ /* 0x002fe20000410000 */
[----:B------:R-:W-:Y:S01]  /*2bc0*/  FFMA.FTZ R21, R21, UR5, -R22 ;  /* 0x0000000515157c23 */ /* 0x000fe20008010816 */
[----:B------:R-:W-:Y:S01]  /*2bd0*/  FFMA.FTZ R215, -R215, R215, 1 ;  /* 0x3f800000d7d77423 */ /* 0x000fe200000101d7 */
[----:B------:R-:W-:Y:S01]  /*2be0*/  F2FP.F16.F32.PACK_AB R191, R196, R157 ;  /* 0x0000009dc4bf723e */ /* 0x000fe200000000ff */
[----:B------:R-:W1:Y:S01]  /*2bf0*/  MUFU.EX2 R168, R168 ;  /* 0x000000a800a87308 */ /* 0x000e620000000800 */
[----:B------:R-:W-:Y:S01]  /*2c00*/  FMUL.FTZ R214, R214, R167 ;  /* 0x000000a7d6d67220 */ /* 0x000fe20000410000 */
[C---:B------:R-:W-:Y:S01]  /*2c10*/  FSEL R167, R206.reuse, -INF , P1 ;  /* 0xff800000cea77808 */ /* 0x040fe20000800000 */
[----:B------:R-:W-:Y:S01]  /*2c20*/  FFMA.FTZ R206, -R206, R206, 1 ;  /* 0x3f800000cece7423 */ /* 0x000fe200000101ce */
[----:B------:R-:W-:Y:S01]  /*2c30*/  IMAD R157, R4, 0x2000, R11 ;  /* 0x00002000049d7824 */ /* 0x000fe200078e020b */
[----:B------:R-:W-:-:S02]  /*2c40*/  F2FP.F16.F32.PACK_AB R155, R164, R161 ;  /* 0x000000a1a49b723e */ /* 0x000fc400000000ff */
[----:B------:R-:W-:Y:S01]  /*2c50*/  FFMA.FTZ R167, R167, UR5, -R22 ;  /* 0x00000005a7a77c23 */ /* 0x000fe20008010816 */
[----:B------:R-:W4:Y:S01]  /*2c60*/  MUFU.EX2 R21, R21 ;  /* 0x0000001500157308 */ /* 0x000f220000000800 */
[C---:B------:R-:W-:Y:S01]  /*2c70*/  FSEL R22, R205.reuse, -INF , P2 ;  /* 0xff800000cd167808 */ /* 0x040fe20001000000 */
[C---:B--2---:R-:W-:Y:S01]  /*2c80*/  FMUL.FTZ R171, R166.reuse, R171 ;  /* 0x000000aba6ab7220 */ /* 0x044fe20000410000 */
[----:B------:R-:W-:Y:S01]  /*2c90*/  FFMA.FTZ R205, -R205, R205, 1 ;  /* 0x3f800000cdcd7423 */ /* 0x000fe200000101cd */
[----:B------:R-:W-:Y:S02]  /*2ca0*/  F2FP.F16.F32.PACK_AB R165, R166, R165 ;  /* 0x000000a5a6a5723e */ /* 0x000fe400000000ff */
[----:B------:R-:W-:Y:S01]  /*2cb0*/  FMUL.FTZ R202, R202, R171 ;  /* 0x000000abcaca7220 */ /* 0x000fe20000410000 */
[----:B------:R-:W-:Y:S01]  /*2cc0*/  FSEL R171, R210, -INF , P1 ;  /* 0xff800000d2ab7808 */ /* 0x000fe20000800000 */
[----:B------:R-:W2:Y:S01]  /*2cd0*/  MUFU.EX2 R167, R167 ;  /* 0x000000a700a77308 */ /* 0x000ea20000000800 */
[----:B-1----:R-:W-:Y:S01]  /*2ce0*/  FMUL.FTZ R170, R168, R169 ;  /* 0x000000a9a8aa7220 */ /* 0x002fe20000410000 */
[----:B------:R-:W-:Y:S01]  /*2cf0*/  FFMA.FTZ R169, R22, UR5, -R23 ;  /* 0x0000000516a97c23 */ /* 0x000fe20008010817 */
[C---:B------:R-:W-:Y:S01]  /*2d00*/  FSEL R22, R207.reuse, -INF , P1 ;  /* 0xff800000cf167808 */ /* 0x040fe20000800000 */
[----:B------:R-:W-:Y:S01]  /*2d10*/  FFMA.FTZ R207, -R207, R207, 1 ;  /* 0x3f800000cfcf7423 */ /* 0x000fe200000101cf */
[----:B------:R-:W-:Y:S01]  /*2d20*/  FMUL.FTZ R201, R201, R170 ;  /* 0x000000aac9c97220 */ /* 0x000fe20000410000 */
[----:B------:R-:W-:-:S02]  /*2d30*/  F2FP.F16.F32.PACK_AB R164, R168, R20 ;  /* 0x00000014a8a4723e */ /* 0x000fc400000000ff */
[----:B------:R-:W-:Y:S01]  /*2d40*/  FFMA.FTZ R170, R22, UR5, -R23 ;  /* 0x0000000516aa7c23 */ /* 0x000fe20008010817 */
[----:B------:R-:W-:Y:S01]  /*2d50*/  FSEL R23, R208, -INF , P2 ;  /* 0xff800000d0177808 */ /* 0x000fe20001000000 */
[----:B------:R-:W1:Y:S01]  /*2d60*/  MUFU.EX2 R169, R169 ;  /* 0x000000a900a97308 */ /* 0x000e620000000800 */
[----:B------:R-:W-:Y:S02]  /*2d70*/  FSEL R22, R220, -INF , P2 ;  /* 0xff800000dc167808 */ /* 0x000fe40001000000 */
[----:B------:R-:W-:Y:S01]  /*2d80*/  SHF.R.U32.HI R13, RZ, 0x4, R226 ;  /* 0x00000004ff0d7819 */ /* 0x000fe200000116e2 */
[--C-:B------:R-:W-:Y:S01]  /*2d90*/  FFMA.FTZ R23, R23, UR5, -R216.reuse ;  /* 0x0000000517177c23 */ /* 0x100fe200080108d8 */
[----:B------:R-:W-:Y:S02]  /*2da0*/  FFMA.FTZ R216, R171, UR5, -R216 ;  /* 0x00000005abd87c23 */ /* 0x000fe400080108d8 */
[----:B------:R-:W-:Y:S01]  /*2db0*/  LOP3.LUT R13, R13, 0x3fff, RZ, 0xc0, !PT ;  /* 0x00003fff0d0d7812 */ /* 0x000fe200078ec0ff */
[----:B------:R2:W-:Y:S01]  /*2dc0*/  MUFU.EX2 R171, R23 ;  /* 0x0000001700ab7308 */ /* 0x0005e20000000800 */
[--C-:B---3--:R-:W-:Y:S01]  /*2dd0*/  FADD.FTZ R172, R172, -R14.reuse ;  /* 0x8000000eacac7221 */ /* 0x108fe20000010000 */
[----:B------:R-:W-:Y:S01]  /*2de0*/  FADD.FTZ R174, R174, -R14 ;  /* 0x8000000eaeae7221 */ /* 0x000fe20000010000 */
[--C-:B------:R-:W-:Y:S01]  /*2df0*/  FADD.FTZ R188, R173, -R15.reuse ;  /* 0x8000000fadbc7221 */ /* 0x100fe20000010000 */
[----:B------:R-:W-:Y:S01]  /*2e00*/  FADD.FTZ R175, R175, -R15 ;  /* 0x8000000fafaf7221 */ /* 0x000fe20000010000 */
[----:B----4-:R-:W-:Y:S01]  /*2e10*/  FMUL.FTZ R173, R21, R172 ;  /* 0x000000ac15ad7220 */ /* 0x010fe20000410000 */
[----:B------:R-:W3:Y:S01]  /*2e20*/  LDS.64 R14, [R12+0x282c0] ;  /* 0x0282c0000c0e7984 */ /* 0x000ee20000000a00 */
[----:B------:R-:W-:Y:S01]  /*2e30*/  LOP3.LUT R13, R13, 0x10000, RZ, 0xfc, !PT ;  /* 0x000100000d0d7812 */ /* 0x000fe200078efcff */
[----:B------:R-:W4:Y:S01]  /*2e40*/  MUFU.EX2 R170, R170 ;  /* 0x000000aa00aa7308 */ /* 0x000f220000000800 */
[----:B------:R-:W-:Y:S01]  /*2e50*/  FMUL.FTZ R204, R204, R173 ;  /* 0x000000adcccc7220 */ /* 0x000fe20000410000 */
[----:B------:R-:W-:Y:S01]  /*2e60*/  FFMA.FTZ R173, R22, UR5, -R217 ;  /* 0x0000000516ad7c23 */ /* 0x000fe200080108d9 */
[----:B------:R-:W-:Y:S01]  /*2e70*/  FSEL R22, R211, -INF , P1 ;  /* 0xff800000d3167808 */ /* 0x000fe20000800000 */
[----:B--2---:R-:W-:Y:S01]  /*2e80*/  FMUL.FTZ R23, R167, R174 ;  /* 0x000000aea7177220 */ /* 0x004fe20000410000 */
[C---:B-1----:R-:W-:Y:S01]  /*2e90*/  FMUL.FTZ R188, R169.reuse, R188 ;  /* 0x000000bca9bc7220 */ /* 0x042fe20000410000 */
[----:B------:R-:W-:Y:S01]  /*2ea0*/  F2FP.F16.F32.PACK_AB R166, R169, R21 ;  /* 0x00000015a9a6723e */ /* 0x000fe200000000ff */
[----:B------:R-:W-:-:S02]  /*2eb0*/  IMAD R13, R4, 0x400, R13 ;  /* 0x00000400040d7824 */ /* 0x000fc400078e020d */
[----:B------:R-:W-:Y:S01]  /*2ec0*/  FFMA.FTZ R174, R22, UR5, -R217 ;  /* 0x0000000516ae7c23 */ /* 0x000fe200080108d9 */
[----:B------:R-:W-:Y:S01]  /*2ed0*/  FMUL.FTZ R206, R206, R23 ;  /* 0x00000017cece7220 */ /* 0x000fe20000410000 */
[C---:B------:R-:W-:Y:S01]  /*2ee0*/  FSEL R217, R212.reuse, -INF , P2 ;  /* 0xff800000d4d97808 */ /* 0x040fe20001000000 */
[----:B------:R1:W2:Y:S01]  /*2ef0*/  LDS.64 R22, [R12+0x282e0] ;  /* 0x0282e0000c167984 */ /* 0x0002a20000000a00 */
[----:B------:R-:W-:Y:S01]  /*2f00*/  FMUL.FTZ R205, R205, R188 ;  /* 0x000000bccdcd7220 */ /* 0x000fe20000410000 */
[----:B------:R5:W1:Y:S01]  /*2f10*/  MUFU.EX2 R172, R216 ;  /* 0x000000d800ac7308 */ /* 0x000a620000000800 */
[----:B------:R-:W-:Y:S01]  /*2f20*/  FFMA.FTZ R212, -R212, R212, 1 ;  /* 0x3f800000d4d47423 */ /* 0x000fe200000101d4 */
[----:B------:R-:W-:Y:S01]  /*2f30*/  R2UR UR8, R13 ;  /* 0x000000000d0872ca */ /* 0x000fe200000e0000 */
[C---:B----4-:R-:W-:Y:S01]  /*2f40*/  FMUL.FTZ R188, R170.reuse, R175 ;  /* 0x000000afaabc7220 */ /* 0x050fe20000410000 */
[----:B------:R-:W-:Y:S02]  /*2f50*/  F2FP.F16.F32.PACK_AB R194, R205, R204 ;  /* 0x000000cccdc2723e */ /* 0x000fe400000000ff */
[----:B------:R-:W-:-:S02]  /*2f60*/  F2FP.F16.F32.PACK_AB R167, R170, R167 ;  /* 0x000000a7aaa7723e */ /* 0x000fc400000000ff */
[----:B------:R-:W4:Y:S01]  /*2f70*/  MUFU.EX2 R173, R173 ;  /* 0x000000ad00ad7308 */ /* 0x000f220000000800 */
[--C-:B-----5:R-:W-:Y:S01]  /*2f80*/  FFMA.FTZ R216, R217, UR5, -R222.reuse ;  /* 0x00000005d9d87c23 */ /* 0x120fe200080108de */
[C---:B------:R-:W-:Y:S01]  /*2f90*/  FSEL R217, R198.reuse, -INF , P1 ;  /* 0xff800000c6d97808 */ /* 0x040fe20000800000 */
[----:B------:R-:W-:Y:S01]  /*2fa0*/  FMUL.FTZ R207, R207, R188 ;  /* 0x000000bccfcf7220 */ /* 0x000fe20000410000 */
[C---:B------:R-:W-:Y:S01]  /*2fb0*/  FSEL R188, R213.reuse, -INF , P2 ;  /* 0xff800000d5bc7808 */ /* 0x040fe20001000000 */
[----:B------:R-:W-:Y:S01]  /*2fc0*/  FFMA.FTZ R198, -R198, R198, 1 ;  /* 0x3f800000c6c67423 */ /* 0x000fe200000101c6 */
[----:B------:R-:W-:Y:S01]  /*2fd0*/  FFMA.FTZ R213, -R213, R213, 1 ;  /* 0x3f800000d5d57423 */ /* 0x000fe200000101d5 */
[----:B------:R-:W-:Y:S01]  /*2fe0*/  FFMA.FTZ R175, R217, UR5, -R222 ;  /* 0x00000005d9af7c23 */ /* 0x000fe200080108de */
[----:B------:R-:W5:Y:S01]  /*2ff0*/  MUFU.EX2 R174, R174 ;  /* 0x000000ae00ae7308 */ /* 0x000f620000000800 */
[--C-:B------:R-:W-:Y:S01]  /*3000*/  FFMA.FTZ R188, R188, UR5, -R223.reuse ;  /* 0x00000005bcbc7c23 */ /* 0x100fe200080108df */
[----:B------:R-:W-:Y:S01]  /*3010*/  FFMA.FTZ R223, R200, UR5, -R223 ;  /* 0x00000005c8df7c23 */ /* 0x000fe200080108df */
[----:B------:R-:W-:-:S05]  /*3020*/  F2FP.F16.F32.PACK_AB R195, R207, R206 ;  /* 0x000000cecfc3723e */ /* 0x000fca00000000ff */
[----:B------:R-:W-:Y:S01]  /*3030*/  MUFU.EX2 R175, R175 ;  /* 0x000000af00af7308 */ /* 0x000fe20000000800 */
[--C-:B---3--:R-:W-:Y:S01]  /*3040*/  FADD.FTZ R218, R176, -R14.reuse ;  /* 0x8000000eb0da7221 */ /* 0x108fe20000010000 */
[----:B------:R-:W-:Y:S01]  /*3050*/  FADD.FTZ R217, R178, -R14 ;  /* 0x8000000eb2d97221 */ /* 0x000fe20000010000 */
[----:B------:R-:W-:Y:S01]  /*3060*/  FADD.FTZ R219, R179, -R15 ;  /* 0x8000000fb3db7221 */ /* 0x000fe20000010000 */
[----:B------:R-:W-:Y:S01]  /*3070*/  FFMA.FTZ R178, -R220, R220, 1 ;  /* 0x3f800000dcb27423 */ /* 0x000fe200000101dc */
[----:B------:R-:W-:Y:S01]  /*3080*/  FMUL.FTZ R218, R171, R218 ;  /* 0x000000daabda7220 */ /* 0x000fe20000410000 */
[----:B------:R-:W-:Y:S01]  /*3090*/  FFMA.FTZ R176, -R210, R210, 1 ;  /* 0x3f800000d2b07423 */ /* 0x000fe200000101d2 */
[----:B-1----:R-:W-:Y:S01]  /*30a0*/  FMUL.FTZ R217, R172, R217 ;  /* 0x000000d9acd97220 */ /* 0x002fe20000410000 */
[----:B------:R1:W3:Y:S03]  /*30b0*/  MUFU.EX2 R12, R216 ;  /* 0x000000d8000c7308 */ /* 0x0002e60000000800 */
[----:B------:R-:W-:Y:S01]  /*30c0*/  FMUL.FTZ R176, R176, R217 ;  /* 0x000000d9b0b07220 */ /* 0x000fe20000410000 */
[--C-:B--2---:R-:W-:Y:S01]  /*30d0*/  FADD.FTZ R181, R181, -R23.reuse ;  /* 0x80000017b5b57221 */ /* 0x104fe20000010000 */
[----:B------:R-:W-:-:S03]  /*30e0*/  FADD.FTZ R183, R183, -R23 ;  /* 0x80000017b7b77221 */ /* 0x000fc60000010000 */
[----:B------:R5:W2:Y:S01]  /*30f0*/  MUFU.EX2 R200, R188 ;  /* 0x000000bc00c87308 */ /* 0x000aa20000000800 */
[----:B-1----:R-:W-:Y:S01]  /*3100*/  FADD.FTZ R216, R177, -R15 ;  /* 0x8000000fb1d87221 */ /* 0x002fe20000010000 */
[----:B------:R-:W-:Y:S01]  /*3110*/  FFMA.FTZ R15, -R208, R208, 1 ;  /* 0x3f800000d00f7423 */ /* 0x000fe200000101d0 */
[----:B------:R-:W-:Y:S02]  /*3120*/  FFMA.FTZ R177, -R211, R211, 1 ;  /* 0x3f800000d3b17423 */ /* 0x000fe400000101d3 */
[----:B----4-:R-:W-:Y:S01]  /*3130*/  FMUL.FTZ R179, R173, R216 ;  /* 0x000000d8adb37220 */ /* 0x010fe20000410000 */
[----:B------:R-:W-:Y:S02]  /*3140*/  FMUL.FTZ R15, R15, R218 ;  /* 0x000000da0f0f7220 */ /* 0x000fe40000410000 */
[----:B------:R-:W1:Y:S01]  /*3150*/  MUFU.EX2 R14, R223 ;  /* 0x000000df000e7308 */ /* 0x000e620000000800 */
[----:B------:R-:W-:Y:S01]  /*3160*/  FMUL.FTZ R178, R178, R179 ;  /* 0x000000b3b2b27220 */ /* 0x000fe20000410000 */
[--C-:B------:R-:W-:Y:S01]  /*3170*/  FADD.FTZ R179, R180, -R22.reuse ;  /* 0x80000016b4b37221 */ /* 0x100fe20000010000 */
[----:B------:R-:W-:Y:S01]  /*3180*/  FADD.FTZ R22, R182, -R22 ;  /* 0x80000016b6167221 */ /* 0x000fe20000010000 */
[----:B-----5:R-:W-:-:S02]  /*3190*/  FMUL.FTZ R188, R174, R219 ;  /* 0x000000dbaebc7220 */ /* 0x020fc40000410000 */
[----:B---3--:R-:W-:Y:S01]  /*31a0*/  FMUL.FTZ R179, R12, R179 ;  /* 0x000000b30cb37220 */ /* 0x008fe20000410000 */
[----:B------:R-:W-:Y:S01]  /*31b0*/  FMUL.FTZ R23, R175, R22 ;  /* 0x00000016af177220 */ /* 0x000fe20000410000 */
[----:B------:R-:W-:Y:S01]  /*31c0*/  FMUL.FTZ R177, R177, R188 ;  /* 0x000000bcb1b17220 */ /* 0x000fe20000410000 */
[----:B--2---:R-:W-:Y:S01]  /*31d0*/  FMUL.FTZ R22, R200, R181 ;  /* 0x000000b5c8167220 */ /* 0x004fe20000410000 */
[----:B------:R-:W-:Y:S01]  /*31e0*/  FMUL.FTZ R179, R212, R179 ;  /* 0x000000b3d4b37220 */ /* 0x000fe20000410000 */
[----:B------:R-:W-:Y:S01]  /*31f0*/  FMUL.FTZ R23, R198, R23 ;  /* 0x00000017c6177220 */ /* 0x000fe20000410000 */
[----:B------:R-:W-:Y:S01]  /*3200*/  F2FP.F16.F32.PACK_AB R196, R178, R15 ;  /* 0x0000000fb2c4723e */ /* 0x000fe200000000ff */
[----:B------:R-:W-:Y:S01]  /*3210*/  FMUL.FTZ R22, R213, R22 ;  /* 0x00000016d5167220 */ /* 0x000fe20000410000 */
[----:B------:R-:W-:Y:S01]  /*3220*/  IMAD R15, R157, 0x2, R16 ;  /* 0x000000029d0f7824 */ /* 0x000fe200078e0210 */
[----:B------:R-:W-:Y:S01]  /*3230*/  F2FP.F16.F32.PACK_AB R188, R193, R192 ;  /* 0x000000c0c1bc723e */ /* 0x000fe200000000ff */
[----:B-1----:R-:W-:Y:S01]  /*3240*/  FMUL.FTZ R180, R14, R183 ;  /* 0x000000b70eb47220 */ /* 0x002fe20000410000 */
[----:B------:R-:W-:-:S02]  /*3250*/  F2FP.F16.F32.PACK_AB R192, R201, R199 ;  /* 0x000000c7c9c0723e */ /* 0x000fc400000000ff */
[----:B------:R-:W-:Y:S01]  /*3260*/  STSM.16.MT88.4 [R15+0x28800], R184 ;  /* 0x028800b80f007844 */ /* 0x000fe20000004200 */
[----:B------:R-:W-:Y:S01]  /*3270*/  F2FP.F16.F32.PACK_AB R193, R202, R214 ;  /* 0x000000d6cac1723e */ /* 0x000fe200000000ff */
[----:B------:R-:W-:Y:S01]  /*3280*/  FMUL.FTZ R180, R215, R180 ;  /* 0x000000b4d7b47220 */ /* 0x000fe20000410000 */
[----:B------:R-:W-:Y:S01]  /*3290*/  F2FP.F16.F32.PACK_AB R197, R177, R176 ;  /* 0x000000b0b1c5723e */ /* 0x000fe200000000ff */
[----:B------:R-:W-:Y:S01]  /*32a0*/  STSM.16.MT88.4 [R15+0x29000], R188 ;  /* 0x029000bc0f007844 */ /* 0x000fe20000004200 */
[----:B------:R-:W-:Y:S02]  /*32b0*/  F2FP.F16.F32.PACK_AB R198, R22, R179 ;  /* 0x000000b316c6723e */ /* 0x000fe400000000ff */
[----:B------:R-:W-:Y:S01]  /*32c0*/  F2FP.F16.F32.PACK_AB R199, R180, R23 ;  /* 0x00000017b4c7723e */ /* 0x000fe200000000ff */
[----:B------:R-:W-:Y:S01]  /*32d0*/  STSM.16.MT88.4 [R15+0x29800], R192 ;  /* 0x029800c00f007844 */ /* 0x000fe20000004200 */
[----:B------:R-:W-:Y:S02]  /*32e0*/  F2FP.F16.F32.PACK_AB R157, R153, R152 ;  /* 0x00000098999d723e */ /* 0x000fe400000000ff */
[----:B------:R-:W-:Y:S01]  /*32f0*/  F2FP.F16.F32.PACK_AB R152, R160, R203 ;  /* 0x000000cba098723e */ /* 0x000fe200000000ff */
[----:B------:R1:W-:Y:S01]  /*3300*/  STSM.16.MT88.4 [R15+0x2a000], R196 ;  /* 0x02a000c40f007844 */ /* 0x0003e20000004200 */
[----:B------:R-:W-:Y:S01]  /*3310*/  WARPGROUP.ARRIVE ;  /* 0x00000000000079c5 */ /* 0x000fe20000000000 */
[----:B------:R-:W-:-:S05]  /*3320*/  F2FP.F16.F32.PACK_AB R153, R19, R18 ;  /* 0x000000121399723e */ /* 0x000fca00000000ff */
[----:B------:R-:W-:Y:S01]  /*3330*/  HGMMA.64x128x16.F32 R24, R156, gdesc[UR4].tnspB, R24, gsb0 ;  /* 0x41e000049c187df0 */ /* 0x000fe20008000818 */
[----:B------:R-:W-:Y:S01]  /*3340*/  UIADD3 UR6, UR4, 0x80, URZ ;  /* 0x0000008004067890 */ /* 0x000fe2000fffe03f */
[----:B------:R-:W-:Y:S01]  /*3350*/  UMOV UR7, 0x40000040 ;  /* 0x4000004000077882 */ /* 0x000fe20000000000 */
[----:B-1----:R-:W-:-:S05]  /*3360*/  IMAD R15, R8, 0x4000, R16 ;  /* 0x00004000080f7824 */ /* 0x002fca00078e0210 */
[----:B------:R-:W-:-:S13]  /*3370*/  R2UR UR5, R15 ;  /* 0x000000000f0572ca */ /* 0x000fda00000e0000 */
[----:B------:R-:W-:-:S04]  /*3380*/  USHF.R.U32.HI UR5, URZ, 0x4, UR5 ;  /* 0x000000043f057899 */ /* 0x000fc80008011605 */
[----:B------:R-:W-:-:S03]  /*3390*/  ULOP3.LUT UR9, UR5, 0x3fff, URZ, 0xc0, !UPT ;  /* 0x00003fff05097892 */ /* 0x000fc6000f8ec03f */
[----:B------:R-:W-:Y:S01]  /*33a0*/  UMOV UR5, 0x40000040 ;  /* 0x4000004000057882 */ /* 0x000fe20000000000 */
[----:B------:R-:W-:Y:S02]  /*33b0*/  WARPGROUP.DEPBAR.LE gsb0, 0x0 ;  /* 0x00008000000079c5 */ /* 0x000fe40000010000 */
[----:B------:R-:W-:-:S06]  /*33c0*/  WARPGROUP.ARRIVE ;  /* 0x00000000000079c5 */ /* 0x000fcc0000000000 */
[----:B------:R-:W-:Y:S01]  /*33d0*/  HGMMA.64x128x16.F32 R24, R152, gdesc[UR4].tnspB, R24, gsb0 ;  /* 0x41e0000498187df0 */ /* 0x000fe20008000818 */
[----:B------:R-:W-:Y:S01]  /*33e0*/  UIADD3 UR6, UR4, 0x100, URZ ;  /* 0x0000010004067890 */ /* 0x000fe2000fffe03f */
[----:B------:R-:W-:Y:S01]  /*33f0*/  UMOV UR7, 0x40000040 ;  /* 0x4000004000077882 */ /* 0x000fe20000000000 */
[----:B------:R-:W-:Y:S02]  /*3400*/  WARPGROUP.DEPBAR.LE gsb0, 0x0 ;  /* 0x00008000000079c5 */ /* 0x000fe40000010000 */
[----:B------:R-:W-:Y:S01]  /*3410*/  WARPGROUP.ARRIVE ;  /* 0x00000000000079c5 */ /* 0x000fe20000000000 */
[----:B------:R-:W-:Y:S02]  /*3420*/  F2FP.F16.F32.PACK_AB R152, R173, R171 ;  /* 0x000000abad98723e */ /* 0x000fe400000000ff */
[----:B------:R-:W-:Y:S02]  /*3430*/  F2FP.F16.F32.PACK_AB R153, R174, R172 ;  /* 0x000000acae99723e */ /* 0x000fe400000000ff */
[----:B------:R-:W-:-:S02]  /*3440*/  F2FP.F16.F32.PACK_AB R154, R200, R12 ;  /* 0x0000000cc89a723e */ /* 0x000fc400000000ff */
[----:B------:R-:W-:Y:S01]  /*3450*/  HGMMA.64x128x16.F32 R24, R164, gdesc[UR4].tnspB, R24, gsb0 ;  /* 0x41e00004a4187df0 */ /* 0x000fe20008000818 */
[----:B------:R-:W-:Y:S01]  /*3460*/  F2FP.F16.F32.PACK_AB R155, R14, R175 ;  /* 0x000000af0e9b723e */ /* 0x000fe200000000ff */
[----:B------:R-:W-:Y:S01]  /*3470*/  UIADD3 UR6, UR4, 0x180, URZ ;  /* 0x0000018004067890 */ /* 0x000fe2000fffe03f */
[----:B------:R-:W-:Y:S02]  /*3480*/  UMOV UR7, 0x40000040 ;  /* 0x4000004000077882 */ /* 0x000fe40000000000 */
[----:B------:R-:W-:Y:S01]  /*3490*/  UMOV UR4, UR8 ;  /* 0x0000000800047c82 */ /* 0x000fe20008000000 */
[----:B------:R-:W-:Y:S02]  /*34a0*/  WARPGROUP.DEPBAR.LE gsb0, 0x0 ;  /* 0x00008000000079c5 */ /* 0x000fe40000010000 */
[----:B------:R-:W-:-:S06]  /*34b0*/  WARPGROUP.ARRIVE ;  /* 0x00000000000079c5 */ /* 0x000fcc0000000000 */
[----:B------:R-:W-:Y:S01]  /*34c0*/  HGMMA.64x128x16.F32 R24, R152, gdesc[UR4].tnspB, R24, gsb0 ;  /* 0x41e0000498187df0 */ /* 0x000fe20008000818 */
[----:B------:R-:W-:Y:S01]  /*34d0*/  UMOV UR6, UR9 ;  /* 0x0000000900067c82 */ /* 0x000fe20008000000 */
[----:B------:R-:W-:Y:S01]  /*34e0*/  UMOV UR7, 0x40000040 ;  /* 0x4000004000077882 */ /* 0x000fe20000000000 */
[----:B------:R-:W-:Y:S02]  /*34f0*/  WARPGROUP.DEPBAR.LE gsb0, 0x0 ;  /* 0x00008000000079c5 */ /* 0x000fe40000010000 */
[----:B------:R-:W-:Y:S01]  /*3500*/  @!PT LDS RZ, [RZ] ;  /* 0x00000000fffff984 */ /* 0x000fe20000000800 */
[----:B------:R-:W-:Y:S01]  /*3510*/  @!PT LDS RZ, [RZ] ;  /* 0x00000000fffff984 */ /* 0x000fe20000000800 */
[----:B------:R-:W-:Y:S01]  /*3520*/  @!PT LDS RZ, [RZ] ;  /* 0x00000000fffff984 */ /* 0x000fe20000000800 */
[----:B------:R-:W-:Y:S01]  /*3530*/  @!PT LDS RZ, [RZ] ;  /* 0x00000000fffff984 */ /* 0x000fe20000000800 */
[----:B------:R1:W-:Y:S06]  /*3540*/  MEMBAR.ALL.CTA ;  /* 0x0000000000007992 */ /* 0x0003ec0000008000 */
[----:B-1----:R-:W1:Y:S02]  /*3550*/  FENCE.VIEW.ASYNC.S ;  /* 0x00000000000073c6 */ /* 0x002e640000000000 */
[----:B-1----:R-:W-:Y:S06]  /*3560*/  BAR.SYNC.DEFER_BLOCKING 0x9, 0x100 ;  /* 0x0244000000007b1d */ /* 0x002fec0000010000 */
[----:B------:R-:W-:-:S06]  /*3570*/  WARPGROUP.ARRIVE ;  /* 0x00000000000079c5 */ /* 0x000fcc0000000000 */
[----:B------:R-:W-:Y:S01]  /*3580*/  HGMMA.64x64x16.F32 R152, gdesc[UR4].tnspB, RZ, !UPT, gsb0 ;  /* 0x40e00000049879f0 */ /* 0x000fe2000c0008ff */
[----:B------:R-:W-:Y:S02]  /*3590*/  UIADD3 UR4, UR8, 0x2, URZ ;  /* 0x0000000208047890 */ /* 0x000fe4000fffe03f */
[----:B------:R-:W-:Y:S01]  /*35a0*/  UIADD3 UR6, UR9, 0x80, URZ ;  /* 0x0000008009067890 */ /* 0x000fe2000fffe03f */
[----:B------:R-:W-:Y:S01]  /*35b0*/  UMOV UR5, 0x40000040 ;  /* 0x4000004000057882 */ /* 0x000fe20000000000 */
[----:B------:R-:W-:Y:S01]  /*35c0*/  UMOV UR7, 0x40000040 ;  /* 0x4000004000077882 */ /* 0x000fe20000000000 */
[----:B------:R-:W-:Y:S02]  /*35d0*/  WARPGROUP.DEPBAR.LE gsb0, 0x0 ;  /* 0x00008000000079c5 */ /* 0x000fe40000010000 */
[----:B------:R-:W-:-:S06]  /*35e0*/  WARPGROUP.ARRIVE ;  /* 0x00000000000079c5 */ /* 0x000fcc0000000000 */
[----:B------:R-:W-:Y:S01]  /*35f0*/  HGMMA.64x64x16.F32 R152, gdesc[UR4].tnspB, R152, gsb0 ;  /* 0x40e00000049879f0 */ /* 0x000fe20008000898 */
        /* <DEDUP_REMOVED lines=41> */
[----:B------:R-:W-:Y:S03]  /*3890*/  HGMMA.64x64x16.F32 R152, gdesc[UR4].tnspB, R152, gsb0 ;  /* 0x40e00000049879f0 */ /* 0x000fe60008000898 */
[----:B------:R-:W-:Y:S02]  /*38a0*/  WARPGROUP.DEPBAR.LE gsb0, 0x0 ;  /* 0x00008000000079c5 */ /* 0x000fe40000010000 */
[----:B------:R-:W-:Y:S05]  /*38b0*/  @!P0 BRA `(.L_x_24) ;  /* 0x0000000000048947 */ /* 0x000fea0003800000 */
[----:B------:R-:W-:Y:S01]  /*38c0*/  BPT.TRAP 0x1 ;  /* 0x000000040000795c */ /* 0x000fe20000300000 */
.L_x_24:
[----:B------:R-:W-:Y:S01]  /*38d0*/  LOP3.LUT R13, R0, 0x2000000, RZ, 0xfc, !PT ;  /* 0x02000000000d7812 */ /* 0x000fe200078efcff */
[----:B------:R-:W-:Y:S01]  /*38e0*/  VIADD R0, R2, 0x30840 ;  /* 0x0003084002007836 */ /* 0x000fe20000000000 */
[----:B------:R-:W-:Y:S01]  /*38f0*/  UMOV UR7, 0x40000040 ;  /* 0x4000004000077882 */ /* 0x000fe20000000000 */
[----:B------:R-:W1:Y:S02]  /*3900*/  S2R R12, SR_TID.X ;  /* 0x00000000000c7919 */ /* 0x000e640000002100 */
[----:B------:R-:W-:Y:S01]  /*3910*/  IMAD R13, R4, 0x400, R13 ;  /* 0x00000400040d7824 */ /* 0x000fe200078e020d */
[----:B------:R-:W-:-:S04]  /*3920*/  PRMT R0, RZ, 0x654, R0 ;  /* 0x00000654ff007816 */ /* 0x000fc80000000000 */
[----:B------:R-:W-:Y:S01]  /*3930*/  R2UR UR4, R13 ;  /* 0x000000000d0472ca */ /* 0x000fe200000e0000 */
[----:B------:R2:W-:Y:S01]  /*3940*/  SYNCS.ARRIVE.TRANS64.RED.A1T0 RZ, [R0+URZ], RZ ;  /* 0x000000ff00ff79a7 */ /* 0x0005e2000810043f */
[----:B------:R-:W-:-:S11]  /*3950*/  WARPGROUP.ARRIVE ;  /* 0x00000000000079c5 */ /* 0x000fd60000000000 */
[----:B------:R-:W-:Y:S02]  /*3960*/  UMOV UR6, UR4 ;  /* 0x0000000400067c82 */ /* 0x000fe40008000000 */
[----:B------:R-:W-:Y:S01]  /*3970*/  HGMMA.64x128x16.F32 R88, R184, gdesc[UR4].tnspB, R88, gsb0 ;  /* 0x41e00004b8587df0 */ /* 0x000fe20008000858 */
[----:B------:R-:W-:Y:S01]  /*3980*/  UIADD3 UR6, UR4, 0x80, URZ ;  /* 0x0000008004067890 */ /* 0x000fe2000fffe03f */
[----:B------:R-:W-:Y:S01]  /*3990*/  UMOV UR7, 0x40000040 ;  /* 0x4000004000077882 */ /* 0x000fe20000000000 */
[----:B-1----:R-:W-:-:S05]  /*39a0*/  SHF.R.U32.HI R14, RZ, 0x7, R12 ;  /* 0x00000007ff0e7819 */ /* 0x002fca000001160c */
[C---:B------:R-:W-:Y:S02]  /*39b0*/  VIADD R12, R14.reuse, 0x9 ;  /* 0x000000090e0c7836 */ /* 0x040fe40000000000 */
[----:B--2---:R-:W-:Y:S01]  /*39c0*/  VIADD R0, R14, 0xc ;  /* 0x0000000c0e007836 */ /* 0x004fe20000000000 */
[----:B------:R-:W-:Y:S02]  /*39d0*/  WARPGROUP.DEPBAR.LE gsb0, 0x0 ;  /* 0x00008000000079c5 */ /* 0x000fe40000010000 */
[----:B------:R-:W-:-:S06]  /*39e0*/  WARPGROUP.ARRIVE ;  /* 0x00000000000079c5 */ /* 0x000fcc0000000000 */
[----:B------:R-:W-:Y:S01]  /*39f0*/  HGMMA.64x128x16.F32 R88, R188, gdesc[UR4].tnspB, R88, gsb0 ;  /* 0x41e00004bc587df0 */ /* 0x000fe20008000858 */
[----:B------:R-:W-:Y:S01]  /*3a00*/  UIADD3 UR6, UR4, 0x100, URZ ;  /* 0x0000010004067890 */ /* 0x000fe2000fffe03f */
[----:B------:R-:W-:Y:S01]  /*3a10*/  UMOV UR7, 0x40000040 ;  /* 0x4000004000077882 */ /* 0x000fe20000000000 */
[----:B------:R-:W-:Y:S01]  /*3a20*/  UIADD3 UR4, UR4, 0x180, URZ ;  /* 0x0000018004047890 */ /* 0x000fe2000fffe03f */
[----:B------:R-:W-:Y:S02]  /*3a30*/  WARPGROUP.DEPBAR.LE gsb0, 0x0 ;  /* 0x00008000000079c5 */ /* 0x000fe40000010000 */
[----:B------:R-:W-:-:S06]  /*3a40*/  WARPGROUP.ARRIVE ;  /* 0x00000000000079c5 */ /* 0x000fcc0000000000 */
[----:B------:R-:W-:Y:S01]  /*3a50*/  HGMMA.64x128x16.F32 R88, R192, gdesc[UR4].tnspB, R88, gsb0 ;  /* 0x41e00004c0587df0 */ /* 0x000fe20008000858 */
[----:B------:R-:W-:Y:S01]  /*3a60*/  UMOV UR6, UR4 ;  /* 0x0000000400067c82 */ /* 0x000fe20008000000 */
[----:B------:R-:W-:Y:S01]  /*3a70*/  UMOV UR7, 0x40000040 ;  /* 0x4000004000077882 */ /* 0x000fe20000000000 */
[----:B------:R-:W-:Y:S02]  /*3a80*/  WARPGROUP.DEPBAR.LE gsb0, 0x0 ;  /* 0x00008000000079c5 */ /* 0x000fe40000010000 */
[----:B------:R-:W-:-:S07]  /*3a90*/  WARPGROUP.ARRIVE ;  /* 0x00000000000079c5 */ /* 0x000fce0000000000 */
[----:B------:R-:W-:Y:S03]  /*3aa0*/  HGMMA.64x128x16.F32 R88, R196, gdesc[UR4].tnspB, R88, gsb0 ;  /* 0x41e00004c4587df0 */ /* 0x000fe60008000858 */
[----:B------:R-:W-:Y:S02]  /*3ab0*/  WARPGROUP.DEPBAR.LE gsb0, 0x0 ;  /* 0x00008000000079c5 */ /* 0x000fe40000010000 */
[----:B------:R1:W-:Y:S06]  /*3ac0*/  BAR.SYNC.DEFER_BLOCKING R12, 0xa0 ;  /* 0x0002800c0000751d */ /* 0x0003ec0000010000 */
[----:B------:R1:W-:Y:S04]  /*3ad0*/  STS.128 [R3+0x10000], R152 ;  /* 0x0100009803007388 */ /* 0x0003e80000000c00 */
[----:B------:R1:W-:Y:S04]  /*3ae0*/  STS.128 [R3+0x10800], R156 ;  /* 0x0108009c03007388 */ /* 0x0003e80000000c00 */
[----:B------:R1:W-:Y:S04]  /*3af0*/  STS.128 [R3+0x11000], R160 ;  /* 0x011000a003007388 */ /* 0x0003e80000000c00 */
[----:B------:R1:W-:Y:S04]  /*3b00*/  STS.128 [R3+0x11800], R164 ;  /* 0x011800a403007388 */ /* 0x0003e80000000c00 */
[----:B------:R1:W-:Y:S04]  /*3b10*/  STS.128 [R3+0x12000], R168 ;  /* 0x012000a803007388 */ /* 0x0003e80000000c00 */
[----:B------:R1:W-:Y:S04]  /*3b20*/  STS.128 [R3+0x12800], R172 ;  /* 0x012800ac03007388 */ /* 0x0003e80000000c00 */
[----:B------:R1:W-:Y:S04]  /*3b30*/  STS.128 [R3+0x13000], R176 ;  /* 0x013000b003007388 */ /* 0x0003e80000000c00 */
[----:B------:R1:W-:Y:S01]  /*3b40*/  STS.128 [R3+0x13800], R180 ;  /* 0x013800b403007388 */ /* 0x0003e20000000c00 */
[----:B------:R-:W-:Y:S01]  /*3b50*/  @!PT LDS RZ, [RZ] ;  /* 0x00000000fffff984 */ /* 0x000fe20000000800 */
[----:B------:R-:W-:Y:S01]  /*3b60*/  @!PT LDS RZ, [RZ] ;  /* 0x00000000fffff984 */ /* 0x000fe20000000800 */
[----:B------:R-:W-:Y:S01]  /*3b70*/  @!PT LDS RZ, [RZ] ;  /* 0x00000000fffff984 */ /* 0x000fe20000000800 */
[----:B------:R-:W-:Y:S01]  /*3b80*/  @!PT LDS RZ, [RZ] ;  /* 0x00000000fffff984 */ /* 0x000fe20000000800 */
[----:B------:R2:W-:Y:S06]  /*3b90*/  MEMBAR.ALL.CTA ;  /* 0x0000000000007992 */ /* 0x0005ec0000008000 */
[----:B--2---:R-:W2:Y:S02]  /*3ba0*/  FENCE.VIEW.ASYNC.S ;  /* 0x00000000000073c6 */ /* 0x004ea40000000000 */
[----:B--2---:R1:W-:Y:S06]  /*3bb0*/  BAR.ARV R0, 0xa0 ;  /* 0x000280000000751d */ /* 0x0043ec0000002000 */
[----:B------:R-:W-:Y:S05]  /*3bc0*/  @!P0 BRA `(.L_x_25) ;  /* 0x0000000000048947 */ /* 0x000fea0003800000 */
[----:B------:R-:W-:Y:S01]  /*3bd0*/  BPT.TRAP 0x1 ;  /* 0x000000040000795c */ /* 0x000fe20000300000 */
.L_x_25:
[----:B------:R-:W-:Y:S02]  /*3be0*/  VIADD R6, R6, 0x1 ;  /* 0x0000000106067836 */ /* 0x000fe40000000000 */
[----:B------:R-:W-:Y:S02]  /*3bf0*/  VIADD R4, R4, 0x1 ;  /* 0x0000000104047836 */ /* 0x000fe40000000000 */
[----:B------:R-:W-:Y:S01]  /*3c00*/  VIADD R2, R2, 0x30820 ;  /* 0x0003082002027836 */ /* 0x000fe20000000000 */
[----:B------:R-:W-:Y:S02]  /*3c10*/  ISETP.GE.AND P1, PT, R6, R10, PT ;  /* 0x0000000a0600720c */ /* 0x000fe40003f26270 */
[----:B------:R-:W-:Y:S02]  /*3c20*/  ISETP.NE.AND P0, PT, R4, 0x2, PT ;  /* 0x000000020400780c */ /* 0x000fe40003f05270 */
[----:B------:R-:W-:Y:S02]  /*3c30*/  PRMT R2, RZ, 0x654, R2 ;  /* 0x00000654ff027816 */ /* 0x000fe40000000002 */
[----:B-1----:R-:W-:-:S02]  /*3c40*/  SEL R0, RZ, 0x1, P0 ;  /* 0x00000001ff007807 */ /* 0x002fc40000000000 */
[----:B------:R3:W-:Y:S01]  /*3c50*/  SYNCS.ARRIVE.TRANS64.RED.A1T0 RZ, [R2+URZ], RZ ;  /* 0x000000ff02ff79a7 */ /* 0x0007e2000810043f */
[----:B------:R-:W-:Y:S02]  /*3c60*/  SEL R4, R4, RZ, P0 ;  /* 0x000000ff04047207 */ /* 0x000fe40000000000 */
[----:B------:R-:W-:Y:S02]  /*3c70*/  LOP3.LUT R5, R5, R0, RZ, 0x3c, !PT ;  /* 0x0000000005057212 */ /* 0x000fe400078e3cff */
[----:B------:R-:W-:Y:S05]  /*3c80*/  @!P1 BRA `(.L_x_26) ;  /* 0xffffffd400b09947 */ /* 0x000fea000383ffff */
.L_x_15:
[----:B------:R-:W-:Y:S01]  /*3c90*/  LOP3.LUT P0, RZ, R16, 0x3ff, RZ, 0xc0, !PT ;  /* 0x000003ff10ff7812 */ /* 0x000fe2000780c0ff */
[----:B------:R-:W-:Y:S02]  /*3ca0*/  ULDC UR4, c[0x0][0x740] ;  /* 0x0001d00000047ab9 */ /* 0x000fe40000000800 */
[----:B------:R-:W-:Y:S01]  /*3cb0*/  FMUL.FTZ R88, R88, UR4 ;  /* 0x0000000458587c20 */ /* 0x000fe20008410000 */
        /* <DEDUP_REMOVED lines=63> */
[----:B------:R-:W-:Y:S06]  /*40b0*/  @!P0 BRA `(.L_x_27) ;  /* 0x0000000000408947 */ /* 0x000fec0003800000 */
[----:B------:R-:W-:Y:S01]  /*40c0*/  MOV R0, 0x0 ;  /* 0x0000000000007802 */ /* 0x000fe20000000f00 */
[----:B------:R-:W-:Y:S01]  /*40d0*/  ULDC.64 UR4, c[0x4][0x90] ;  /* 0x0100240000047ab9 */ /* 0x000fe20000000a00 */
[----:B------:R-:W-:Y:S01]  /*40e0*/  ULDC.64 UR6, c[0x4][0x98] ;  /* 0x0100260000067ab9 */ /* 0x000fe20000000a00 */
[----:B------:R-:W-:Y:S01]  /*40f0*/  IMAD.U32 R4, RZ, RZ, UR4 ;  /* 0x00000004ff047e24 */ /* 0x000fe2000f8e00ff */
[----:B---3--:R3:W4:Y:S01]  /*4100*/  LDC.64 R2, c[0x4][R0] ;  /* 0x0100000000027b82 */ /* 0x0087220000000a00 */
        /* <DEDUP_REMOVED lines=8> */
[----:B-1-3--:R-:W-:-:S07]  /*4190*/  IMAD.MOV.U32 R13, RZ, RZ, RZ ;  /* 0x000000ffff0d7224 */ /* 0x00afce00078e00ff */
[----:B------:R-:W-:-:S07]  /*41a0*/  LEPC R20, `(.L_x_27) ;  /* 0x000000001014794e */ /* 0x000fce0000000000 */
[----:B--2-4-:R-:W-:Y:S05]  /*41b0*/  CALL.ABS.NOINC R2 ;  /* 0x0000000002007343 */ /* 0x014fea0003c00000 */
.L_x_27:
[----:B------:R-:W-:-:S05]  /*41c0*/  VIADD R17, R16, 0x8000 ;  /* 0x0000800010117836 */ /* 0x000fca0000000000 */
[----:B------:R-:W-:-:S13]  /*41d0*/  LOP3.LUT P0, RZ, R17, 0x3ff, RZ, 0xc0, !PT ;  /* 0x000003ff11ff7812 */ /* 0x000fda000780c0ff */
[----:B------:R-:W-:Y:S05]  /*41e0*/  @!P0 BRA `(.L_x_28) ;  /* 0x0000000000408947 */ /* 0x000fea0003800000 */
        /* <DEDUP_REMOVED lines=16> */
.L_x_28:
[----:B------:R-:W-:-:S13]  /*42f0*/  LOP3.LUT P6, RZ, R16, 0x3ff, RZ, 0xc0, !PT ;  /* 0x000003ff10ff7812 */ /* 0x000fda00078cc0ff */
[----:B------:R-:W-:Y:S05]  /*4300*/  @!P6 BRA `(.L_x_29) ;  /* 0x000000000040e947 */ /* 0x000fea0003800000 */
[----:B------:R-:W-:Y:S01]  /*4310*/  MOV R0, 0x0 ;  /* 0x0000000000007802 */ /* 0x000fe20000000f00 */
[----:B------:R-:W-:Y:S01]  /*4320*/  ULDC.64 UR4, c[0x4][0x90] ;  /* 0x0100240000047ab9 */ /* 0x000fe20000000a00 */
[----:B------:R-:W-:Y:S01]  /*4330*/  ULDC.64 UR6, c[0x4][0x98] ;  /* 0x0100260000067ab9 */ /* 0x000fe20000000a00 */
[----:B------:R-:W-:Y:S01]  /*4340*/  IMAD.U32 R4, RZ, RZ, UR4 ;  /* 0x00000004ff047e24 */ /* 0x000fe2000f8e00ff */
[----:B---3--:R3:W4:Y:S01]  /*4350*/  LDC.64 R2, c[0x4][R0] ;  /* 0x0100000000027b82 */ /* 0x0087220000000a00 */
[----:B------:R-:W-:Y:S01]  /*4360*/  MOV R5, UR5 ;  /* 0x0000000500057c02 */ /* 0x000fe20008000f00 */
        /* <DEDUP_REMOVED lines=10> */
.L_x_29:
        /* <DEDUP_REMOVED lines=18> */
.L_x_30:
[----:B------:R-:W4:Y:S01]  /*4530*/  S2R R0, SR_TID.X ;  /* 0x0000000000007919 */ /* 0x000f220000002100 */
[----:B------:R-:W-:Y:S02]  /*4540*/  F2FP.F16.F32.PACK_AB R24, R25, R24 ;  /* 0x000000181918723e */ /* 0x000fe400000000ff */
[----:B------:R-:W-:Y:S01]  /*4550*/  F2FP.F16.F32.PACK_AB R25, R27, R26 ;  /* 0x0000001a1b19723e */ /* 0x000fe200000000ff */
[----:B------:R-:W5:Y:S01]  /*4560*/  S2R R3, SR_TID.X ;  /* 0x0000000000037919 */ /* 0x000f620000002100 */
[----:B------:R-:W-:Y:S02]  /*4570*/  F2FP.F16.F32.PACK_AB R32, R33, R32 ;  /* 0x000000202120723e */ /* 0x000fe400000000ff */
[----:B------:R-:W-:Y:S01]  /*4580*/  F2FP.F16.F32.PACK_AB R26, R29, R28 ;  /* 0x0000001c1d1a723e */ /* 0x000fe200000000ff */
[----:B------:R-:W-:Y:S01]  /*4590*/  BAR.SYNC.DEFER_BLOCKING 0x1, 0x100 ;  /* 0x0044000000007b1d */ /* 0x000fe20000010000 */
[----:B------:R-:W-:Y:S02]  /*45a0*/  F2FP.F16.F32.PACK_AB R27, R31, R30 ;  /* 0x0000001e1f1b723e */ /* 0x000fe400000000ff */
[----:B------:R-:W-:-:S02]  /*45b0*/  F2FP.F16.F32.PACK_AB R33, R35, R34 ;  /* 0x000000222321723e */ /* 0x000fc400000000ff */
[----:B------:R-:W-:Y:S02]  /*45c0*/  F2FP.F16.F32.PACK_AB R40, R41, R40 ;  /* 0x000000282928723e */ /* 0x000fe400000000ff */
[----:B------:R-:W-:Y:S02]  /*45d0*/  F2FP.F16.F32.PACK_AB R34, R37, R36 ;  /* 0x000000242522723e */ /* 0x000fe400000000ff */
[----:B------:R-:W-:Y:S02]  /*45e0*/  F2FP.F16.F32.PACK_AB R35, R39, R38 ;  /* 0x000000262723723e */ /* 0x000fe400000000ff */
[----:B------:R-:W-:Y:S02]  /*45f0*/  F2FP.F16.F32.PACK_AB R41, R43, R42 ;  /* 0x0000002a2b29723e */ /* 0x000fe400000000ff */
[----:B------:R-:W-:Y:S02]  /*4600*/  F2FP.F16.F32.PACK_AB R48, R49, R48 ;  /* 0x000000303130723e */ /* 0x000fe400000000ff */
[----:B------:R-:W-:-:S02]  /*4610*/  F2FP.F16.F32.PACK_AB R42, R45, R44 ;  /* 0x0000002c2d2a723e */ /* 0x000fc400000000ff */
[----:B------:R-:W-:Y:S02]  /*4620*/  F2FP.F16.F32.PACK_AB R43, R47, R46 ;  /* 0x0000002e2f2b723e */ /* 0x000fe400000000ff */
[----:B------:R-:W-:Y:S02]  /*4630*/  F2FP.F16.F32.PACK_AB R49, R51, R50 ;  /* 0x000000323331723e */ /* 0x000fe400000000ff */
[----:B------:R-:W-:Y:S02]  /*4640*/  F2FP.F16.F32.PACK_AB R56, R57, R56 ;  /* 0x000000383938723e */ /* 0x000fe400000000ff */
[----:B------:R-:W-:Y:S01]  /*4650*/  F2FP.F16.F32.PACK_AB R50, R53, R52 ;  /* 0x000000343532723e */ /* 0x000fe200000000ff */
[----:B----4-:R-:W-:Y:S01]  /*4660*/  VIADD R7, R0, 0xffffff80 ;  /* 0xffffff8000077836 */ /* 0x010fe20000000000 */
[----:B------:R-:W-:Y:S02]  /*4670*/  F2FP.F16.F32.PACK_AB R51, R55, R54 ;  /* 0x000000363733723e */ /* 0x000fe400000000ff */
[----:B------:R-:W-:Y:S01]  /*4680*/  F2FP.F16.F32.PACK_AB R57, R59, R58 ;  /* 0x0000003a3b39723e */ /* 0x000fe200000000ff */
[----:B-----5:R-:W-:Y:S01]  /*4690*/  VIADD R3, R3, 0xffffff80 ;  /* 0xffffff8003037836 */ /* 0x020fe20000000000 */
[----:B---3--:R-:W-:-:S02]  /*46a0*/  SHF.R.S32.HI R2, RZ, 0x1f, R7 ;  /* 0x0000001fff027819 */ /* 0x008fc40000011407 */
[----:B------:R-:W-:Y:S02]  /*46b0*/  F2FP.F16.F32.PACK_AB R64, R65, R64 ;  /* 0x000000404140723e */ /* 0x000fe400000000ff */
[----:B------:R-:W-:Y:S02]  /*46c0*/  LEA.HI R0, R2, R7, RZ, 0x4 ;  /* 0x0000000702007211 */ /* 0x000fe400078f20ff */
[----:B------:R-:W-:Y:S02]  /*46d0*/  SHF.R.S32.HI R4, RZ, 0x1f, R3 ;  /* 0x0000001fff047819 */ /* 0x000fe40000011403 */
[----:B------:R-:W-:Y:S02]  /*46e0*/  LOP3.LUT R0, R0, 0xfffffff0, RZ, 0xc0, !PT ;  /* 0xfffffff000007812 */ /* 0x000fe400078ec0ff */
[----:B------:R-:W-:Y:S02]  /*46f0*/  LEA.HI R4, R4, R3, RZ, 0x4 ;  /* 0x0000000304047211 */ /* 0x000fe400078f20ff */
[----:B------:R-:W-:Y:S01]  /*4700*/  LEA.HI R2, R2, R7, RZ, 0x5 ;  /* 0x0000000702027211 */ /* 0x000fe200078f28ff */
[----:B------:R-:W-:Y:S01]  /*4710*/  IMAD.IADD R0, R7, 0x1, -R0 ;  /* 0x0000000107007824 */ /* 0x000fe200078e0a00 */
[----:B--2---:R-:W-:-:S02]  /*4720*/  SHF.R.S32.HI R9, RZ, 0x4, R4 ;  /* 0x00000004ff097819 */ /* 0x004fc40000011404 */
[----:B------:R-:W-:Y:S01]  /*4730*/  SHF.R.S32.HI R6, RZ, 0x5, R2 ;  /* 0x00000005ff067819 */ /* 0x000fe20000011402 */
[----:B------:R-:W-:Y:S01]  /*4740*/  IMAD.MOV.U32 R2, RZ, RZ, 0x40 ;  /* 0x00000040ff027424 */ /* 0x000fe200078e00ff */
[----:B------:R-:W-:Y:S02]  /*4750*/  SHF.R.S32.HI R3, RZ, 0x1f, R0 ;  /* 0x0000001fff037819 */ /* 0x000fe40000011400 */
[----:B------:R-:W-:Y:S02]  /*4760*/  LEA.HI R4, R4, R9, RZ, 0x1 ;  /* 0x0000000904047211 */ /* 0x000fe400078f08ff */
[----:B------:R-:W-:Y:S02]  /*4770*/  LEA.HI R3, R3, R0, RZ, 0x3 ;  /* 0x0000000003037211 */ /* 0x000fe400078f18ff */
[----:B------:R-:W-:Y:S02]  /*4780*/  LOP3.LUT R4, R4, 0xfffffffe, RZ, 0xc0, !PT ;  /* 0xfffffffe04047812 */ /* 0x000fe400078ec0ff */
[C---:B------:R-:W-:Y:S01]  /*4790*/  LOP3.LUT R5, R3.reuse, 0xfffffff8, RZ, 0xc0, !PT ;  /* 0xfffffff803057812 */ /* 0x040fe200078ec0ff */
[----:B------:R-:W-:Y:S01]  /*47a0*/  IMAD.SHL.U32 R3, R3, 0x40, RZ ;  /* 0x0000004003037824 */ /* 0x000fe200078e00ff */
[----:B------:R-:W-:Y:S01]  /*47b0*/  F2FP.F16.F32.PACK_AB R58, R61, R60 ;  /* 0x0000003c3d3a723e */ /* 0x000fe200000000ff */
[----:B------:R-:W-:Y:S01]  /*47c0*/  IMAD.IADD R4, R9, 0x1, -R4 ;  /* 0x0000000109047824 */ /* 0x000fe200078e0a04 */
[----:B------:R-:W-:Y:S01]  /*47d0*/  F2FP.F16.F32.PACK_AB R59, R63, R62 ;  /* 0x0000003e3f3b723e */ /* 0x000fe200000000ff */
[----:B------:R-:W-:Y:S01]  /*47e0*/  IMAD.IADD R5, R0, 0x1, -R5 ;  /* 0x0000000100057824 */ /* 0x000fe200078e0a05 */
[----:B------:R-:W-:Y:S01]  /*47f0*/  LOP3.LUT R3, R3, 0x7ffffe00, RZ, 0xc0, !PT ;  /* 0x7ffffe0003037812 */ /* 0x000fe200078ec0ff */
[----:B------:R-:W-:Y:S01]  /*4800*/  IMAD.SHL.U32 R7, R4, 0x8, RZ ;  /* 0x0000000804077824 */ /* 0x000fe200078e00ff */
[----:B------:R-:W-:Y:S01]  /*4810*/  F2FP.F16.F32.PACK_AB R65, R67, R66 ;  /* 0x000000424341723e */ /* 0x000fe200000000ff */
[C---:B------:R-:W-:Y:S01]  /*4820*/  IMAD.SHL.U32 R0, R5.reuse, 0x40, RZ ;  /* 0x0000004005007824 */ /* 0x040fe200078e00ff */
[----:B------:R-:W-:Y:S01]  /*4830*/  R2P PR, R5, 0x6 ;  /* 0x0000000605007804 */ /* 0x000fe20000000000 */
[----:B------:R-:W-:Y:S01]  /*4840*/  IMAD R3, R6, 0x400, R3 ;  /* 0x0000040006037824 */ /* 0x000fe200078e0203 */
[----:B------:R-:W-:Y:S01]  /*4850*/  F2FP.F16.F32.PACK_AB R72, R73, R72 ;  /* 0x000000484948723e */ /* 0x000fe200000000ff */
[----:B------:R-:W2:Y:S01]  /*4860*/  SHFL.IDX PT, R5, R6, RZ, 0x1f ;  /* 0x00001fff06057589 */ /* 0x000ea200000e0000 */
[----:B------:R-:W-:-:S02]  /*4870*/  LOP3.LUT R0, R0, 0x1c0, RZ, 0xc0, !PT ;  /* 0x000001c000007812 */ /* 0x000fc400078ec0ff */
[----:B------:R-:W-:Y:S02]  /*4880*/  SEL R2, R2, 0xffffffc0, !P2 ;  /* 0xffffffc002027807 */ /* 0x000fe40005000000 */
[----:B------:R-:W-:Y:S02]  /*4890*/  LOP3.LUT R7, R0, 0x8, R7, 0xf8, !PT ;  /* 0x0000000800077812 */ /* 0x000fe400078ef807 */
[----:B------:R-:W-:Y:S02]  /*48a0*/  SHF.R.U32.HI R0, RZ, 0x3, R0 ;  /* 0x00000003ff007819 */ /* 0x000fe40000011600 */
[----:B------:R-:W-:Y:S02]  /*48b0*/  F2FP.F16.F32.PACK_AB R66, R69, R68 ;  /* 0x000000444542723e */ /* 0x000fe400000000ff */
[----:B------:R-:W-:Y:S02]  /*48c0*/  LOP3.LUT R0, R7, R0, RZ, 0x3c, !PT ;  /* 0x0000000007007212 */ /* 0x000fe400078e3cff */
[----:B------:R-:W-:-:S02]  /*48d0*/  F2FP.F16.F32.PACK_AB R67, R71, R70 ;  /* 0x000000464743723e */ /* 0x000fc400000000ff */
[----:B------:R-:W-:Y:S01]  /*48e0*/  F2FP.F16.F32.PACK_AB R73, R75, R74 ;  /* 0x0000004a4b49723e */ /* 0x000fe200000000ff */
[----:B------:R-:W-:Y:S01]  /*48f0*/  IMAD.IADD R3, R0, 0x1, R3 ;  /* 0x0000000100037824 */ /* 0x000fe200078e0203 */
[----:B------:R-:W-:Y:S01]  /*4900*/  F2FP.F16.F32.PACK_AB R80, R81, R80 ;  /* 0x000000505150723e */ /* 0x000fe200000000ff */
[----:B------:R-:W-:Y:S01]  /*4910*/  IMAD.MOV.U32 R0, RZ, RZ, 0x20 ;  /* 0x00000020ff007424 */ /* 0x000fe200078e00ff */
[----:B------:R-:W-:Y:S01]  /*4920*/  F2FP.F16.F32.PACK_AB R74, R77, R76 ;  /* 0x0000004c4d4a723e */ /* 0x000fe200000000ff */
[----:B------:R-:W-:Y:S01]  /*4930*/  IMAD R3, R3, 0x2, R16 ;  /* 0x0000000203037824 */ /* 0x000fe200078e0210 */
[----:B------:R-:W-:Y:S02]  /*4940*/  F2FP.F16.F32.PACK_AB R75, R79, R78 ;  /* 0x0000004e4f4b723e */ /* 0x000fe400000000ff */
[----:B------:R-:W-:Y:S02]  /*4950*/  SEL R0, R0, 0xffffffe0, !P1 ;  /* 0xffffffe000007807 */ /* 0x000fe40004800000 */
[--C-:B------:R-:W-:Y:S01]  /*4960*/  IADD3 R4, R2, 0x8000, R3.reuse ;  /* 0x0000800002047810 */ /* 0x100fe20007ffe003 */
[----:B------:R3:W-:Y:S01]  /*4970*/  STSM.16.M88.4 [R3+0x8000], R24 ;  /* 0x0080001803007844 */ /* 0x0007e20000000200 */
[----:B------:R-:W-:-:S02]  /*4980*/  IADD3 R0, R0, 0x8000, R3 ;  /* 0x0000800000007810 */ /* 0x000fc40007ffe003 */
[----:B------:R-:W-:Y:S02]  /*4990*/  F2FP.F16.F32.PACK_AB R81, R83, R82 ;  /* 0x000000525351723e */ /* 0x000fe400000000ff */
[----:B------:R-:W-:Y:S01]  /*49a0*/  F2FP.F16.F32.PACK_AB R88, R89, R88 ;  /* 0x000000585958723e */ /* 0x000fe200000000ff */
[----:B------:R-:W-:Y:S01]  /*49b0*/  IMAD.IADD R2, R0, 0x1, R2 ;  /* 0x0000000100027824 */ /* 0x000fe200078e0202 */
[----:B------:R3:W-:Y:S01]  /*49c0*/  STSM.16.M88.4 [R0], R32 ;  /* 0x0000002000007844 */ /* 0x0007e20000000200 */
[----:B------:R-:W-:Y:S02]  /*49d0*/  F2FP.F16.F32.PACK_AB R82, R85, R84 ;  /* 0x000000545552723e */ /* 0x000fe400000000ff */
[----:B------:R-:W-:Y:S01]  /*49e0*/  F2FP.F16.F32.PACK_AB R83, R87, R86 ;  /* 0x000000565753723e */ /* 0x000fe200000000ff */
[----:B------:R3:W-:Y:S01]  /*49f0*/  STSM.16.M88.4 [R4], R40 ;  /* 0x0000002804007844 */ /* 0x0007e20000000200 */
[----:B------:R-:W-:Y:S02]  /*4a00*/  F2FP.F16.F32.PACK_AB R89, R91, R90 ;  /* 0x0000005a5b59723e */ /* 0x000fe400000000ff */
[----:B------:R-:W-:Y:S01]  /*4a10*/  F2FP.F16.F32.PACK_AB R96, R97, R96 ;  /* 0x000000606160723e */ /* 0x000fe200000000ff */
[----:B------:R3:W-:Y:S01]  /*4a20*/  STSM.16.M88.4 [R2], R48 ;  /* 0x0000003002007844 */ /* 0x0007e20000000200 */
[----:B------:R-:W-:-:S02]  /*4a30*/  F2FP.F16.F32.PACK_AB R90, R93, R92 ;  /* 0x0000005c5d5a723e */ /* 0x000fc400000000ff */
[----:B------:R-:W-:Y:S01]  /*4a40*/  F2FP.F16.F32.PACK_AB R91, R95, R94 ;  /* 0x0000005e5f5b723e */ /* 0x000fe200000000ff */
[----:B------:R3:W-:Y:S01]  /*4a50*/  STSM.16.M88.4 [R3+0xc000], R56 ;  /* 0x00c0003803007844 */ /* 0x0007e20000000200 */
[----:B------:R-:W-:Y:S02]  /*4a60*/  F2FP.F16.F32.PACK_AB R97, R99, R98 ;  /* 0x000000626361723e */ /* 0x000fe400000000ff */
[----:B------:R-:W-:Y:S01]  /*4a70*/  F2FP.F16.F32.PACK_AB R104, R105, R104 ;  /* 0x000000686968723e */ /* 0x000fe200000000ff */
[----:B------:R3:W-:Y:S01]  /*4a80*/  STSM.16.M88.4 [R0+0x4000], R64 ;  /* 0x0040004000007844 */ /* 0x0007e20000000200 */
[----:B------:R-:W-:Y:S02]  /*4a90*/  F2FP.F16.F32.PACK_AB R98, R101, R100 ;  /* 0x000000646562723e */ /* 0x000fe400000000ff */
[----:B------:R-:W-:Y:S01]  /*4aa0*/  F2FP.F16.F32.PACK_AB R99, R103, R102 ;  /* 0x000000666763723e */ /* 0x000fe200000000ff */
[----:B------:R3:W-:Y:S01]  /*4ab0*/  STSM.16.M88.4 [R4+0x4000], R72 ;  /* 0x0040004804007844 */ /* 0x0007e20000000200 */
[----:B------:R-:W-:-:S02]  /*4ac0*/  F2FP.F16.F32.PACK_AB R105, R107, R106 ;  /* 0x0000006a6b69723e */ /* 0x000fc400000000ff */
[----:B------:R-:W-:Y:S01]  /*4ad0*/  F2FP.F16.F32.PACK_AB R112, R113, R112 ;  /* 0x000000707170723e */ /* 0x000fe200000000ff */
[----:B------:R3:W-:Y:S01]  /*4ae0*/  STSM.16.M88.4 [R2+0x4000], R80 ;  /* 0x0040005002007844 */ /* 0x0007e20000000200 */
[----:B------:R-:W-:Y:S02]  /*4af0*/  F2FP.F16.F32.PACK_AB R106, R109, R108 ;  /* 0x0000006c6d6a723e */ /* 0x000fe400000000ff */
[----:B------:R-:W-:Y:S01]  /*4b00*/  F2FP.F16.F32.PACK_AB R107, R111, R110 ;  /* 0x0000006e6f6b723e */ /* 0x000fe200000000ff */
[----:B------:R3:W-:Y:S01]  /*4b10*/  STSM.16.M88.4 [R3], R88 ;  /* 0x0000005803007844 */ /* 0x0007e20000000200 */
[----:B------:R-:W-:Y:S02]  /*4b20*/  F2FP.F16.F32.PACK_AB R113, R115, R114 ;  /* 0x000000727371723e */ /* 0x000fe400000000ff */
[----:B------:R-:W-:Y:S01]  /*4b30*/  F2FP.F16.F32.PACK_AB R120, R121, R120 ;  /* 0x000000787978723e */ /* 0x000fe200000000ff */
[----:B------:R3:W-:Y:S01]  /*4b40*/  STSM.16.M88.4 [R0+-0x8000], R96 ;  /* 0xff80006000007844 */ /* 0x0007e20000000200 */
[----:B------:R-:W-:-:S02]  /*4b50*/  F2FP.F16.F32.PACK_AB R114, R117, R116 ;  /* 0x000000747572723e */ /* 0x000fc400000000ff */
[----:B------:R-:W-:Y:S01]  /*4b60*/  F2FP.F16.F32.PACK_AB R115, R119, R118 ;  /* 0x000000767773723e */ /* 0x000fe200000000ff */
[----:B------:R3:W-:Y:S01]  /*4b70*/  STSM.16.M88.4 [R4+-0x8000], R104 ;  /* 0xff80006804007844 */ /* 0x0007e20000000200 */
[----:B------:R-:W-:Y:S02]  /*4b80*/  F2FP.F16.F32.PACK_AB R121, R123, R122 ;  /* 0x0000007a7b79723e */ /* 0x000fe400000000ff */
[----:B------:R-:W-:Y:S01]  /*4b90*/  F2FP.F16.F32.PACK_AB R128, R129, R128 ;  /* 0x000000808180723e */ /* 0x000fe200000000ff */
[----:B------:R3:W-:Y:S01]  /*4ba0*/  STSM.16.M88.4 [R2+-0x8000], R112 ;  /* 0xff80007002007844 */ /* 0x0007e20000000200 */
[----:B------:R-:W-:Y:S02]  /*4bb0*/  F2FP.F16.F32.PACK_AB R122, R125, R124 ;  /* 0x0000007c7d7a723e */ /* 0x000fe400000000ff */
[----:B------:R-:W-:Y:S02]  /*4bc0*/  F2FP.F16.F32.PACK_AB R123, R127, R126 ;  /* 0x0000007e7f7b723e */ /* 0x000fe400000000ff */
[----:B------:R-:W-:-:S02]  /*4bd0*/  F2FP.F16.F32.PACK_AB R129, R131, R130 ;  /* 0x000000828381723e */ /* 0x000fc400000000ff */
[----:B------:R-:W-:Y:S01]  /*4be0*/  F2FP.F16.F32.PACK_AB R136, R137, R136 ;  /* 0x000000888988723e */ /* 0x000fe200000000ff */
[----:B------:R3:W-:Y:S01]  /*4bf0*/  STSM.16.M88.4 [R3+0x4000], R120 ;  /* 0x0040007803007844 */ /* 0x0007e20000000200 */
[----:B------:R-:W-:Y:S02]  /*4c00*/  F2FP.F16.F32.PACK_AB R130, R133, R132 ;  /* 0x000000848582723e */ /* 0x000fe400000000ff */
[----:B------:R-:W-:Y:S02]  /*4c10*/  F2FP.F16.F32.PACK_AB R131, R135, R134 ;  /* 0x000000868783723e */ /* 0x000fe400000000ff */
[----:B------:R-:W-:Y:S02]  /*4c20*/  F2FP.F16.F32.PACK_AB R137, R139, R138 ;  /* 0x0000008a8b89723e */ /* 0x000fe400000000ff */
[----:B------:R-:W-:Y:S01]  /*4c30*/  F2FP.F16.F32.PACK_AB R144, R145, R144 ;  /* 0x000000909190723e */ /* 0x000fe200000000ff */
[----:B------:R3:W-:Y:S01]  /*4c40*/  STSM.16.M88.4 [R0+-0x4000], R128 ;  /* 0xffc0008000007844 */ /* 0x0007e20000000200 */
[----:B------:R-:W-:-:S02]  /*4c50*/  F2FP.F16.F32.PACK_AB R138, R141, R140 ;  /* 0x0000008c8d8a723e */ /* 0x000fc400000000ff */
[----:B------:R-:W-:Y:S02]  /*4c60*/  F2FP.F16.F32.PACK_AB R139, R143, R142 ;  /* 0x0000008e8f8b723e */ /* 0x000fe400000000ff */
[----:B------:R-:W-:Y:S02]  /*4c70*/  F2FP.F16.F32.PACK_AB R145, R147, R146 ;  /* 0x000000929391723e */ /* 0x000fe400000000ff */
[----:B------:R-:W-:Y:S01]  /*4c80*/  F2FP.F16.F32.PACK_AB R146, R149, R148 ;  /* 0x000000949592723e */ /* 0x000fe200000000ff */
[----:B------:R3:W-:Y:S01]  /*4c90*/  STSM.16.M88.4 [R4+-0x4000], R136 ;  /* 0xffc0008804007844 */ /* 0x0007e20000000200 */
[----:B------:R-:W-:Y:S02]  /*4ca0*/  F2FP.F16.F32.PACK_AB R147, R151, R150 ;  /* 0x000000969793723e */ /* 0x000fe400000000ff */
[----:B--2---:R-:W-:-:S03]  /*4cb0*/  ISETP.NE.AND P0, PT, R5, 0x7, PT ;  /* 0x000000070500780c */ /* 0x004fc60003f05270 */
[----:B------:R3:W-:Y:S01]  /*4cc0*/  STSM.16.M88.4 [R2+-0x4000], R144 ;  /* 0xffc0009002007844 */ /* 0x0007e20000000200 */
[----:B------:R-:W-:Y:S01]  /*4cd0*/  @!PT LDS RZ, [RZ] ;  /* 0x00000000fffff984 */ /* 0x000fe20000000800 */
[----:B------:R-:W-:Y:S01]  /*4ce0*/  @!PT LDS RZ, [RZ] ;  /* 0x00000000fffff984 */ /* 0x000fe20000000800 */
[----:B------:R-:W-:Y:S01]  /*4cf0*/  @!PT LDS RZ, [RZ] ;  /* 0x00000000fffff984 */ /* 0x000fe20000000800 */
[----:B------:R2:W-:Y:S06]  /*4d00*/  MEMBAR.ALL.CTA ;  /* 0x0000000000007992 */ /* 0x0005ec0000008000 */
[----:B--2---:R-:W2:Y:S02]  /*4d10*/  FENCE.VIEW.ASYNC.S ;  /* 0x00000000000073c6 */ /* 0x004ea40000000000 */
[----:B--2---:R-:W-:Y:S06]  /*4d20*/  BAR.ARV 0x1, 0x120 ;  /* 0x0044800000007b1d */ /* 0x004fec0000002000 */
[----:B------:R-:W-:Y:S05]  /*4d30*/  @P0 BRA `(.L_x_31) ;  /* 0x0000000000840947 */ /* 0x000fea0003800000 */
[----:B------:R-:W-:Y:S01]  /*4d40*/  BAR.SYNC.DEFER_BLOCKING 0x1, 0x120 ;  /* 0x0044800000007b1d */ /* 0x000fe20000010000 */
[----:B------:R-:W-:-:S05]  /*4d50*/  ELECT P0, URZ, PT ;  /* 0x00000000003f782f */ /* 0x000fca0003800000 */
[----:B------:R-:W-:Y:S08]  /*4d60*/  BSSY B0, `(.L_x_31) ;  /* 0x000001e000007945 */ /* 0x000ff00003800000 */
[----:B------:R-:W-:Y:S05]  /*4d70*/  @!P0 BRA `(.L_x_32) ;  /* 0x0000000000708947 */ /* 0x000fea0003800000 */
[----:B------:R-:W2:Y:S01]  /*4d80*/  S2UR UR10, SR_CTAID.X ;  /* 0x00000000000a79c3 */ /* 0x000ea20000002500 */
[----:B------:R-:W-:Y:S01]  /*4d90*/  R2UR UR13, R16 ;  /* 0x00000000100d72ca */ /* 0x000fe200000e0000 */
[----:B------:R-:W-:Y:S01]  /*4da0*/  ULDC.64 UR6, c[0x0][0x198] ;  /* 0x0000660000067ab9 */ /* 0x000fe20000000a00 */
[----:B------:R-:W-:Y:S01]  /*4db0*/  UMOV UR9, URZ ;  /* 0x0000003f00097c82 */ /* 0x000fe20008000000 */
[----:B------:R-:W-:Y:S02]  /*4dc0*/  UIADD3 UR4, UP0, UR6, 0x770, URZ ;  /* 0x0000077006047890 */ /* 0x000fe4000ff1e03f */
[----:B------:R-:W-:Y:S02]  /*4dd0*/  UIADD3 UR6, UP1, UR6, 0x670, URZ ;  /* 0x0000067006067890 */ /* 0x000fe4000ff3e03f */
[----:B------:R-:W4:Y:S01]  /*4de0*/  S2UR UR11, SR_CTAID.Y ;  /* 0x00000000000b79c3 */ /* 0x000f220000002600 */
[----:B------:R-:W-:Y:S02]  /*4df0*/  UIADD3.X UR5, URZ, UR7, URZ, UP0, !UPT ;  /* 0x000000073f057290 */ /* 0x000fe400087fe43f */
[----:B------:R-:W-:Y:S01]  /*4e00*/  UIADD3.X UR7, URZ, UR7, URZ, UP1, !UPT ;  /* 0x000000073f077290 */ /* 0x000fe20008ffe43f */
[----:B------:R-:W-:-:S02]  /*4e10*/  UMOV UR25, 0x40 ;  /* 0x0000004000197882 */ /* 0x000fc40000000000 */
[----:B------:R-:W-:Y:S02]  /*4e20*/  UIADD3 UR8, UR13, 0x8000, URZ ;  /* 0x000080000d087890 */ /* 0x000fe4000fffe03f */
[----:B------:R-:W5:Y:S01]  /*4e30*/  S2UR UR12, SR_CTAID.Z ;  /* 0x00000000000c79c3 */ /* 0x000f620000002700 */
[----:B------:R-:W-:Y:S02]  /*4e40*/  UIADD3 UR24, UR13, 0xc000, URZ ;  /* 0x0000c0000d187890 */ /* 0x000fe4000fffe03f */
[----:B------:R-:W-:Y:S01]  /*4e50*/  UIADD3 UR16, UR13, 0x4000, URZ ;  /* 0x000040000d107890 */ /* 0x000fe2000fffe03f */
[----:B------:R-:W-:Y:S01]  /*4e60*/  UMOV UR17, 0x40 ;  /* 0x0000004000117882 */ /* 0x000fe20000000000 */
[----:B--2---:R-:W-:-:S07]  /*4e70*/  USHF.L.U32 UR10, UR10, 0x7, URZ ;  /* 0x000000070a0a7899 */ /* 0x004fce000800063f */
[----:B------:R-:W-:Y:S01]  /*4e80*/  UMOV UR26, UR10 ;  /* 0x0000000a001a7c82 */ /* 0x000fe20008000000 */
[----:B----4-:R-:W-:Y:S01]  /*4e90*/  UMOV UR27, UR11 ;  /* 0x0000000b001b7c82 */ /* 0x010fe20008000000 */
[----:B------:R-:W-:Y:S01]  /*4ea0*/  UMOV UR19, UR11 ;  /* 0x0000000b00137c82 */ /* 0x000fe20008000000 */
[----:B------:R-:W-:Y:S01]  /*4eb0*/  UMOV UR18, UR10 ;  /* 0x0000000a00127c82 */ /* 0x000fe20008000000 */
[----:B-----5:R-:W-:Y:S01]  /*4ec0*/  UMOV UR28, UR12 ;  /* 0x0000000c001c7c82 */ /* 0x020fe20008000000 */
[----:B------:R2:W-:Y:S01]  /*4ed0*/  UTMASTG.4D [UR8], [UR4] ;  /* 0x00000008040073b5 */ /* 0x0005e20008018000 */
[----:B------:R-:W-:Y:S01]  /*4ee0*/  UMOV UR20, UR12 ;  /* 0x0000000c00147c82 */ /* 0x000fe20008000000 */
[----:B------:R4:W-:Y:S01]  /*4ef0*/  UTMASTG.4D [UR24], [UR4] ;  /* 0x00000018040073b5 */ /* 0x0009e20008018000 */
[----:B--2---:R-:W-:Y:S02]  /*4f00*/  UMOV UR8, UR13 ;  /* 0x0000000d00087c82 */ /* 0x004fe40008000000 */
[----:B------:R4:W-:Y:S01]  /*4f10*/  UTMASTG.4D [UR8], [UR6] ;  /* 0x00000008060073b5 */ /* 0x0009e20008018000 */
[----:B------:R4:W-:Y:S02]  /*4f20*/  UTMASTG.4D [UR16], [UR6] ;  /* 0x00000010060073b5 */ /* 0x0009e40008018000 */
[----:B----4-:R0:W-:Y:S02]  /*4f30*/  UTMACMDFLUSH ;  /* 0x00000000000079b7 */ /* 0x0101e40000000000 */
.L_x_32:
[----:B------:R-:W-:Y:S05]  /*4f40*/  BSYNC B0 ;  /* 0x0000000000007941 */ /* 0x000fea0003800000 */
.L_x_31:
[----:B------:R-:W-:-:S04]  /*4f50*/  DEPBAR.LE SB0, 0x0 ;  /* 0x000080000000791a */ /* 0x000fc80000000000 */
[----:B------:R-:W-:Y:S05]  /*4f60*/  BRA `(.L_x_7) ;  /* 0x00000028001c7947 */ /* 0x000fea0003800000 */
.L_x_5:
[----:B------:R-:W-:-:S08]  /*4f70*/  NOP ;  /* 0x0000000000007918 */ /* 0x000fd00000000000 */
[----:B------:R-:W1:-:S00]  /*4f80*/  USETMAXREG.DEALLOC.CTAPOOL 0x18 ;  /* 0x00000018000079c8 */ /* 0x000e4000080e0500 */
[----:B-1----:R-:W-:Y:S01]  /*4f90*/  LOP3.LUT R2, R0, 0x3, RZ, 0xc0, !PT ;  /* 0x0000000300027812 */ /* 0x002fe200078ec0ff */
[----:B------:R-:W-:-:S05]  /*4fa0*/  IMAD.MOV.U32 R0, RZ, RZ, RZ ;  /* 0x000000ffff007224 */ /* 0x000fca00078e00ff */
[----:B------:R-:W1:Y:S02]  /*4fb0*/  SHFL.IDX PT, R2, R2, RZ, 0x1f ;  /* 0x00001fff02027589 */ /* 0x000e6400000e0000 */
[----:B-1----:R-:W-:-:S13]  /*4fc0*/  ISETP.NE.AND P0, PT, R2, RZ, PT ;  /* 0x000000ff0200720c */ /* 0x002fda0003f05270 */
[----:B------:R-:W-:Y:S05]  /*4fd0*/  @!P0 BRA `(.L_x_33) ;  /* 0x0000000800b08947 */ /* 0x000fea0003800000 */
[----:B------:R-:W-:-:S13]  /*4fe0*/  ISETP.NE.AND P0, PT, R2, 0x1, PT ;  /* 0x000000010200780c */ /* 0x000fda0003f05270 */
[----:B------:R-:W-:Y:S05]  /*4ff0*/  @P0 BRA `(.L_x_7) ;  /* 0x0000002400f80947 */ /* 0x000fea0003800000 */
[----:B------:R-:W1:Y:S02]  /*5000*/  S2UR UR11, SR_CTAID.Z ;  /* 0x00000000000b79c3 */ /* 0x000e640000002700 */
[----:B-1----:R-:W-:-:S13]  /*5010*/  ISETP.LE.AND P0, PT, RZ, UR11, PT ;  /* 0x0000000bff007c0c */ /* 0x002fda000bf03270 */
[----:B------:R-:W-:Y:S05]  /*5020*/  @!P0 BRA `(.L_x_7) ;  /* 0x0000002400ec8947 */ /* 0x000fea0003800000 */
[----:B------:R-:W1:Y:S01]  /*5030*/  S2UR UR7, SR_CTAID.Y ;  /* 0x00000000000779c3 */ /* 0x000e620000002600 */
[----:B------:R-:W-:Y:S01]  /*5040*/  ULDC.64 UR8, c[0x0][0x2d8] ;  /* 0x0000b60000087ab9 */ /* 0x000fe20000000a00 */
[----:B------:R-:W-:-:S06]  /*5050*/  ELECT P0, URZ, PT ;  /* 0x00000000003f782f */ /* 0x000fcc0003800000 */
[----:B------:R-:W2:Y:S01]  /*5060*/  LDC R2, c[0x0][0x280] ;  /* 0x0000a000ff027b82 */ /* 0x000ea20000000800 */
[----:B-1----:R-:W-:-:S04]  /*5070*/  USHF.R.S32.HI UR4, URZ, 0x1f, UR7 ;  /* 0x0000001f3f047899 */ /* 0x002fc80008011407 */
[----:B------:R-:W-:Y:S02]  /*5080*/  UIMAD UR6, UR4, UR8, URZ ;  /* 0x00000008040672a4 */ /* 0x000fe4000f8e023f */
[----:B------:R-:W-:Y:S01]  /*5090*/  UIMAD.WIDE.U32 UR4, UR7, UR8, URZ ;  /* 0x00000008070472a5 */ /* 0x000fe2000f8e003f */
[----:B--2---:R-:W-:Y:S01]  /*50a0*/  ISETP.GE.AND P1, PT, R2, 0x1, PT ;  /* 0x000000010200780c */ /* 0x004fe20003f26270 */
[----:B------:R-:W-:Y:S02]  /*50b0*/  UIMAD UR7, UR7, UR9, UR6 ;  /* 0x00000009070772a4 */ /* 0x000fe4000f8e0206 */
[----:B------:R-:W-:Y:S01]  /*50c0*/  USHF.R.S32.HI UR6, URZ, 0x1f, UR11 ;  /* 0x0000001f3f067899 */ /* 0x000fe2000801140b */
[----:B------:R-:W-:Y:S01]  /*50d0*/  ULDC.64 UR8, c[0x0][0x2e0] ;  /* 0x0000b80000087ab9 */ /* 0x000fe20000000a00 */
[----:B------:R-:W-:Y:S02]  /*50e0*/  UIADD3 UR5, UR5, UR7, URZ ;  /* 0x0000000705057290 */ /* 0x000fe4000fffe03f */
[----:B------:R-:W-:-:S04]  /*50f0*/  UIMAD UR6, UR6, UR8, URZ ;  /* 0x00000008060672a4 */ /* 0x000fc8000f8e023f */
[----:B------:R-:W-:Y:S02]  /*5100*/  UIMAD UR10, UR11, UR9, UR6 ;  /* 0x000000090b0a72a4 */ /* 0x000fe4000f8e0206 */
[----:B------:R-:W-:Y:S01]  /*5110*/  UIMAD.WIDE.U32 UR6, UR11, UR8, UR4 ;  /* 0x000000080b0672a5 */ /* 0x000fe2000f8e0004 */
[----:B------:R-:W-:Y:S11]  /*5120*/  @!P1 BRA `(.L_x_7) ;  /* 0x0000002400ac9947 */ /* 0x000ff60003800000 */
[C---:B------:R-:W-:Y:S01]  /*5130*/  VIADD R0, R2.reuse, 0x3f ;  /* 0x0000003f02007836 */ /* 0x040fe20000000000 */
[----:B------:R-:W-:Y:S01]  /*5140*/  ISETP.GE.AND P1, PT, R2, 0x41, PT ;  /* 0x000000410200780c */ /* 0x000fe20003f26270 */
[----:B------:R-:W-:Y:S01]  /*5150*/  UIADD3 UR10, UR7, UR10, URZ ;  /* 0x0000000a070a7290 */ /* 0x000fe2000fffe03f */
[----:B------:R-:W-:Y:S02]  /*5160*/  UMOV UR5, URZ ;  /* 0x0000003f00057c82 */ /* 0x000fe40008000000 */
[----:B------:R-:W-:-:S04]  /*5170*/  SHF.R.S32.HI R3, RZ, 0x1f, R0 ;  /* 0x0000001fff037819 */ /* 0x000fc80000011400 */
[----:B------:R-:W-:-:S04]  /*5180*/  LEA.HI R3, R3, R0, RZ, 0x6 ;  /* 0x0000000003037211 */ /* 0x000fc800078f30ff */
[----:B------:R-:W-:-:S04]  /*5190*/  SHF.R.S32.HI R0, RZ, 0x6, R3 ;  /* 0x00000006ff007819 */ /* 0x000fc80000011403 */
[----:B------:R-:W-:-:S04]  /*51a0*/  VIMNMX R0, R0, 0x1, !PT ;  /* 0x0000000100007848 */ /* 0x000fc80007fe0100 */
[----:B------:R-:W-:Y:S01]  /*51b0*/  LOP3.LUT R3, R0, 0x1, RZ, 0xc0, !PT ;  /* 0x0000000100037812 */ /* 0x000fe200078ec0ff */
[----:B------:R-:W-:Y:S06]  /*51c0*/  @!P1 BRA `(.L_x_34) ;  /* 0x0000000400789947 */ /* 0x000fec0003800000 */
[----:B------:R-:W-:Y:S01]  /*51d0*/  ULDC.64 UR16, c[0x0][0x2c0] ;  /* 0x0000b00000107ab9 */ /* 0x000fe20000000a00 */
[----:B------:R-:W-:Y:S01]  /*51e0*/  IMAD.IADD R0, R0, 0x1, -R3 ;  /* 0x0000000100007824 */ /* 0x000fe200078e0a03 */
[----:B------:R-:W-:Y:S01]  /*51f0*/  ULEA UR16, UP0, UR6, UR16, 0x2 ;  /* 0x0000001006107291 */ /* 0x000fe2000f80103f */
[----:B------:R-:W-:Y:S01]  /*5200*/  UMOV UR4, URZ ;  /* 0x0000003f00047c82 */ /* 0x000fe20008000000 */
[----:B------:R-:W-:Y:S02]  /*5210*/  UMOV UR5, URZ ;  /* 0x0000003f00057c82 */ /* 0x000fe40008000000 */
[----:B------:R-:W-:Y:S02]  /*5220*/  ULEA.HI.X UR17, UR6, UR17, UR10, 0x2, UP0 ;  /* 0x0000001106117291 */ /* 0x000fe400080f140a */
[----:B------:R-:W-:Y:S02]  /*5230*/  UIADD3 UR12, UP0, UR16, 0x4000, URZ ;  /* 0x00004000100c7890 */ /* 0x000fe4000ff1e03f */
[----:B------:R-:W-:-:S02]  /*5240*/  UIADD3 UR14, UP1, UR16, 0x8000, URZ ;  /* 0x00008000100e7890 */ /* 0x000fc4000ff3e03f */
[----:B------:R-:W-:Y:S02]  /*5250*/  UIADD3 UR16, UP2, UR16, 0xc000, URZ ;  /* 0x0000c00010107890 */ /* 0x000fe4000ff5e03f */
[----:B------:R-:W-:Y:S02]  /*5260*/  UIADD3.X UR13, URZ, UR17, URZ, UP0, !UPT ;  /* 0x000000113f0d7290 */ /* 0x000fe400087fe43f */
[----:B------:R-:W-:Y:S02]  /*5270*/  UIADD3.X UR15, URZ, UR17, URZ, UP1, !UPT ;  /* 0x000000113f0f7290 */ /* 0x000fe40008ffe43f */
[----:B------:R-:W-:Y:S01]  /*5280*/  UIADD3.X UR17, URZ, UR17, URZ, UP2, !UPT ;  /* 0x000000113f117290 */ /* 0x000fe200097fe43f */
[----:B------:R-:W-:-:S11]  /*5290*/  ULDC.64 UR20, c[0x0][0x2c0] ;  /* 0x0000b00000147ab9 */ /* 0x000fd60000000a00 */
.L_x_47:
[----:B------:R-:W-:Y:S01]  /*52a0*/  USHF.L.U32 UR8, UR4, 0xe, URZ ;  /* 0x0000000e04087899 */ /* 0x000fe2000800063f */
[----:B------:R-:W-:Y:S03]  /*52b0*/  BAR.SYNC.DEFER_BLOCKING 0xd, 0xa0 ;  /* 0x0342800000007b1d */ /* 0x000fe60000010000 */
[----:B------:R-:W-:Y:S02]  /*52c0*/  UIMAD.WIDE UR24, UR8, 0x4, UR12 ;  /* 0x00000004081878a5 */ /* 0x000fe4000f8e020c */
[----:B------:R-:W-:Y:S01]  /*52d0*/  UIMAD.WIDE UR22, UR8, 0x4, UR14 ;  /* 0x00000004081678a5 */ /* 0x000fe2000f8e020e */
[----:B------:R-:W-:Y:S01]  /*52e0*/  BSSY B0, `(.L_x_35) ;  /* 0x0000011000007945 */ /* 0x000fe20003800000 */
[----:B------:R-:W-:-:S03]  /*52f0*/  UIMAD.WIDE UR8, UR8, 0x4, UR16 ;  /* 0x00000004080878a5 */ /* 0x000fc6000f8e0210 */
[----:B------:R-:W-:Y:S09]  /*5300*/  @!P0 BRA `(.L_x_36) ;  /* 0x0000000000388947 */ /* 0x000ff20003800000 */
[----:B------:R-:W1:Y:S01]  /*5310*/  S2UR UR19, SR_CgaCtaId ;  /* 0x00000000001379c3 */ /* 0x000e620000008800 */
[----:B------:R-:W-:Y:S01]  /*5320*/  USHF.L.U32 UR11, UR5, 0xd, URZ ;  /* 0x0000000d050b7899 */ /* 0x000fe2000800063f */
[----:B------:R-:W-:Y:S01]  /*5330*/  UMOV UR18, 0x400 ;  /* 0x0000040000127882 */ /* 0x000fe20000000000 */
[----:B------:R-:W-:Y:S02]  /*5340*/  UMOV UR27, 0x14f00000 ;  /* 0x14f00000001b7882 */ /* 0x000fe40000000000 */
[----:B------:R-:W-:-:S04]  /*5350*/  UIADD3 UR26, UP0, UR11, UR6, URZ ;  /* 0x000000060b1a7290 */ /* 0x000fc8000ff1e03f */
[----:B------:R-:W-:Y:S02]  /*5360*/  ULEA.HI.X.SX32 UR11, UR11, UR10, 0x1, UP0 ;  /* 0x0000000a0b0b7291 */ /* 0x000fe400080f0e3f */
[----:B------:R-:W-:-:S04]  /*5370*/  ULEA UR28, UP0, UR26, UR20, 0x2 ;  /* 0x000000141a1c7291 */ /* 0x000fc8000f80103f */
[----:B------:R-:W-:-:S03]  /*5380*/  ULEA.HI.X UR29, UR26, UR21, UR11, 0x2, UP0 ;  /* 0x000000151a1d7291 */ /* 0x000fc600080f140b */
[----:B------:R-:W-:Y:S01]  /*5390*/  UMOV UR11, 0x400 ;  /* 0x00000400000b7882 */ /* 0x000fe20000000000 */
[----:B------:R-:W-:Y:S01]  /*53a0*/  UMOV UR26, 0x0 ;  /* 0x00000000001a7882 */ /* 0x000fe20000000000 */
[----:B-1----:R-:W-:-:S04]  /*53b0*/  ULEA UR18, UR19, UR18, 0x18 ;  /* 0x0000001213127291 */ /* 0x002fc8000f8ec03f */
[----:B------:R-:W-:-:S09]  /*53c0*/  UIADD3 UR18, UR18, 0x10000, URZ ;  /* 0x0001000012127890 */ /* 0x000fd2000fffe03f */
[----:B------:R1:W-:Y:S02]  /*53d0*/  UBLKRED.G.S.ADD.F32.RN [UR28], [UR18], UR11, desc[UR26] ;  /* 0x00001a1c120073bb */ /* 0x0003e400080a140b */
[----:B-1----:R0:W-:Y:S02]  /*53e0*/  UTMACMDFLUSH ;  /* 0x00000000000079b7 */ /* 0x0021e40000000000 */
.L_x_36:
[----:B------:R-:W-:Y:S05]  /*53f0*/  BSYNC B0 ;  /* 0x0000000000007941 */ /* 0x000fea0003800000 */
.L_x_35:
[----:B------:R-:W-:Y:S06]  /*5400*/  BAR.SYNC.DEFER_BLOCKING 0xe, 0xa0 ;  /* 0x0382800000007b1d */ /* 0x000fec0000010000 */
[----:B------:R-:W-:Y:S04]  /*5410*/  BSSY B0, `(.L_x_37) ;  /* 0x000000c000007945 */ /* 0x000fe80003800000 */
[----:B------:R-:W-:Y:S05]  /*5420*/  @!P0 BRA `(.L_x_38) ;  /* 0x0000000000288947 */ /* 0x000fea0003800000 */
[----:B------:R-:W1:Y:S01]  /*5430*/  S2UR UR18, SR_CgaCtaId ;  /* 0x00000000001279c3 */ /* 0x000e620000008800 */
[----:B------:R-:W-:Y:S01]  /*5440*/  UMOV UR11, 0x400 ;  /* 0x00000400000b7882 */ /* 0x000fe20000000000 */
[----:B------:R-:W-:Y:S01]  /*5450*/  UMOV UR26, 0x0 ;  /* 0x00000000001a7882 */ /* 0x000fe20000000000 */
[----:B------:R-:W-:Y:S01]  /*5460*/  UMOV UR27, 0x14f00000 ;  /* 0x14f00000001b7882 */ /* 0x000fe20000000000 */
[----:B-1----:R-:W-:-:S03]  /*5470*/  ULEA UR11, UR18, UR11, 0x18 ;  /* 0x0000000b120b7291 */ /* 0x002fc6000f8ec03f */
[----:B------:R-:W-:Y:S01]  /*5480*/  UMOV UR18, 0x400 ;  /* 0x0000040000127882 */ /* 0x000fe20000000000 */
[----:B------:R-:W-:-:S09]  /*5490*/  UIADD3 UR11, UR11, 0x14000, URZ ;  /* 0x000140000b0b7890 */ /* 0x000fd2000fffe03f */
[----:B------:R1:W-:Y:S01]  /*54a0*/  UBLKRED.G.S.ADD.F32.RN [UR24], [UR11], UR18, desc[UR26] ;  /* 0x00001a180b0073bb */ /* 0x0003e200080a1412 */
[----:B------:R0:W-:Y:S01]  /*54b0*/  UTMACMDFLUSH ;  /* 0x00000000000079b7 */ /* 0x0001e20000000000 */
[----:B-1----:R-:W-:-:S04]  /*54c0*/  DEPBAR.LE SB0, 0x1 ;  /* 0x000080400000791a */ /* 0x002fc80000000000 */
.L_x_38:
[----:B------:R-:W-:Y:S05]  /*54d0*/  BSYNC B0 ;  /* 0x0000000000007941 */ /* 0x000fea0003800000 */
.L_x_37:
[----:B------:R-:W-:Y:S06]  /*54e0*/  BAR.ARV 0xa, 0xa0 ;  /* 0x0282800000007b1d */ /* 0x000fec0000002000 */
[----:B------:R-:W-:Y:S04]  /*54f0*/  BSSY B0, `(.L_x_39) ;  /* 0x0000003000007945 */ /* 0x000fe80003800000 */
[----:B------:R-:W-:Y:S05]  /*5500*/  @!P0 BRA `(.L_x_40) ;  /* 0x0000000000048947 */ /* 0x000fea0003800000 */
[----:B------:R-:W-:-:S04]  /*5510*/  DEPBAR.LE SB0, 0x0 ;  /* 0x000080000000791a */ /* 0x000fc80000000000 */
.L_x_40:
[----:B------:R-:W-:Y:S05]  /*5520*/  BSYNC B0 ;  /* 0x0000000000007941 */ /* 0x000fea0003800000 */
.L_x_39:
[----:B------:R-:W-:Y:S06]  /*5530*/  BAR.ARV 0xb, 0xa0 ;  /* 0x02c2800000007b1d */ /* 0x000fec0000002000 */
[----:B------:R-:W-:Y:S02]  /*5540*/  BSSY B0, `(.L_x_41) ;  /* 0x000000c000007945 */ /* 0x000fe40003800000 */
[----:B------:R-:W-:Y:S06]  /*5550*/  BAR.SYNC.DEFER_BLOCKING 0xd, 0xa0 ;  /* 0x0342800000007b1d */ /* 0x000fec0000010000 */
        /* <DEDUP_REMOVED lines=8> */
[----:B------:R1:W-:Y:S02]  /*55e0*/  UBLKRED.G.S.ADD.F32.RN [UR22], [UR11], UR18, desc[UR24] ;  /* 0x000018160b0073bb */ /* 0x0003e400080a1412 */
[----:B-1----:R0:W-:Y:S02]  /*55f0*/  UTMACMDFLUSH ;  /* 0x00000000000079b7 */ /* 0x0021e40000000000 */
.L_x_42:
[----:B------:R-:W-:Y:S05]  /*5600*/  BSYNC B0 ;  /* 0x0000000000007941 */ /* 0x000fea0003800000 */
.L_x_41:
        /* <DEDUP_REMOVED lines=13> */
.L_x_44:
[----:B------:R-:W-:Y:S05]  /*56e0*/  BSYNC B0 ;  /* 0x0000000000007941 */ /* 0x000fea0003800000 */
.L_x_43:
[----:B------:R-:W-:Y:S01]  /*56f0*/  VIADD R0, R0, 0xfffffffe ;  /* 0xfffffffe00007836 */ /* 0x000fe20000000000 */
[----:B------:R-:W-:Y:S06]  /*5700*/  BAR.ARV 0xa, 0xa0 ;  /* 0x0282800000007b1d */ /* 0x000fec0000002000 */
[----:B------:R-:W-:Y:S01]  /*5710*/  BSSY B0, `(.L_x_45) ;  /* 0x0000004000007945 */ /* 0x000fe20003800000 */
[----:B------:R-:W-:-:S03]  /*5720*/  ISETP.NE.AND P1, PT, R0, RZ, PT ;  /* 0x000000ff0000720c */ /* 0x000fc60003f25270 */
[----:B------:R-:W-:Y:S10]  /*5730*/  @!P0 BRA `(.L_x_46) ;  /* 0x0000000000048947 */ /* 0x000ff40003800000 */
[----:B------:R-:W-:-:S04]  /*5740*/  DEPBAR.LE SB0, 0x0 ;  /* 0x000080000000791a */ /* 0x000fc80000000000 */
.L_x_46:
[----:B------:R-:W-:Y:S05]  /*5750*/  BSYNC B0 ;  /* 0x0000000000007941 */ /* 0x000fea0003800000 */
.L_x_45:
[----:B------:R-:W-:Y:S06]  /*5760*/  BAR.ARV 0xb, 0xa0 ;  /* 0x02c2800000007b1d */ /* 0x000fec0000002000 */
[----:B------:R-:W-:Y:S02]  /*5770*/  UIADD3 UR5, UR5, 0x2, URZ ;  /* 0x0000000205057890 */ /* 0x000fe4000fffe03f */
[----:B------:R-:W-:Y:S01]  /*5780*/  UIADD3 UR4, UR4, 0x1, URZ ;  /* 0x0000000104047890 */ /* 0x000fe2000fffe03f */
[----:B------:R-:W-:Y:S11]  /*5790*/  @P1 BRA `(.L_x_47) ;  /* 0xfffffff800c01947 */ /* 0x000ff6000383ffff */
[----:B------:R-:W-:-:S12]  /*57a0*/  USHF.L.U32 UR5, UR5, 0xd, URZ ;  /* 0x0000000d05057899 */ /* 0x000fd8000800063f */
.L_x_34:
[----:B------:R-:W-:-:S13]  /*57b0*/  ISETP.NE.AND P1, PT, R3, RZ, PT ;  /* 0x000000ff0300720c */ /* 0x000fda0003f25270 */
[----:B------:R-:W-:Y:S05]  /*57c0*/  @!P1 BRA `(.L_x_7) ;  /* 0x0000002000049947 */ /* 0x000fea0003800000 */
[----:B------:R-:W-:Y:S06]  /*57d0*/  BAR.SYNC.DEFER_BLOCKING 0xd, 0xa0 ;  /* 0x0342800000007b1d */ /* 0x000fec0000010000 */
[----:B------:R-:W-:Y:S04]  /*57e0*/  BSSY B0, `(.L_x_48) ;  /* 0x0000010000007945 */ /* 0x000fe80003800000 */
[----:B------:R-:W-:Y:S05]  /*57f0*/  @!P0 BRA `(.L_x_49) ;  /* 0x0000000000388947 */ /* 0x000fea0003800000 */
[----:B------:R-:W1:Y:S01]  /*5800*/  S2UR UR11, SR_CgaCtaId ;  /* 0x00000000000b79c3 */ /* 0x000e620000008800 */
[----:B------:R-:W-:Y:S01]  /*5810*/  UIADD3 UR12, UP0, UR5, UR6, URZ ;  /* 0x00000006050c7290 */ /* 0x000fe2000ff1e03f */
[----:B------:R-:W-:Y:S01]  /*5820*/  UMOV UR4, 0x400 ;  /* 0x0000040000047882 */ /* 0x000fe20000000000 */
[----:B------:R-:W-:Y:S02]  /*5830*/  ULDC.64 UR8, c[0x0][0x2c0] ;  /* 0x0000b00000087ab9 */ /* 0x000fe40000000a00 */
[----:B------:R-:W-:Y:S02]  /*5840*/  ULEA.HI.X.SX32 UR13, UR5, UR10, 0x1, UP0 ;  /* 0x0000000a050d7291 */ /* 0x000fe400080f0e3f */
[----:B------:R-:W-:-:S04]  /*5850*/  ULEA UR8, UP0, UR12, UR8, 0x2 ;  /* 0x000000080c087291 */ /* 0x000fc8000f80103f */
[----:B------:R-:W-:-:S03]  /*5860*/  ULEA.HI.X UR9, UR12, UR9, UR13, 0x2, UP0 ;  /* 0x000000090c097291 */ /* 0x000fc600080f140d */
[----:B------:R-:W-:Y:S01]  /*5870*/  UMOV UR12, 0x0 ;  /* 0x00000000000c7882 */ /* 0x000fe20000000000 */
[----:B------:R-:W-:Y:S01]  /*5880*/  UMOV UR13, 0x14f00000 ;  /* 0x14f00000000d7882 */ /* 0x000fe20000000000 */
[----:B-1----:R-:W-:-:S03]  /*5890*/  ULEA UR4, UR11, UR4, 0x18 ;  /* 0x000000040b047291 */ /* 0x002fc6000f8ec03f */
[----:B------:R-:W-:Y:S01]  /*58a0*/  UMOV UR11, 0x400 ;  /* 0x00000400000b7882 */ /* 0x000fe20000000000 */
[----:B------:R-:W-:-:S09]  /*58b0*/  UIADD3 UR4, UR4, 0x10000, URZ ;  /* 0x0001000004047890 */ /* 0x000fd2000fffe03f */
[----:B------:R1:W-:Y:S02]  /*58c0*/  UBLKRED.G.S.ADD.F32.RN [UR8], [UR4], UR11, desc[UR12] ;  /* 0x00000c08040073bb */ /* 0x0003e400080a140b */
[----:B-1----:R0:W-:Y:S02]  /*58d0*/  UTMACMDFLUSH ;  /* 0x00000000000079b7 */ /* 0x0021e40000000000 */
.L_x_49:
[----:B------:R-:W-:Y:S05]  /*58e0*/  BSYNC B0 ;  /* 0x0000000000007941 */ /* 0x000fea0003800000 */
.L_x_48:
[----:B------:R-:W-:Y:S06]  /*58f0*/  BAR.SYNC.DEFER_BLOCKING 0xe, 0xa0 ;  /* 0x0382800000007b1d */ /* 0x000fec0000010000 */
[----:B------:R-:W-:Y:S04]  /*5900*/  BSSY B0, `(.L_x_50) ;  /* 0x0000012000007945 */ /* 0x000fe80003800000 */
[----:B------:R-:W-:Y:S05]  /*5910*/  @!P0 BRA `(.L_x_51) ;  /* 0x0000000000408947 */ /* 0x000fea0003800000 */
[----:B------:R-:W1:Y:S01]  /*5920*/  S2UR UR12, SR_CgaCtaId ;  /* 0x00000000000c79c3 */ /* 0x000e620000008800 */
[----:B------:R-:W-:Y:S01]  /*5930*/  UIADD3 UR4, UR5, 0x1000, URZ ;  /* 0x0000100005047890 */ /* 0x000fe2000fffe03f */
[----:B------:R-:W-:Y:S01]  /*5940*/  UMOV UR11, 0x400 ;  /* 0x00000400000b7882 */ /* 0x000fe20000000000 */
[----:B------:R-:W-:Y:S02]  /*5950*/  ULDC.64 UR8, c[0x0][0x2c0] ;  /* 0x0000b00000087ab9 */ /* 0x000fe40000000a00 */
[----:B------:R-:W-:-:S04]  /*5960*/  UIADD3 UR13, UP0, UR4, UR6, URZ ;  /* 0x00000006040d7290 */ /* 0x000fc8000ff1e03f */
        /* <DEDUP_REMOVED lines=11> */
.L_x_51:
[----:B------:R-:W-:Y:S05]  /*5a20*/  BSYNC B0 ;  /* 0x0000000000007941 */ /* 0x000fea0003800000 */
.L_x_50:
[----:B------:R-:W-:Y:S06]  /*5a30*/  BAR.ARV 0xa, 0xa0 ;  /* 0x0282800000007b1d */ /* 0x000fec0000002000 */
[----:B------:R-:W-:Y:S04]  /*5a40*/  BSSY B0, `(.L_x_52) ;  /* 0x0000003000007945 */ /* 0x000fe80003800000 */
[----:B------:R-:W-:Y:S05]  /*5a50*/  @!P0 BRA `(.L_x_53) ;  /* 0x0000000000048947 */ /* 0x000fea0003800000 */
[----:B------:R-:W-:-:S04]  /*5a60*/  DEPBAR.LE SB0, 0x0 ;  /* 0x000080000000791a */ /* 0x000fc80000000000 */
.L_x_53:
[----:B------:R-:W-:Y:S05]  /*5a70*/  BSYNC B0 ;  /* 0x0000000000007941 */ /* 0x000fea0003800000 */
.L_x_52:
[----:B------:R-:W-:Y:S06]  /*5a80*/  BAR.ARV 0xb, 0xa0 ;  /* 0x02c2800000007b1d */ /* 0x000fec0000002000 */
[----:B------:R-:W-:Y:S05]  /*5a90*/  BRA `(.L_x_7) ;  /* 0x0000001c00507947 */ /* 0x000fea0003800000 */
.L_x_33:
[----:B------:R-:W1:Y:S01]  /*5aa0*/  S2UR UR21, SR_CTAID.Z ;  /* 0x00000000001579c3 */ /* 0x000e620000002700 */
[----:B------:R-:W-:Y:S01]  /*5ab0*/  IMAD.MOV.U32 R9, RZ, RZ, 0x1 ;  /* 0x00000001ff097424 */ /* 0x000fe200078e00ff */
[----:B-1----:R-:W-:-:S13]  /*5ac0*/  ISETP.LE.AND P0, PT, RZ, UR21, PT ;  /* 0x00000015ff007c0c */ /* 0x002fda000bf03270 */
[----:B------:R-:W-:Y:S05]  /*5ad0*/  @!P0 BRA `(.L_x_54) ;  /* 0x0000001800b08947 */ /* 0x000fea0003800000 */
[----:B------:R-:W1:Y:S01]  /*5ae0*/  S2R R15, SR_CTAID.Y ;  /* 0x00000000000f7919 */ /* 0x000e620000002600 */
[----:B------:R-:W2:Y:S01]  /*5af0*/  LDC.64 R2, c[0x0][0x718] ;  /* 0x0001c600ff027b82 */ /* 0x000ea20000000a00 */
[----:B------:R-:W-:Y:S01]  /*5b00*/  ULDC UR4, c[0x0][0x2e8] ;  /* 0x0000ba0000047ab9 */ /* 0x000fe20000000800 */
[----:B------:R-:W-:Y:S01]  /*5b10*/  BSSY B0, `(.L_x_54) ;  /* 0x00001a8000007945 */ /* 0x000fe20003800000 */
[----:B------:R-:W3:Y:S01]  /*5b20*/  S2R R13, SR_CTAID.Z ;  /* 0x00000000000d7919 */ /* 0x000ee20000002700 */
[----:B------:R-:W-:-:S04]  /*5b30*/  UISETP.NE.AND UP0, UPT, UR4, 0x1, UPT ;  /* 0x000000010400788c */ /* 0x000fc8000bf05270 */
[----:B------:R-:W4:Y:S07]  /*5b40*/  S2UR UR20, SR_CTAID.Y ;  /* 0x00000000001479c3 */ /* 0x000f2e0000002600 */
[----:B------:R-:W-:Y:S01]  /*5b50*/  @UP0 ULDC UR6, c[0x0][0x2ec] ;  /* 0x0000bb0000060ab9 */ /* 0x000fe20000000800 */
[----:B------:R-:W5:Y:S01]  /*5b60*/  LDC.64 R10, c[0x0][0x720] ;  /* 0x0001c800ff0a7b82 */ /* 0x000f620000000a00 */
[----:B------:R-:W-:-:S07]  /*5b70*/  @UP0 ULDC UR8, c[0x0][0x2f0] ;  /* 0x0000bc0000080ab9 */ /* 0x000fce0000000800 */
[----:B------:R-:W5:Y:S01]  /*5b80*/  LDC.64 R4, c[0x0][0x700] ;  /* 0x0001c000ff047b82 */ /* 0x000f620000000a00 */
[----:B-1----:R-:W-:Y:S01]  /*5b90*/  SHF.R.S32.HI R15, RZ, 0x1f, R15 ;  /* 0x0000001fff0f7819 */ /* 0x002fe2000001140f */
[----:B----4-:R-:W-:Y:S02]  /*5ba0*/  UIMAD.WIDE.U32 UR6, UR20, UR6, URZ ;  /* 0x00000006140672a5 */ /* 0x010fe4000f8e003f */
[----:B------:R-:W-:Y:S01]  /*5bb0*/  UMOV UR12, UR20 ;  /* 0x00000014000c7c82 */ /* 0x000fe20008000000 */
[----:B---3--:R-:W-:Y:S01]  /*5bc0*/  SHF.R.S32.HI R13, RZ, 0x1f, R13 ;  /* 0x0000001fff0d7819 */ /* 0x008fe2000001140d */
[----:B--2---:R-:W-:Y:S01]  /*5bd0*/  IMAD R0, R15, R2, RZ ;  /* 0x000000020f007224 */ /* 0x004fe200078e02ff */
[----:B------:R-:W-:-:S03]  /*5be0*/  @UP0 USHF.R.U32.HI UR12, URZ, UR8, UR7 ;  /* 0x000000083f0c0299 */ /* 0x000fc60008011607 */
[----:B------:R-:W-:Y:S02]  /*5bf0*/  IMAD R7, R3, UR20, R0 ;  /* 0x0000001403077c24 */ /* 0x000fe4000f8e0200 */
[----:B------:R-:W-:-:S04]  /*5c00*/  IMAD.WIDE.U32 R2, R2, UR20, RZ ;  /* 0x0000001402027c25 */ /* 0x000fc8000f8e00ff */
[----:B------:R-:W-:Y:S02]  /*5c10*/  IMAD.IADD R3, R3, 0x1, R7 ;  /* 0x0000000103037824 */ /* 0x000fe400078e0207 */
[----:B------:R-:W1:Y:S01]  /*5c20*/  LDC.64 R6, c[0x0][0x730] ;  /* 0x0001cc00ff067b82 */ /* 0x000e620000000a00 */
[----:B-----5:R-:W-:Y:S02]  /*5c30*/  IMAD R0, R13, R10, RZ ;  /* 0x0000000a0d007224 */ /* 0x020fe400078e02ff */
[----:B------:R-:W-:-:S04]  /*5c40*/  IMAD.WIDE.U32 R2, R10, UR21, R2 ;  /* 0x000000150a027c25 */ /* 0x000fc8000f8e0002 */
[----:B------:R-:W-:Y:S01]  /*5c50*/  IMAD R11, R11, UR21, R0 ;  /* 0x000000150b0b7c24 */ /* 0x000fe2000f8e0200 */
[----:B------:R-:W-:-:S03]  /*5c60*/  LEA R4, P0, R2, R4, 0x2 ;  /* 0x0000000402047211 */ /* 0x000fc600078010ff */
[----:B------:R-:W-:Y:S01]  /*5c70*/  IMAD.IADD R0, R3, 0x1, R11 ;  /* 0x0000000103007824 */ /* 0x000fe200078e020b */
[----:B------:R-:W-:-:S04]  /*5c80*/  R2UR UR4, R4 ;  /* 0x00000000040472ca */ /* 0x000fc800000e0000 */
[----:B------:R-:W-:Y:S02]  /*5c90*/  LEA.HI.X R0, R2, R5, R0, 0x2, P0 ;  /* 0x0000000502007211 */ /* 0x000fe400000f1400 */
[----:B------:R-:W-:Y:S02]  /*5ca0*/  ELECT P0, URZ, PT ;  /* 0x00000000003f782f */ /* 0x000fe40003800000 */
[----:B------:R-:W-:Y:S01]  /*5cb0*/  R2UR UR5, R0 ;  /* 0x00000000000572ca */ /* 0x000fe200000e0000 */
[----:B-1----:R-:W-:-:S04]  /*5cc0*/  IMAD R2, R15, R6, RZ ;  /* 0x000000060f027224 */ /* 0x002fc800078e02ff */
[----:B------:R-:W-:Y:S02]  /*5cd0*/  IMAD R5, R7, UR20, R2 ;  /* 0x0000001407057c24 */ /* 0x000fe4000f8e0202 */
[----:B------:R-:W1:Y:S01]  /*5ce0*/  LDC.64 R2, c[0x0][0x738] ;  /* 0x0001ce00ff027b82 */ /* 0x000e620000000a00 */
[----:B------:R-:W-:-:S04]  /*5cf0*/  IMAD.WIDE.U32 R6, R6, UR20, RZ ;  /* 0x0000001406067c25 */ /* 0x000fc8000f8e00ff */
[----:B------:R-:W-:Y:S02]  /*5d00*/  IMAD.IADD R7, R7, 0x1, R5 ;  /* 0x0000000107077824 */ /* 0x000fe400078e0205 */
[----:B-1----:R-:W-:Y:S02]  /*5d10*/  IMAD R0, R13, R2, RZ ;  /* 0x000000020d007224 */ /* 0x002fe400078e02ff */
[----:B------:R-:W-:-:S04]  /*5d20*/  IMAD.WIDE.U32 R6, R2, UR21, R6 ;  /* 0x0000001502067c25 */ /* 0x000fc8000f8e0006 */
[----:B------:R-:W-:Y:S02]  /*5d30*/  IMAD R3, R3, UR21, R0 ;  /* 0x0000001503037c24 */ /* 0x000fe4000f8e0200 */
[----:B------:R-:W-:Y:S01]  /*5d40*/  IMAD.MOV.U32 R0, RZ, RZ, RZ ;  /* 0x000000ffff007224 */ /* 0x000fe200078e00ff */
[----:B------:R-:W-:Y:S06]  /*5d50*/  @!P0 BRA `(.L_x_55) ;  /* 0x00000018000c8947 */ /* 0x000fec0003800000 */
[----:B------:R-:W1:Y:S01]  /*5d60*/  S2R R0, SR_CgaCtaId ;  /* 0x0000000000007919 */ /* 0x000e620000008800 */
[----:B------:R-:W-:Y:S01]  /*5d70*/  MOV R11, 0x400 ;  /* 0x00000400000b7802 */ /* 0x000fe20000000f00 */
[----:B------:R-:W2:Y:S01]  /*5d80*/  S2R R8, SR_TID.X ;  /* 0x0000000000087919 */ /* 0x000ea20000002100 */
[----:B------:R-:W3:Y:S02]  /*5d90*/  S2R R2, SR_CTAID.X ;  /* 0x0000000000027919 */ /* 0x000ee40000002500 */
[----:B-1----:R-:W-:Y:S01]  /*5da0*/  LEA R11, R0, R11, 0x18 ;  /* 0x0000000b000b7211 */ /* 0x002fe200078ec0ff */
[----:B------:R-:W-:Y:S01]  /*5db0*/  IMAD.MOV.U32 R0, RZ, RZ, 0x1 ;  /* 0x00000001ff007424 */ /* 0x000fe200078e00ff */
[----:B--2---:R-:W-:-:S04]  /*5dc0*/  LOP3.LUT R8, R8, 0x7f, RZ, 0xc0, !PT ;  /* 0x0000007f08087812 */ /* 0x004fc800078ec0ff */
[----:B------:R-:W-:Y:S02]  /*5dd0*/  SHF.L.U32 R0, R0, 0x1f, RZ ;  /* 0x0000001f00007819 */ /* 0x000fe400000006ff */
[----:B------:R-:W-:Y:S02]  /*5de0*/  ISETP.NE.AND P0, PT, R8, RZ, PT ;  /* 0x000000ff0800720c */ /* 0x000fe40003f05270 */
[----:B------:R-:W1:Y:S02]  /*5df0*/  SYNCS.PHASECHK.TRANS64.TRYWAIT P1, [R11+URZ+0x30820], R0 ;  /* 0x030820000b0075a7 */ /* 0x000e64000802017f */
[----:B-1-3--:R-:W-:Y:S09]  /*5e00*/  @!P1 BRA `(.L_x_56) ;  /* 0x0000001800d49947 */ /* 0x00aff20003800000 */
.L_x_84:
[----:B------:R-:W-:Y:S02]  /*5e10*/  IMAD.IADD R10, R7, 0x1, R3 ;  /* 0x00000001070a7824 */ /* 0x000fe400078e0203 */
[----:B------:R-:W-:Y:S02]  /*5e20*/  IMAD.SHL.U32 R2, R2, 0x80, RZ ;  /* 0x0000008002027824 */ /* 0x000fe400078e00ff */
[----:B------:R-:W-:Y:S01]  /*5e30*/  IMAD.MOV.U32 R9, RZ, RZ, 0x1 ;  /* 0x00000001ff097424 */ /* 0x000fe200078e00ff */
[----:B------:R-:W-:Y:S06]  /*5e40*/  @P0 BRA `(.L_x_57) ;  /* 0x0000000000180947 */ /* 0x000fec0003800000 */
[----:B------:R-:W2:Y:S01]  /*5e50*/  S2R R4, SR_TID.X ;  /* 0x0000000000047919 */ /* 0x000ea20000002100 */
[----:B-1----:R-:W-:-:S04]  /*5e60*/  IMAD.MOV.U32 R0, RZ, RZ, 0x4100 ;  /* 0x00004100ff007424 */ /* 0x002fc800078e00ff */
[----:B------:R3:W-:Y:S01]  /*5e70*/  SYNCS.ARRIVE.TRANS64 RZ, [R11+URZ+0x30810], R0 ;  /* 0x030810000bff79a7 */ /* 0x0007e2000800003f */
[----:B--2---:R-:W-:-:S13]  /*5e80*/  LOP3.LUT P1, RZ, R4, 0x1f, RZ, 0xc0, !PT ;  /* 0x0000001f04ff7812 */ /* 0x004fda000782c0ff */
[----:B---3--:R-:W-:Y:S05]  /*5e90*/  @!P1 BRA `(.L_x_57) ;  /* 0x0000000000049947 */ /* 0x008fea0003800000 */
[----:B------:R-:W-:Y:S01]  /*5ea0*/  BPT.TRAP 0x1 ;  /* 0x000000040000795c */ /* 0x000fe20000300000 */
.L_x_57:
[----:B------:R-:W2:Y:S01]  /*5eb0*/  LDC.64 R4, c[0x0][0x198] ;  /* 0x00006600ff047b82 */ /* 0x000ea20000000a00 */
[----:B------:R-:W-:Y:S01]  /*5ec0*/  R2UR UR11, R2 ;  /* 0x00000000020b72ca */ /* 0x000fe200000e0000 */
[----:B------:R-:W-:Y:S01]  /*5ed0*/  UMOV UR19, URZ ;  /* 0x0000003f00137c82 */ /* 0x000fe20008000000 */
[----:B------:R-:W-:Y:S01]  /*5ee0*/  R2UR UR8, R11 ;  /* 0x000000000b0872ca */ /* 0x000fe200000e0000 */
[----:B------:R-:W-:Y:S01]  /*5ef0*/  UMOV UR22, 0x0 ;  /* 0x0000000000167882 */ /* 0x000fe20000000000 */
[----:B------:R-:W-:Y:S01]  /*5f00*/  UMOV UR23, 0x14f00000 ;  /* 0x14f0000000177882 */ /* 0x000fe20000000000 */
[----:B------:R-:W-:Y:S01]  /*5f10*/  UMOV UR18, URZ ;  /* 0x0000003f00127c82 */ /* 0x000fe20008000000 */
[----:B------:R-:W-:Y:S01]  /*5f20*/  UMOV UR26, 0x40 ;  /* 0x00000040001a7882 */ /* 0x000fe20000000000 */
[----:B------:R-:W3:Y:S01]  /*5f30*/  LDC R12, c[0x0][0x280] ;  /* 0x0000a000ff0c7b82 */ /* 0x000ee20000000800 */
[----:B------:R-:W-:Y:S01]  /*5f40*/  UMOV UR28, UR20 ;  /* 0x00000014001c7c82 */ /* 0x000fe20008000000 */
[----:B------:R-:W-:Y:S01]  /*5f50*/  UMOV UR29, UR21 ;  /* 0x00000015001d7c82 */ /* 0x000fe20008000000 */
[----:B------:R-:W-:Y:S01]  /*5f60*/  UMOV UR27, UR19 ;  /* 0x00000013001b7c82 */ /* 0x000fe20008000000 */
[----:B------:R-:W-:Y:S01]  /*5f70*/  UMOV UR10, 0x10 ;  /* 0x00000010000a7882 */ /* 0x000fe20000000000 */
[----:B------:R-:W-:Y:S01]  /*5f80*/  UMOV UR30, 0x0 ;  /* 0x00000000001e7882 */ /* 0x000fe20000000000 */
[----:B------:R-:W-:Y:S01]  /*5f90*/  UMOV UR31, 0x10000000 ;  /* 0x10000000001f7882 */ /* 0x000fe20000000000 */
[----:B------:R-:W-:Y:S01]  /*5fa0*/  UMOV UR13, UR21 ;  /* 0x00000015000d7c82 */ /* 0x000fe20008000000 */
[----:B------:R-:W-:Y:S01]  /*5fb0*/  UIADD3 UR16, UR8, 0x18000, URZ ;  /* 0x0001800008107890 */ /* 0x000fe2000fffe03f */
[----:B------:R-:W-:Y:S01]  /*5fc0*/  IMAD.MOV.U32 R20, RZ, RZ, RZ ;  /* 0x000000ffff147224 */ /* 0x000fe200078e00ff */
[----:B------:R-:W-:-:S02]  /*5fd0*/  UIADD3 UR17, UR8, 0x30810, URZ ;  /* 0x0003081008117890 */ /* 0x000fc4000fffe03f */
[----:B------:R-:W-:Y:S02]  /*5fe0*/  UIADD3 UR24, UR8, 0x1a000, URZ ;  /* 0x0001a00008187890 */ /* 0x000fe4000fffe03f */
[----:B------:R-:W-:Y:S01]  /*5ff0*/  UIADD3 UR32, UR8, 0x28000, URZ ;  /* 0x0002800008207890 */ /* 0x000fe2000fffe03f */
[----:B--2---:R-:W-:Y:S02]  /*6000*/  IMAD.MOV.U32 R8, RZ, RZ, R4 ;  /* 0x000000ffff087224 */ /* 0x004fe400078e0004 */
[----:B------:R-:W-:Y:S01]  /*6010*/  UMOV UR25, UR17 ;  /* 0x0000001100197c82 */ /* 0x000fe20008000000 */
[----:B------:R-:W-:Y:S01]  /*6020*/  UMOV UR33, UR17 ;  /* 0x0000001100217c82 */ /* 0x000fe20008000000 */
[----:B------:R-:W-:Y:S01]  /*6030*/  UIADD3 UR9, UR8, 0x30800, URZ ;  /* 0x0003080008097890 */ /* 0x000fe2000fffe03f */
[----:B------:R-:W-:Y:S01]  /*6040*/  IMAD.MOV.U32 R4, RZ, RZ, 0x10000 ;  /* 0x00010000ff047424 */ /* 0x000fe200078e00ff */
[----:B-1----:R-:W-:Y:S01]  /*6050*/  IADD3 R0, P1, R8, 0x2f0, RZ ;  /* 0x000002f008007810 */ /* 0x002fe20007f3e0ff */
[----:B------:R-:W-:Y:S01]  /*6060*/  UIADD3 UR40, UR8, 0x4000, URZ ;  /* 0x0000400008287890 */ /* 0x000fe2000fffe03f */
[----:B------:R-:W-:-:S02]  /*6070*/  UMOV UR42, 0x40 ;  /* 0x00000040002a7882 */ /* 0x000fc40000000000 */
[----:B------:R-:W-:Y:S01]  /*6080*/  R2UR UR6, R0 ;  /* 0x00000000000672ca */ /* 0x000fe200000e0000 */
[----:B------:R-:W-:Y:S01]  /*6090*/  UMOV UR44, UR12 ;  /* 0x0000000c002c7c82 */ /* 0x000fe20008000000 */
[----:B------:R-:W-:Y:S01]  /*60a0*/  IADD3 R0, P2, R8, 0x3f0, RZ ;  /* 0x000003f008007810 */ /* 0x000fe20007f5e0ff */
[----:B------:R-:W-:Y:S01]  /*60b0*/  UMOV UR45, UR21 ;  /* 0x00000015002d7c82 */ /* 0x000fe20008000000 */
[----:B------:R-:W-:Y:S01]  /*60c0*/  UMOV UR43, UR11 ;  /* 0x0000000b002b7c82 */ /* 0x000fe20008000000 */
[----:B------:R-:W-:Y:S01]  /*60d0*/  UMOV UR41, UR9 ;  /* 0x0000000900297c82 */ /* 0x000fe20008000000 */
[----:B------:R-:W-:Y:S01]  /*60e0*/  R2UR UR38, R0 ;  /* 0x00000000002672ca */ /* 0x000fe200000e0000 */
[----:B------:R-:W-:Y:S01]  /*60f0*/  IMAD.MOV.U32 R0, RZ, RZ, R5 ;  /* 0x000000ffff007224 */ /* 0x000fe200078e0005 */
[----:B------:R-:W-:Y:S01]  /*6100*/  UMOV UR36, UR12 ;  /* 0x0000000c00247c82 */ /* 0x000fe20008000000 */
[----:B------:R-:W-:Y:S01]  /*6110*/  UMOV UR37, UR21 ;  /* 0x0000001500257c82 */ /* 0x000fe20008000000 */
[----:B------:R-:W-:Y:S01]  /*6120*/  UMOV UR35, UR11 ;  /* 0x0000000b00237c82 */ /* 0x000fe20008000000 */
[----:B------:R-:W-:Y:S01]  /*6130*/  IMAD.X R2, RZ, RZ, R0, P1 ;  /* 0x000000ffff027224 */ /* 0x000fe200008e0600 */
[----:B------:R-:W-:Y:S01]  /*6140*/  UMOV UR34, UR18 ;  /* 0x0000001200227c82 */ /* 0x000fe20008000000 */
[----:B------:R-:W-:-:S03]  /*6150*/  IMAD.MOV.U32 R5, RZ, RZ, RZ ;  /* 0x000000ffff057224 */ /* 0x000fc600078e00ff */
[----:B------:R-:W-:Y:S01]  /*6160*/  R2UR UR7, R2 ;  /* 0x00000000020772ca */ /* 0x000fe200000e0000 */
[----:B------:R-:W-:-:S05]  /*6170*/  IMAD.X R2, RZ, RZ, R0, P2 ;  /* 0x000000ffff027224 */ /* 0x000fca00010e0600 */
[----:B------:R-:W-:Y:S02]  /*6180*/  R2UR UR39, R2 ;  /* 0x00000000022772ca */ /* 0x000fe400000e0000 */
[----:B------:R-:W-:-:S04]  /*6190*/  IADD3 R2, P1, R8, 0xf0, RZ ;  /* 0x000000f008027810 */ /* 0x000fc80007f3e0ff */
[----:B------:R-:W-:Y:S02]  /*61a0*/  IADD3.X R3, RZ, R0, RZ, P1, !PT ;  /* 0x00000000ff037210 */ /* 0x000fe40000ffe4ff */
[----:B------:R-:W-:Y:S02]  /*61b0*/  R2UR UR14, R2 ;  /* 0x00000000020e72ca */ /* 0x000fe400000e0000 */
[----:B------:R-:W-:Y:S02]  /*61c0*/  R2UR UR15, R3 ;  /* 0x00000000030f72ca */ /* 0x000fe400000e0000 */
[----:B---3--:R-:W-:-:S11]  /*61d0*/  ISETP.GE.AND P1, PT, R12, 0x41, PT ;  /* 0x000000410c00780c */ /* 0x008fd60003f26270 */
[----:B------:R-:W-:Y:S01]  /*61e0*/  UTMALDG.4D [UR16], [UR14], desc[UR22] ;  /* 0x000016100e0075b4 */ /* 0x000fe20008019000 */
[----:B------:R-:W-:Y:S01]  /*61f0*/  UTMALDG.4D [UR24], [UR14], desc[UR22] ;  /* 0x000016180e0075b4 */ /* 0x000fe20008019000 */
[----:B------:R1:W-:Y:S01]  /*6200*/  UBLKCP.S.G [UR32], [UR4], UR10 ;  /* 0x00000020040073ba */ /* 0x0003e2000800020a */
[----:B------:R2:W-:Y:S01]  /*6210*/  SYNCS.ARRIVE.TRANS64 RZ, [R11+URZ+0x30800], R4 ;  /* 0x030800040bff79a7 */ /* 0x0005e2000800003f */
[----:B-1----:R-:W-:Y:S02]  /*6220*/  UIADD3 UR32, UR8, 0x8000, URZ ;  /* 0x0000800008207890 */ /* 0x002fe4000fffe03f */
[----:B------:R-:W-:Y:S01]  /*6230*/  UIADD3 UR24, UR8, 0xc000, URZ ;  /* 0x0000c00008187890 */ /* 0x000fe2000fffe03f */
[----:B------:R-:W-:Y:S01]  /*6240*/  UMOV UR10, UR18 ;  /* 0x00000012000a7c82 */ /* 0x000fe20008000000 */
[----:B------:R-:W-:Y:S01]  /*6250*/  UMOV UR33, UR9 ;  /* 0x0000000900217c82 */ /* 0x000fe20008000000 */
[----:B------:R2:W-:Y:S01]  /*6260*/  UTMALDG.4D [UR8], [UR6], desc[UR30] ;  /* 0x00001e08060075b4 */ /* 0x0005e20008019000 */
[----:B------:R-:W-:Y:S01]  /*6270*/  UMOV UR28, UR12 ;  /* 0x0000000c001c7c82 */ /* 0x000fe20008000000 */
[----:B------:R-:W-:Y:S01]  /*6280*/  UMOV UR27, UR11 ;  /* 0x0000000b001b7c82 */ /* 0x000fe20008000000 */
[----:B------:R-:W-:Y:S01]  /*6290*/  UMOV UR25, UR9 ;  /* 0x0000000900197c82 */ /* 0x000fe20008000000 */
[----:B------:R2:W-:Y:S01]  /*62a0*/  UTMALDG.4D [UR40], [UR6], desc[UR30] ;  /* 0x00001e28060075b4 */ /* 0x0005e20008019000 */
[----:B------:R2:W-:Y:S01]  /*62b0*/  UTMALDG.4D [UR32], [UR38], desc[UR30] ;  /* 0x00001e20260075b4 */ /* 0x0005e20008019000 */
[----:B------:R2:W-:Y:S02]  /*62c0*/  UTMALDG.4D [UR24], [UR38], desc[UR30] ;  /* 0x00001e18260075b4 */ /* 0x0005e40008019000 */
[----:B--2---:R-:W-:Y:S05]  /*62d0*/  @!P1 BRA `(.L_x_58) ;  /* 0x0000000c00d49947 */ /* 0x004fea0003800000 */
[----:B------:R-:W1:Y:S01]  /*62e0*/  S2R R13, SR_TID.X ;  /* 0x00000000000d7919 */ /* 0x000e620000002100 */
[C---:B------:R-:W-:Y:S01]  /*62f0*/  VIADD R4, R12.reuse, 0x3f ;  /* 0x0000003f0c047836 */ /* 0x040fe20000000000 */
[----:B------:R-:W-:Y:S01]  /*6300*/  ISETP.GE.AND P1, PT, R12, 0x81, PT ;  /* 0x000000810c00780c */ /* 0x000fe20003f26270 */
[----:B------:R-:W-:Y:S02]  /*6310*/  IMAD.MOV.U32 R20, RZ, RZ, RZ ;  /* 0x000000ffff147224 */ /* 0x000fe400078e00ff */
[----:B------:R-:W-:Y:S01]  /*6320*/  IMAD.MOV.U32 R15, RZ, RZ, RZ ;  /* 0x000000ffff0f7224 */ /* 0x000fe200078e00ff */
[----:B------:R-:W-:-:S04]  /*6330*/  SHF.R.S32.HI R9, RZ, 0x1f, R4 ;  /* 0x0000001fff097819 */ /* 0x000fc80000011404 */
[----:B------:R-:W-:Y:S01]  /*6340*/  LEA.HI R4, R9, R4, RZ, 0x6 ;  /* 0x0000000409047211 */ /* 0x000fe200078f30ff */
[----:B------:R-:W-:-:S03]  /*6350*/  IMAD.MOV.U32 R9, RZ, RZ, 0x1 ;  /* 0x00000001ff097424 */ /* 0x000fc600078e00ff */
[----:B------:R-:W-:-:S04]  /*6360*/  LEA.HI.SX32 R4, R4, 0xffffffff, 0x1a ;  /* 0xffffffff04047811 */ /* 0x000fc800078fd2ff */
[----:B------:R-:W-:-:S04]  /*6370*/  VIMNMX R4, R4, 0x1, !PT ;  /* 0x0000000104047848 */ /* 0x000fc80007fe0100 */
[----:B------:R-:W-:Y:S02]  /*6380*/  LOP3.LUT R19, R4, 0x1, RZ, 0xc0, !PT ;  /* 0x0000000104137812 */ /* 0x000fe400078ec0ff */
[----:B-1----:R-:W-:Y:S01]  /*6390*/  LOP3.LUT R14, R13, 0x1f, RZ, 0xc0, !PT ;  /* 0x0000001f0d0e7812 */ /* 0x002fe200078ec0ff */
[----:B------:R-:W-:Y:S06]  /*63a0*/  @!P1 BRA `(.L_x_59) ;  /* 0x0000000800709947 */ /* 0x000fec0003800000 */
[----:B------:R-:W-:Y:S02]  /*63b0*/  IMAD.IADD R18, R4, 0x1, -R19 ;  /* 0x0000000104127824 */ /* 0x000fe400078e0a13 */
[----:B------:R-:W-:Y:S02]  /*63c0*/  IMAD.MOV.U32 R9, RZ, RZ, 0x1 ;  /* 0x00000001ff097424 */ /* 0x000fe400078e00ff */
[----:B------:R-:W-:-:S07]  /*63d0*/  IMAD.MOV.U32 R15, RZ, RZ, RZ ;  /* 0x000000ffff0f7224 */ /* 0x000fce00078e00ff */
.L_x_68:
[----:B------:R-:W-:-:S04]  /*63e0*/  SHF.L.U32 R21, R9, 0x1f, RZ ;  /* 0x0000001f09157819 */ /* 0x000fc800000006ff */
[----:B-1----:R-:W1:Y:S02]  /*63f0*/  SYNCS.PHASECHK.TRANS64.TRYWAIT P1, [R11+URZ+0x30840], R21 ;  /* 0x030840150b0075a7 */ /* 0x002e64000802017f */
[----:B-12---:R-:W-:Y:S05]  /*6400*/  @!P1 BRA `(.L_x_60) ;  /* 0x0000001400689947 */ /* 0x006fea0003800000 */
.L_x_85:
[----:B------:R-:W-:Y:S05]  /*6410*/  @P0 BRA `(.L_x_61) ;  /* 0x0000000000140947 */ /* 0x000fea0003800000 */
[----:B------:R-:W-:Y:S01]  /*6420*/  ISETP.NE.AND P1, PT, R14, RZ, PT ;  /* 0x000000ff0e00720c */ /* 0x000fe20003f25270 */
[----:B------:R-:W-:-:S04]  /*6430*/  IMAD.MOV.U32 R0, RZ, RZ, 0x4100 ;  /* 0x00004100ff007424 */ /* 0x000fc800078e00ff */
[----:B------:R2:W-:Y:S08]  /*6440*/  SYNCS.ARRIVE.TRANS64 RZ, [R11+URZ+0x30830], R0 ;  /* 0x030830000bff79a7 */ /* 0x0005f0000800003f */
[----:B------:R-:W-:Y:S05]  /*6450*/  @!P1 BRA `(.L_x_61) ;  /* 0x0000000000049947 */ /* 0x000fea0003800000 */
[----:B------:R-:W-:Y:S01]  /*6460*/  BPT.TRAP 0x1 ;  /* 0x000000040000795c */ /* 0x000fe20000300000 */
.L_x_61:
[----:B------:R-:W3:Y:S01]  /*6470*/  LDC.64 R12, c[0x0][0x728] ;  /* 0x0001ca00ff0c7b82 */ /* 0x000ee20000000a00 */
[----:B------:R-:W-:Y:S01]  /*6480*/  IMAD.SHL.U32 R16, R15, 0x40, RZ ;  /* 0x000000400f107824 */ /* 0x000fe200078e00ff */
[----:B------:R-:W-:Y:S01]  /*6490*/  R2UR UR10, R11 ;  /* 0x000000000b0a72ca */ /* 0x000fe200000e0000 */
[----:B------:R-:W-:Y:S01]  /*64a0*/  UMOV UR8, 0x0 ;  /* 0x0000000000087882 */ /* 0x000fe20000000000 */
[----:B------:R-:W-:Y:S01]  /*64b0*/  UMOV UR9, 0x14f00000 ;  /* 0x14f0000000097882 */ /* 0x000fe20000000000 */
[----:B------:R-:W-:Y:S01]  /*64c0*/  UMOV UR18, URZ ;  /* 0x0000003f00127c82 */ /* 0x000fe20008000000 */
[C---:B--2---:R-:W-:Y:S01]  /*64d0*/  IADD3 R0, P1, R16.reuse, R6, RZ ;  /* 0x0000000610007210 */ /* 0x044fe20007f3e0ff */
[----:B------:R-:W-:Y:S01]  /*64e0*/  UMOV UR26, 0x40 ;  /* 0x00000040001a7882 */ /* 0x000fe20000000000 */
[----:B------:R-:W2:Y:S01]  /*64f0*/  LDC.64 R4, c[0x0][0x198] ;  /* 0x00006600ff047b82 */ /* 0x000ea20000000a00 */
[----:B------:R-:W-:Y:S01]  /*6500*/  R2UR UR19, R16 ;  /* 0x00000000101372ca */ /* 0x000fe200000e0000 */
[----:B------:R-:W-:Y:S01]  /*6510*/  UMOV UR28, UR20 ;  /* 0x00000014001c7c82 */ /* 0x000fe20008000000 */
[----:B------:R-:W-:Y:S01]  /*6520*/  UMOV UR29, UR21 ;  /* 0x00000015001d7c82 */ /* 0x000fe20008000000 */
[----:B------:R-:W-:-:S03]  /*6530*/  UMOV UR13, 0x10 ;  /* 0x00000010000d7882 */ /* 0x000fc60000000000 */
[----:B------:R-:W-:Y:S02]  /*6540*/  UIADD3 UR16, UR10, 0x20000, URZ ;  /* 0x000200000a107890 */ /* 0x000fe4000fffe03f */
[----:B------:R-:W-:Y:S02]  /*6550*/  UIADD3 UR17, UR10, 0x30830, URZ ;  /* 0x000308300a117890 */ /* 0x000fe4000fffe03f */
[----:B------:R-:W-:Y:S02]  /*6560*/  UIADD3 UR24, UR10, 0x22000, URZ ;  /* 0x000220000a187890 */ /* 0x000fe4000fffe03f */
[----:B------:R-:W-:Y:S01]  /*6570*/  UIADD3 UR10, UR10, 0x28200, URZ ;  /* 0x000282000a0a7890 */ /* 0x000fe2000fffe03f */
[----:B------:R-:W-:Y:S01]  /*6580*/  UMOV UR27, UR19 ;  /* 0x00000013001b7c82 */ /* 0x000fe20008000000 */
[----:B---3--:R-:W-:Y:S01]  /*6590*/  LEA R2, P2, R0, R12, 0x2 ;  /* 0x0000000c00027211 */ /* 0x008fe200078410ff */
[----:B------:R-:W-:Y:S01]  /*65a0*/  UMOV UR25, UR17 ;  /* 0x0000001100197c82 */ /* 0x000fe20008000000 */
[----:B------:R-:W-:-:S02]  /*65b0*/  UMOV UR11, UR17 ;  /* 0x00000011000b7c82 */ /* 0x000fc40008000000 */
[----:B------:R-:W-:Y:S02]  /*65c0*/  R2UR UR14, R2 ;  /* 0x00000000020e72ca */ /* 0x000fe400000e0000 */
[----:B------:R-:W-:Y:S01]  /*65d0*/  LEA.HI.X.SX32 R2, R16, R10, 0x1, P1 ;  /* 0x0000000a10027211 */ /* 0x000fe200008f0eff */
[----:B--2---:R-:W-:-:S03]  /*65e0*/  IMAD.MOV.U32 R8, RZ, RZ, R4 ;  /* 0x000000ffff087224 */ /* 0x004fc600078e0004 */
[----:B------:R-:W-:Y:S02]  /*65f0*/  LEA.HI.X R0, R0, R13, R2, 0x2, P2 ;  /* 0x0000000d00007211 */ /* 0x000fe400010f1402 */
[----:B------:R-:W-:Y:S02]  /*6600*/  IADD3 R4, P1, R8, 0x1f0, RZ ;  /* 0x000001f008047810 */ /* 0x000fe40007f3e0ff */
[----:B------:R-:W-:Y:S01]  /*6610*/  R2UR UR15, R0 ;  /* 0x00000000000f72ca */ /* 0x000fe200000e0000 */
[----:B------:R-:W-:Y:S01]  /*6620*/  IMAD.MOV.U32 R0, RZ, RZ, R5 ;  /* 0x000000ffff007224 */ /* 0x000fe200078e0005 */
[----:B------:R-:W-:-:S03]  /*6630*/  R2UR UR6, R4 ;  /* 0x00000000040672ca */ /* 0x000fc600000e0000 */
[----:B------:R-:W-:-:S05]  /*6640*/  IMAD.X R5, RZ, RZ, R0, P1 ;  /* 0x000000ffff057224 */ /* 0x000fca00008e0600 */
[----:B------:R-:W-:-:S13]  /*6650*/  R2UR UR7, R5 ;  /* 0x00000000050772ca */ /* 0x000fda00000e0000 */
[----:B------:R2:W-:Y:S01]  /*6660*/  UTMALDG.4D [UR16], [UR6], desc[UR8] ;  /* 0x00000810060075b4 */ /* 0x0005e20008019000 */
[----:B------:R2:W-:Y:S01]  /*6670*/  UTMALDG.4D [UR24], [UR6], desc[UR8] ;  /* 0x00000818060075b4 */ /* 0x0005e20008019000 */
[----:B------:R2:W-:Y:S01]  /*6680*/  UBLKCP.S.G [UR10], [UR14], UR13 ;  /* 0x0000000a0e0073ba */ /* 0x0005e2000800020d */
[----:B------:R-:W3:Y:S02]  /*6690*/  SYNCS.PHASECHK.TRANS64.TRYWAIT P1, [R11+URZ+0x30828], R21 ;  /* 0x030828150b0075a7 */ /* 0x000ee4000802017f */
[----:B--23--:R-:W-:Y:S05]  /*66a0*/  @!P1 BRA `(.L_x_62) ;  /* 0x0000001000d49947 */ /* 0x00cfea0003800000 */
.L_x_86:
[----:B------:R-:W-:Y:S05]  /*66b0*/  @P0 BRA `(.L_x_63) ;  /* 0x0000000000140947 */ /* 0x000fea0003800000 */
[----:B------:R-:W-:Y:S01]  /*66c0*/  ISETP.NE.AND P1, PT, R14, RZ, PT ;  /* 0x000000ff0e00720c */ /* 0x000fe20003f25270 */
[----:B------:R-:W-:-:S04]  /*66d0*/  IMAD.MOV.U32 R2, RZ, RZ, 0x4100 ;  /* 0x00004100ff027424 */ /* 0x000fc800078e00ff */
[----:B------:R3:W-:Y:S08]  /*66e0*/  SYNCS.ARRIVE.TRANS64 RZ, [R11+URZ+0x30818], R2 ;  /* 0x030818020bff79a7 */ /* 0x0007f0000800003f */
[----:B------:R-:W-:Y:S05]  /*66f0*/  @!P1 BRA `(.L_x_63) ;  /* 0x0000000000049947 */ /* 0x000fea0003800000 */
[----:B------:R-:W-:Y:S01]  /*6700*/  BPT.TRAP 0x1 ;  /* 0x000000040000795c */ /* 0x000fe20000300000 */
.L_x_63:
[----:B------:R-:W-:Y:S01]  /*6710*/  VIADD R16, R16, 0x40 ;  /* 0x0000004010107836 */ /* 0x000fe20000000000 */
[----:B---3--:R-:W-:Y:S01]  /*6720*/  IADD3 R2, P1, R8, 0xf0, RZ ;  /* 0x000000f008027810 */ /* 0x008fe20007f3e0ff */
[----:B------:R-:W-:Y:S01]  /*6730*/  UMOV UR8, 0x0 ;  /* 0x0000000000087882 */ /* 0x000fe20000000000 */
[----:B------:R-:W-:Y:S01]  /*6740*/  R2UR UR16, R11 ;  /* 0x000000000b1072ca */ /* 0x000fe200000e0000 */
[----:B------:R-:W-:Y:S01]  /*6750*/  UMOV UR9, 0x14f00000 ;  /* 0x14f0000000097882 */ /* 0x000fe20000000000 */
[----:B------:R-:W-:Y:S01]  /*6760*/  R2UR UR27, R16 ;  /* 0x00000000101b72ca */ /* 0x000fe200000e0000 */
[----:B------:R-:W-:Y:S01]  /*6770*/  IMAD.X R3, RZ, RZ, R0, P1 ;  /* 0x000000ffff037224 */ /* 0x000fe200008e0600 */
[----:B------:R-:W-:Y:S01]  /*6780*/  R2UR UR6, R2 ;  /* 0x00000000020672ca */ /* 0x000fe200000e0000 */
[----:B------:R-:W-:Y:S01]  /*6790*/  UMOV UR26, URZ ;  /* 0x0000003f001a7c82 */ /* 0x000fe20008000000 */
[----:B------:R-:W-:Y:S01]  /*67a0*/  UMOV UR28, UR20 ;  /* 0x00000014001c7c82 */ /* 0x000fe20008000000 */
[----:B------:R-:W-:Y:S01]  /*67b0*/  UMOV UR29, UR21 ;  /* 0x00000015001d7c82 */ /* 0x000fe20008000000 */
[----:B------:R-:W-:Y:S01]  /*67c0*/  R2UR UR7, R3 ;  /* 0x00000000030772ca */ /* 0x000fe200000e0000 */
[----:B------:R-:W-:Y:S01]  /*67d0*/  UMOV UR18, 0x40 ;  /* 0x0000004000127882 */ /* 0x000fe20000000000 */
[----:B------:R-:W-:-:S03]  /*67e0*/  UMOV UR10, 0x10 ;  /* 0x00000010000a7882 */ /* 0x000fc60000000000 */
[----:B------:R-:W-:Y:S02]  /*67f0*/  UIADD3 UR24, UR16, 0x1c000, URZ ;  /* 0x0001c00010187890 */ /* 0x000fe4000fffe03f */
[----:B------:R-:W-:Y:S02]  /*6800*/  UIADD3 UR25, UR16, 0x30818, URZ ;  /* 0x0003081810197890 */ /* 0x000fe4000fffe03f */
[----:B------:R-:W-:Y:S02]  /*6810*/  UIADD3 UR22, UR16, 0x28100, URZ ;  /* 0x0002810010167890 */ /* 0x000fe4000fffe03f */
[----:B------:R-:W-:Y:S02]  /*6820*/  UIADD3 UR16, UR16, 0x1e000, URZ ;  /* 0x0001e00010107890 */ /* 0x000fe4000fffe03f */
[----:B------:R-:W-:Y:S01]  /*6830*/  UIMAD.WIDE UR14, UR27, 0x4, UR4 ;  /* 0x000000041b0e78a5 */ /* 0x000fe2000f8e0204 */
[----:B------:R-:W-:Y:S01]  /*6840*/  UMOV UR17, UR25 ;  /* 0x0000001900117c82 */ /* 0x000fe20008000000 */
[----:B------:R-:W-:Y:S01]  /*6850*/  UMOV UR19, UR27 ;  /* 0x0000001b00137c82 */ /* 0x000fe20008000000 */
[----:B------:R-:W-:Y:S01]  /*6860*/  UMOV UR23, UR25 ;  /* 0x0000001900177c82 */ /* 0x000fe20008000000 */
[----:B------:R3:W-:Y:S03]  /*6870*/  UTMALDG.4D [UR24], [UR6], desc[UR8] ;  /* 0x00000818060075b4 */ /* 0x0007e60008019000 */
[----:B------:R3:W-:Y:S02]  /*6880*/  UTMALDG.4D [UR16], [UR6], desc[UR8] ;  /* 0x00000810060075b4 */ /* 0x0007e40008019000 */
[----:B------:R3:W-:Y:S01]  /*6890*/  UBLKCP.S.G [UR22], [UR14], UR10 ;  /* 0x000000160e0073ba */ /* 0x0007e2000800020a */
[----:B------:R-:W4:Y:S02]  /*68a0*/  SYNCS.PHASECHK.TRANS64.TRYWAIT P1, [R11+URZ+0x30848], R21 ;  /* 0x030848150b0075a7 */ /* 0x000f24000802017f */
[----:B---34-:R-:W-:Y:S05]  /*68b0*/  @!P1 BRA `(.L_x_64) ;  /* 0x0000001000649947 */ /* 0x018fea0003800000 */
.L_x_87:
[----:B-123--:R-:W-:Y:S01]  /*68c0*/  SHF.R.S32.HI R21, RZ, 0x1f, R16 ;  /* 0x0000001fff157819 */ /* 0x00efe20000011410 */
[----:B------:R-:W-:Y:S06]  /*68d0*/  @P0 BRA `(.L_x_65) ;  /* 0x00000000001c0947 */ /* 0x000fec0003800000 */
[----:B------:R-:W-:-:S04]  /*68e0*/  IMAD.MOV.U32 R14, RZ, RZ, 0x4100 ;  /* 0x00004100ff0e7424 */ /* 0x000fc800078e00ff */
[----:B------:R1:W-:Y:S02]  /*68f0*/  SYNCS.ARRIVE.TRANS64 RZ, [R11+URZ+0x30838], R14 ;  /* 0x0308380e0bff79a7 */ /* 0x0003e4000800003f */
[----:B-1----:R-:W1:Y:S02]  /*6900*/  S2R R14, SR_TID.X ;  /* 0x00000000000e7919 */ /* 0x002e640000002100 */
[----:B-1----:R-:W-:-:S04]  /*6910*/  LOP3.LUT R14, R14, 0x1f, RZ, 0xc0, !PT ;  /* 0x0000001f0e0e7812 */ /* 0x002fc800078ec0ff */
[----:B------:R-:W-:-:S13]  /*6920*/  ISETP.NE.AND P1, PT, R14, RZ, PT ;  /* 0x000000ff0e00720c */ /* 0x000fda0003f25270 */
[----:B------:R-:W-:Y:S05]  /*6930*/  @!P1 BRA `(.L_x_65) ;  /* 0x0000000000049947 */ /* 0x000fea0003800000 */
[----:B------:R-:W-:Y:S01]  /*6940*/  BPT.TRAP 0x1 ;  /* 0x000000040000795c */ /* 0x000fe20000300000 */
.L_x_65:
[C---:B------:R-:W-:Y:S01]  /*6950*/  R2UR UR27, R16.reuse ;  /* 0x00000000101b72ca */ /* 0x040fe200000e0000 */
[----:B------:R-:W-:Y:S01]  /*6960*/  UMOV UR8, 0x0 ;  /* 0x0000000000087882 */ /* 0x000fe20000000000 */
[----:B------:R-:W-:Y:S01]  /*6970*/  IADD3 R16, P1, R16, R6, RZ ;  /* 0x0000000610107210 */ /* 0x000fe20007f3e0ff */
[----:B------:R-:W-:Y:S01]  /*6980*/  UMOV UR9, 0x14f00000 ;  /* 0x14f0000000097882 */ /* 0x000fe20000000000 */
[----:B------:R-:W-:Y:S01]  /*6990*/  R2UR UR10, R11 ;  /* 0x000000000b0a72ca */ /* 0x000fe200000e0000 */
[----:B------:R-:W-:Y:S01]  /*69a0*/  UMOV UR26, URZ ;  /* 0x0000003f001a7c82 */ /* 0x000fe20008000000 */
[----:B------:R-:W-:Y:S01]  /*69b0*/  R2UR UR6, R4 ;  /* 0x00000000040672ca */ /* 0x000fe200000e0000 */
[----:B------:R-:W-:Y:S01]  /*69c0*/  IMAD.X R21, R21, 0x1, R10, P1 ;  /* 0x0000000115157824 */ /* 0x000fe200008e060a */
[C---:B------:R-:W-:Y:S01]  /*69d0*/  LEA R12, P1, R16.reuse, R12, 0x2 ;  /* 0x0000000c100c7211 */ /* 0x040fe200078210ff */
[----:B------:R-:W-:Y:S01]  /*69e0*/  UMOV UR28, UR20 ;  /* 0x00000014001c7c82 */ /* 0x000fe20008000000 */
[----:B------:R-:W-:Y:S01]  /*69f0*/  R2UR UR7, R5 ;  /* 0x00000000050772ca */ /* 0x000fe200000e0000 */
[----:B------:R-:W-:Y:S01]  /*6a00*/  UMOV UR29, UR21 ;  /* 0x00000015001d7c82 */ /* 0x000fe20008000000 */
[----:B------:R-:W-:Y:S01]  /*6a10*/  LEA.HI.X R21, R16, R13, R21, 0x2, P1 ;  /* 0x0000000d10157211 */ /* 0x000fe200008f1415 */
[----:B------:R-:W-:Y:S01]  /*6a20*/  UMOV UR18, 0x40 ;  /* 0x0000004000127882 */ /* 0x000fe20000000000 */
[----:B------:R-:W-:Y:S01]  /*6a30*/  R2UR UR14, R12 ;  /* 0x000000000c0e72ca */ /* 0x000fe200000e0000 */
[----:B------:R-:W-:Y:S01]  /*6a40*/  UMOV UR19, UR27 ;  /* 0x0000001b00137c82 */ /* 0x000fe20008000000 */
[----:B------:R-:W-:Y:S01]  /*6a50*/  R2UR UR15, R21 ;  /* 0x00000000150f72ca */ /* 0x000fe200000e0000 */
[----:B------:R-:W-:Y:S01]  /*6a60*/  UIADD3 UR24, UR10, 0x24000, URZ ;  /* 0x000240000a187890 */ /* 0x000fe2000fffe03f */
[----:B------:R-:W-:Y:S01]  /*6a70*/  LOP3.LUT R9, R9, 0x1, RZ, 0x3c, !PT ;  /* 0x0000000109097812 */ /* 0x000fe200078e3cff */
[----:B------:R-:W-:-:S02]  /*6a80*/  UIADD3 UR25, UR10, 0x30838, URZ ;  /* 0x000308380a197890 */ /* 0x000fc4000fffe03f */
[----:B------:R-:W-:Y:S01]  /*6a90*/  UIADD3 UR16, UR10, 0x26000, URZ ;  /* 0x000260000a107890 */ /* 0x000fe2000fffe03f */
[----:B------:R-:W-:Y:S01]  /*6aa0*/  SHF.L.U32 R4, R9, 0x1f, RZ ;  /* 0x0000001f09047819 */ /* 0x000fe200000006ff */
[----:B------:R-:W-:Y:S01]  /*6ab0*/  UIADD3 UR10, UR10, 0x28300, URZ ;  /* 0x000283000a0a7890 */ /* 0x000fe2000fffe03f */
[----:B------:R-:W-:Y:S02]  /*6ac0*/  UMOV UR13, 0x10 ;  /* 0x00000010000d7882 */ /* 0x000fe40000000000 */
[----:B------:R-:W-:Y:S01]  /*6ad0*/  UMOV UR17, UR25 ;  /* 0x0000001900117c82 */ /* 0x000fe20008000000 */
[----:B------:R-:W-:Y:S01]  /*6ae0*/  UMOV UR11, UR25 ;  /* 0x00000019000b7c82 */ /* 0x000fe20008000000 */
[----:B------:R1:W-:Y:S02]  /*6af0*/  UTMALDG.4D [UR24], [UR6], desc[UR8] ;  /* 0x00000818060075b4 */ /* 0x0003e40008019000 */
[----:B------:R1:W-:Y:S02]  /*6b00*/  UTMALDG.4D [UR16], [UR6], desc[UR8] ;  /* 0x00000810060075b4 */ /* 0x0003e40008019000 */
[----:B------:R1:W-:Y:S01]  /*6b10*/  UBLKCP.S.G [UR10], [UR14], UR13 ;  /* 0x0000000a0e0073ba */ /* 0x0003e2000800020d */
[----:B------:R-:W2:Y:S02]  /*6b20*/  SYNCS.PHASECHK.TRANS64.TRYWAIT P1, [R11+URZ+0x30820], R4 ;  /* 0x030820040b0075a7 */ /* 0x000ea4000802017f */
[----:B-12---:R-:W-:Y:S05]  /*6b30*/  @!P1 BRA `(.L_x_66) ;  /* 0x0000000c00d89947 */ /* 0x006fea0003800000 */
.L_x_89:
[----:B------:R-:W-:Y:S05]  /*6b40*/  @P0 BRA `(.L_x_67) ;  /* 0x0000000000140947 */ /* 0x000fea0003800000 */
[----:B------:R-:W-:Y:S01]  /*6b50*/  ISETP.NE.AND P1, PT, R14, RZ, PT ;  /* 0x000000ff0e00720c */ /* 0x000fe20003f25270 */
[----:B-1----:R-:W-:-:S04]  /*6b60*/  IMAD.MOV.U32 R4, RZ, RZ, 0x4100 ;  /* 0x00004100ff047424 */ /* 0x002fc800078e00ff */
[----:B------:R2:W-:Y:S08]  /*6b70*/  SYNCS.ARRIVE.TRANS64 RZ, [R11+URZ+0x30810], R4 ;  /* 0x030810040bff79a7 */ /* 0x0005f0000800003f */
[----:B------:R-:W-:Y:S05]  /*6b80*/  @!P1 BRA `(.L_x_67) ;  /* 0x0000000000049947 */ /* 0x000fea0003800000 */
[----:B------:R-:W-:Y:S01]  /*6b90*/  BPT.TRAP 0x1 ;  /* 0x000000040000795c */ /* 0x000fe20000300000 */
.L_x_67:
[----:B------:R-:W-:Y:S01]  /*6ba0*/  R2UR UR6, R15 ;  /* 0x000000000f0672ca */ /* 0x000fe200000e0000 */
[----:B------:R-:W-:Y:S01]  /*6bb0*/  VIADD R18, R18, 0xfffffffe ;  /* 0xfffffffe12127836 */ /* 0x000fe20000000000 */
[----:B------:R-:W-:Y:S01]  /*6bc0*/  R2UR UR16, R11 ;  /* 0x000000000b1072ca */ /* 0x000fe200000e0000 */
[----:B------:R-:W-:Y:S01]  /*6bd0*/  UMOV UR22, 0x0 ;  /* 0x0000000000167882 */ /* 0x000fe20000000000 */
[----:B------:R-:W-:Y:S01]  /*6be0*/  R2UR UR14, R2 ;  /* 0x00000000020e72ca */ /* 0x000fe200000e0000 */
[----:B------:R-:W-:Y:S01]  /*6bf0*/  UMOV UR23, 0x14f00000 ;  /* 0x14f0000000177882 */ /* 0x000fe20000000000 */
[----:B------:R-:W-:Y:S01]  /*6c00*/  R2UR UR15, R3 ;  /* 0x00000000030f72ca */ /* 0x000fe200000e0000 */
[----:B------:R-:W-:Y:S01]  /*6c10*/  UMOV UR26, URZ ;  /* 0x0000003f001a7c82 */ /* 0x000fe20008000000 */
[----:B------:R-:W-:Y:S01]  /*6c20*/  ISETP.NE.AND P1, PT, R18, RZ, PT ;  /* 0x000000ff1200720c */ /* 0x000fe20003f25270 */
[----:B------:R-:W-:Y:S01]  /*6c30*/  UMOV UR28, UR20 ;  /* 0x00000014001c7c82 */ /* 0x000fe20008000000 */
[----:B------:R-:W-:Y:S01]  /*6c40*/  UMOV UR29, UR21 ;  /* 0x00000015001d7c82 */ /* 0x000fe20008000000 */
[----:B------:R-:W-:Y:S01]  /*6c50*/  UMOV UR18, 0x40 ;  /* 0x0000004000127882 */ /* 0x000fe20000000000 */
[----:B------:R-:W-:Y:S01]  /*6c60*/  UMOV UR7, 0x10 ;  /* 0x0000001000077882 */ /* 0x000fe20000000000 */
[----:B------:R-:W-:-:S02]  /*6c70*/  UIADD3 UR6, UR6, 0x2, URZ ;  /* 0x0000000206067890 */ /* 0x000fc4000fffe03f */
[----:B------:R-:W-:Y:S02]  /*6c80*/  UIADD3 UR10, UR16, 0x28000, URZ ;  /* 0x00028000100a7890 */ /* 0x000fe4000fffe03f */
[----:B------:R-:W-:Y:S02]  /*6c90*/  USHF.L.U32 UR27, UR6, 0x6, URZ ;  /* 0x00000006061b7899 */ /* 0x000fe4000800063f */
[----:B------:R-:W-:Y:S01]  /*6ca0*/  UIADD3 UR24, UR16, 0x18000, URZ ;  /* 0x0001800010187890 */ /* 0x000fe2000fffe03f */
[----:B------:R-:W-:Y:S01]  /*6cb0*/  IMAD.U32 R15, RZ, RZ, UR6 ;  /* 0x00000006ff0f7e24 */ /* 0x000fe2000f8e00ff */
[----:B------:R-:W-:Y:S02]  /*6cc0*/  UIADD3 UR25, UR16, 0x30810, URZ ;  /* 0x0003081010197890 */ /* 0x000fe4000fffe03f */
[----:B------:R-:W-:Y:S02]  /*6cd0*/  UIADD3 UR16, UR16, 0x1a000, URZ ;  /* 0x0001a00010107890 */ /* 0x000fe4000fffe03f */
[----:B------:R-:W-:-:S02]  /*6ce0*/  UIMAD.WIDE UR8, UR27, 0x4, UR4 ;  /* 0x000000041b0878a5 */ /* 0x000fc4000f8e0204 */
[----:B------:R-:W-:Y:S01]  /*6cf0*/  UMOV UR19, UR27 ;  /* 0x0000001b00137c82 */ /* 0x000fe20008000000 */
[----:B------:R-:W-:Y:S01]  /*6d00*/  UMOV UR17, UR25 ;  /* 0x0000001900117c82 */ /* 0x000fe20008000000 */
[----:B------:R-:W-:Y:S01]  /*6d10*/  UMOV UR11, UR25 ;  /* 0x00000019000b7c82 */ /* 0x000fe20008000000 */
[----:B------:R3:W-:Y:S02]  /*6d20*/  UTMALDG.4D [UR24], [UR14], desc[UR22] ;  /* 0x000016180e0075b4 */ /* 0x0007e40008019000 */
[----:B------:R3:W-:Y:S02]  /*6d30*/  UTMALDG.4D [UR16], [UR14], desc[UR22] ;  /* 0x000016100e0075b4 */ /* 0x0007e40008019000 */
[----:B------:R3:W-:Y:S02]  /*6d40*/  UBLKCP.S.G [UR10], [UR8], UR7 ;  /* 0x0000000a080073ba */ /* 0x0007e40008000207 */
[----:B---3--:R-:W-:Y:S05]  /*6d50*/  @P1 BRA `(.L_x_68) ;  /* 0xfffffff400a01947 */ /* 0x008fea000383ffff */
[----:B------:R-:W-:-:S07]  /*6d60*/  IMAD.U32 R5, RZ, RZ, UR27 ;  /* 0x0000001bff057e24 */ /* 0x000fce000f8e00ff */
.L_x_59:
[----:B------:R-:W-:-:S13]  /*6d70*/  ISETP.NE.AND P1, PT, R19, RZ, PT ;  /* 0x000000ff1300720c */ /* 0x000fda0003f25270 */
[----:B------:R-:W-:Y:S05]  /*6d80*/  @!P1 BRA `(.L_x_58) ;  /* 0x0000000400289947 */ /* 0x000fea0003800000 */
[----:B------:R-:W-:-:S04]  /*6d90*/  SHF.L.U32 R12, R9, 0x1f, RZ ;  /* 0x0000001f090c7819 */ /* 0x000fc800000006ff */
[----:B------:R-:W3:Y:S02]  /*6da0*/  SYNCS.PHASECHK.TRANS64.TRYWAIT P1, [R11+URZ+0x30840], R12 ;  /* 0x0308400c0b0075a7 */ /* 0x000ee4000802017f */
[----:B---3--:R-:W-:Y:S05]  /*6db0*/  @!P1 BRA `(.L_x_69) ;  /* 0x0000000c00509947 */ /* 0x008fea0003800000 */
.L_x_90:
[----:B------:R-:W-:Y:S05]  /*6dc0*/  @P0 BRA `(.L_x_70) ;  /* 0x0000000000140947 */ /* 0x000fea0003800000 */
[----:B------:R-:W-:Y:S01]  /*6dd0*/  ISETP.NE.AND P1, PT, R14, RZ, PT ;  /* 0x000000ff0e00720c */ /* 0x000fe20003f25270 */
[----:B-12---:R-:W-:-:S04]  /*6de0*/  IMAD.MOV.U32 R4, RZ, RZ, 0x4100 ;  /* 0x00004100ff047424 */ /* 0x006fc800078e00ff */
[----:B------:R4:W-:Y:S08]  /*6df0*/  SYNCS.ARRIVE.TRANS64 RZ, [R11+URZ+0x30830], R4 ;  /* 0x030830040bff79a7 */ /* 0x0009f0000800003f */
[----:B------:R-:W-:Y:S05]  /*6e00*/  @!P1 BRA `(.L_x_70) ;  /* 0x0000000000049947 */ /* 0x000fea0003800000 */
[----:B------:R-:W-:Y:S01]  /*6e10*/  BPT.TRAP 0x1 ;  /* 0x000000040000795c */ /* 0x000fe20000300000 */
.L_x_70:
[----:B-12-4-:R-:W1:Y:S01]  /*6e20*/  LDC.64 R4, c[0x0][0x728] ;  /* 0x0001ca00ff047b82 */ /* 0x016e620000000a00 */
[----:B------:R-:W-:Y:S01]  /*6e30*/  IMAD.SHL.U32 R15, R15, 0x40, RZ ;  /* 0x000000400f0f7824 */ /* 0x000fe200078e00ff */
[----:B------:R-:W-:Y:S01]  /*6e40*/  R2UR UR10, R11 ;  /* 0x000000000b0a72ca */ /* 0x000fe200000e0000 */
[----:B------:R-:W-:Y:S01]  /*6e50*/  UMOV UR8, 0x0 ;  /* 0x0000000000087882 */ /* 0x000fe20000000000 */
[----:B------:R-:W-:Y:S01]  /*6e60*/  UMOV UR9, 0x14f00000 ;  /* 0x14f0000000097882 */ /* 0x000fe20000000000 */
[----:B------:R-:W-:Y:S01]  /*6e70*/  UMOV UR26, URZ ;  /* 0x0000003f001a7c82 */ /* 0x000fe20008000000 */
[C---:B------:R-:W-:Y:S01]  /*6e80*/  IADD3 R13, P1, R15.reuse, R6, RZ ;  /* 0x000000060f0d7210 */ /* 0x040fe20007f3e0ff */
[----:B------:R-:W-:Y:S01]  /*6e90*/  UMOV UR28, UR20 ;  /* 0x00000014001c7c82 */ /* 0x000fe20008000000 */
[----:B------:R-:W-:Y:S01]  /*6ea0*/  R2UR UR27, R15 ;  /* 0x000000000f1b72ca */ /* 0x000fe200000e0000 */
[----:B------:R-:W-:Y:S01]  /*6eb0*/  UMOV UR29, UR21 ;  /* 0x00000015001d7c82 */ /* 0x000fe20008000000 */
[----:B------:R-:W-:Y:S01]  /*6ec0*/  UMOV UR18, 0x40 ;  /* 0x0000004000127882 */ /* 0x000fe20000000000 */
[----:B------:R-:W-:-:S04]  /*6ed0*/  UMOV UR13, 0x10 ;  /* 0x00000010000d7882 */ /* 0x000fc80000000000 */
[----:B------:R-:W-:Y:S02]  /*6ee0*/  UIADD3 UR25, UR10, 0x30830, URZ ;  /* 0x000308300a197890 */ /* 0x000fe4000fffe03f */
[----:B------:R-:W-:Y:S02]  /*6ef0*/  UIADD3 UR24, UR10, 0x20000, URZ ;  /* 0x000200000a187890 */ /* 0x000fe4000fffe03f */
[----:B------:R-:W-:Y:S02]  /*6f00*/  UIADD3 UR16, UR10, 0x22000, URZ ;  /* 0x000220000a107890 */ /* 0x000fe4000fffe03f */
[----:B------:R-:W-:Y:S01]  /*6f10*/  UIADD3 UR10, UR10, 0x28200, URZ ;  /* 0x000282000a0a7890 */ /* 0x000fe2000fffe03f */
[----:B------:R-:W-:Y:S01]  /*6f20*/  UMOV UR17, UR25 ;  /* 0x0000001900117c82 */ /* 0x000fe20008000000 */
[----:B-1----:R-:W-:Y:S01]  /*6f30*/  LEA R4, P2, R13, R4, 0x2 ;  /* 0x000000040d047211 */ /* 0x002fe200078410ff */
[----:B------:R-:W-:Y:S01]  /*6f40*/  UMOV UR19, UR27 ;  /* 0x0000001b00137c82 */ /* 0x000fe20008000000 */
[----:B------:R-:W-:-:S02]  /*6f50*/  UMOV UR11, UR25 ;  /* 0x00000019000b7c82 */ /* 0x000fc40008000000 */
[----:B------:R-:W-:Y:S02]  /*6f60*/  R2UR UR14, R4 ;  /* 0x00000000040e72ca */ /* 0x000fe400000e0000 */
[----:B------:R-:W-:-:S04]  /*6f70*/  LEA.HI.X.SX32 R4, R15, R10, 0x1, P1 ;  /* 0x0000000a0f047211 */ /* 0x000fc800008f0eff */
[----:B------:R-:W-:Y:S02]  /*6f80*/  LEA.HI.X R5, R13, R5, R4, 0x2, P2 ;  /* 0x000000050d057211 */ /* 0x000fe400010f1404 */
[----:B------:R-:W-:Y:S02]  /*6f90*/  IADD3 R4, P1, R8, 0x1f0, RZ ;  /* 0x000001f008047810 */ /* 0x000fe40007f3e0ff */
[----:B------:R-:W-:Y:S02]  /*6fa0*/  R2UR UR15, R5 ;  /* 0x00000000050f72ca */ /* 0x000fe400000e0000 */
[----:B------:R-:W-:Y:S01]  /*6fb0*/  R2UR UR6, R4 ;  /* 0x00000000040672ca */ /* 0x000fe200000e0000 */
[----:B------:R-:W-:-:S05]  /*6fc0*/  IMAD.X R4, RZ, RZ, R0, P1 ;  /* 0x000000ffff047224 */ /* 0x000fca00008e0600 */
[----:B------:R-:W-:-:S13]  /*6fd0*/  R2UR UR7, R4 ;  /* 0x00000000040772ca */ /* 0x000fda00000e0000 */
[----:B------:R1:W-:Y:S01]  /*6fe0*/  UTMALDG.4D [UR24], [UR6], desc[UR8] ;  /* 0x00000818060075b4 */ /* 0x0003e20008019000 */
[----:B------:R1:W-:Y:S01]  /*6ff0*/  UTMALDG.4D [UR16], [UR6], desc[UR8] ;  /* 0x00000810060075b4 */ /* 0x0003e20008019000 */
[----:B------:R1:W-:Y:S01]  /*7000*/  UBLKCP.S.G [UR10], [UR14], UR13 ;  /* 0x0000000a0e0073ba */ /* 0x0003e2000800020d */
[----:B------:R-:W2:Y:S02]  /*7010*/  SYNCS.PHASECHK.TRANS64.TRYWAIT P1, [R11+URZ+0x30828], R12 ;  /* 0x0308280c0b0075a7 */ /* 0x000ea4000802017f */
[----:B-12---:R-:W-:Y:S05]  /*7020*/  @!P1 BRA `(.L_x_71) ;  /* 0x0000000800c89947 */ /* 0x006fea0003800000 */
.L_x_91:
[----:B------:R-:W-:Y:S05]  /*7030*/  @P0 BRA `(.L_x_72) ;  /* 0x0000000000140947 */ /* 0x000fea0003800000 */
[----:B------:R-:W-:Y:S01]  /*7040*/  ISETP.NE.AND P0, PT, R14, RZ, PT ;  /* 0x000000ff0e00720c */ /* 0x000fe20003f05270 */
[----:B------:R-:W-:-:S04]  /*7050*/  IMAD.MOV.U32 R4, RZ, RZ, 0x4100 ;  /* 0x00004100ff047424 */ /* 0x000fc800078e00ff */
[----:B------:R2:W-:Y:S08]  /*7060*/  SYNCS.ARRIVE.TRANS64 RZ, [R11+URZ+0x30818], R4 ;  /* 0x030818040bff79a7 */ /* 0x0005f0000800003f */
[----:B------:R-:W-:Y:S05]  /*7070*/  @!P0 BRA `(.L_x_72) ;  /* 0x0000000000048947 */ /* 0x000fea0003800000 */
[----:B------:R-:W-:Y:S01]  /*7080*/  BPT.TRAP 0x1 ;  /* 0x000000040000795c */ /* 0x000fe20000300000 */
.L_x_72:
[----:B------:R-:W-:Y:S01]  /*7090*/  R2UR UR27, R15 ;  /* 0x000000000f1b72ca */ /* 0x000fe200000e0000 */
[----:B------:R-:W-:Y:S01]  /*70a0*/  UMOV UR8, 0x0 ;  /* 0x0000000000087882 */ /* 0x000fe20000000000 */
[----:B------:R-:W-:Y:S01]  /*70b0*/  R2UR UR16, R11 ;  /* 0x000000000b1072ca */ /* 0x000fe200000e0000 */
[----:B------:R-:W-:Y:S01]  /*70c0*/  UMOV UR9, 0x14f00000 ;  /* 0x14f0000000097882 */ /* 0x000fe20000000000 */
[----:B------:R-:W-:Y:S01]  /*70d0*/  R2UR UR6, R2 ;  /* 0x00000000020672ca */ /* 0x000fe200000e0000 */
[----:B------:R-:W-:Y:S01]  /*70e0*/  UMOV UR26, URZ ;  /* 0x0000003f001a7c82 */ /* 0x000fe20008000000 */
[----:B------:R-:W-:Y:S01]  /*70f0*/  R2UR UR7, R3 ;  /* 0x00000000030772ca */ /* 0x000fe200000e0000 */
[----:B------:R-:W-:Y:S01]  /*7100*/  UMOV UR28, UR20 ;  /* 0x00000014001c7c82 */ /* 0x000fe20008000000 */
[----:B------:R-:W-:Y:S01]  /*7110*/  UMOV UR29, UR21 ;  /* 0x00000015001d7c82 */ /* 0x000fe20008000000 */
[----:B------:R-:W-:Y:S01]  /*7120*/  UMOV UR18, 0x40 ;  /* 0x0000004000127882 */ /* 0x000fe20000000000 */
[----:B------:R-:W-:Y:S01]  /*7130*/  UMOV UR13, 0x10 ;  /* 0x00000010000d7882 */ /* 0x000fe20000000000 */
[----:B------:R-:W-:-:S02]  /*7140*/  IMAD.MOV.U32 R20, RZ, RZ, 0x1 ;  /* 0x00000001ff147424 */ /* 0x000fc400078e00ff */
[----:B------:R-:W-:Y:S02]  /*7150*/  UIADD3 UR27, UR27, 0x40, URZ ;  /* 0x000000401b1b7890 */ /* 0x000fe4000fffe03f */
[----:B------:R-:W-:Y:S02]  /*7160*/  UIADD3 UR24, UR16, 0x1c000, URZ ;  /* 0x0001c00010187890 */ /* 0x000fe4000fffe03f */
[----:B------:R-:W-:Y:S02]  /*7170*/  UIADD3 UR25, UR16, 0x30818, URZ ;  /* 0x0003081810197890 */ /* 0x000fe4000fffe03f */
[----:B------:R-:W-:Y:S01]  /*7180*/  UIADD3 UR14, UR16, 0x28100, URZ ;  /* 0x00028100100e7890 */ /* 0x000fe2000fffe03f */
[----:B------:R-:W-:Y:S01]  /*7190*/  IMAD.U32 R5, RZ, RZ, UR27 ;  /* 0x0000001bff057e24 */ /* 0x000fe2000f8e00ff */
[----:B------:R-:W-:Y:S02]  /*71a0*/  UIADD3 UR16, UR16, 0x1e000, URZ ;  /* 0x0001e00010107890 */ /* 0x000fe4000fffe03f */
[----:B------:R-:W-:Y:S01]  /*71b0*/  UIMAD.WIDE UR10, UR27, 0x4, UR4 ;  /* 0x000000041b0a78a5 */ /* 0x000fe2000f8e0204 */
[----:B------:R-:W-:Y:S01]  /*71c0*/  UMOV UR17, UR25 ;  /* 0x0000001900117c82 */ /* 0x000fe20008000000 */
[----:B------:R-:W-:Y:S01]  /*71d0*/  UMOV UR19, UR27 ;  /* 0x0000001b00137c82 */ /* 0x000fe20008000000 */
[----:B------:R4:W-:Y:S01]  /*71e0*/  UTMALDG.4D [UR24], [UR6], desc[UR8] ;  /* 0x00000818060075b4 */ /* 0x0009e20008019000 */
[----:B------:R-:W-:-:S03]  /*71f0*/  UMOV UR15, UR25 ;  /* 0x00000019000f7c82 */ /* 0x000fc60008000000 */
[----:B------:R4:W-:Y:S02]  /*7200*/  UTMALDG.4D [UR16], [UR6], desc[UR8] ;  /* 0x00000810060075b4 */ /* 0x0009e40008019000 */
[----:B------:R4:W-:Y:S02]  /*7210*/  UBLKCP.S.G [UR14], [UR10], UR13 ;  /* 0x0000000e0a0073ba */ /* 0x0009e4000800020d */
[----:B----4-:R-:W-:Y:S01]  /*7220*/  NOP ;  /* 0x0000000000007918 */ /* 0x010fe20000000000 */
.L_x_58:
[----:B-12---:R-:W-:Y:S01]  /*7230*/  IMAD R4, R20, 0x8, R11 ;  /* 0x0000000814047824 */ /* 0x006fe200078e020b */
[----:B------:R-:W-:Y:S01]  /*7240*/  SHF.L.U32 R3, R9, 0x1f, RZ ;  /* 0x0000001f09037819 */ /* 0x000fe200000006ff */
[----:B------:R-:W1:Y:S03]  /*7250*/  S2R R2, SR_TID.X ;  /* 0x0000000000027919 */ /* 0x000e660000002100 */
[----:B------:R-:W2:Y:S01]  /*7260*/  SYNCS.PHASECHK.TRANS64.TRYWAIT P0, [R4+URZ+0x30840], R3 ;  /* 0x03084003040075a7 */ /* 0x000ea2000800017f */
[----:B-1----:R-:W-:-:S04]  /*7270*/  LOP3.LUT R2, R2, 0x7f, RZ, 0xc0, !PT ;  /* 0x0000007f02027812 */ /* 0x002fc800078ec0ff */
[----:B------:R-:W-:Y:S01]  /*7280*/  ISETP.NE.AND P1, PT, R2, RZ, PT ;  /* 0x000000ff0200720c */ /* 0x000fe20003f25270 */
[----:B--2---:R-:W-:-:S12]  /*7290*/  @!P0 BRA `(.L_x_73) ;  /* 0x0000000800408947 */ /* 0x004fd80003800000 */
.L_x_92:
[----:B------:R-:W-:Y:S05]  /*72a0*/  @P1 BRA `(.L_x_74) ;  /* 0x0000000000181947 */ /* 0x000fea0003800000 */
[----:B------:R-:W2:Y:S01]  /*72b0*/  S2R R2, SR_TID.X ;  /* 0x0000000000027919 */ /* 0x000ea20000002100 */
[----:B-1----:R-:W-:-:S04]  /*72c0*/  IMAD.MOV.U32 R3, RZ, RZ, 0x4100 ;  /* 0x00004100ff037424 */ /* 0x002fc800078e00ff */
[----:B------:R4:W-:Y:S01]  /*72d0*/  SYNCS.ARRIVE.TRANS64 RZ, [R4+URZ+0x30830], R3 ;  /* 0x0308300304ff79a7 */ /* 0x0009e2000800003f */
[----:B--2---:R-:W-:-:S13]  /*72e0*/  LOP3.LUT P0, RZ, R2, 0x1f, RZ, 0xc0, !PT ;  /* 0x0000001f02ff7812 */ /* 0x004fda000780c0ff */
[----:B----4-:R-:W-:Y:S05]  /*72f0*/  @!P0 BRA `(.L_x_74) ;  /* 0x0000000000048947 */ /* 0x010fea0003800000 */
[----:B------:R-:W-:Y:S01]  /*7300*/  BPT.TRAP 0x1 ;  /* 0x000000040000795c */ /* 0x000fe20000300000 */
.L_x_74:
[----:B-1----:R-:W1:Y:S01]  /*7310*/  LDC.64 R2, c[0x0][0x728] ;  /* 0x0001ca00ff027b82 */ /* 0x002e620000000a00 */
[C---:B------:R-:W-:Y:S01]  /*7320*/  IADD3 R6, P0, R5.reuse, R6, RZ ;  /* 0x0000000605067210 */ /* 0x040fe20007f1e0ff */
[----:B------:R-:W-:Y:S01]  /*7330*/  UMOV UR8, 0x0 ;  /* 0x0000000000087882 */ /* 0x000fe20000000000 */
[----:B------:R-:W-:Y:S01]  /*7340*/  R2UR UR25, R4 ;  /* 0x00000000041972ca */ /* 0x000fe200000e0000 */
[C-C-:B------:R-:W-:Y:S01]  /*7350*/  IMAD R4, R20.reuse, 0x4000, R11.reuse ;  /* 0x0000400014047824 */ /* 0x140fe200078e020b */
[C---:B------:R-:W-:Y:S01]  /*7360*/  LEA.HI.X.SX32 R10, R5.reuse, R10, 0x1, P0 ;  /* 0x0000000a050a7211 */ /* 0x040fe200000f0eff */
[----:B---3--:R-:W-:Y:S01]  /*7370*/  IMAD R11, R20, 0x100, R11 ;  /* 0x00000100140b7824 */ /* 0x008fe200078e020b */
        /* <DEDUP_REMOVED lines=9> */
[----:B------:R-:W-:-:S04]  /*7410*/  UIADD3 UR25, UR25, 0x30830, URZ ;  /* 0x0003083019197890 */ /* 0x000fc8000fffe03f */
[----:B------:R-:W-:Y:S02]  /*7420*/  UMOV UR19, UR27 ;  /* 0x0000001b00137c82 */ /* 0x000fe40008000000 */
[----:B------:R-:W-:Y:S01]  /*7430*/  UIADD3 UR24, UR16, 0x20000, URZ ;  /* 0x0002000010187890 */ /* 0x000fe2000fffe03f */
[C---:B-1----:R-:W-:Y:S01]  /*7440*/  LEA R2, P0, R6.reuse, R2, 0x2 ;  /* 0x0000000206027211 */ /* 0x042fe200078010ff */
[----:B------:R-:W-:Y:S02]  /*7450*/  UIADD3 UR16, UR16, 0x22000, URZ ;  /* 0x0002200010107890 */ /* 0x000fe4000fffe03f */
[----:B------:R-:W-:Y:S01]  /*7460*/  UIADD3 UR10, UR10, 0x28200, URZ ;  /* 0x000282000a0a7890 */ /* 0x000fe2000fffe03f */
[----:B------:R-:W-:Y:S01]  /*7470*/  LEA.HI.X R3, R6, R3, R10, 0x2, P0 ;  /* 0x0000000306037211 */ /* 0x000fe200000f140a */
[----:B------:R-:W-:Y:S01]  /*7480*/  UMOV UR17, UR25 ;  /* 0x0000001900117c82 */ /* 0x000fe20008000000 */
[----:B------:R-:W-:Y:S01]  /*7490*/  IADD3 R8, P0, R8, 0x1f0, RZ ;  /* 0x000001f008087810 */ /* 0x000fe20007f1e0ff */
[----:B------:R-:W-:Y:S01]  /*74a0*/  UMOV UR11, UR25 ;  /* 0x00000019000b7c82 */ /* 0x000fe20008000000 */
[----:B------:R-:W-:-:S02]  /*74b0*/  R2UR UR14, R2 ;  /* 0x00000000020e72ca */ /* 0x000fc400000e0000 */
[----:B------:R-:W-:Y:S01]  /*74c0*/  R2UR UR6, R8 ;  /* 0x00000000080672ca */ /* 0x000fe200000e0000 */
[----:B------:R-:W-:Y:S01]  /*74d0*/  IMAD.X R0, RZ, RZ, R0, P0 ;  /* 0x000000ffff007224 */ /* 0x000fe200000e0600 */
[----:B------:R-:W-:-:S04]  /*74e0*/  R2UR UR15, R3 ;  /* 0x00000000030f72ca */ /* 0x000fc800000e0000 */
[----:B------:R-:W-:Y:S01]  /*74f0*/  R2UR UR7, R0 ;  /* 0x00000000000772ca */ /* 0x000fe200000e0000 */
[----:B------:R-:W-:-:S05]  /*7500*/  VIADD R0, R20, 0x1 ;  /* 0x0000000114007836 */ /* 0x000fca0000000000 */
[----:B------:R-:W-:-:S04]  /*7510*/  ISETP.NE.AND P0, PT, R0, 0x2, PT ;  /* 0x000000020000780c */ /* 0x000fc80003f05270 */
[----:B------:R-:W-:Y:S02]  /*7520*/  SEL R2, RZ, 0x1, P0 ;  /* 0x00000001ff027807 */ /* 0x000fe40000000000 */
[----:B------:R-:W-:Y:S01]  /*7530*/  SEL R0, R0, RZ, P0 ;  /* 0x000000ff00007207 */ /* 0x000fe20000000000 */
[----:B------:R1:W-:Y:S01]  /*7540*/  UTMALDG.4D [UR24], [UR6], desc[UR8] ;  /* 0x00000818060075b4 */ /* 0x0003e20008019000 */
[----:B------:R-:W-:Y:S01]  /*7550*/  LOP3.LUT R9, R9, R2, RZ, 0x3c, !PT ;  /* 0x0000000209097212 */ /* 0x000fe200078e3cff */
[----:B------:R1:W-:Y:S01]  /*7560*/  UTMALDG.4D [UR16], [UR6], desc[UR8] ;  /* 0x00000810060075b4 */ /* 0x0003e20008019000 */
[----:B------:R1:W-:Y:S02]  /*7570*/  UBLKCP.S.G [UR10], [UR14], UR13 ;  /* 0x0000000a0e0073ba */ /* 0x0003e4000800020d */
[----:B-1----:R-:W-:-:S03]  /*7580*/  NOP ;  /* 0x0000000000007918 */ /* 0x002fc60000000000 */
.L_x_55:
[----:B------:R-:W-:Y:S05]  /*7590*/  BSYNC B0 ;  /* 0x0000000000007941 */ /* 0x000fea0003800000 */
.L_x_54:
[----:B------:R-:W-:-:S03]  /*75a0*/  UMOV UR6, 0xffffffff ;  /* 0xffffffff00067882 */ /* 0x000fc60000000000 */
[----:B------:R-:W-:Y:S05]  /*75b0*/  BRA.DIV UR6, `(.L_x_75) ;  /* 0x00000006068c7947 */ /* 0x000fea000b800000 */
[----:B------:R-:W-:-:S13]  /*75c0*/  ELECT P0, URZ, PT ;  /* 0x00000000003f782f */ /* 0x000fda0003800000 */
.L_x_95:
[----:B------:R-:W-:Y:S05]  /*75d0*/  @!P0 BRA `(.L_x_7) ;  /* 0x0000000000808947 */ /* 0x000fea0003800000 */
[----:B------:R-:W-:-:S04]  /*75e0*/  LOP3.LUT R17, R17, 0x2, RZ, 0xfc, !PT ;  /* 0x0000000211117812 */ /* 0x000fc800078efcff */
[----:B------:R-:W-:-:S13]  /*75f0*/  ISETP.NE.AND P0, PT, R17, 0x3, PT ;  /* 0x000000031100780c */ /* 0x000fda0003f05270 */
[----:B------:R-:W-:Y:S05]  /*7600*/  @!P0 BRA `(.L_x_76) ;  /* 0x0000000000048947 */ /* 0x000fea0003800000 */
[----:B------:R-:W-:Y:S01]  /*7610*/  BPT.TRAP 0x1 ;  /* 0x000000040000795c */ /* 0x000fe20000300000 */
.L_x_76:
[----:B------:R-:W1:Y:S01]  /*7620*/  S2R R3, SR_CgaCtaId ;  /* 0x0000000000037919 */ /* 0x000e620000008800 */
[----:B------:R-:W-:Y:S02]  /*7630*/  MOV R2, 0x400 ;  /* 0x0000040000027802 */ /* 0x000fe40000000f00 */
[----:B------:R-:W-:Y:S02]  /*7640*/  SHF.L.U32 R5, R9, 0x1f, RZ ;  /* 0x0000001f09057819 */ /* 0x000fe400000006ff */
[----:B-1----:R-:W-:Y:S01]  /*7650*/  LEA R7, R3, R2, 0x18 ;  /* 0x0000000203077211 */ /* 0x002fe200078ec0ff */
[----:B------:R-:W-:-:S04]  /*7660*/  VIADD R2, R0, 0x1 ;  /* 0x0000000100027836 */ /* 0x000fc80000000000 */
[----:B------:R-:W-:Y:S01]  /*7670*/  VIADD R3, R7, 0x30820 ;  /* 0x0003082007037836 */ /* 0x000fe20000000000 */
[----:B------:R-:W-:-:S03]  /*7680*/  ISETP.NE.AND P2, PT, R2, 0x2, PT ;  /* 0x000000020200780c */ /* 0x000fc60003f45270 */
[----:B------:R-:W-:Y:S01]  /*7690*/  IMAD R6, R0, 0x8, R3 ;  /* 0x0000000800067824 */ /* 0x000fe200078e0203 */
[----:B------:R-:W-:-:S03]  /*76a0*/  SEL R4, RZ, 0x1, P2 ;  /* 0x00000001ff047807 */ /* 0x000fc60001000000 */
[----:B------:R-:W1:Y:S01]  /*76b0*/  SYNCS.PHASECHK.TRANS64.TRYWAIT P1, [R6+URZ], R5 ;  /* 0x00000005060075a7 */ /* 0x000e62000802017f */
[----:B------:R-:W-:Y:S02]  /*76c0*/  LOP3.LUT R9, R9, R4, RZ, 0x3c, !PT ;  /* 0x0000000409097212 */ /* 0x000fe400078e3cff */
[----:B------:R-:W-:Y:S02]  /*76d0*/  SEL R4, R2, RZ, P2 ;  /* 0x000000ff02047207 */ /* 0x000fe40001000000 */
[----:B------:R-:W-:-:S03]  /*76e0*/  SHF.L.U32 R2, R9, 0x1f, RZ ;  /* 0x0000001f09027819 */ /* 0x000fc600000006ff */
[----:B------:R-:W-:Y:S01]  /*76f0*/  IMAD R3, R4, 0x8, R3 ;  /* 0x0000000804037824 */ /* 0x000fe200078e0203 */
[----:B-1----:R-:W-:Y:S06]  /*7700*/  @!P1 BRA `(.L_x_77) ;  /* 0x00000004005c9947 */ /* 0x002fec0003800000 */
.L_x_96:
[----:B------:R-:W2:Y:S02]  /*7710*/  SYNCS.PHASECHK.TRANS64.TRYWAIT P1, [R3+URZ], R2 ;  /* 0x00000002030075a7 */ /* 0x000ea4000802017f */
[----:B--2---:R-:W-:Y:S05]  /*7720*/  @!P1 BRA `(.L_x_78) ;  /* 0x0000000400689947 */ /* 0x004fea0003800000 */
.L_x_97:
[----:B------:R-:W-:Y:S05]  /*7730*/  @!P0 BRA `(.L_x_79) ;  /* 0x0000000000048947 */ /* 0x000fea0003800000 */
[----:B------:R-:W-:Y:S01]  /*7740*/  BPT.TRAP 0x1 ;  /* 0x000000040000795c */ /* 0x000fe20000300000 */
.L_x_79:
[----:B--2---:R-:W-:-:S04]  /*7750*/  VIADD R3, R7, 0x30840 ;  /* 0x0003084007037836 */ /* 0x004fc80000000000 */
[----:B------:R-:W-:-:S04]  /*7760*/  IMAD R0, R0, 0x8, R3 ;  /* 0x0000000800007824 */ /* 0x000fc800078e0203 */
[----:B------:R-:W2:Y:S02]  /*7770*/  SYNCS.PHASECHK.TRANS64.TRYWAIT P0, [R0+URZ], R5 ;  /* 0x00000005000075a7 */ /* 0x000ea4000800017f */
[----:B--2---:R-:W-:Y:S05]  /*7780*/  @!P0 BRA `(.L_x_80) ;  /* 0x0000000400648947 */ /* 0x004fea0003800000 */
.L_x_98:
[----:B------:R-:W-:-:S07]  /*7790*/  IMAD R3, R4, 0x8, R3 ;  /* 0x0000000804037824 */ /* 0x000fce00078e0203 */
.L_x_81:
[----:B---3--:R3:W4:Y:S02]  /*77a0*/  SYNCS.PHASECHK.TRANS64.TRYWAIT P0, [R3+URZ], R2 ;  /* 0x00000002030075a7 */ /* 0x008724000800017f */
[----:B----4-:R-:W-:Y:S05]  /*77b0*/  @!P0 NANOSLEEP.SYNCS 0x989680 ;  /* 0x009896800000895d */ /* 0x010fea0003900000 */
[----:B------:R-:W4:Y:S02]  /*77c0*/  @!P0 SYNCS.PHASECHK.TRANS64 P0, [R3+URZ], R2 ;  /* 0x00000002030085a7 */ /* 0x000f24000800007f */
[----:B----4-:R-:W-:Y:S05]  /*77d0*/  @!P0 BRA `(.L_x_81) ;  /* 0xfffffffc00f08947 */ /* 0x010fea000383ffff */
.L_x_7:
[----:B------:R-:W-:Y:S05]  /*77e0*/  BSYNC B6 ;  /* 0x0000000000067941 */ /* 0x000fea0003800000 */
.L_x_4:
[----:B------:R-:W-:Y:S05]  /*77f0*/  EXIT ;  /* 0x000000000000794d */ /* 0x000fea0003800000 */
.L_x_12:
[----:B------:R-:W-:Y:S02]  /*7800*/  IMAD.MOV.U32 R12, RZ, RZ, RZ ;  /* 0x000000ffff0c7224 */ /* 0x000fe400078e00ff */
[----:B------:R-:W-:Y:S02]  /*7810*/  IMAD.MOV.U32 R11, RZ, RZ, 0x1f ;  /* 0x0000001fff0b7424 */ /* 0x000fe400078e00ff */
[----:B------:R-:W-:-:S07]  /*7820*/  IMAD.MOV.U32 R15, RZ, RZ, -0x1 ;  /* 0xffffffffff0f7424 */ /* 0x000fce00078e00ff */
[----:B------:R-:W-:Y:S05]  /*7830*/  WARPSYNC.COLLECTIVE R15, `(.L_x_82) ;  /* 0x000000000f087348 */ /* 0x000fea0003c00000 */
[----:B------:R1:W2:Y:S02]  /*7840*/  SHFL.IDX P6, R14, R13, R12, R11 ;  /* 0x0000000c0d0e7389 */ /* 0x0002a400000c000b */
[----:B-12---:R-:W-:Y:S01]  /*7850*/  ENDCOLLECTIVE ;  /* 0x000000000000791b */ /* 0x006fe20003800000 */
.L_x_82:
[----:B------:R-:W-:Y:S05]  /*7860*/  BRA `(.L_x_83) ;  /* 0xffffff9000c87947 */ /* 0x000fea000383ffff */
.L_x_14:
[----:B--2---:R2:W3:Y:S02]  /*7870*/  SYNCS.PHASECHK.TRANS64.TRYWAIT P0, [R16+URZ+0x30800], R9 ;  /* 0x03080009100075a7 */ /* 0x0044e4000800017f */
[----:B---3--:R-:W-:Y:S05]  /*7880*/  @!P0 NANOSLEEP.SYNCS 0x989680 ;  /* 0x009896800000895d */ /* 0x008fea0003900000 */
[----:B------:R-:W3:Y:S02]  /*7890*/  @!P0 SYNCS.PHASECHK.TRANS64 P0, [R16+URZ+0x30800], R9 ;  /* 0x03080009100085a7 */ /* 0x000ee4000800007f */
[----:B---3--:R-:W-:Y:S05]  /*78a0*/  @!P0 BRA `(.L_x_14) ;  /* 0xfffffffc00f08947 */ /* 0x008fea000383ffff */
[----:B------:R-:W-:Y:S05]  /*78b0*/  BRA `(.L_x_13) ;  /* 0xffffff9000e87947 */ /* 0x000fea000383ffff */
.L_x_19:
[----:B---3--:R3:W4:Y:S02]  /*78c0*/  SYNCS.PHASECHK.TRANS64.TRYWAIT P1, [R2+URZ+0x30810], R17 ;  /* 0x03081011020075a7 */ /* 0x008724000802017f */
[----:B----4-:R-:W-:Y:S05]  /*78d0*/  @!P1 NANOSLEEP.SYNCS 0x989680 ;  /* 0x009896800000995d */ /* 0x010fea0003900000 */
[----:B------:R-:W4:Y:S02]  /*78e0*/  @!P1 SYNCS.PHASECHK.TRANS64 P1, [R2+URZ+0x30810], R17 ;  /* 0x03081011020095a7 */ /* 0x000f24000802007f */
[----:B----4-:R-:W-:Y:S05]  /*78f0*/  @!P1 BRA `(.L_x_19) ;  /* 0xfffffffc00f09947 */ /* 0x010fea000383ffff */
[----:B------:R-:W-:Y:S05]  /*7900*/  BRA `(.L_x_18) ;  /* 0xffffff9800c07947 */ /* 0x000fea000383ffff */
.L_x_23:
[----:B------:R1:W1:Y:S02]  /*7910*/  SYNCS.PHASECHK.TRANS64.TRYWAIT P1, [R2+URZ+0x30830], R17 ;  /* 0x03083011020075a7 */ /* 0x000264000802017f */
[----:B-1----:R-:W-:Y:S05]  /*7920*/  @!P1 NANOSLEEP.SYNCS 0x989680 ;  /* 0x009896800000995d */ /* 0x002fea0003900000 */
[----:B------:R-:W1:Y:S02]  /*7930*/  @!P1 SYNCS.PHASECHK.TRANS64 P1, [R2+URZ+0x30830], R17 ;  /* 0x03083011020095a7 */ /* 0x000e64000802007f */
[----:B-1----:R-:W-:Y:S05]  /*7940*/  @!P1 BRA `(.L_x_23) ;  /* 0xfffffffc00f09947 */ /* 0x002fea000383ffff */
[----:B------:R-:W-:Y:S05]  /*7950*/  BRA `(.L_x_22) ;  /* 0xffffffa000187947 */ /* 0x000fea000383ffff */
.L_x_56:
[----:B-1----:R1:W2:Y:S02]  /*7960*/  SYNCS.PHASECHK.TRANS64.TRYWAIT P1, [R11+URZ+0x30820], R0 ;  /* 0x030820000b0075a7 */ /* 0x0022a4000802017f */
[----:B--2---:R-:W-:Y:S05]  /*7970*/  @!P1 NANOSLEEP.SYNCS 0x989680 ;  /* 0x009896800000995d */ /* 0x004fea0003900000 */
[----:B------:R-:W2:Y:S02]  /*7980*/  @!P1 SYNCS.PHASECHK.TRANS64 P1, [R11+URZ+0x30820], R0 ;  /* 0x030820000b0095a7 */ /* 0x000ea4000802007f */
[----:B--2---:R-:W-:Y:S05]  /*7990*/  @!P1 BRA `(.L_x_56) ;  /* 0xfffffffc00f09947 */ /* 0x004fea000383ffff */
[----:B------:R-:W-:Y:S05]  /*79a0*/  BRA `(.L_x_84) ;  /* 0xffffffe400187947 */ /* 0x000fea000383ffff */
.L_x_60:
[----:B-1----:R1:W2:Y:S02]  /*79b0*/  SYNCS.PHASECHK.TRANS64.TRYWAIT P1, [R11+URZ+0x30840], R21 ;  /* 0x030840150b0075a7 */ /* 0x0022a4000802017f */
[----:B--2---:R-:W-:Y:S05]  /*79c0*/  @!P1 NANOSLEEP.SYNCS 0x989680 ;  /* 0x009896800000995d */ /* 0x004fea0003900000 */
[----:B------:R-:W2:Y:S02]  /*79d0*/  @!P1 SYNCS.PHASECHK.TRANS64 P1, [R11+URZ+0x30840], R21 ;  /* 0x030840150b0095a7 */ /* 0x000ea4000802007f */
[----:B--2---:R-:W-:Y:S05]  /*79e0*/  @!P1 BRA `(.L_x_60) ;  /* 0xfffffffc00f09947 */ /* 0x004fea000383ffff */
[----:B------:R-:W-:Y:S05]  /*79f0*/  BRA `(.L_x_85) ;  /* 0xffffffe800847947 */ /* 0x000fea000383ffff */
.L_x_62:
[----:B--2---:R2:W3:Y:S02]  /*7a00*/  SYNCS.PHASECHK.TRANS64.TRYWAIT P1, [R11+URZ+0x30828], R21 ;  /* 0x030828150b0075a7 */ /* 0x0044e4000802017f */
[----:B---3--:R-:W-:Y:S05]  /*7a10*/  @!P1 NANOSLEEP.SYNCS 0x989680 ;  /* 0x009896800000995d */ /* 0x008fea0003900000 */
[----:B------:R-:W3:Y:S02]  /*7a20*/  @!P1 SYNCS.PHASECHK.TRANS64 P1, [R11+URZ+0x30828], R21 ;  /* 0x030828150b0095a7 */ /* 0x000ee4000802007f */
[----:B---3--:R-:W-:Y:S05]  /*7a30*/  @!P1 BRA `(.L_x_62) ;  /* 0xfffffffc00f09947 */ /* 0x008fea000383ffff */
[----:B------:R-:W-:Y:S05]  /*7a40*/  BRA `(.L_x_86) ;  /* 0xffffffec00187947 */ /* 0x000fea000383ffff */
.L_x_64:
[----:B---3--:R3:W4:Y:S02]  /*7a50*/  SYNCS.PHASECHK.TRANS64.TRYWAIT P1, [R11+URZ+0x30848], R21 ;  /* 0x030848150b0075a7 */ /* 0x008724000802017f */
[----:B----4-:R-:W-:Y:S05]  /*7a60*/  @!P1 NANOSLEEP.SYNCS 0x989680 ;  /* 0x009896800000995d */ /* 0x010fea0003900000 */
[----:B------:R-:W4:Y:S02]  /*7a70*/  @!P1 SYNCS.PHASECHK.TRANS64 P1, [R11+URZ+0x30848], R21 ;  /* 0x030848150b0095a7 */ /* 0x000f24000802007f */
[----:B----4-:R-:W-:Y:S05]  /*7a80*/  @!P1 BRA `(.L_x_64) ;  /* 0xfffffffc00f09947 */ /* 0x010fea000383ffff */
[----:B------:R-:W-:Y:S05]  /*7a90*/  BRA `(.L_x_87) ;  /* 0xffffffec00887947 */ /* 0x000fea000383ffff */
.L_x_66:
[----:B------:R-:W-:-:S07]  /*7aa0*/  SHF.L.U32 R4, R9, 0x1f, RZ ;  /* 0x0000001f09047819 */ /* 0x000fce00000006ff */
.L_x_88:
[----:B-1----:R1:W2:Y:S02]  /*7ab0*/  SYNCS.PHASECHK.TRANS64.TRYWAIT P1, [R11+URZ+0x30820], R4 ;  /* 0x030820040b0075a7 */ /* 0x0022a4000802017f */
[----:B--2---:R-:W-:Y:S05]  /*7ac0*/  @!P1 NANOSLEEP.SYNCS 0x989680 ;  /* 0x009896800000995d */ /* 0x004fea0003900000 */
[----:B------:R-:W2:Y:S02]  /*7ad0*/  @!P1 SYNCS.PHASECHK.TRANS64 P1, [R11+URZ+0x30820], R4 ;  /* 0x030820040b0095a7 */ /* 0x000ea4000802007f */
[----:B--2---:R-:W-:Y:S05]  /*7ae0*/  @!P1 BRA `(.L_x_88) ;  /* 0xfffffffc00f09947 */ /* 0x004fea000383ffff */
[----:B------:R-:W-:Y:S05]  /*7af0*/  BRA `(.L_x_89) ;  /* 0xfffffff000107947 */ /* 0x000fea000383ffff */
.L_x_69:
[----:B---3--:R3:W4:Y:S02]  /*7b00*/  SYNCS.PHASECHK.TRANS64.TRYWAIT P1, [R11+URZ+0x30840], R12 ;  /* 0x0308400c0b0075a7 */ /* 0x008724000802017f */
[----:B----4-:R-:W-:Y:S05]  /*7b10*/  @!P1 NANOSLEEP.SYNCS 0x989680 ;  /* 0x009896800000995d */ /* 0x010fea0003900000 */
[----:B------:R-:W4:Y:S02]  /*7b20*/  @!P1 SYNCS.PHASECHK.TRANS64 P1, [R11+URZ+0x30840], R12 ;  /* 0x0308400c0b0095a7 */ /* 0x000f24000802007f */
[----:B----4-:R-:W-:Y:S05]  /*7b30*/  @!P1 BRA `(.L_x_69) ;  /* 0xfffffffc00f09947 */ /* 0x010fea000383ffff */
[----:B------:R-:W-:Y:S05]  /*7b40*/  BRA `(.L_x_90) ;  /* 0xfffffff0009c7947 */ /* 0x000fea000383ffff */
.L_x_71:
[----:B-1----:R1:W2:Y:S02]  /*7b50*/  SYNCS.PHASECHK.TRANS64.TRYWAIT P1, [R11+URZ+0x30828], R12 ;  /* 0x0308280c0b0075a7 */ /* 0x0022a4000802017f */
[----:B--2---:R-:W-:Y:S05]  /*7b60*/  @!P1 NANOSLEEP.SYNCS 0x989680 ;  /* 0x009896800000995d */ /* 0x004fea0003900000 */
[----:B------:R-:W2:Y:S02]  /*7b70*/  @!P1 SYNCS.PHASECHK.TRANS64 P1, [R11+URZ+0x30828], R12 ;  /* 0x0308280c0b0095a7 */ /* 0x000ea4000802007f */
[----:B--2---:R-:W-:Y:S05]  /*7b80*/  @!P1 BRA `(.L_x_71) ;  /* 0xfffffffc00f09947 */ /* 0x004fea000383ffff */
[----:B------:R-:W-:Y:S05]  /*7b90*/  BRA `(.L_x_91) ;  /* 0xfffffff400247947 */ /* 0x000fea000383ffff */
.L_x_73:
[----:B-1----:R1:W2:Y:S02]  /*7ba0*/  SYNCS.PHASECHK.TRANS64.TRYWAIT P0, [R4+URZ+0x30840], R3 ;  /* 0x03084003040075a7 */ /* 0x0022a4000800017f */
[----:B--2---:R-:W-:Y:S05]  /*7bb0*/  @!P0 NANOSLEEP.SYNCS 0x989680 ;  /* 0x009896800000895d */ /* 0x004fea0003900000 */
[----:B------:R-:W2:Y:S02]  /*7bc0*/  @!P0 SYNCS.PHASECHK.TRANS64 P0, [R4+URZ+0x30840], R3 ;  /* 0x03084003040085a7 */ /* 0x000ea4000800007f */
[----:B--2---:R-:W-:Y:S05]  /*7bd0*/  @!P0 BRA `(.L_x_73) ;  /* 0xfffffffc00f08947 */ /* 0x004fea000383ffff */
[----:B------:R-:W-:Y:S05]  /*7be0*/  BRA `(.L_x_92) ;  /* 0xfffffff400ac7947 */ /* 0x000fea000383ffff */
.L_x_75:
[----:B------:R-:W-:Y:S01]  /*7bf0*/  BSSY B0, `(.L_x_93) ;  /* 0x0000006000007945 */ /* 0x000fe20003800000 */
[----:B------:R-:W-:-:S07]  /*7c00*/  IMAD.MOV.U32 R15, RZ, RZ, -0x1 ;  /* 0xffffffffff0f7424 */ /* 0x000fce00078e00ff */
[----:B------:R-:W-:Y:S05]  /*7c10*/  WARPSYNC.COLLECTIVE R15, `(.L_x_94) ;  /* 0x000000000f0c7348 */ /* 0x000fea0003c00000 */
[----:B------:R-:W-:Y:S02]  /*7c20*/  ELECT P6, UR62, PT ;  /* 0x00000000003e782f */ /* 0x000fe400038c0000 */
[----:B------:R-:W-:Y:S01]  /*7c30*/  MOV R14, UR62 ;  /* 0x0000003e000e7c02 */ /* 0x000fe20008000f00 */
[----:B------:R-:W-:Y:S10]  /*7c40*/  ENDCOLLECTIVE ;  /* 0x000000000000791b */ /* 0x000ff40003800000 */
.L_x_94:
[----:B------:R-:W-:Y:S05]  /*7c50*/  BSYNC B0 ;  /* 0x0000000000007941 */ /* 0x000fea0003800000 */
.L_x_93:
[----:B------:R-:W-:Y:S01]  /*7c60*/  PLOP3.LUT P0, PT, P6, PT, PT, 0x80, 0x0 ;  /* 0x000000000000781c */ /* 0x000fe2000370f070 */
[----:B------:R-:W-:-:S12]  /*7c70*/  BRA `(.L_x_95) ;  /* 0xfffffff800547947 */ /* 0x000fd8000383ffff */
.L_x_77:
[----:B-1----:R1:W2:Y:S02]  /*7c80*/  SYNCS.PHASECHK.TRANS64.TRYWAIT P1, [R6+URZ], R5 ;  /* 0x00000005060075a7 */ /* 0x0022a4000802017f */
[----:B--2---:R-:W-:Y:S05]  /*7c90*/  @!P1 NANOSLEEP.SYNCS 0x989680 ;  /* 0x009896800000995d */ /* 0x004fea0003900000 */
[----:B------:R-:W2:Y:S02]  /*7ca0*/  @!P1 SYNCS.PHASECHK.TRANS64 P1, [R6+URZ], R5 ;  /* 0x00000005060095a7 */ /* 0x000ea4000802007f */
[----:B--2---:R-:W-:Y:S05]  /*7cb0*/  @!P1 BRA `(.L_x_77) ;  /* 0xfffffffc00f09947 */ /* 0x004fea000383ffff */
[----:B------:R-:W-:Y:S05]  /*7cc0*/  BRA `(.L_x_96) ;  /* 0xfffffff800907947 */ /* 0x000fea000383ffff */
.L_x_78:
[----:B--2---:R2:W3:Y:S02]  /*7cd0*/  SYNCS.PHASECHK.TRANS64.TRYWAIT P1, [R3+URZ], R2 ;  /* 0x00000002030075a7 */ /* 0x0044e4000802017f */
[----:B---3--:R-:W-:Y:S05]  /*7ce0*/  @!P1 NANOSLEEP.SYNCS 0x989680 ;  /* 0x009896800000995d */ /* 0x008fea0003900000 */
[----:B------:R-:W3:Y:S02]  /*7cf0*/  @!P1 SYNCS.PHASECHK.TRANS64 P1, [R3+URZ], R2 ;  /* 0x00000002030095a7 */ /* 0x000ee4000802007f */
[----:B---3--:R-:W-:Y:S05]  /*7d00*/  @!P1 BRA `(.L_x_78) ;  /* 0xfffffffc00f09947 */ /* 0x008fea000383ffff */
[----:B------:R-:W-:Y:S05]  /*7d10*/  BRA `(.L_x_97) ;  /* 0xfffffff800847947 */ /* 0x000fea000383ffff */
.L_x_80:
[----:B--2---:R2:W3:Y:S02]  /*7d20*/  SYNCS.PHASECHK.TRANS64.TRYWAIT P0, [R0+URZ], R5 ;  /* 0x00000005000075a7 */ /* 0x0044e4000800017f */
[----:B---3--:R-:W-:Y:S05]  /*7d30*/  @!P0 NANOSLEEP.SYNCS 0x989680 ;  /* 0x009896800000895d */ /* 0x008fea0003900000 */
[----:B------:R-:W3:Y:S02]  /*7d40*/  @!P0 SYNCS.PHASECHK.TRANS64 P0, [R0+URZ], R5 ;  /* 0x00000005000085a7 */ /* 0x000ee4000800007f */
[----:B---3--:R-:W-:Y:S05]  /*7d50*/  @!P0 BRA `(.L_x_80) ;  /* 0xfffffffc00f08947 */ /* 0x008fea000383ffff */
[----:B------:R-:W-:Y:S05]  /*7d60*/  BRA `(.L_x_98) ;  /* 0xfffffff800887947 */ /* 0x000fea000383ffff */
.L_x_99:
[----:B------:R-:W-:-:S00]  /*7d70*/  BRA `(.L_x_99) ;  /* 0xfffffffc00fc7947 */ /* 0x000fc0000383ffff */
[----:B------:R-:W-:-:S00]  /*7d80*/  NOP ;  /* 0x0000000000007918 */ /* 0x000fc00000000000 */
[----:B------:R-:W-:-:S00]  /*7d90*/  NOP ;  /* 0x0000000000007918 */ /* 0x000fc00000000000 */
[----:B------:R-:W-:-:S00]  /*7da0*/  NOP ;  /* 0x0000000000007918 */ /* 0x000fc00000000000 */
[----:B------:R-:W-:-:S00]  /*7db0*/  NOP ;  /* 0x0000000000007918 */ /* 0x000fc00000000000 */
[----:B------:R-:W-:-:S00]  /*7dc0*/  NOP ;  /* 0x0000000000007918 */ /* 0x000fc00000000000 */
[----:B------:R-:W-:-:S00]  /*7dd0*/  NOP ;  /* 0x0000000000007918 */ /* 0x000fc00000000000 */
[----:B------:R-:W-:-:S00]  /*7de0*/  NOP ;  /* 0x0000000000007918 */ /* 0x000fc00000000000 */
[----:B------:R-:W-:-:S00]  /*7df0*/  NOP ;  /* 0x0000000000007918 */ /* 0x000fc00000000000 */
.L_x_7290:


//--------------------- .text._ZN7cutlass13device_kernelIN5flash11enable_sm90INS1_16FlashAttnBwdSm90INS1_25CollectiveMainloopBwdSm90ILi2ELi2ELi2EN4cute5tupleIJNS5_1CILi1EEES8_S8_EEENS6_IJNS7_ILi64EEENS7_ILi128EEESB_EEENS_6half_tEfNS_4arch4Sm90ELb0ELb0ELb1ELb0ELb1ELb1ELb0ELb0ELi2ELi1ELi2ELi1ELb0EEENS1_21CollectiveEpilogueBwdISC_SD_SF_Li256ELb0ELb0ELi1EEENS1_19SingleTileSchedulerILb0ELb0ELb0ELi128EEEEEEEEEvNT_6ParamsE --------------------------
	.section	.text._ZN7cutlass13device_kernelIN5flash11enable_sm90INS1_16FlashAttnBwdSm90INS1_25CollectiveMainloopBwdSm90ILi2ELi2ELi2EN4cute5tupleIJNS5_1CILi1EEES8_S8_EEENS6_IJNS7_ILi64EEENS7_ILi128EEESB_EEENS_6half_tEfNS_4arch4Sm90ELb0ELb0ELb1ELb0ELb1ELb1ELb0ELb0ELi2ELi1ELi2ELi1ELb0EEENS1_21CollectiveEpilogueBwdISC_SD_SF_Li256ELb0ELb0ELi1EEENS1_19SingleTileSchedulerILb0ELb0ELb0ELi128EEEEEEEEEvNT_6ParamsE,"ax",@progbits
	.align	128
.text._ZN7cutlass13device_kernelIN5flash11enable_sm90INS1_16FlashAttnBwdSm90INS1_25CollectiveMainloopBwdSm90ILi2ELi2ELi2EN4cute5tupleIJNS5_1CILi1EEES8_S8_EEENS6_IJNS7_ILi64EEENS7_ILi128EEESB_EEENS_6half_tEfNS_4arch4Sm90ELb0ELb0ELb1ELb0ELb1ELb1ELb0ELb0ELi2ELi1ELi2ELi1ELb0EEENS1_21CollectiveEpilogueBwdISC_SD_SF_Li256ELb0ELb0ELi1EEENS1_19SingleTileSchedulerILb0ELb0ELb0ELi128EEEEEEEEEvNT_6ParamsE:
        .type           _ZN7cutlass13device_kernelIN5flash11enable_sm90INS1_16FlashAttnBwdSm90INS1_25CollectiveMainloopBwdSm90ILi2ELi2ELi2EN4cute5tupleIJNS5_1CILi1EEES8_S8_EEENS6_IJNS7_ILi64EEENS7_ILi128EEESB_EEENS_6half_tEfNS_4arch4Sm90ELb0ELb0ELb1ELb0ELb1ELb1ELb0ELb0ELi2ELi1ELi2ELi1ELb0EEENS1_21CollectiveEpilogueBwdISC_SD_SF_Li256ELb0ELb0ELi1EEENS1_19SingleTileSchedulerILb0ELb0ELb0ELi128EEEEEEEEEvNT_6ParamsE,@function
        .size           _ZN7cutlass13device_kernelIN5flash11enable_sm90INS1_16FlashAttnBwdSm90INS1_25CollectiveMainloopBwdSm90ILi2ELi2ELi2EN4cute5tupleIJNS5_1CILi1EEES8_S8_EEENS6_IJNS7_ILi64EEENS7_ILi128EEESB_EEENS_6half_tEfNS_4arch4Sm90ELb0ELb0ELb1ELb0ELb1ELb1ELb0ELb0ELi2ELi1ELi2ELi1ELb0EEENS1_21CollectiveEpilogueBwdISC_SD_SF_Li256ELb0ELb0ELi1EEENS1_19SingleTileSchedulerILb0ELb0ELb0ELi128EEEEEEEEEvNT_6ParamsE,(.L_x_7291 - _ZN7cutlass13device_kernelIN5flash11enable_sm90INS1_16FlashAttnBwdSm90INS1_25CollectiveMainloopBwdSm90ILi2ELi2ELi2EN4cute5tupleIJNS5_1CILi1EEES8_S8_EEENS6_IJNS7_ILi64EEENS7_ILi128EEESB_EEENS_6half_tEfNS_4arch4Sm90ELb0ELb0ELb1ELb0ELb1ELb1ELb0ELb0ELi2ELi1ELi2ELi1ELb0EEENS1_21CollectiveEpilogueBwdISC_SD_SF_Li256ELb0ELb0ELi1EEENS1_19SingleTileSchedulerILb0ELb0ELb0ELi128EEEEEEEEEvNT_6ParamsE)
        .other          _ZN7cutlass13device_kernelIN5flash11enable_sm90INS1_16FlashAttnBwdSm90INS1_25CollectiveMainloopBwdSm90ILi2ELi2ELi2EN4cute5tupleIJNS5_1CILi1EEES8_S8_EEENS6_IJNS7_ILi64EEENS7_ILi128EEESB_EEENS_6half_tEfNS_4arch4Sm90ELb0ELb0ELb1ELb0ELb1ELb1ELb0ELb0ELi2ELi1ELi2ELi1ELb0EEENS1_21CollectiveEpilogueBwdISC_SD_SF_Li256ELb0ELb0ELi1EEENS1_19SingleTileSchedulerILb0ELb0ELb0ELi128EEEEEEEEEvNT_6ParamsE,@"STO_CUDA_ENTRY STV_DEFAULT"
_ZN7cutlass13device_kernelIN5flash11enable_sm90INS1_16FlashAttnBwdSm90INS1_25CollectiveMainloopBwdSm90ILi2ELi2ELi2EN4cute5tupleIJNS5_1CILi1EEES8_S8_EEENS6_IJNS7_ILi64EEENS7_ILi128EEESB_EEENS_6half_tEfNS_4arch4Sm90ELb0ELb0ELb1ELb0ELb1ELb1ELb0ELb0ELi2ELi1ELi2ELi1ELb0EEENS1_21CollectiveEpilogueBwdISC_SD_SF_Li256ELb0ELb0ELi1EEENS1_19SingleTileSchedulerILb0ELb0ELb0ELi128EEEEEEEEEvNT_6ParamsE:
        /* <DEDUP_REMOVED lines=28> */
.L_x_101:
[----:B------:R-:W-:Y:S05]  /*01c0*/  BSYNC B0 ;  /* 0x0000000000007941 */ /* 0x000fea0003800000 */
.L_x_100:
        /* <DEDUP_REMOVED lines=30> */
[----:B------:R1:W1:Y:S01]  /*03b0*/  SYNCS.EXCH.64 URZ, [UR8+0x30820], UR4 ;  /* 0x03082004083f75b2 */ /* 0x0002620008000100 */
[----:B------:R1:W1:Y:S01]  /*03c0*/  SYNCS.EXCH.64 URZ, [UR8+0x30818], UR6 ;  /* 0x03081806083f75b2 */ /* 0x0002620008000100 */
[----:B------:R1:W1:Y:S01]  /*03d0*/  SYNCS.EXCH.64 URZ, [UR8+0x30828], UR4 ;  /* 0x03082804083f75b2 */ /* 0x0002620008000100 */
[----:B------:R-:W-:Y:S01]  /*03e0*/  NOP ;  /* 0x0000000000007918 */ /* 0x000fe20000000000 */
.L_x_102:
[----:B------:R-:W5:Y:S01]  /*03f0*/  SHFL.IDX PT, R3, R0, RZ, 0x1f ;  /* 0x00001fff00037589 */ /* 0x000f6200000e0000 */
[----:B------:R-:W-:Y:S01]  /*0400*/  NOP ;  /* 0x0000000000007918 */ /* 0x000fe20000000000 */
[----:B-----5:R-:W-:-:S13]  /*0410*/  ISETP.NE.AND P0, PT, R3, RZ, PT ;  /* 0x000000ff0300720c */ /* 0x020fda0003f05270 */
        /* <DEDUP_REMOVED lines=17> */
[----:B------:R1:W1:Y:S01]  /*0530*/  SYNCS.EXCH.64 URZ, [UR8+0x30848], UR6 ;  /* 0x03084806083f75b2 */ /* 0x0002620008000100 */
[----:B------:R-:W-:Y:S01]  /*0540*/  NOP ;  /* 0x0000000000007918 */ /* 0x000fe20000000000 */
.L_x_103:
[----:B---3--:R-:W-:Y:S01]  /*0550*/  ISETP.NE.AND P0, PT, R2, RZ, PT ;  /* 0x000000ff0200720c */ /* 0x008fe20003f05270 */
[----:B------:R-:W-:Y:S01]  /*0560*/  IMAD.MOV.U32 R17, RZ, RZ, 0x1 ;  /* 0x00000001ff117424 */ /* 0x000fe200078e00ff */
[----:B------:R-:W-:Y:S01]  /*0570*/  NOP ;  /* 0x0000000000007918 */ /* 0x000fe20000000000 */
[----:B------:R-:W-:Y:S03]  /*0580*/  BSSY B6, `(.L_x_104) ;  /* 0x00007a8000067945 */ /* 0x000fe60003800000 */
[----:B------:R-:W-:Y:S01]  /*0590*/  SEL R17, R17, 0x2, !P0 ;  /* 0x0000000211117807 */ /* 0x000fe20004000000 */
[----:B-12-4-:R-:W-:Y:S06]  /*05a0*/  BAR.SYNC.DEFER_BLOCKING 0x0 ;  /* 0x0000000000007b1d */ /* 0x016fec0000010000 */
[----:B------:R-:W-:Y:S05]  /*05b0*/  @!P0 BRA `(.L_x_105) ;  /* 0x00000048006c8947 */ /* 0x000fea0003800000 */
.L_x_106:
        /* <DEDUP_REMOVED lines=33> */
.L_x_109:
        /* <DEDUP_REMOVED lines=15> */
.L_x_108:
        /* <DEDUP_REMOVED lines=22> */
.L_x_111:
        /* <DEDUP_REMOVED lines=15> */
.L_x_110:
        /* <DEDUP_REMOVED lines=8> */
.L_x_199:
        /* <DEDUP_REMOVED lines=13> */
.L_x_113:
        /* <DEDUP_REMOVED lines=111> */
.L_x_126:
[----:B------:R-:W-:Y:S01]  /*1350*/  ISETP.NE.AND P0, PT, R7, 0x3, PT ;  /* 0x000000030700780c */ /* 0x000fe20003f05270 */
[----:B------:R-:W-:-:S12]  /*1360*/  YIELD ;  /* 0x0000000000007946 */ /* 0x000fd80003800000 */
[----:B---3--:R-:W-:Y:S05]  /*1370*/  @!P0 BRA `(.L_x_116) ;  /* 0x0000000000048947 */ /* 0x008fea0003800000 */
[----:B------:R-:W-:Y:S01]  /*1380*/  BPT.TRAP 0x1 ;  /* 0x000000040000795c */ /* 0x000fe20000300000 */
.L_x_116:
[----:B------:R-:W-:Y:S01]  /*1390*/  IMAD R2, R4, 0x8, R16 ;  /* 0x0000000804027824 */ /* 0x000fe200078e0210 */
[----:B------:R-:W-:-:S04]  /*13a0*/  SHF.L.U32 R17, R5, 0x1f, RZ ;  /* 0x0000001f05117819 */ /* 0x000fc800000006ff */
[----:B------:R2:W3:Y:S01]  /*13b0*/  SYNCS.PHASECHK.TRANS64.TRYWAIT P1, [R2+URZ+0x30810], R17 ;  /* 0x03081011020075a7 */ /* 0x0004e2000802017f */
[----:B------:R-:W-:Y:S05]  /*13c0*/  @!P0 BRA `(.L_x_117) ;  /* 0x0000000000048947 */ /* 0x000fea0003800000 */
[----:B------:R-:W-:Y:S01]  /*13d0*/  BPT.TRAP 0x1 ;  /* 0x000000040000795c */ /* 0x000fe20000300000 */
.L_x_117:
[----:B---3--:R-:W-:Y:S05]  /*13e0*/  @P1 BRA `(.L_x_118) ;  /* 0x0000000000081947 */ /* 0x008fea0003800000 */
[----:B------:R-:W3:Y:S02]  /*13f0*/  SYNCS.PHASECHK.TRANS64.TRYWAIT P1, [R2+URZ+0x30810], R17 ;  /* 0x03081011020075a7 */ /* 0x000ee4000802017f */
[----:B---3--:R-:W-:Y:S05]  /*1400*/  @!P1 BRA `(.L_x_119) ;  /* 0x0000006c00349947 */ /* 0x008fea0003800000 */
.L_x_118:
        /* <DEDUP_REMOVED lines=72> */
[----:B------:R1:W1:Y:S04]  /*1890*/  LDS.64 R220, [R12+0x28020] ;  /* 0x028020000cdc7984 */ /* 0x0002680000000a00 */
        /* <DEDUP_REMOVED lines=8> */
.L_x_120:
[----:B------:R1:W1:Y:S01]  /*1920*/  SYNCS.PHASECHK.TRANS64.TRYWAIT P1, [R2+URZ+0x30830], R17 ;  /* 0x03083011020075a7 */ /* 0x000262000802017f */
[----:B------:R-:W-:Y:S05]  /*1930*/  @!P0 BRA `(.L_x_121) ;  /* 0x0000000000048947 */ /* 0x000fea0003800000 */
[----:B------:R-:W-:Y:S01]  /*1940*/  BPT.TRAP 0x1 ;  /* 0x000000040000795c */ /* 0x000fe20000300000 */
.L_x_121:
[----:B------:R-:W-:-:S05]  /*1950*/  VIADD R13, R16, 0x20000 ;  /* 0x00020000100d7836 */ /* 0x000fca0000000000 */
[----:B------:R-:W-:-:S04]  /*1960*/  SHF.R.U32.HI R13, RZ, 0x4, R13 ;  /* 0x00000004ff0d7819 */ /* 0x000fc8000001160d */
[----:B------:R-:W-:-:S04]  /*1970*/  LOP3.LUT R13, R13, 0x3fff, RZ, 0xc0, !PT ;  /* 0x00003fff0d0d7812 */ /* 0x000fc800078ec0ff */
[----:B------:R-:W-:Y:S01]  /*1980*/  LOP3.LUT R153, R13, 0x10000, RZ, 0xfc, !PT ;  /* 0x000100000d997812 */ /* 0x000fe200078efcff */
[----:B-1----:R-:W-:Y:S06]  /*1990*/  @P1 BRA `(.L_x_122) ;  /* 0x0000000000081947 */ /* 0x002fec0003800000 */
[----:B------:R-:W1:Y:S02]  /*19a0*/  SYNCS.PHASECHK.TRANS64.TRYWAIT P1, [R2+URZ+0x30830], R17 ;  /* 0x03083011020075a7 */ /* 0x000e64000802017f */
[----:B-1----:R-:W-:Y:S05]  /*19b0*/  @!P1 BRA `(.L_x_123) ;  /* 0x0000006400dc9947 */ /* 0x002fea0003800000 */
.L_x_122:
        /* <DEDUP_REMOVED lines=166> */
[----:B------:R-:W-:Y:S01]  /*2420*/  FFMA.FTZ R154, R155, UR5, -R220 ;  /* 0x000000059b9a7c23 */ /* 0x000fe200080108dc */
        /* <DEDUP_REMOVED lines=330> */
.L_x_124:
        /* <DEDUP_REMOVED lines=49> */
.L_x_125:
        /* <DEDUP_REMOVED lines=11> */
.L_x_115:
        /* <DEDUP_REMOVED lines=83> */
.L_x_127:
        /* <DEDUP_REMOVED lines=19> */
.L_x_128:
        /* <DEDUP_REMOVED lines=18> */
.L_x_129:
        /* <DEDUP_REMOVED lines=18> */
.L_x_130:
        /* <DEDUP_REMOVED lines=161> */
.L_x_132:
[----:B------:R-:W-:Y:S05]  /*4f40*/  BSYNC B0 ;  /* 0x0000000000007941 */ /* 0x000fea0003800000 */
.L_x_131:
[----:B------:R-:W-:-:S04]  /*4f50*/  DEPBAR.LE SB0, 0x0 ;  /* 0x000080000000791a */ /* 0x000fc80000000000 */
[----:B------:R-:W-:Y:S05]  /*4f60*/  BRA `(.L_x_107) ;  /* 0x0000003000247947 */ /* 0x000fea0003800000 */
.L_x_105:
        /* <DEDUP_REMOVED lines=14> */
[----:B------:R-:W-:Y:S01]  /*5050*/  ULDC UR13, c[0x0][0x288] ;  /* 0x0000a200000d7ab9 */ /* 0x000fe20000000800 */
[----:B------:R-:W-:Y:S01]  /*5060*/  ULDC.64 UR14, c[0x0][0x2e0] ;  /* 0x0000b800000e7ab9 */ /* 0x000fe20000000a00 */
[----:B------:R-:W-:-:S04]  /*5070*/  ELECT P0, URZ, PT ;  /* 0x00000000003f782f */ /* 0x000fc80003800000 */
[----:B------:R-:W2:Y:S01]  /*5080*/  LDC R4, c[0x0][0x280] ;  /* 0x0000a000ff047b82 */ /* 0x000ea20000000800 */
[----:B-1----:R-:W-:Y:S02]  /*5090*/  USHF.R.S32.HI UR8, URZ, 0x1f, UR16 ;  /* 0x0000001f3f087899 */ /* 0x002fe40008011410 */
[----:B------:R-:W-:Y:S02]  /*50a0*/  UIMAD.WIDE.U32 UR4, UR16, UR10, URZ ;  /* 0x0000000a100472a5 */ /* 0x000fe4000f8e003f */
[----:B------:R-:W-:Y:S01]  /*50b0*/  UIMAD UR6, UR8, UR10, URZ ;  /* 0x0000000a080672a4 */ /* 0x000fe2000f8e023f */
[----:B--2---:R-:W-:-:S03]  /*50c0*/  ISETP.GE.AND P1, PT, R4, 0x1, PT ;  /* 0x000000010400780c */ /* 0x004fc60003f26270 */
[----:B------:R-:W-:Y:S02]  /*50d0*/  UIMAD UR7, UR16, UR11, UR6 ;  /* 0x0000000b100772a4 */ /* 0x000fe4000f8e0206 */
[----:B------:R-:W-:Y:S02]  /*50e0*/  USHF.R.S32.HI UR6, URZ, 0x1f, UR9 ;  /* 0x0000001f3f067899 */ /* 0x000fe40008011409 */
[----:B------:R-:W-:Y:S02]  /*50f0*/  UIMAD UR11, UR9, UR13, URZ ;  /* 0x0000000d090b72a4 */ /* 0x000fe4000f8e023f */
[----:B------:R-:W-:Y:S02]  /*5100*/  UIMAD UR6, UR6, UR14, URZ ;  /* 0x0000000e060672a4 */ /* 0x000fe4000f8e023f */
[----:B------:R-:W-:Y:S02]  /*5110*/  UIADD3 UR5, UR5, UR7, URZ ;  /* 0x0000000705057290 */ /* 0x000fe4000fffe03f */
[----:B------:R-:W-:-:S02]  /*5120*/  UIADD3 UR10, UP0, UR11, UR16, URZ ;  /* 0x000000100b0a7290 */ /* 0x000fc4000ff1e03f */
[----:B------:R-:W-:Y:S02]  /*5130*/  UIMAD UR12, UR9, UR15, UR6 ;  /* 0x0000000f090c72a4 */ /* 0x000fe4000f8e0206 */
[----:B------:R-:W-:Y:S02]  /*5140*/  UIMAD.WIDE.U32 UR6, UR9, UR14, UR4 ;  /* 0x0000000e090672a5 */ /* 0x000fe4000f8e0004 */
[----:B------:R-:W-:Y:S01]  /*5150*/  ULEA.HI.X.SX32 UR11, UR11, UR8, 0x1, UP0 ;  /* 0x000000080b0b7291 */ /* 0x000fe200080f0e3f */
[----:B------:R-:W-:Y:S11]  /*5160*/  @!P1 BRA `(.L_x_107) ;  /* 0x0000002c00a49947 */ /* 0x000ff60003800000 */
[----:B------:R-:W1:Y:S01]  /*5170*/  S2R R5, SR_TID.X ;  /* 0x0000000000057919 */ /* 0x000e620000002100 */
[C---:B------:R-:W-:Y:S01]  /*5180*/  VIADD R0, R4.reuse, 0x3f ;  /* 0x0000003f04007836 */ /* 0x040fe20000000000 */
[----:B------:R-:W-:Y:S01]  /*5190*/  ISETP.GE.AND P1, PT, R4, 0x41, PT ;  /* 0x000000410400780c */ /* 0x000fe20003f26270 */
[----:B------:R-:W-:Y:S01]  /*51a0*/  ULDC UR4, c[0x0][0x760] ;  /* 0x0001d80000047ab9 */ /* 0x000fe20000000800 */
[----:B------:R-:W2:Y:S01]  /*51b0*/  S2UR UR28, SR_CTAID.X ;  /* 0x00000000001c79c3 */ /* 0x000ea20000002500 */
[----:B------:R-:W-:Y:S01]  /*51c0*/  UIMAD UR13, UR13, UR4, URZ ;  /* 0x000000040d0d72a4 */ /* 0x000fe2000f8e023f */
[----:B------:R-:W-:Y:S01]  /*51d0*/  SHF.R.S32.HI R3, RZ, 0x1f, R0 ;  /* 0x0000001fff037819 */ /* 0x000fe20000011400 */
[----:B------:R-:W-:Y:S01]  /*51e0*/  UIADD3 UR12, UR7, UR12, URZ ;  /* 0x0000000c070c7290 */ /* 0x000fe2000fffe03f */
[----:B------:R-:W-:Y:S02]  /*51f0*/  UMOV UR4, URZ ;  /* 0x0000003f00047c82 */ /* 0x000fe40008000000 */
[----:B------:R-:W-:Y:S01]  /*5200*/  LEA.HI R3, R3, R0, RZ, 0x6 ;  /* 0x0000000003037211 */ /* 0x000fe200078f30ff */
[----:B------:R-:W-:-:S03]  /*5210*/  ULDC.64 UR26, c[0x0][0x208] ;  /* 0x00008200001a7ab9 */ /* 0x000fc60000000a00 */
[----:B------:R-:W-:-:S04]  /*5220*/  SHF.R.S32.HI R2, RZ, 0x6, R3 ;  /* 0x00000006ff027819 */ /* 0x000fc80000011403 */
[----:B------:R-:W-:Y:S02]  /*5230*/  VIMNMX R2, R2, 0x1, !PT ;  /* 0x0000000102027848 */ /* 0x000fe40007fe0100 */
[----:B-1----:R-:W-:Y:S02]  /*5240*/  LOP3.LUT R0, R5, 0x1f, RZ, 0xc0, !PT ;  /* 0x0000001f05007812 */ /* 0x002fe400078ec0ff */
[----:B------:R-:W-:Y:S01]  /*5250*/  LOP3.LUT R5, R2, 0x1, RZ, 0xc0, !PT ;  /* 0x0000000102057812 */ /* 0x000fe200078ec0ff */
[----:B--2---:R-:W-:Y:S06]  /*5260*/  @!P1 BRA `(.L_x_134) ;  /* 0x0000000800ac9947 */ /* 0x004fec0003800000 */
        /* <DEDUP_REMOVED lines=11> */
[----:B------:R-:W-:-:S12]  /*5320*/  UIADD3.X UR21, URZ, UR21, URZ, UP2, !UPT ;  /* 0x000000153f157290 */ /* 0x000fd800097fe43f */
.L_x_159:
[----:B------:R-:W-:Y:S01]  /*5330*/  UIMAD UR22, UR13, UR4, URZ ;  /* 0x000000040d1672a4 */ /* 0x000fe2000f8e023f */
[----:B------:R-:W-:Y:S01]  /*5340*/  ISETP.NE.AND P1, PT, R0, RZ, PT ;  /* 0x000000ff0000720c */ /* 0x000fe20003f25270 */
[----:B------:R-:W-:Y:S01]  /*5350*/  ULDC.64 UR8, c[0x0][0x768] ;  /* 0x0001da0000087ab9 */ /* 0x000fe20000000a00 */
[----:B------:R-:W-:Y:S01]  /*5360*/  USHF.L.U32 UR14, UR5, 0xe, URZ ;  /* 0x0000000e050e7899 */ /* 0x000fe2000800063f */
[----:B------:R-:W-:Y:S01]  /*5370*/  VIADD R4, R4, 0xfffffffe ;  /* 0xfffffffe04047836 */ /* 0x000fe20000000000 */
[----:B------:R-:W-:Y:S01]  /*5380*/  UIADD3 UR15, UP0, UR22, UR10, URZ ;  /* 0x0000000a160f7290 */ /* 0x000fe2000ff1e03f */
[----:B------:R-:W-:Y:S01]  /*5390*/  BSSY B0, `(.L_x_135) ;  /* 0x0000010000007945 */ /* 0x000fe20003800000 */
[----:B------:R-:W-:Y:S02]  /*53a0*/  UIMAD.WIDE UR32, UR14, 0x4, UR16 ;  /* 0x000000040e2078a5 */ /* 0x000fe4000f8e0210 */
[----:B------:R-:W-:Y:S01]  /*53b0*/  ULEA.HI.X.SX32 UR23, UR22, UR11, 0x1, UP0 ;  /* 0x0000000b16177291 */ /* 0x000fe200080f0e3f */
[----:B------:R-:W-:Y:S01]  /*53c0*/  ISETP.NE.AND P2, PT, R4, RZ, PT ;  /* 0x000000ff0400720c */ /* 0x000fe20003f45270 */
[----:B------:R-:W-:-:S02]  /*53d0*/  ULEA UR24, UP0, UR15, UR8, 0x2 ;  /* 0x000000080f187291 */ /* 0x000fc4000f80103f */
[----:B------:R-:W-:Y:S02]  /*53e0*/  UIMAD.WIDE UR30, UR14, 0x4, UR18 ;  /* 0x000000040e1e78a5 */ /* 0x000fe4000f8e0212 */
[----:B------:R-:W-:Y:S02]  /*53f0*/  ULEA.HI.X UR23, UR15, UR9, UR23, 0x2, UP0 ;  /* 0x000000090f177291 */ /* 0x000fe400080f1417 */
[----:B-1----:R-:W-:Y:S01]  /*5400*/  IMAD.U32 R2, RZ, RZ, UR24 ;  /* 0x00000018ff027e24 */ /* 0x002fe2000f8e00ff */
[----:B------:R-:W-:-:S03]  /*5410*/  UIMAD.WIDE UR14, UR14, 0x4, UR20 ;  /* 0x000000040e0e78a5 */ /* 0x000fc6000f8e0214 */
[----:B------:R-:W-:Y:S01]  /*5420*/  IMAD.U32 R3, RZ, RZ, UR23 ;  /* 0x00000017ff037e24 */ /* 0x000fe2000f8e00ff */
[----:B------:R-:W-:Y:S08]  /*5430*/  @P1 BRA `(.L_x_136) ;  /* 0x0000000000141947 */ /* 0x000ff00003800000 */
.L_x_137:
[----:B------:R-:W2:Y:S04]  /*5440*/  LDG.E.STRONG.GPU R6, desc[UR26][R2.64] ;  /* 0x0000001a02067981 */ /* 0x000ea8000c1ef900 */
[----:B--2---:R-:W-:Y:S01]  /*5450*/  CCTL.IVALL ;  /* 0x00000000ff00798f */ /* 0x004fe20002000000 */
[----:B------:R-:W-:Y:S05]  /*5460*/  YIELD ;  /* 0x0000000000007946 */ /* 0x000fea0003800000 */
[----:B------:R-:W-:-:S13]  /*5470*/  ISETP.NE.AND P3, PT, R6, UR28, PT ;  /* 0x0000001c06007c0c */ /* 0x000fda000bf65270 */
[----:B------:R-:W-:Y:S05]  /*5480*/  @P3 BRA `(.L_x_137) ;  /* 0xfffffffc00ec3947 */ /* 0x000fea000383ffff */
.L_x_136:
[----:B------:R-:W-:Y:S05]  /*5490*/  BSYNC B0 ;  /* 0x0000000000007941 */ /* 0x000fea0003800000 */
.L_x_135:
[----:B------:R-:W-:-:S03]  /*54a0*/  UMOV UR23, 0xffffffff ;  /* 0xffffffff00177882 */ /* 0x000fc60000000000 */
[----:B------:R-:W-:Y:S05]  /*54b0*/  BRA.DIV UR23, `(.L_x_138) ;  /* 0x0000002e17307947 */ /* 0x000fea000b800000 */
[----:B------:R-:W-:Y:S01]  /*54c0*/  NOP ;  /* 0x0000000000007918 */ /* 0x000fe20000000000 */
.L_x_202:
[----:B------:R-:W-:Y:S05]  /*54d0*/  WARPSYNC.ALL ;  /* 0x0000000000007948 */ /* 0x000fea0003800000 */
[----:B------:R-:W-:Y:S06]  /*54e0*/  BAR.SYNC.DEFER_BLOCKING 0xd, 0xa0 ;  /* 0x0342800000007b1d */ /* 0x000fec0000010000 */
[----:B------:R-:W-:Y:S04]  /*54f0*/  BSSY B0, `(.L_x_139) ;  /* 0x0000011000007945 */ /* 0x000fe80003800000 */
[----:B------:R-:W-:Y:S05]  /*5500*/  @!P0 BRA `(.L_x_140) ;  /* 0x00000000003c8947 */ /* 0x000fea0003800000 */
[----:B------:R-:W1:Y:S01]  /*5510*/  S2UR UR34, SR_CgaCtaId ;  /* 0x00000000002279c3 */ /* 0x000e620000008800 */
[----:B------:R-:W-:Y:S01]  /*5520*/  USHF.L.U32 UR23, UR4, 0xd, URZ ;  /* 0x0000000d04177899 */ /* 0x000fe2000800063f */
        /* <DEDUP_REMOVED lines=13> */
.L_x_140:
[----:B------:R-:W-:Y:S05]  /*5600*/  BSYNC B0 ;  /* 0x0000000000007941 */ /* 0x000fea0003800000 */
.L_x_139:
        /* <DEDUP_REMOVED lines=13> */
.L_x_142:
[----:B------:R-:W-:Y:S05]  /*56e0*/  BSYNC B0 ;  /* 0x0000000000007941 */ /* 0x000fea0003800000 */
.L_x_141:
[----:B------:R-:W-:Y:S06]  /*56f0*/  BAR.ARV 0xa, 0xa0 ;  /* 0x0282800000007b1d */ /* 0x000fec0000002000 */
[----:B------:R-:W-:Y:S04]  /*5700*/  BSSY B0, `(.L_x_143) ;  /* 0x0000003000007945 */ /* 0x000fe80003800000 */
[----:B------:R-:W-:Y:S05]  /*5710*/  @!P0 BRA `(.L_x_144) ;  /* 0x0000000000048947 */ /* 0x000fea0003800000 */
[----:B------:R-:W-:-:S04]  /*5720*/  DEPBAR.LE SB0, 0x0 ;  /* 0x000080000000791a */ /* 0x000fc80000000000 */
.L_x_144:
[----:B------:R-:W-:Y:S05]  /*5730*/  BSYNC B0 ;  /* 0x0000000000007941 */ /* 0x000fea0003800000 */
.L_x_143:
[----:B------:R-:W-:Y:S06]  /*5740*/  BAR.ARV 0xb, 0xa0 ;  /* 0x02c2800000007b1d */ /* 0x000fec0000002000 */
[----:B------:R-:W-:Y:S01]  /*5750*/  NOP ;  /* 0x0000000000007918 */ /* 0x000fe20000000000 */
[----:B------:R-:W-:Y:S04]  /*5760*/  BSSY B0, `(.L_x_145) ;  /* 0x0000011000007945 */ /* 0x000fe80003800000 */
[----:B------:R-:W-:Y:S05]  /*5770*/  @P1 BRA `(.L_x_146) ;  /* 0x00000000003c1947 */ /* 0x000fea0003800000 */
[----:B------:R-:W-:Y:S01]  /*5780*/  @!PT LDS RZ, [RZ] ;  /* 0x00000000fffff984 */ /* 0x000fe20000000800 */
[----:B------:R-:W-:Y:S01]  /*5790*/  @!PT LDS RZ, [RZ] ;  /* 0x00000000fffff984 */ /* 0x000fe20000000800 */
[----:B------:R-:W-:Y:S01]  /*57a0*/  @!PT LDS RZ, [RZ] ;  /* 0x00000000fffff984 */ /* 0x000fe20000000800 */
[----:B------:R-:W-:Y:S01]  /*57b0*/  @!PT LDS RZ, [RZ] ;  /* 0x00000000fffff984 */ /* 0x000fe20000000800 */
[----:B------:R1:W-:Y:S06]  /*57c0*/  MEMBAR.ALL.CTA ;  /* 0x0000000000007992 */ /* 0x0003ec0000008000 */
[----:B-1----:R-:W-:Y:S06]  /*57d0*/  MEMBAR.ALL.GPU ;  /* 0x0000000000007992 */ /* 0x002fec000000a000 */
[----:B------:R-:W-:-:S00]  /*57e0*/  ERRBAR ;  /* 0x00000000000079ab */ /* 0x000fc00000000000 */
[----:B------:R-:W-:Y:S06]  /*57f0*/  CGAERRBAR ;  /* 0x00000000000075ab */ /* 0x000fec0000000000 */
[----:B012345:R-:W-:Y:S01]  /*5800*/  CCTL.IVALL ;  /* 0x00000000ff00798f */ /* 0x03ffe20002000000 */
[----:B------:R-:W1:Y:S01]  /*5810*/  S2R R6, SR_LANEID ;  /* 0x0000000000067919 */ /* 0x000e620000000000 */
[----:B------:R-:W-:Y:S02]  /*5820*/  VOTEU.ANY UR23, UPT, PT ;  /* 0x0000000000177886 */ /* 0x000fe400038e0100 */
[----:B------:R-:W-:-:S02]  /*5830*/  UFLO.U32 UR24, UR23 ;  /* 0x00000017001872bd */ /* 0x000fc400080e0000 */
[----:B------:R-:W2:Y:S04]  /*5840*/  POPC R7, UR23 ;  /* 0x0000001700077d09 */ /* 0x000ea80008000000 */
[----:B-1----:R-:W-:-:S13]  /*5850*/  ISETP.EQ.U32.AND P3, PT, R6, UR24, PT ;  /* 0x0000001806007c0c */ /* 0x002fda000bf62070 */
[----:B--2---:R1:W-:Y:S02]  /*5860*/  @P3 REDG.E.ADD.S32.STRONG.GPU desc[UR26][R2.64], R7 ;  /* 0x000000070200398e */ /* 0x0043e4000c10e39a */
.L_x_146:
[----:B------:R-:W-:Y:S05]  /*5870*/  BSYNC B0 ;  /* 0x0000000000007941 */ /* 0x000fea0003800000 */
.L_x_145:
[----:B------:R-:W-:Y:S01]  /*5880*/  UIADD3 UR22, UR13, UR22, URZ ;  /* 0x000000160d167290 */ /* 0x000fe2000fffe03f */
[----:B------:R-:W-:Y:S03]  /*5890*/  BSSY B0, `(.L_x_147) ;  /* 0x000000d000007945 */ /* 0x000fe60003800000 */
[----:B------:R-:W-:-:S04]  /*58a0*/  UIADD3 UR23, UP0, UR22, UR10, URZ ;  /* 0x0000000a16177290 */ /* 0x000fc8000ff1e03f */
[----:B------:R-:W-:Y:S02]  /*58b0*/  ULEA.HI.X.SX32 UR22, UR22, UR11, 0x1, UP0 ;  /* 0x0000000b16167291 */ /* 0x000fe400080f0e3f */
[----:B------:R-:W-:-:S04]  /*58c0*/  ULEA UR8, UP0, UR23, UR8, 0x2 ;  /* 0x0000000817087291 */ /* 0x000fc8000f80103f */
[----:B------:R-:W-:Y:S02]  /*58d0*/  ULEA.HI.X UR22, UR23, UR9, UR22, 0x2, UP0 ;  /* 0x0000000917167291 */ /* 0x000fe400080f1416 */
[----:B-1----:R-:W-:-:S04]  /*58e0*/  IMAD.U32 R2, RZ, RZ, UR8 ;  /* 0x00000008ff027e24 */ /* 0x002fc8000f8e00ff */
[----:B------:R-:W-:Y:S01]  /*58f0*/  IMAD.U32 R3, RZ, RZ, UR22 ;  /* 0x00000016ff037e24 */ /* 0x000fe2000f8e00ff */
[----:B------:R-:W-:Y:S06]  /*5900*/  @P1 BRA `(.L_x_148) ;  /* 0x0000000000141947 */ /* 0x000fec0003800000 */
.L_x_149:
[----:B------:R-:W2:Y:S04]  /*5910*/  LDG.E.STRONG.GPU R6, desc[UR26][R2.64] ;  /* 0x0000001a02067981 */ /* 0x000ea8000c1ef900 */
[----:B--2---:R-:W-:Y:S01]  /*5920*/  CCTL.IVALL ;  /* 0x00000000ff00798f */ /* 0x004fe20002000000 */
[----:B------:R-:W-:Y:S05]  /*5930*/  YIELD ;  /* 0x0000000000007946 */ /* 0x000fea0003800000 */
[----:B------:R-:W-:-:S13]  /*5940*/  ISETP.NE.AND P3, PT, R6, UR28, PT ;  /* 0x0000001c06007c0c */ /* 0x000fda000bf65270 */
[----:B------:R-:W-:Y:S05]  /*5950*/  @P3 BRA `(.L_x_149) ;  /* 0xfffffffc00ec3947 */ /* 0x000fea000383ffff */
.L_x_148:
[----:B------:R-:W-:Y:S05]  /*5960*/  BSYNC B0 ;  /* 0x0000000000007941 */ /* 0x000fea0003800000 */
.L_x_147:
[----:B------:R-:W-:-:S03]  /*5970*/  UMOV UR8, 0xffffffff ;  /* 0xffffffff00087882 */ /* 0x000fc60000000000 */
[----:B------:R-:W-:Y:S05]  /*5980*/  BRA.DIV UR8, `(.L_x_150) ;  /* 0x0000002a08187947 */ /* 0x000fea000b800000 */
[----:B------:R-:W-:Y:S01]  /*5990*/  NOP ;  /* 0x0000000000007918 */ /* 0x000fe20000000000 */
.L_x_205:
[----:B------:R-:W-:Y:S05]  /*59a0*/  WARPSYNC.ALL ;  /* 0x0000000000007948 */ /* 0x000fea0003800000 */
        /* <DEDUP_REMOVED lines=12> */
.L_x_152:
[----:B------:R-:W-:Y:S05]  /*5a70*/  BSYNC B0 ;  /* 0x0000000000007941 */ /* 0x000fea0003800000 */
.L_x_151:
        /* <DEDUP_REMOVED lines=13> */
.L_x_154:
[----:B------:R-:W-:Y:S05]  /*5b50*/  BSYNC B0 ;  /* 0x0000000000007941 */ /* 0x000fea0003800000 */
.L_x_153:
[----:B------:R-:W-:Y:S06]  /*5b60*/  BAR.ARV 0xa, 0xa0 ;  /* 0x0282800000007b1d */ /* 0x000fec0000002000 */
[----:B------:R-:W-:Y:S04]  /*5b70*/  BSSY B0, `(.L_x_155) ;  /* 0x0000003000007945 */ /* 0x000fe80003800000 */
[----:B------:R-:W-:Y:S05]  /*5b80*/  @!P0 BRA `(.L_x_156) ;  /* 0x0000000000048947 */ /* 0x000fea0003800000 */
[----:B------:R-:W-:-:S04]  /*5b90*/  DEPBAR.LE SB0, 0x0 ;  /* 0x000080000000791a */ /* 0x000fc80000000000 */
.L_x_156:
[----:B------:R-:W-:Y:S05]  /*5ba0*/  BSYNC B0 ;  /* 0x0000000000007941 */ /* 0x000fea0003800000 */
.L_x_155:
[----:B------:R-:W-:Y:S06]  /*5bb0*/  BAR.ARV 0xb, 0xa0 ;  /* 0x02c2800000007b1d */ /* 0x000fec0000002000 */
[----:B------:R-:W-:Y:S01]  /*5bc0*/  NOP ;  /* 0x0000000000007918 */ /* 0x000fe20000000000 */
[----:B------:R-:W-:Y:S04]  /*5bd0*/  BSSY B0, `(.L_x_157) ;  /* 0x0000011000007945 */ /* 0x000fe80003800000 */
[----:B------:R-:W-:Y:S05]  /*5be0*/  @P1 BRA `(.L_x_158) ;  /* 0x00000000003c1947 */ /* 0x000fea0003800000 */
[----:B------:R-:W1:Y:S01]  /*5bf0*/  S2R R6, SR_LANEID ;  /* 0x0000000000067919 */ /* 0x000e620000000000 */
[----:B------:R-:W-:Y:S01]  /*5c00*/  @!PT LDS RZ, [RZ] ;  /* 0x00000000fffff984 */ /* 0x000fe20000000800 */
[----:B------:R-:W-:Y:S01]  /*5c10*/  @!PT LDS RZ, [RZ] ;  /* 0x00000000fffff984 */ /* 0x000fe20000000800 */
[----:B------:R-:W-:Y:S01]  /*5c20*/  @!PT LDS RZ, [RZ] ;  /* 0x00000000fffff984 */ /* 0x000fe20000000800 */
[----:B------:R-:W-:Y:S01]  /*5c30*/  @!PT LDS RZ, [RZ] ;  /* 0x00000000fffff984 */ /* 0x000fe20000000800 */
[----:B------:R2:W-:Y:S06]  /*5c40*/  MEMBAR.ALL.CTA ;  /* 0x0000000000007992 */ /* 0x0005ec0000008000 */
[----:B--2---:R-:W-:Y:S06]  /*5c50*/  MEMBAR.ALL.GPU ;  /* 0x0000000000007992 */ /* 0x004fec000000a000 */
[----:B------:R-:W-:-:S00]  /*5c60*/  ERRBAR ;  /* 0x00000000000079ab */ /* 0x000fc00000000000 */
[----:B------:R-:W-:Y:S06]  /*5c70*/  CGAERRBAR ;  /* 0x00000000000075ab */ /* 0x000fec0000000000 */
[----:B012345:R-:W-:Y:S01]  /*5c80*/  CCTL.IVALL ;  /* 0x00000000ff00798f */ /* 0x03ffe20002000000 */
[----:B------:R-:W-:Y:S02]  /*5c90*/  VOTEU.ANY UR8, UPT, PT ;  /* 0x0000000000087886 */ /* 0x000fe400038e0100 */
[----:B------:R-:W-:Y:S02]  /*5ca0*/  UFLO.U32 UR9, UR8 ;  /* 0x00000008000972bd */ /* 0x000fe400080e0000 */
[----:B------:R-:W2:Y:S04]  /*5cb0*/  POPC R7, UR8 ;  /* 0x0000000800077d09 */ /* 0x000ea80008000000 */
[----:B-1----:R-:W-:-:S13]  /*5cc0*/  ISETP.EQ.U32.AND P1, PT, R6, UR9, PT ;  /* 0x0000000906007c0c */ /* 0x002fda000bf22070 */
[----:B--2---:R1:W-:Y:S02]  /*5cd0*/  @P1 REDG.E.ADD.S32.STRONG.GPU desc[UR26][R2.64], R7 ;  /* 0x000000070200198e */ /* 0x0043e4000c10e39a */
.L_x_158:
[----:B------:R-:W-:Y:S05]  /*5ce0*/  BSYNC B0 ;  /* 0x0000000000007941 */ /* 0x000fea0003800000 */
.L_x_157:
[----:B------:R-:W-:Y:S02]  /*5cf0*/  UIADD3 UR4, UR4, 0x2, URZ ;  /* 0x0000000204047890 */ /* 0x000fe4000fffe03f */
[----:B------:R-:W-:Y:S01]  /*5d00*/  UIADD3 UR5, UR5, 0x1, URZ ;  /* 0x0000000105057890 */ /* 0x000fe2000fffe03f */
[----:B------:R-:W-:Y:S11]  /*5d10*/  @P2 BRA `(.L_x_159) ;  /* 0xfffffff400842947 */ /* 0x000ff6000383ffff */
.L_x_134:
[----:B------:R-:W-:-:S13]  /*5d20*/  ISETP.NE.AND P1, PT, R5, RZ, PT ;  /* 0x000000ff0500720c */ /* 0x000fda0003f25270 */
[----:B------:R-:W-:Y:S05]  /*5d30*/  @!P1 BRA `(.L_x_107) ;  /* 0x0000002000b09947 */ /* 0x000fea0003800000 */
[----:B------:R-:W-:Y:S01]  /*5d40*/  UIMAD UR5, UR13, UR4, URZ ;  /* 0x000000040d0572a4 */ /* 0x000fe2000f8e023f */
[----:B------:R-:W-:Y:S01]  /*5d50*/  ISETP.NE.AND P1, PT, R0, RZ, PT ;  /* 0x000000ff0000720c */ /* 0x000fe20003f25270 */
[----:B------:R-:W-:Y:S01]  /*5d60*/  ULDC.64 UR14, c[0x0][0x768] ;  /* 0x0001da00000e7ab9 */ /* 0x000fe20000000a00 */
[----:B------:R-:W-:Y:S01]  /*5d70*/  BSSY B0, `(.L_x_160) ;  /* 0x000000d000007945 */ /* 0x000fe20003800000 */
[----:B------:R-:W-:-:S04]  /*5d80*/  UIADD3 UR8, UP0, UR5, UR10, URZ ;  /* 0x0000000a05087290 */ /* 0x000fc8000ff1e03f */
[----:B------:R-:W-:Y:S02]  /*5d90*/  ULEA.HI.X.SX32 UR5, UR5, UR11, 0x1, UP0 ;  /* 0x0000000b05057291 */ /* 0x000fe400080f0e3f */
[----:B------:R-:W-:-:S04]  /*5da0*/  ULEA UR9, UP0, UR8, UR14, 0x2 ;  /* 0x0000000e08097291 */ /* 0x000fc8000f80103f */
[----:B------:R-:W-:Y:S02]  /*5db0*/  ULEA.HI.X UR5, UR8, UR15, UR5, 0x2, UP0 ;  /* 0x0000000f08057291 */ /* 0x000fe400080f1405 */
[----:B-1----:R-:W-:-:S04]  /*5dc0*/  IMAD.U32 R2, RZ, RZ, UR9 ;  /* 0x00000009ff027e24 */ /* 0x002fc8000f8e00ff */
[----:B------:R-:W-:Y:S01]  /*5dd0*/  IMAD.U32 R3, RZ, RZ, UR5 ;  /* 0x00000005ff037e24 */ /* 0x000fe2000f8e00ff */
[----:B------:R-:W-:Y:S06]  /*5de0*/  @P1 BRA `(.L_x_161) ;  /* 0x0000000000141947 */ /* 0x000fec0003800000 */
.L_x_162:
[----:B------:R-:W2:Y:S04]  /*5df0*/  LDG.E.STRONG.GPU R0, desc[UR26][R2.64] ;  /* 0x0000001a02007981 */ /* 0x000ea8000c1ef900 */
[----:B--2---:R-:W-:Y:S01]  /*5e00*/  CCTL.IVALL ;  /* 0x00000000ff00798f */ /* 0x004fe20002000000 */
[----:B------:R-:W-:Y:S05]  /*5e10*/  YIELD ;  /* 0x0000000000007946 */ /* 0x000fea0003800000 */
[----:B------:R-:W-:-:S13]  /*5e20*/  ISETP.NE.AND P2, PT, R0, UR28, PT ;  /* 0x0000001c00007c0c */ /* 0x000fda000bf45270 */
[----:B------:R-:W-:Y:S05]  /*5e30*/  @P2 BRA `(.L_x_162) ;  /* 0xfffffffc00ec2947 */ /* 0x000fea000383ffff */
.L_x_161:
[----:B------:R-:W-:Y:S05]  /*5e40*/  BSYNC B0 ;  /* 0x0000000000007941 */ /* 0x000fea0003800000 */
.L_x_160:
[----:B------:R-:W-:-:S03]  /*5e50*/  UMOV UR5, 0xffffffff ;  /* 0xffffffff00057882 */ /* 0x000fc60000000000 */
[----:B------:R-:W-:Y:S05]  /*5e60*/  BRA.DIV UR5, `(.L_x_163) ;  /* 0x0000002205fc7947 */ /* 0x000fea000b800000 */
[----:B------:R-:W-:Y:S01]  /*5e70*/  NOP ;  /* 0x0000000000007918 */ /* 0x000fe20000000000 */
.L_x_208:
[----:B------:R-:W-:Y:S01]  /*5e80*/  IMAD.U32 R6, RZ, RZ, UR4 ;  /* 0x00000004ff067e24 */ /* 0x000fe2000f8e00ff */
[----:B------:R-:W-:Y:S05]  /*5e90*/  WARPSYNC.ALL ;  /* 0x0000000000007948 */ /* 0x000fea0003800000 */
[----:B------:R-:W-:Y:S01]  /*5ea0*/  BAR.SYNC.DEFER_BLOCKING 0xd, 0xa0 ;  /* 0x0342800000007b1d */ /* 0x000fe20000010000 */
[----:B------:R-:W-:-:S05]  /*5eb0*/  IMAD.SHL.U32 R6, R6, 0x2000, RZ ;  /* 0x0000200006067824 */ /* 0x000fca00078e00ff */
[----:B------:R-:W-:Y:S04]  /*5ec0*/  BSSY B0, `(.L_x_164) ;  /* 0x0000012000007945 */ /* 0x000fe80003800000 */
[----:B------:R-:W-:Y:S05]  /*5ed0*/  @!P0 BRA `(.L_x_165) ;  /* 0x0000000000408947 */ /* 0x000fea0003800000 */
[----:B------:R-:W1:Y:S01]  /*5ee0*/  LDC.64 R8, c[0x0][0x2c0] ;  /* 0x0000b000ff087b82 */ /* 0x000e620000000a00 */
[C---:B------:R-:W-:Y:S01]  /*5ef0*/  IADD3 R4, P2, R6.reuse, UR6, RZ ;  /* 0x0000000606047c10 */ /* 0x040fe2000ff5e0ff */
[----:B------:R-:W-:Y:S01]  /*5f00*/  UMOV UR5, 0x400 ;  /* 0x0000040000057882 */ /* 0x000fe20000000000 */
[----:B------:R-:W-:Y:S01]  /*5f10*/  UMOV UR16, 0x0 ;  /* 0x0000000000107882 */ /* 0x000fe20000000000 */
[----:B------:R-:W-:Y:S01]  /*5f20*/  UMOV UR17, 0x14f00000 ;  /* 0x14f0000000117882 */ /* 0x000fe20000000000 */
[----:B------:R-:W-:-:S03]  /*5f30*/  LEA.HI.X.SX32 R5, R6, UR12, 0x1, P2 ;  /* 0x0000000c06057c11 */ /* 0x000fc600090f0eff */
[----:B------:R-:W2:Y:S01]  /*5f40*/  S2UR UR8, SR_CgaCtaId ;  /* 0x00000000000879c3 */ /* 0x000ea20000008800 */
[----:B-1----:R-:W-:-:S04]  /*5f50*/  LEA R0, P3, R4, R8, 0x2 ;  /* 0x0000000804007211 */ /* 0x002fc800078610ff */
[----:B------:R-:W-:Y:S02]  /*5f60*/  LEA.HI.X R4, R4, R9, R5, 0x2, P3 ;  /* 0x0000000904047211 */ /* 0x000fe400018f1405 */
[----:B------:R-:W-:Y:S02]  /*5f70*/  R2UR UR14, R0 ;  /* 0x00000000000e72ca */ /* 0x000fe400000e0000 */
[----:B------:R-:W-:Y:S01]  /*5f80*/  R2UR UR15, R4 ;  /* 0x00000000040f72ca */ /* 0x000fe200000e0000 */
[----:B--2---:R-:W-:-:S03]  /*5f90*/  ULEA UR5, UR8, UR5, 0x18 ;  /* 0x0000000508057291 */ /* 0x004fc6000f8ec03f */
[----:B------:R-:W-:Y:S01]  /*5fa0*/  UMOV UR8, 0x400 ;  /* 0x0000040000087882 */ /* 0x000fe20000000000 */
[----:B------:R-:W-:-:S09]  /*5fb0*/  UIADD3 UR5, UR5, 0x10000, URZ ;  /* 0x0001000005057890 */ /* 0x000fd2000fffe03f */
[----:B------:R1:W-:Y:S02]  /*5fc0*/  UBLKRED.G.S.ADD.F32.RN [UR14], [UR5], UR8, desc[UR16] ;  /* 0x0000100e050073bb */ /* 0x0003e400080a1408 */
[----:B-1----:R0:W-:Y:S02]  /*5fd0*/  UTMACMDFLUSH ;  /* 0x00000000000079b7 */ /* 0x0021e40000000000 */
.L_x_165:
[----:B------:R-:W-:Y:S05]  /*5fe0*/  BSYNC B0 ;  /* 0x0000000000007941 */ /* 0x000fea0003800000 */
.L_x_164:
[----:B------:R-:W-:Y:S06]  /*5ff0*/  BAR.SYNC.DEFER_BLOCKING 0xe, 0xa0 ;  /* 0x0382800000007b1d */ /* 0x000fec0000010000 */
[----:B------:R-:W-:Y:S04]  /*6000*/  BSSY B0, `(.L_x_166) ;  /* 0x0000013000007945 */ /* 0x000fe80003800000 */
[----:B------:R-:W-:Y:S05]  /*6010*/  @!P0 BRA `(.L_x_167) ;  /* 0x0000000000448947 */ /* 0x000fea0003800000 */
[----:B------:R-:W1:Y:S01]  /*6020*/  S2UR UR15, SR_CgaCtaId ;  /* 0x00000000000f79c3 */ /* 0x000e620000008800 */
[----:B------:R-:W-:Y:S01]  /*6030*/  R2UR UR5, R6 ;  /* 0x00000000060572ca */ /* 0x000fe200000e0000 */
[----:B------:R-:W-:Y:S01]  /*6040*/  UMOV UR14, 0x400 ;  /* 0x00000400000e7882 */ /* 0x000fe20000000000 */
[----:B------:R-:W-:Y:S01]  /*6050*/  ULDC.64 UR8, c[0x0][0x2c0] ;  /* 0x0000b00000087ab9 */ /* 0x000fe20000000a00 */
[----:B------:R-:W-:-:S10]  /*6060*/  UMOV UR17, 0x14f00000 ;  /* 0x14f0000000117882 */ /* 0x000fd40000000000 */
[----:B------:R-:W-:-:S04]  /*6070*/  UIADD3 UR5, UR5, 0x1000, URZ ;  /* 0x0000100005057890 */ /* 0x000fc8000fffe03f */
[----:B------:R-:W-:-:S04]  /*6080*/  UIADD3 UR16, UP0, UR5, UR6, URZ ;  /* 0x0000000605107290 */ /* 0x000fc8000ff1e03f */
[----:B------:R-:W-:Y:S02]  /*6090*/  ULEA.HI.X.SX32 UR5, UR5, UR12, 0x1, UP0 ;  /* 0x0000000c05057291 */ /* 0x000fe400080f0e3f */
[----:B-1----:R-:W-:Y:S02]  /*60a0*/  ULEA UR14, UR15, UR14, 0x18 ;  /* 0x0000000e0f0e7291 */ /* 0x002fe4000f8ec03f */
[----:B------:R-:W-:Y:S02]  /*60b0*/  ULEA UR8, UP0, UR16, UR8, 0x2 ;  /* 0x0000000810087291 */ /* 0x000fe4000f80103f */
[----:B------:R-:W-:Y:S02]  /*60c0*/  UIADD3 UR14, UR14, 0x14000, URZ ;  /* 0x000140000e0e7890 */ /* 0x000fe4000fffe03f */
[----:B------:R-:W-:-:S03]  /*60d0*/  ULEA.HI.X UR9, UR16, UR9, UR5, 0x2, UP0 ;  /* 0x0000000910097291 */ /* 0x000fc600080f1405 */
[----:B------:R-:W-:Y:S01]  /*60e0*/  UMOV UR5, 0x400 ;  /* 0x0000040000057882 */ /* 0x000fe20000000000 */
[----:B------:R-:W-:-:S05]  /*60f0*/  UMOV UR16, 0x0 ;  /* 0x0000000000107882 */ /* 0x000fca0000000000 */
[----:B------:R1:W-:Y:S01]  /*6100*/  UBLKRED.G.S.ADD.F32.RN [UR8], [UR14], UR5, desc[UR16] ;  /* 0x000010080e0073bb */ /* 0x0003e200080a1405 */
[----:B------:R0:W-:Y:S01]  /*6110*/  UTMACMDFLUSH ;  /* 0x00000000000079b7 */ /* 0x0001e20000000000 */
[----:B-1----:R-:W-:-:S04]  /*6120*/  DEPBAR.LE SB0, 0x1 ;  /* 0x000080400000791a */ /* 0x002fc80000000000 */
.L_x_167:
[----:B------:R-:W-:Y:S05]  /*6130*/  BSYNC B0 ;  /* 0x0000000000007941 */ /* 0x000fea0003800000 */
.L_x_166:
[----:B------:R-:W-:Y:S06]  /*6140*/  BAR.ARV 0xa, 0xa0 ;  /* 0x0282800000007b1d */ /* 0x000fec0000002000 */
[----:B------:R-:W-:Y:S04]  /*6150*/  BSSY B0, `(.L_x_168) ;  /* 0x0000003000007945 */ /* 0x000fe80003800000 */
[----:B------:R-:W-:Y:S05]  /*6160*/  @!P0 BRA `(.L_x_169) ;  /* 0x0000000000048947 */ /* 0x000fea0003800000 */
[----:B------:R-:W-:-:S04]  /*6170*/  DEPBAR.LE SB0, 0x0 ;  /* 0x000080000000791a */ /* 0x000fc80000000000 */
.L_x_169:
[----:B------:R-:W-:Y:S05]  /*6180*/  BSYNC B0 ;  /* 0x0000000000007941 */ /* 0x000fea0003800000 */
.L_x_168:
[----:B------:R-:W-:Y:S06]  /*6190*/  BAR.ARV 0xb, 0xa0 ;  /* 0x02c2800000007b1d */ /* 0x000fec0000002000 */
[----:B------:R-:W-:Y:S01]  /*61a0*/  NOP ;  /* 0x0000000000007918 */ /* 0x000fe20000000000 */
        /* <DEDUP_REMOVED lines=15> */
[----:B--2---:R4:W-:Y:S01]  /*62a0*/  @P0 REDG.E.ADD.S32.STRONG.GPU desc[UR26][R2.64], R5 ;  /* 0x000000050200098e */ /* 0x0049e2000c10e39a */
[----:B------:R-:W-:Y:S05]  /*62b0*/  BRA `(.L_x_107) ;  /* 0x0000001c00507947 */ /* 0x000fea0003800000 */
.L_x_133:
        /* <DEDUP_REMOVED lines=55> */
.L_x_209:
        /* <DEDUP_REMOVED lines=10> */
.L_x_173:
        /* <DEDUP_REMOVED lines=47> */
[----:B------:R-:W-:Y:S01]  /*69c0*/  R2UR UR14, R2 ;  /* 0x00000000020e72ca */ /* 0x000fe200000e0000 */
[----:B------:R-:W-:Y:S01]  /*69d0*/  IMAD.X R3, RZ, RZ, R0, P1 ;  /* 0x000000ffff037224 */ /* 0x000fe200008e0600 */
[----:B---3--:R-:W-:-:S04]  /*69e0*/  ISETP.GE.AND P1, PT, R12, 0x41, PT ;  /* 0x000000410c00780c */ /* 0x008fc80003f26270 */
[----:B------:R-:W-:-:S13]  /*69f0*/  R2UR UR15, R3 ;  /* 0x00000000030f72ca */ /* 0x000fda00000e0000 */
        /* <DEDUP_REMOVED lines=32> */
.L_x_184:
[----:B------:R-:W-:-:S04]  /*6c00*/  SHF.L.U32 R21, R9, 0x1f, RZ ;  /* 0x0000001f09157819 */ /* 0x000fc800000006ff */
[----:B-1----:R-:W1:Y:S02]  /*6c10*/  SYNCS.PHASECHK.TRANS64.TRYWAIT P1, [R11+URZ+0x30840], R21 ;  /* 0x030840150b0075a7 */ /* 0x002e64000802017f */
[----:B-12---:R-:W-:Y:S05]  /*6c20*/  @!P1 BRA `(.L_x_176) ;  /* 0x0000001400bc9947 */ /* 0x006fea0003800000 */
.L_x_210:
[----:B------:R-:W-:Y:S05]  /*6c30*/  @P0 BRA `(.L_x_177) ;  /* 0x0000000000140947 */ /* 0x000fea0003800000 */
[----:B------:R-:W-:Y:S01]  /*6c40*/  ISETP.NE.AND P1, PT, R14, RZ, PT ;  /* 0x000000ff0e00720c */ /* 0x000fe20003f25270 */
[----:B------:R-:W-:-:S04]  /*6c50*/  IMAD.MOV.U32 R0, RZ, RZ, 0x4100 ;  /* 0x00004100ff007424 */ /* 0x000fc800078e00ff */
[----:B------:R2:W-:Y:S08]  /*6c60*/  SYNCS.ARRIVE.TRANS64 RZ, [R11+URZ+0x30830], R0 ;  /* 0x030830000bff79a7 */ /* 0x0005f0000800003f */
[----:B------:R-:W-:Y:S05]  /*6c70*/  @!P1 BRA `(.L_x_177) ;  /* 0x0000000000049947 */ /* 0x000fea0003800000 */
[----:B------:R-:W-:Y:S01]  /*6c80*/  BPT.TRAP 0x1 ;  /* 0x000000040000795c */ /* 0x000fe20000300000 */
.L_x_177:
        /* <DEDUP_REMOVED lines=36> */
.L_x_211:
[----:B------:R-:W-:Y:S05]  /*6ed0*/  @P0 BRA `(.L_x_179) ;  /* 0x0000000000140947 */ /* 0x000fea0003800000 */
[----:B------:R-:W-:Y:S01]  /*6ee0*/  ISETP.NE.AND P1, PT, R14, RZ, PT ;  /* 0x000000ff0e00720c */ /* 0x000fe20003f25270 */
[----:B------:R-:W-:-:S04]  /*6ef0*/  IMAD.MOV.U32 R2, RZ, RZ, 0x4100 ;  /* 0x00004100ff027424 */ /* 0x000fc800078e00ff */
[----:B------:R3:W-:Y:S08]  /*6f00*/  SYNCS.ARRIVE.TRANS64 RZ, [R11+URZ+0x30818], R2 ;  /* 0x030818020bff79a7 */ /* 0x0007f0000800003f */
[----:B------:R-:W-:Y:S05]  /*6f10*/  @!P1 BRA `(.L_x_179) ;  /* 0x0000000000049947 */ /* 0x000fea0003800000 */
[----:B------:R-:W-:Y:S01]  /*6f20*/  BPT.TRAP 0x1 ;  /* 0x000000040000795c */ /* 0x000fe20000300000 */
.L_x_179:
        /* <DEDUP_REMOVED lines=27> */
.L_x_212:
        /* <DEDUP_REMOVED lines=9> */
.L_x_181:
        /* <DEDUP_REMOVED lines=31> */
.L_x_214:
[----:B------:R-:W-:Y:S05]  /*7360*/  @P0 BRA `(.L_x_183) ;  /* 0x0000000000140947 */ /* 0x000fea0003800000 */
[----:B------:R-:W-:Y:S01]  /*7370*/  ISETP.NE.AND P1, PT, R14, RZ, PT ;  /* 0x000000ff0e00720c */ /* 0x000fe20003f25270 */
[----:B-1----:R-:W-:-:S04]  /*7380*/  IMAD.MOV.U32 R4, RZ, RZ, 0x4100 ;  /* 0x00004100ff047424 */ /* 0x002fc800078e00ff */
[----:B------:R2:W-:Y:S08]  /*7390*/  SYNCS.ARRIVE.TRANS64 RZ, [R11+URZ+0x30810], R4 ;  /* 0x030810040bff79a7 */ /* 0x0005f0000800003f */
[----:B------:R-:W-:Y:S05]  /*73a0*/  @!P1 BRA `(.L_x_183) ;  /* 0x0000000000049947 */ /* 0x000fea0003800000 */
[----:B------:R-:W-:Y:S01]  /*73b0*/  BPT.TRAP 0x1 ;  /* 0x000000040000795c */ /* 0x000fe20000300000 */
.L_x_183:
        /* <DEDUP_REMOVED lines=29> */
.L_x_175:
[----:B------:R-:W-:-:S13]  /*7590*/  ISETP.NE.AND P1, PT, R19, RZ, PT ;  /* 0x000000ff1300720c */ /* 0x000fda0003f25270 */
[----:B------:R-:W-:Y:S05]  /*75a0*/  @!P1 BRA `(.L_x_174) ;  /* 0x0000000400289947 */ /* 0x000fea0003800000 */
[----:B------:R-:W-:-:S04]  /*75b0*/  SHF.L.U32 R12, R9, 0x1f, RZ ;  /* 0x0000001f090c7819 */ /* 0x000fc800000006ff */
[----:B------:R-:W3:Y:S02]  /*75c0*/  SYNCS.PHASECHK.TRANS64.TRYWAIT P1, [R11+URZ+0x30840], R12 ;  /* 0x0308400c0b0075a7 */ /* 0x000ee4000802017f */
[----:B---3--:R-:W-:Y:S05]  /*75d0*/  @!P1 BRA `(.L_x_185) ;  /* 0x0000000c00a49947 */ /* 0x008fea0003800000 */
.L_x_215:
[----:B------:R-:W-:Y:S05]  /*75e0*/  @P0 BRA `(.L_x_186) ;  /* 0x0000000000140947 */ /* 0x000fea0003800000 */
[----:B------:R-:W-:Y:S01]  /*75f0*/  ISETP.NE.AND P1, PT, R14, RZ, PT ;  /* 0x000000ff0e00720c */ /* 0x000fe20003f25270 */
[----:B-12---:R-:W-:-:S04]  /*7600*/  IMAD.MOV.U32 R4, RZ, RZ, 0x4100 ;  /* 0x00004100ff047424 */ /* 0x006fc800078e00ff */
[----:B------:R4:W-:Y:S08]  /*7610*/  SYNCS.ARRIVE.TRANS64 RZ, [R11+URZ+0x30830], R4 ;  /* 0x030830040bff79a7 */ /* 0x0009f0000800003f */
[----:B------:R-:W-:Y:S05]  /*7620*/  @!P1 BRA `(.L_x_186) ;  /* 0x0000000000049947 */ /* 0x000fea0003800000 */
[----:B------:R-:W-:Y:S01]  /*7630*/  BPT.TRAP 0x1 ;  /* 0x000000040000795c */ /* 0x000fe20000300000 */
.L_x_186:
        /* <DEDUP_REMOVED lines=33> */
.L_x_216:
[----:B------:R-:W-:Y:S05]  /*7850*/  @P0 BRA `(.L_x_188) ;  /* 0x0000000000140947 */ /* 0x000fea0003800000 */
[----:B------:R-:W-:Y:S01]  /*7860*/  ISETP.NE.AND P0, PT, R14, RZ, PT ;  /* 0x000000ff0e00720c */ /* 0x000fe20003f05270 */
[----:B------:R-:W-:-:S04]  /*7870*/  IMAD.MOV.U32 R4, RZ, RZ, 0x4100 ;  /* 0x00004100ff047424 */ /* 0x000fc800078e00ff */
[----:B------:R2:W-:Y:S08]  /*7880*/  SYNCS.ARRIVE.TRANS64 RZ, [R11+URZ+0x30818], R4 ;  /* 0x030818040bff79a7 */ /* 0x0005f0000800003f */
[----:B------:R-:W-:Y:S05]  /*7890*/  @!P0 BRA `(.L_x_188) ;  /* 0x0000000000048947 */ /* 0x000fea0003800000 */
[----:B------:R-:W-:Y:S01]  /*78a0*/  BPT.TRAP 0x1 ;  /* 0x000000040000795c */ /* 0x000fe20000300000 */
.L_x_188:
        /* <DEDUP_REMOVED lines=26> */
.L_x_174:
[----:B-12---:R-:W-:Y:S01]  /*7a50*/  IMAD R4, R20, 0x8, R11 ;  /* 0x0000000814047824 */ /* 0x006fe200078e020b */
[----:B------:R-:W-:Y:S01]  /*7a60*/  SHF.L.U32 R3, R9, 0x1f, RZ ;  /* 0x0000001f09037819 */ /* 0x000fe200000006ff */
[----:B------:R-:W1:Y:S03]  /*7a70*/  S2R R2, SR_TID.X ;  /* 0x0000000000027919 */ /* 0x000e660000002100 */
[----:B------:R-:W2:Y:S01]  /*7a80*/  SYNCS.PHASECHK.TRANS64.TRYWAIT P0, [R4+URZ+0x30840], R3 ;  /* 0x03084003040075a7 */ /* 0x000ea2000800017f */
[----:B-1----:R-:W-:-:S04]  /*7a90*/  LOP3.LUT R2, R2, 0x7f, RZ, 0xc0, !PT ;  /* 0x0000007f02027812 */ /* 0x002fc800078ec0ff */
[----:B------:R-:W-:Y:S01]  /*7aa0*/  ISETP.NE.AND P1, PT, R2, RZ, PT ;  /* 0x000000ff0200720c */ /* 0x000fe20003f25270 */
[----:B--2---:R-:W-:-:S12]  /*7ab0*/  @!P0 BRA `(.L_x_189) ;  /* 0x0000000800948947 */ /* 0x004fd80003800000 */
.L_x_217:
[----:B------:R-:W-:Y:S05]  /*7ac0*/  @P1 BRA `(.L_x_190) ;  /* 0x0000000000181947 */ /* 0x000fea0003800000 */
[----:B------:R-:W2:Y:S01]  /*7ad0*/  S2R R2, SR_TID.X ;  /* 0x0000000000027919 */ /* 0x000ea20000002100 */
[----:B-1----:R-:W-:-:S04]  /*7ae0*/  IMAD.MOV.U32 R3, RZ, RZ, 0x4100 ;  /* 0x00004100ff037424 */ /* 0x002fc800078e00ff */
[----:B------:R4:W-:Y:S01]  /*7af0*/  SYNCS.ARRIVE.TRANS64 RZ, [R4+URZ+0x30830], R3 ;  /* 0x0308300304ff79a7 */ /* 0x0009e2000800003f */
[----:B--2---:R-:W-:-:S13]  /*7b00*/  LOP3.LUT P0, RZ, R2, 0x1f, RZ, 0xc0, !PT ;  /* 0x0000001f02ff7812 */ /* 0x004fda000780c0ff */
[----:B----4-:R-:W-:Y:S05]  /*7b10*/  @!P0 BRA `(.L_x_190) ;  /* 0x0000000000048947 */ /* 0x010fea0003800000 */
[----:B------:R-:W-:Y:S01]  /*7b20*/  BPT.TRAP 0x1 ;  /* 0x000000040000795c */ /* 0x000fe20000300000 */
.L_x_190:
        /* <DEDUP_REMOVED lines=40> */
.L_x_171:
[----:B------:R-:W-:Y:S05]  /*7db0*/  BSYNC B0 ;  /* 0x0000000000007941 */ /* 0x000fea0003800000 */
.L_x_170:
[----:B------:R-:W-:-:S03]  /*7dc0*/  UMOV UR6, 0xffffffff ;  /* 0xffffffff00067882 */ /* 0x000fc60000000000 */
[----:B------:R-:W-:Y:S05]  /*7dd0*/  BRA.DIV UR6, `(.L_x_191) ;  /* 0x0000000606e07947 */ /* 0x000fea000b800000 */
[----:B------:R-:W-:-:S13]  /*7de0*/  ELECT P0, URZ, PT ;  /* 0x00000000003f782f */ /* 0x000fda0003800000 */
.L_x_220:
[----:B------:R-:W-:Y:S05]  /*7df0*/  @!P0 BRA `(.L_x_107) ;  /* 0x0000000000808947 */ /* 0x000fea0003800000 */
[----:B------:R-:W-:-:S04]  /*7e00*/  LOP3.LUT R17, R17, 0x2, RZ, 0xfc, !PT ;  /* 0x0000000211117812 */ /* 0x000fc800078efcff */
[----:B------:R-:W-:-:S13]  /*7e10*/  ISETP.NE.AND P0, PT, R17, 0x3, PT ;  /* 0x000000031100780c */ /* 0x000fda0003f05270 */
[----:B------:R-:W-:Y:S05]  /*7e20*/  @!P0 BRA `(.L_x_192) ;  /* 0x0000000000048947 */ /* 0x000fea0003800000 */
[----:B------:R-:W-:Y:S01]  /*7e30*/  BPT.TRAP 0x1 ;  /* 0x000000040000795c */ /* 0x000fe20000300000 */
.L_x_192:
        /* <DEDUP_REMOVED lines=15> */
.L_x_221:
[----:B------:R-:W2:Y:S02]  /*7f30*/  SYNCS.PHASECHK.TRANS64.TRYWAIT P1, [R3+URZ], R2 ;  /* 0x00000002030075a7 */ /* 0x000ea4000802017f */
[----:B--2---:R-:W-:Y:S05]  /*7f40*/  @!P1 BRA `(.L_x_194) ;  /* 0x0000000400bc9947 */ /* 0x004fea0003800000 */
.L_x_222:
[----:B------:R-:W-:Y:S05]  /*7f50*/  @!P0 BRA `(.L_x_195) ;  /* 0x0000000000048947 */ /* 0x000fea0003800000 */
[----:B------:R-:W-:Y:S01]  /*7f60*/  BPT.TRAP 0x1 ;  /* 0x000000040000795c */ /* 0x000fe20000300000 */
.L_x_195:
[----:B--2---:R-:W-:-:S04]  /*7f70*/  VIADD R3, R7, 0x30840 ;  /* 0x0003084007037836 */ /* 0x004fc80000000000 */
[----:B------:R-:W-:-:S04]  /*7f80*/  IMAD R0, R0, 0x8, R3 ;  /* 0x0000000800007824 */ /* 0x000fc800078e0203 */
[----:B------:R-:W2:Y:S02]  /*7f90*/  SYNCS.PHASECHK.TRANS64.TRYWAIT P0, [R0+URZ], R5 ;  /* 0x00000005000075a7 */ /* 0x000ea4000800017f */
[----:B--2---:R-:W-:Y:S05]  /*7fa0*/  @!P0 BRA `(.L_x_196) ;  /* 0x0000000400b88947 */ /* 0x004fea0003800000 */
.L_x_223:
[----:B------:R-:W-:-:S07]  /*7fb0*/  IMAD R3, R4, 0x8, R3 ;  /* 0x0000000804037824 */ /* 0x000fce00078e0203 */
.L_x_197:
[----:B---3--:R3:W4:Y:S02]  /*7fc0*/  SYNCS.PHASECHK.TRANS64.TRYWAIT P0, [R3+URZ], R2 ;  /* 0x00000002030075a7 */ /* 0x008724000800017f */
[----:B----4-:R-:W-:Y:S05]  /*7fd0*/  @!P0 NANOSLEEP.SYNCS 0x989680 ;  /* 0x009896800000895d */ /* 0x010fea0003900000 */
[----:B------:R-:W4:Y:S02]  /*7fe0*/  @!P0 SYNCS.PHASECHK.TRANS64 P0, [R3+URZ], R2 ;  /* 0x00000002030085a7 */ /* 0x000f24000800007f */
[----:B----4-:R-:W-:Y:S05]  /*7ff0*/  @!P0 BRA `(.L_x_197) ;  /* 0xfffffffc00f08947 */ /* 0x010fea000383ffff */
.L_x_107:
[----:B------:R-:W-:Y:S05]  /*8000*/  BSYNC B6 ;  /* 0x0000000000067941 */ /* 0x000fea0003800000 */
.L_x_104:
[----:B------:R-:W-:Y:S05]  /*8010*/  EXIT ;  /* 0x000000000000794d */ /* 0x000fea0003800000 */
.L_x_112:
[----:B------:R-:W-:Y:S02]  /*8020*/  IMAD.MOV.U32 R12, RZ, RZ, RZ ;  /* 0x000000ffff0c7224 */ /* 0x000fe400078e00ff */
[----:B------:R-:W-:Y:S02]  /*8030*/  IMAD.MOV.U32 R11, RZ, RZ, 0x1f ;  /* 0x0000001fff0b7424 */ /* 0x000fe400078e00ff */
[----:B------:R-:W-:-:S07]  /*8040*/  IMAD.MOV.U32 R15, RZ, RZ, -0x1 ;  /* 0xffffffffff0f7424 */ /* 0x000fce00078e00ff */
[----:B------:R-:W-:Y:S05]  /*8050*/  WARPSYNC.COLLECTIVE R15, `(.L_x_198) ;  /* 0x000000000f087348 */ /* 0x000fea0003c00000 */
[----:B------:R1:W2:Y:S02]  /*8060*/  SHFL.IDX P6, R14, R13, R12, R11 ;  /* 0x0000000c0d0e7389 */ /* 0x0002a400000c000b */
[----:B-12---:R-:W-:Y:S01]  /*8070*/  ENDCOLLECTIVE ;  /* 0x000000000000791b */ /* 0x006fe20003800000 */
.L_x_198:
[----:B------:R-:W-:Y:S05]  /*8080*/  BRA `(.L_x_199) ;  /* 0xffffff8800c07947 */ /* 0x000fea000383ffff */
.L_x_114:
[----:B--2---:R2:W3:Y:S02]  /*8090*/  SYNCS.PHASECHK.TRANS64.TRYWAIT P0, [R16+URZ+0x30800], R9 ;  /* 0x03080009100075a7 */ /* 0x0044e4000800017f */
[----:B---3--:R-:W-:Y:S05]  /*80a0*/  @!P0 NANOSLEEP.SYNCS 0x989680 ;  /* 0x009896800000895d */ /* 0x008fea0003900000 */
[----:B------:R-:W3:Y:S02]  /*80b0*/  @!P0 SYNCS.PHASECHK.TRANS64 P0, [R16+URZ+0x30800], R9 ;  /* 0x03080009100085a7 */ /* 0x000ee4000800007f */
[----:B---3--:R-:W-:Y:S05]  /*80c0*/  @!P0 BRA `(.L_x_114) ;  /* 0xfffffffc00f08947 */ /* 0x008fea000383ffff */
[----:B------:R-:W-:Y:S05]  /*80d0*/  BRA `(.L_x_113) ;  /* 0xffffff8800e07947 */ /* 0x000fea000383ffff */
.L_x_119:
[----:B---3--:R3:W4:Y:S02]  /*80e0*/  SYNCS.PHASECHK.TRANS64.TRYWAIT P1, [R2+URZ+0x30810], R17 ;  /* 0x03081011020075a7 */ /* 0x008724000802017f */
[----:B----4-:R-:W-:Y:S05]  /*80f0*/  @!P1 NANOSLEEP.SYNCS 0x989680 ;  /* 0x009896800000995d */ /* 0x010fea0003900000 */
[----:B------:R-:W4:Y:S02]  /*8100*/  @!P1 SYNCS.PHASECHK.TRANS64 P1, [R2+URZ+0x30810], R17 ;  /* 0x03081011020095a7 */ /* 0x000f24000802007f */
[----:B----4-:R-:W-:Y:S05]  /*8110*/  @!P1 BRA `(.L_x_119) ;  /* 0xfffffffc00f09947 */ /* 0x010fea000383ffff */
[----:B------:R-:W-:Y:S05]  /*8120*/  BRA `(.L_x_118) ;  /* 0xffffff9000b87947 */ /* 0x000fea000383ffff */
.L_x_123:
[----:B------:R1:W1:Y:S02]  /*8130*/  SYNCS.PHASECHK.TRANS64.TRYWAIT P1, [R2+URZ+0x30830], R17 ;  /* 0x03083011020075a7 */ /* 0x000264000802017f */
[----:B-1----:R-:W-:Y:S05]  /*8140*/  @!P1 NANOSLEEP.SYNCS 0x989680 ;  /* 0x009896800000995d */ /* 0x002fea0003900000 */
[----:B------:R-:W1:Y:S02]  /*8150*/  @!P1 SYNCS.PHASECHK.TRANS64 P1, [R2+URZ+0x30830], R17 ;  /* 0x03083011020095a7 */ /* 0x000e64000802007f */
[----:B-1----:R-:W-:Y:S05]  /*8160*/  @!P1 BRA `(.L_x_123) ;  /* 0xfffffffc00f09947 */ /* 0x002fea000383ffff */
[----:B------:R-:W-:Y:S05]  /*8170*/  BRA `(.L_x_122) ;  /* 0xffffff9800107947 */ /* 0x000fea000383ffff */
.L_x_138:
[----:B------:R-:W-:Y:S01]  /*8180*/  BSSY B0, `(.L_x_200) ;  /* 0x0000005000007945 */ /* 0x000fe20003800000 */
[----:B------:R-:W-:-:S07]  /*8190*/  IMAD.MOV.U32 R15, RZ, RZ, -0x1 ;  /* 0xffffffffff0f7424 */ /* 0x000fce00078e00ff */
[----:B------:R-:W-:Y:S05]  /*81a0*/  WARPSYNC.COLLECTIVE R15, `(.L_x_201) ;  /* 0x000000000f087348 */ /* 0x000fea0003c00000 */
[----:B------:R-:W-:Y:S01]  /*81b0*/  NOP ;  /* 0x0000000000007918 */ /* 0x000fe20000000000 */
[----:B------:R-:W-:Y:S01]  /*81c0*/  ENDCOLLECTIVE ;  /* 0x000000000000791b */ /* 0x000fe20003800000 */
.L_x_201:
[----:B------:R-:W-:Y:S05]  /*81d0*/  BSYNC B0 ;  /* 0x0000000000007941 */ /* 0x000fea0003800000 */
.L_x_200:
[----:B------:R-:W-:Y:S05]  /*81e0*/  BRA `(.L_x_202) ;  /* 0xffffffd000b87947 */ /* 0x000fea000383ffff */
.L_x_150:
[----:B------:R-:W-:Y:S01]  /*81f0*/  BSSY B0, `(.L_x_203) ;  /* 0x0000005000007945 */ /* 0x000fe20003800000 */
[----:B------:R-:W-:-:S07]  /*8200*/  IMAD.MOV.U32 R15, RZ, RZ, -0x1 ;  /* 0xffffffffff0f7424 */ /* 0x000fce00078e00ff */
[----:B------:R-:W-:Y:S05]  /*8210*/  WARPSYNC.COLLECTIVE R15, `(.L_x_204) ;  /* 0x000000000f087348 */ /* 0x000fea0003c00000 */
[----:B------:R-:W-:Y:S01]  /*8220*/  NOP ;  /* 0x0000000000007918 */ /* 0x000fe20000000000 */
[----:B------:R-:W-:Y:S01]  /*8230*/  ENDCOLLECTIVE ;  /* 0x000000000000791b */ /* 0x000fe20003800000 */
.L_x_204:
[----:B------:R-:W-:Y:S05]  /*8240*/  BSYNC B0 ;  /* 0x0000000000007941 */ /* 0x000fea0003800000 */
.L_x_203:
[----:B------:R-:W-:Y:S05]  /*8250*/  BRA `(.L_x_205) ;  /* 0xffffffd400d07947 */ /* 0x000fea000383ffff */
.L_x_163:
[----:B------:R-:W-:Y:S01]  /*8260*/  BSSY B0, `(.L_x_206) ;  /* 0x0000005000007945 */ /* 0x000fe20003800000 */
[----:B------:R-:W-:-:S07]  /*8270*/  IMAD.MOV.U32 R15, RZ, RZ, -0x1 ;  /* 0xffffffffff0f7424 */ /* 0x000fce00078e00ff */
[----:B------:R-:W-:Y:S05]  /*8280*/  WARPSYNC.COLLECTIVE R15, `(.L_x_207) ;  /* 0x000000000f087348 */ /* 0x000fea0003c00000 */
[----:B------:R-:W-:Y:S01]  /*8290*/  NOP ;  /* 0x0000000000007918 */ /* 0x000fe20000000000 */
[----:B------:R-:W-:Y:S01]  /*82a0*/  ENDCOLLECTIVE ;  /* 0x000000000000791b */ /* 0x000fe20003800000 */
.L_x_207:
[----:B------:R-:W-:Y:S05]  /*82b0*/  BSYNC B0 ;  /* 0x0000000000007941 */ /* 0x000fea0003800000 */
.L_x_206:
[----:B------:R-:W-:Y:S05]  /*82c0*/  BRA `(.L_x_208) ;  /* 0xffffffd800ec7947 */ /* 0x000fea000383ffff */
.L_x_172:
[----:B-1----:R1:W2:Y:S02]  /*82d0*/  SYNCS.PHASECHK.TRANS64.TRYWAIT P1, [R11+URZ+0x30820], R0 ;  /* 0x030820000b0075a7 */ /* 0x0022a4000802017f */
[----:B--2---:R-:W-:Y:S05]  /*82e0*/  @!P1 NANOSLEEP.SYNCS 0x989680 ;  /* 0x009896800000995d */ /* 0x004fea0003900000 */
[----:B------:R-:W2:Y:S02]  /*82f0*/  @!P1 SYNCS.PHASECHK.TRANS64 P1, [R11+URZ+0x30820], R0 ;  /* 0x030820000b0095a7 */ /* 0x000ea4000802007f */
[----:B--2---:R-:W-:Y:S05]  /*8300*/  @!P1 BRA `(.L_x_172) ;  /* 0xfffffffc00f09947 */ /* 0x004fea000383ffff */
[----:B------:R-:W-:Y:S05]  /*8310*/  BRA `(.L_x_209) ;  /* 0xffffffe000c47947 */ /* 0x000fea000383ffff */
.L_x_176:
[----:B-1----:R1:W2:Y:S02]  /*8320*/  SYNCS.PHASECHK.TRANS64.TRYWAIT P1, [R11+URZ+0x30840], R21 ;  /* 0x030840150b0075a7 */ /* 0x0022a4000802017f */
[----:B--2---:R-:W-:Y:S05]  /*8330*/  @!P1 NANOSLEEP.SYNCS 0x989680 ;  /* 0x009896800000995d */ /* 0x004fea0003900000 */
[----:B------:R-:W2:Y:S02]  /*8340*/  @!P1 SYNCS.PHASECHK.TRANS64 P1, [R11+URZ+0x30840], R21 ;  /* 0x030840150b0095a7 */ /* 0x000ea4000802007f */
[----:B--2---:R-:W-:Y:S05]  /*8350*/  @!P1 BRA `(.L_x_176) ;  /* 0xfffffffc00f09947 */ /* 0x004fea000383ffff */
[----:B------:R-:W-:Y:S05]  /*8360*/  BRA `(.L_x_210) ;  /* 0xffffffe800307947 */ /* 0x000fea000383ffff */
.L_x_178:
[----:B--2---:R2:W3:Y:S02]  /*8370*/  SYNCS.PHASECHK.TRANS64.TRYWAIT P1, [R11+URZ+0x30828], R21 ;  /* 0x030828150b0075a7 */ /* 0x0044e4000802017f */
[----:B---3--:R-:W-:Y:S05]  /*8380*/  @!P1 NANOSLEEP.SYNCS 0x989680 ;  /* 0x009896800000995d */ /* 0x008fea0003900000 */
[----:B------:R-:W3:Y:S02]  /*8390*/  @!P1 SYNCS.PHASECHK.TRANS64 P1, [R11+URZ+0x30828], R21 ;  /* 0x030828150b0095a7 */ /* 0x000ee4000802007f */
[----:B---3--:R-:W-:Y:S05]  /*83a0*/  @!P1 BRA `(.L_x_178) ;  /* 0xfffffffc00f09947 */ /* 0x008fea000383ffff */
[----:B------:R-:W-:Y:S05]  /*83b0*/  BRA `(.L_x_211) ;  /* 0xffffffe800c47947 */ /* 0x000fea000383ffff */
.L_x_180:
[----:B---3--:R3:W4:Y:S02]  /*83c0*/  SYNCS.PHASECHK.TRANS64.TRYWAIT P1, [R11+URZ+0x30848], R21 ;  /* 0x030848150b0075a7 */ /* 0x008724000802017f */
[----:B----4-:R-:W-:Y:S05]  /*83d0*/  @!P1 NANOSLEEP.SYNCS 0x989680 ;  /* 0x009896800000995d */ /* 0x010fea0003900000 */
[----:B------:R-:W4:Y:S02]  /*83e0*/  @!P1 SYNCS.PHASECHK.TRANS64 P1, [R11+URZ+0x30848], R21 ;  /* 0x030848150b0095a7 */ /* 0x000f24000802007f */
[----:B----4-:R-:W-:Y:S05]  /*83f0*/  @!P1 BRA `(.L_x_180) ;  /* 0xfffffffc00f09947 */ /* 0x010fea000383ffff */
[----:B------:R-:W-:Y:S05]  /*8400*/  BRA `(.L_x_212) ;  /* 0xffffffec00347947 */ /* 0x000fea000383ffff */
.L_x_182:
[----:B------:R-:W-:-:S07]  /*8410*/  SHF.L.U32 R4, R9, 0x1f, RZ ;  /* 0x0000001f09047819 */ /* 0x000fce00000006ff */
.L_x_213:
[----:B-1----:R1:W2:Y:S02]  /*8420*/  SYNCS.PHASECHK.TRANS64.TRYWAIT P1, [R11+URZ+0x30820], R4 ;  /* 0x030820040b0075a7 */ /* 0x0022a4000802017f */
[----:B--2---:R-:W-:Y:S05]  /*8430*/  @!P1 NANOSLEEP.SYNCS 0x989680 ;  /* 0x009896800000995d */ /* 0x004fea0003900000 */
[----:B------:R-:W2:Y:S02]  /*8440*/  @!P1 SYNCS.PHASECHK.TRANS64 P1, [R11+URZ+0x30820], R4 ;  /* 0x030820040b0095a7 */ /* 0x000ea4000802007f */
[----:B--2---:R-:W-:Y:S05]  /*8450*/  @!P1 BRA `(.L_x_213) ;  /* 0xfffffffc00f09947 */ /* 0x004fea000383ffff */
[----:B------:R-:W-:Y:S05]  /*8460*/  BRA `(.L_x_214) ;  /* 0xffffffec00bc7947 */ /* 0x000fea000383ffff */
.L_x_185:
[----:B---3--:R3:W4:Y:S02]  /*8470*/  SYNCS.PHASECHK.TRANS64.TRYWAIT P1, [R11+URZ+0x30840], R12 ;  /* 0x0308400c0b0075a7 */ /* 0x008724000802017f */
[----:B----4-:R-:W-:Y:S05]  /*8480*/  @!P1 NANOSLEEP.SYNCS 0x989680 ;  /* 0x009896800000995d */ /* 0x010fea0003900000 */
[----:B------:R-:W4:Y:S02]  /*8490*/  @!P1 SYNCS.PHASECHK.TRANS64 P1, [R11+URZ+0x30840], R12 ;  /* 0x0308400c0b0095a7 */ /* 0x000f24000802007f */
[----:B----4-:R-:W-:Y:S05]  /*84a0*/  @!P1 BRA `(.L_x_185) ;  /* 0xfffffffc00f09947 */ /* 0x010fea000383ffff */
[----:B------:R-:W-:Y:S05]  /*84b0*/  BRA `(.L_x_215) ;  /* 0xfffffff000487947 */ /* 0x000fea000383ffff */
.L_x_187:
[----:B-1----:R1:W2:Y:S02]  /*84c0*/  SYNCS.PHASECHK.TRANS64.TRYWAIT P1, [R11+URZ+0x30828], R12 ;  /* 0x0308280c0b0075a7 */ /* 0x0022a4000802017f */
[----:B--2---:R-:W-:Y:S05]  /*84d0*/  @!P1 NANOSLEEP.SYNCS 0x989680 ;  /* 0x009896800000995d */ /* 0x004fea0003900000 */
[----:B------:R-:W2:Y:S02]  /*84e0*/  @!P1 SYNCS.PHASECHK.TRANS64 P1, [R11+URZ+0x30828], R12 ;  /* 0x0308280c0b0095a7 */ /* 0x000ea4000802007f */
[----:B--2---:R-:W-:Y:S05]  /*84f0*/  @!P1 BRA `(.L_x_187) ;  /* 0xfffffffc00f09947 */ /* 0x004fea000383ffff */
[----:B------:R-:W-:Y:S05]  /*8500*/  BRA `(.L_x_216) ;  /* 0xfffffff000d07947 */ /* 0x000fea000383ffff */
.L_x_189:
[----:B-1----:R1:W2:Y:S02]  /*8510*/  SYNCS.PHASECHK.TRANS64.TRYWAIT P0, [R4+URZ+0x30840], R3 ;  /* 0x03084003040075a7 */ /* 0x0022a4000800017f */
[----:B--2---:R-:W-:Y:S05]  /*8520*/  @!P0 NANOSLEEP.SYNCS 0x989680 ;  /* 0x009896800000895d */ /* 0x004fea0003900000 */
[----:B------:R-:W2:Y:S02]  /*8530*/  @!P0 SYNCS.PHASECHK.TRANS64 P0, [R4+URZ+0x30840], R3 ;  /* 0x03084003040085a7 */ /* 0x000ea4000800007f */
[----:B--2---:R-:W-:Y:S05]  /*8540*/  @!P0 BRA `(.L_x_189) ;  /* 0xfffffffc00f08947 */ /* 0x004fea000383ffff */
[----:B------:R-:W-:Y:S05]  /*8550*/  BRA `(.L_x_217) ;  /* 0xfffffff400587947 */ /* 0x000fea000383ffff */
.L_x_191:
[----:B------:R-:W-:Y:S01]  /*8560*/  BSSY B0, `(.L_x_218) ;  /* 0x0000006000007945 */ /* 0x000fe20003800000 */
[----:B------:R-:W-:-:S07]  /*8570*/  IMAD.MOV.U32 R15, RZ, RZ, -0x1 ;  /* 0xffffffffff0f7424 */ /* 0x000fce00078e00ff */
[----:B------:R-:W-:Y:S05]  /*8580*/  WARPSYNC.COLLECTIVE R15, `(.L_x_219) ;  /* 0x000000000f0c7348 */ /* 0x000fea0003c00000 */
[----:B------:R-:W-:Y:S02]  /*8590*/  ELECT P6, UR62, PT ;  /* 0x00000000003e782f */ /* 0x000fe400038c0000 */
[----:B------:R-:W-:Y:S01]  /*85a0*/  MOV R14, UR62 ;  /* 0x0000003e000e7c02 */ /* 0x000fe20008000f00 */
[----:B------:R-:W-:Y:S10]  /*85b0*/  ENDCOLLECTIVE ;  /* 0x000000000000791b */ /* 0x000ff40003800000 */
.L_x_219:
[----:B------:R-:W-:Y:S05]  /*85c0*/  BSYNC B0 ;  /* 0x0000000000007941 */ /* 0x000fea0003800000 */
.L_x_218:
[----:B------:R-:W-:Y:S01]  /*85d0*/  PLOP3.LUT P0, PT, P6, PT, PT, 0x80, 0x0 ;  /* 0x000000000000781c */ /* 0x000fe2000370f070 */
[----:B------:R-:W-:-:S12]  /*85e0*/  BRA `(.L_x_220) ;  /* 0xfffffff800007947 */ /* 0x000fd8000383ffff */
.L_x_193:
[----:B-1----:R1:W2:Y:S02]  /*85f0*/  SYNCS.PHASECHK.TRANS64.TRYWAIT P1, [R6+URZ], R5 ;  /* 0x00000005060075a7 */ /* 0x0022a4000802017f */
[----:B--2---:R-:W-:Y:S05]  /*8600*/  @!P1 NANOSLEEP.SYNCS 0x989680 ;  /* 0x009896800000995d */ /* 0x004fea0003900000 */
[----:B------:R-:W2:Y:S02]  /*8610*/  @!P1 SYNCS.PHASECHK.TRANS64 P1, [R6+URZ], R5 ;  /* 0x00000005060095a7 */ /* 0x000ea4000802007f */
[----:B--2---:R-:W-:Y:S05]  /*8620*/  @!P1 BRA `(.L_x_193) ;  /* 0xfffffffc00f09947 */ /* 0x004fea000383ffff */
[----:B------:R-:W-:Y:S05]  /*8630*/  BRA `(.L_x_221) ;  /* 0xfffffff8003c7947 */ /* 0x000fea000383ffff */
.L_x_194:
[----:B--2---:R2:W3:Y:S02]  /*8640*/  SYNCS.PHASECHK.TRANS64.TRYWAIT P1, [R3+URZ], R2 ;  /* 0x00000002030075a7 */ /* 0x0044e4000802017f */
[----:B---3--:R-:W-:Y:S05]  /*8650*/  @!P1 NANOSLEEP.SYNCS 0x989680 ;  /* 0x009896800000995d */ /* 0x008fea0003900000 */
[----:B------:R-:W3:Y:S02]  /*8660*/  @!P1 SYNCS.PHASECHK.TRANS64 P1, [R3+URZ], R2 ;  /* 0x00000002030095a7 */ /* 0x000ee4000802007f */
[----:B---3--:R-:W-:Y:S05]  /*8670*/  @!P1 BRA `(.L_x_194) ;  /* 0xfffffffc00f09947 */ /* 0x008fea000383ffff */
[----:B------:R-:W-:Y:S05]  /*8680*/  BRA `(.L_x_222) ;  /* 0xfffffff800307947 */ /* 0x000fea000383ffff */
.L_x_196:
[----:B--2---:R2:W3:Y:S02]  /*8690*/  SYNCS.PHASECHK.TRANS64.TRYWAIT P0, [R0+URZ], R5 ;  /* 0x00000005000075a7 */ /* 0x0044e4000800017f */
[----:B---3--:R-:W-:Y:S05]  /*86a0*/  @!P0 NANOSLEEP.SYNCS 0x989680 ;  /* 0x009896800000895d */ /* 0x008fea0003900000 */
[----:B------:R-:W3:Y:S02]  /*86b0*/  @!P0 SYNCS.PHASECHK.TRANS64 P0, [R0+URZ], R5 ;  /* 0x00000005000085a7 */ /* 0x000ee4000800007f */
[----:B---3--:R-:W-:Y:S05]  /*86c0*/  @!P0 BRA `(.L_x_196) ;  /* 0xfffffffc00f08947 */ /* 0x008fea000383ffff */
[----:B------:R-:W-:Y:S05]  /*86d0*/  BRA `(.L_x_223) ;  /* 0xfffffff800347947 */ /* 0x000fea000383ffff */
.L_x_224:
        /* <DEDUP_REMOVED lines=10> */
.L_x_7291:


//--------------------- .text._ZN7cutlass13device_kernelIN5flash11enable_sm90INS1_16FlashAttnBwdSm90INS1_25CollectiveMainloopBwdSm90ILi2ELi2ELi2EN4cute5tupleIJNS5_1CILi1EEES8_S8_EEENS6_IJNS7_ILi64EEENS7_ILi128EEESB_EEENS_6half_tEfNS_4arch4Sm90ELb0ELb0ELb1ELb0ELb0ELb1ELb0ELb0ELi2ELi1ELi2ELi1ELb0EEENS1_24CollectiveEpilogueBwdGQAISC_fSF_Li256ELb0ELb0EEENS1_19SingleTileSchedulerILb0ELb0ELb0ELi128EEEEEEEEEvNT_6ParamsE --------------------------
	.section	.text._ZN7cutlass13device_kernelIN5flash11enable_sm90INS1_16FlashAttnBwdSm90INS1_25CollectiveMainloopBwdSm90ILi2ELi2ELi2EN4cute5tupleIJNS5_1CILi1EEES8_S8_EEENS6_IJNS7_ILi64EEENS7_ILi128EEESB_EEENS_6half_tEfNS_4arch4Sm90ELb0ELb0ELb1ELb0ELb0ELb1ELb0ELb0ELi2ELi1ELi2ELi1ELb0EEENS1_24CollectiveEpilogueBwdGQAISC_fSF_Li256ELb0ELb0EEENS1_19SingleTileSchedulerILb0ELb0ELb0ELi128EEEEEEEEEvNT_6ParamsE,"ax",@progbits
	.align	128
.text._ZN7cutlass13device_kernelIN5flash11enable_sm90INS1_16FlashAttnBwdSm90INS1_25CollectiveMainloopBwdSm90ILi2ELi2ELi2EN4cute5tupleIJNS5_1CILi1EEES8_S8_EEENS6_IJNS7_ILi64EEENS7_ILi128EEESB_EEENS_6half_tEfNS_4arch4Sm90ELb0ELb0ELb1ELb0ELb0ELb1ELb0ELb0ELi2ELi1ELi2ELi1ELb0EEENS1_24CollectiveEpilogueBwdGQAISC_fSF_Li256ELb0ELb0EEENS1_19SingleTileSchedulerILb0ELb0ELb0ELi128EEEEEEEEEvNT_6ParamsE:
        .type           _ZN7cutlass13device_kernelIN5flash11enable_sm90INS1_16FlashAttnBwdSm90INS1_25CollectiveMainloopBwdSm90ILi2ELi2ELi2EN4cute5tupleIJNS5_1CILi1EEES8_S8_EEENS6_IJNS7_ILi64EEENS7_ILi128EEESB_EEENS_6half_tEfNS_4arch4Sm90ELb0ELb0ELb1ELb0ELb0ELb1ELb0ELb0ELi2ELi1ELi2ELi1ELb0EEENS1_24CollectiveEpilogueBwdGQAISC_fSF_Li256ELb0ELb0EEENS1_19SingleTileSchedulerILb0ELb0ELb0ELi128EEEEEEEEEvNT_6ParamsE,@function
        .size           _ZN7cutlass13device_kernelIN5flash11enable_sm90INS1_16FlashAttnBwdSm90INS1_25CollectiveMainloopBwdSm90ILi2ELi2ELi2EN4cute5tupleIJNS5_1CILi1EEES8_S8_EEENS6_IJNS7_ILi64EEENS7_ILi128EEESB_EEENS_6half_tEfNS_4arch4Sm90ELb0ELb0ELb1ELb0ELb0ELb1ELb0ELb0ELi2ELi1ELi2ELi1ELb0EEENS1_24CollectiveEpilogueBwdGQAISC_fSF_Li256ELb0ELb0EEENS1_19SingleTileSchedulerILb0ELb0ELb0ELi128EEEEEEEEEvNT_6ParamsE,(.L_x_7292 - _ZN7cutlass13device_kernelIN5flash11enable_sm90INS1_16FlashAttnBwdSm90INS1_25CollectiveMainloopBwdSm90ILi2ELi2ELi2EN4cute5tupleIJNS5_1CILi1EEES8_S8_EEENS6_IJNS7_ILi64EEENS7_ILi128EEESB_EEENS_6half_tEfNS_4arch4Sm90ELb0ELb0ELb1ELb0ELb0ELb1ELb0ELb0ELi2ELi1ELi2ELi1ELb0EEENS1_24CollectiveEpilogueBwdGQAISC_fSF_Li256ELb0ELb0EEENS1_19SingleTileSchedulerILb0ELb0ELb0ELi128EEEEEEEEEvNT_6ParamsE)
        .other          _ZN7cutlass13device_kernelIN5flash11enable_sm90INS1_16FlashAttnBwdSm90INS1_25CollectiveMainloopBwdSm90ILi2ELi2ELi2EN4cute5tupleIJNS5_1CILi1EEES8_S8_EEENS6_IJNS7_ILi64EEENS7_ILi128EEESB_EEENS_6half_tEfNS_4arch4Sm90ELb0ELb0ELb1ELb0ELb0ELb1ELb0ELb0ELi2ELi1ELi2ELi1ELb0EEENS1_24CollectiveEpilogueBwdGQAISC_fSF_Li256ELb0ELb0EEENS1_19SingleTileSchedulerILb0ELb0ELb0ELi128EEEEEEEEEvNT_6ParamsE,@"STO_CUDA_ENTRY STV_DEFAULT"
_ZN7cutlass13device_kernelIN5flash11enable_sm90INS1_16FlashAttnBwdSm90INS1_25CollectiveMainloopBwdSm90ILi2ELi2ELi2EN4cute5tupleIJNS5_1CILi1EEES8_S8_EEENS6_IJNS7_ILi64EEENS7_ILi128EEESB_EEENS_6half_tEfNS_4arch4Sm90ELb0ELb0ELb1ELb0ELb0ELb1ELb0ELb0ELi2ELi1ELi2ELi1ELb0EEENS1_24CollectiveEpilogueBwdGQAISC_fSF_Li256ELb0ELb0EEENS1_19SingleTileSchedulerILb0ELb0ELb0ELi128EEEEEEEEEvNT_6ParamsE:
        /* <DEDUP_REMOVED lines=13> */
[----:B------:R-:W-:-:S02]  /*00d0*/  UIADD3.X UR7, URZ, UR5, URZ, UP0, !UPT ;  /* 0x000000053f077290 */ /* 0x000fc400087fe43f */
[----:B------:R-:W-:Y:S02]  /*00e0*/  UIADD3.X UR9, URZ, UR5, URZ, UP1, !UPT ;  /* 0x000000053f097290 */ /* 0x000fe40008ffe43f */
[----:B------:R-:W-:Y:S02]  /*00f0*/  UIADD3.X UR11, URZ, UR5, URZ, UP2, !UPT ;  /* 0x000000053f0b7290 */ /* 0x000fe400097fe43f */
[----:B------:R-:W-:-:S03]  /*0100*/  UIADD3.X UR5, URZ, UR5, URZ, UP3, !UPT ;  /* 0x000000053f057290 */ /* 0x000fc60009ffe43f */
[----:B------:R1:W-:Y:S02]  /*0110*/  UTMACCTL.PF [UR6] ;  /* 0x00000000060079b9 */ /* 0x0003e40008040000 */
[----:B------:R1:W-:Y:S02]  /*0120*/  UTMACCTL.PF [UR8] ;  /* 0x00000000080079b9 */ /* 0x0003e40008040000 */
[----:B------:R1:W-:Y:S02]  /*0130*/  UTMACCTL.PF [UR10] ;  /* 0x000000000a0079b9 */ /* 0x0003e40008040000 */
[----:B------:R1:W-:Y:S02]  /*0140*/  UTMACCTL.PF [UR4] ;  /* 0x00000000040079b9 */ /* 0x0003e40008040000 */
[----:B-1----:R-:W-:Y:S01]  /*0150*/  NOP ;  /* 0x0000000000007918 */ /* 0x002fe20000000000 */
.L_x_226:
[----:B------:R-:W-:Y:S05]  /*0160*/  BSYNC B0 ;  /* 0x0000000000007941 */ /* 0x000fea0003800000 */
.L_x_225:
        /* <DEDUP_REMOVED lines=34> */
.L_x_227:
        /* <DEDUP_REMOVED lines=22> */
.L_x_228:
[----:B------:R-:W-:Y:S01]  /*04f0*/  ISETP.NE.AND P0, PT, R2, RZ, PT ;  /* 0x000000ff0200720c */ /* 0x000fe20003f05270 */
[----:B------:R-:W-:Y:S01]  /*0500*/  IMAD.MOV.U32 R17, RZ, RZ, 0x1 ;  /* 0x00000001ff117424 */ /* 0x000fe200078e00ff */
[----:B------:R-:W-:Y:S01]  /*0510*/  NOP ;  /* 0x0000000000007918 */ /* 0x000fe20000000000 */
[----:B------:R-:W-:Y:S03]  /*0520*/  BSSY B6, `(.L_x_229) ;  /* 0x00006ff000067945 */ /* 0x000fe60003800000 */
[----:B------:R-:W-:Y:S01]  /*0530*/  SEL R17, R17, 0x2, !P0 ;  /* 0x0000000211117807 */ /* 0x000fe20004000000 */
[----:B-12-45:R-:W-:Y:S06]  /*0540*/  BAR.SYNC.DEFER_BLOCKING 0x0 ;  /* 0x0000000000007b1d */ /* 0x036fec0000010000 */
[----:B------:R-:W-:Y:S05]  /*0550*/  @!P0 BRA `(.L_x_230) ;  /* 0x0000004400d08947 */ /* 0x000fea0003800000 */
.L_x_231:
        /* <DEDUP_REMOVED lines=13> */
[----:B----4-:R-:W-:Y:S05]  /*0630*/  @!P0 BRA `(.L_x_232) ;  /* 0x0000006c00b48947 */ /* 0x010fea0003800000 */
        /* <DEDUP_REMOVED lines=19> */
.L_x_234:
        /* <DEDUP_REMOVED lines=15> */
.L_x_233:
        /* <DEDUP_REMOVED lines=22> */
.L_x_236:
        /* <DEDUP_REMOVED lines=15> */
.L_x_235:
        /* <DEDUP_REMOVED lines=8> */
.L_x_306:
[----:B------:R-:W-:Y:S01]  /*0b30*/  SHF.L.U32 R11, RZ, 0x1f, RZ ;  /* 0x0000001fff0b7819 */ /* 0x000fe200000006ff */
[----:B------:R-:W-:Y:S01]  /*0b40*/  IMAD.SHL.U32 R4, R0, 0x40, RZ ;  /* 0x0000004000047824 */ /* 0x000fe200078e00ff */
[-C--:B------:R-:W-:Y:S01]  /*0b50*/  LEA.HI R5, R3, R0.reuse, RZ, 0x5 ;  /* 0x0000000003057211 */ /* 0x080fe200078f28ff */
[----:B------:R-:W-:Y:S01]  /*0b60*/  IMAD.SHL.U32 R10, R13, 0x1000, RZ ;  /* 0x000010000d0a7824 */ /* 0x000fe200078e00ff */
[----:B------:R-:W3:Y:S01]  /*0b70*/  SYNCS.PHASECHK.TRANS64.TRYWAIT P0, [R16+URZ+0x30800], R11 ;  /* 0x0308000b100075a7 */ /* 0x000ee2000800017f */
[----:B------:R-:W-:Y:S02]  /*0b80*/  LEA.HI R6, R3, R0, RZ, 0x4 ;  /* 0x0000000003067211 */ /* 0x000fe400078f20ff */
[----:B------:R-:W-:Y:S02]  /*0b90*/  SHF.R.S32.HI R5, RZ, 0x5, R5 ;  /* 0x00000005ff057819 */ /* 0x000fe40000011405 */
[----:B------:R-:W-:Y:S02]  /*0ba0*/  SHF.R.S32.HI R9, RZ, 0x4, R6 ;  /* 0x00000004ff097819 */ /* 0x000fe40000011406 */
[----:B------:R-:W-:Y:S01]  /*0bb0*/  LOP3.LUT R4, R4, 0x1c0, RZ, 0xc0, !PT ;  /* 0x000001c004047812 */ /* 0x000fe200078ec0ff */
[----:B------:R-:W-:Y:S01]  /*0bc0*/  IMAD.SHL.U32 R5, R5, 0x10, RZ ;  /* 0x0000001005057824 */ /* 0x000fe200078e00ff */
[----:B------:R-:W-:-:S02]  /*0bd0*/  LEA.HI R7, R6, R9, RZ, 0x1 ;  /* 0x0000000906077211 */ /* 0x000fc400078f08ff */
[----:B------:R-:W-:Y:S02]  /*0be0*/  LEA.HI R6, R3, R0, RZ, 0x3 ;  /* 0x0000000003067211 */ /* 0x000fe400078f18ff */
[----:B------:R-:W-:Y:S02]  /*0bf0*/  LOP3.LUT R5, R4, 0x30, R5, 0xf8, !PT ;  /* 0x0000003004057812 */ /* 0x000fe400078ef805 */
[----:B------:R-:W-:Y:S02]  /*0c00*/  LOP3.LUT R8, R7, 0x7ffffe, RZ, 0xc0, !PT ;  /* 0x007ffffe07087812 */ /* 0x000fe400078ec0ff */
[----:B--2---:R-:W-:Y:S02]  /*0c10*/  LEA.HI R3, R14, R14, RZ, 0x1 ;  /* 0x0000000e0e037211 */ /* 0x004fe400078f08ff */
[----:B------:R-:W-:Y:S01]  /*0c20*/  LOP3.LUT R7, R5, 0x8, R6, 0xf8, !PT ;  /* 0x0000000805077812 */ /* 0x000fe200078ef806 */
[----:B------:R-:W-:Y:S01]  /*0c30*/  IMAD.IADD R9, R9, 0x1, -R8 ;  /* 0x0000000109097824 */ /* 0x000fe200078e0a08 */
[----:B------:R-:W-:-:S02]  /*0c40*/  LOP3.LUT R5, R2, 0xffffff80, RZ, 0xc0, !PT ;  /* 0xffffff8002057812 */ /* 0x000fc400078ec0ff */
[----:B------:R-:W-:Y:S01]  /*0c50*/  LOP3.LUT R3, R3, 0xfffffffe, RZ, 0xc0, !PT ;  /* 0xfffffffe03037812 */ /* 0x000fe200078ec0ff */
[----:B------:R-:W-:Y:S01]  /*0c60*/  IMAD R9, R9, 0x200, R10 ;  /* 0x0000020009097824 */ /* 0x000fe200078e020a */
[----:B------:R-:W-:Y:S01]  /*0c70*/  SHF.R.U32.HI R4, RZ, 0x3, R4 ;  /* 0x00000003ff047819 */ /* 0x000fe20000011604 */
[----:B------:R-:W-:Y:S02]  /*0c80*/  IMAD.IADD R5, R0, 0x1, -R5 ;  /* 0x0000000100057824 */ /* 0x000fe400078e0a05 */
[----:B------:R-:W-:Y:S01]  /*0c90*/  IMAD.IADD R8, R14, 0x1, -R3 ;  /* 0x000000010e087824 */ /* 0x000fe200078e0a03 */
[----:B------:R-:W-:Y:S01]  /*0ca0*/  LOP3.LUT R4, R7, R4, RZ, 0x3c, !PT ;  /* 0x0000000407047212 */ /* 0x000fe200078e3cff */
[----:B---3--:R-:W-:Y:S06]  /*0cb0*/  @P0 BRA `(.L_x_238) ;  /* 0x0000000000080947 */ /* 0x008fec0003800000 */
[----:B------:R-:W2:Y:S02]  /*0cc0*/  SYNCS.PHASECHK.TRANS64.TRYWAIT P0, [R16+URZ+0x30800], R11 ;  /* 0x0308000b100075a7 */ /* 0x000ea4000800017f */
[----:B--2---:R-:W-:Y:S05]  /*0cd0*/  @!P0 BRA `(.L_x_239) ;  /* 0x0000006800308947 */ /* 0x004fea0003800000 */
.L_x_238:
[----:B------:R-:W3:Y:S01]  /*0ce0*/  LDC R6, c[0x0][0x280] ;  /* 0x0000a000ff067b82 */ /* 0x000ee20000000800 */
[----:B------:R-:W-:Y:S01]  /*0cf0*/  SHF.R.S32.HI R0, RZ, 0x1f, R5 ;  /* 0x0000001fff007819 */ /* 0x000fe20000011405 */
[----:B------:R-:W-:Y:S01]  /*0d00*/  IMAD.IADD R12, R4, 0x1, R9 ;  /* 0x00000001040c7824 */ /* 0x000fe200078e0209 */
[----:B------:R-:W-:Y:S02]  /*0d10*/  CS2R R24, SRZ ;  /* 0x0000000000187805 */ /* 0x000fe4000001ff00 */
[----:B------:R-:W-:Y:S02]  /*0d20*/  CS2R R88, SRZ ;  /* 0x0000000000587805 */ /* 0x000fe4000001ff00 */
[----:B------:R-:W-:Y:S02]  /*0d30*/  LEA.HI R2, R0, R5, RZ, 0x2 ;  /* 0x0000000500027211 */ /* 0x000fe400078f10ff */
[----:B------:R-:W-:Y:S02]  /*0d40*/  CS2R R90, SRZ ;  /* 0x00000000005a7805 */ /* 0x000fe4000001ff00 */
[----:B------:R-:W-:-:S02]  /*0d50*/  CS2R R92, SRZ ;  /* 0x00000000005c7805 */ /* 0x000fc4000001ff00 */
[----:B------:R-:W-:Y:S02]  /*0d60*/  CS2R R94, SRZ ;  /* 0x00000000005e7805 */ /* 0x000fe4000001ff00 */
[----:B------:R-:W-:Y:S02]  /*0d70*/  LOP3.LUT R228, R2, 0x7ffffffc, RZ, 0xc0, !PT ;  /* 0x7ffffffc02e47812 */ /* 0x000fe400078ec0ff */
        /* <DEDUP_REMOVED lines=59> */
[----:B------:R-:W-:Y:S01]  /*1130*/  CS2R R86, SRZ ;  /* 0x0000000000567805 */ /* 0x000fe2000001ff00 */
[C---:B------:R-:W-:Y:S02]  /*1140*/  IMAD.SHL.U32 R9, R5.reuse, 0x4, RZ ;  /* 0x0000000405097824 */ /* 0x040fe400078e00ff */
[----:B------:R-:W-:Y:S01]  /*1150*/  IMAD.IADD R228, R5, 0x1, -R228 ;  /* 0x0000000105e47824 */ /* 0x000fe200078e0ae4 */
[----:B------:R-:W-:Y:S06]  /*1160*/  @!P0 BRA `(.L_x_240) ;  /* 0x0000002c00ac8947 */ /* 0x000fec0003800000 */
[----:B------:R-:W3:Y:S01]  /*1170*/  S2R R4, SR_CTAID.X ;  /* 0x0000000000047919 */ /* 0x000ee20000002500 */
[----:B------:R-:W3:Y:S01]  /*1180*/  LDC R7, c[0x0][0x290] ;  /* 0x0000a400ff077b82 */ /* 0x000ee20000000800 */
[----:B------:R-:W-:Y:S02]  /*1190*/  LEA.HI R5, R0, R5, RZ, 0x5 ;  /* 0x0000000500057211 */ /* 0x000fe400078f28ff */
[----:B------:R-:W-:Y:S02]  /*11a0*/  CS2R R150, SRZ ;  /* 0x0000000000967805 */ /* 0x000fe4000001ff00 */
[----:B------:R-:W-:Y:S02]  /*11b0*/  SHF.R.S32.HI R0, RZ, 0x2, R2 ;  /* 0x00000002ff007819 */ /* 0x000fe40000011402 */
[----:B------:R-:W-:Y:S02]  /*11c0*/  CS2R R148, SRZ ;  /* 0x0000000000947805 */ /* 0x000fe4000001ff00 */
[----:B------:R-:W-:-:S02]  /*11d0*/  SHF.R.S32.HI R5, RZ, 0x5, R5 ;  /* 0x00000005ff057819 */ /* 0x000fc40000011405 */
[----:B------:R-:W-:Y:S02]  /*11e0*/  CS2R R146, SRZ ;  /* 0x0000000000927805 */ /* 0x000fe4000001ff00 */
[----:B------:R-:W-:Y:S02]  /*11f0*/  SHF.R.S32.HI R3, RZ, 0x1f, R2 ;  /* 0x0000001fff037819 */ /* 0x000fe40000011402 */
[----:B------:R-:W-:Y:S02]  /*1200*/  CS2R R144, SRZ ;  /* 0x0000000000907805 */ /* 0x000fe4000001ff00 */
[----:B------:R-:W-:Y:S02]  /*1210*/  LEA.HI R2, R13, R13, RZ, 0x1 ;  /* 0x0000000d0d027211 */ /* 0x000fe400078f08ff */
[----:B------:R-:W-:Y:S02]  /*1220*/  CS2R R142, SRZ ;  /* 0x00000000008e7805 */ /* 0x000fe4000001ff00 */
[----:B------:R-:W-:-:S02]  /*1230*/  LEA.HI R3, R3, R0, RZ, 0x3 ;  /* 0x0000000003037211 */ /* 0x000fc400078f18ff */
[----:B------:R-:W-:Y:S02]  /*1240*/  CS2R R140, SRZ ;  /* 0x00000000008c7805 */ /* 0x000fe4000001ff00 */
[----:B------:R-:W-:Y:S02]  /*1250*/  LOP3.LUT R2, R2, 0xfffffffe, RZ, 0xc0, !PT ;  /* 0xfffffffe02027812 */ /* 0x000fe400078ec0ff */
[----:B------:R-:W-:Y:S02]  /*1260*/  CS2R R138, SRZ ;  /* 0x00000000008a7805 */ /* 0x000fe4000001ff00 */
[----:B------:R-:W-:Y:S02]  /*1270*/  LOP3.LUT R3, R3, 0xfffffff8, RZ, 0xc0, !PT ;  /* 0xfffffff803037812 */ /* 0x000fe400078ec0ff */
[----:B------:R-:W-:Y:S02]  /*1280*/  CS2R R136, SRZ ;  /* 0x0000000000887805 */ /* 0x000fe4000001ff00 */
[----:B------:R-:W-:Y:S01]  /*1290*/  CS2R R134, SRZ ;  /* 0x0000000000867805 */ /* 0x000fe2000001ff00 */
[----:B------:R-:W-:Y:S01]  /*12a0*/  IMAD.IADD R2, R13, 0x1, -R2 ;  /* 0x000000010d027824 */ /* 0x000fe200078e0a02 */
        /* <DEDUP_REMOVED lines=11> */
[----:B------:R-:W-:Y:S01]  /*1360*/  CS2R R110, SRZ ;  /* 0x00000000006e7805 */ /* 0x000fe2000001ff00 */
[----:B---3--:R-:W-:Y:S01]  /*1370*/  IMAD R4, R4, -0x80, R7 ;  /* 0xffffff8004047824 */ /* 0x008fe200078e0207 */
[----:B------:R-:W-:-:S02]  /*1380*/  LOP3.LUT R7, R17, 0x1, RZ, 0xfc, !PT ;  /* 0x0000000111077812 */ /* 0x000fc400078efcff */
[----:B------:R-:W-:Y:S02]  /*1390*/  CS2R R108, SRZ ;  /* 0x00000000006c7805 */ /* 0x000fe4000001ff00 */
[----:B------:R-:W-:Y:S01]  /*13a0*/  CS2R R106, SRZ ;  /* 0x00000000006a7805 */ /* 0x000fe2000001ff00 */
[----:B------:R-:W-:Y:S01]  /*13b0*/  IMAD R4, R5, -0x10, R4 ;  /* 0xfffffff005047824 */ /* 0x000fe200078e0204 */
[----:B------:R-:W-:Y:S01]  /*13c0*/  CS2R R104, SRZ ;  /* 0x0000000000687805 */ /* 0x000fe2000001ff00 */
[----:B------:R-:W-:Y:S01]  /*13d0*/  VIADD R5, R6, 0x3f ;  /* 0x0000003f06057836 */ /* 0x000fe20000000000 */
[----:B------:R-:W-:Y:S02]  /*13e0*/  CS2R R102, SRZ ;  /* 0x0000000000667805 */ /* 0x000fe4000001ff00 */
[----:B------:R-:W-:Y:S02]  /*13f0*/  CS2R R100, SRZ ;  /* 0x0000000000647805 */ /* 0x000fe4000001ff00 */
[----:B------:R-:W-:-:S02]  /*1400*/  IADD3 R3, R4, R3, -R0 ;  /* 0x0000000304037210 */ /* 0x000fc40007ffe800 */
[----:B------:R-:W-:Y:S02]  /*1410*/  CS2R R98, SRZ ;  /* 0x0000000000627805 */ /* 0x000fe4000001ff00 */
[----:B------:R-:W-:Y:S02]  /*1420*/  SHF.R.S32.HI R6, RZ, 0x1f, R5 ;  /* 0x0000001fff067819 */ /* 0x000fe40000011405 */
[----:B------:R-:W-:Y:S02]  /*1430*/  CS2R R96, SRZ ;  /* 0x0000000000607805 */ /* 0x000fe4000001ff00 */
[----:B------:R-:W-:Y:S02]  /*1440*/  CS2R R94, SRZ ;  /* 0x00000000005e7805 */ /* 0x000fe4000001ff00 */
[----:B------:R-:W-:Y:S02]  /*1450*/  CS2R R92, SRZ ;  /* 0x00000000005c7805 */ /* 0x000fe4000001ff00 */
[----:B--2---:R-:W-:Y:S01]  /*1460*/  LEA.HI R11, R6, R5, RZ, 0x6 ;  /* 0x00000005060b7211 */ /* 0x004fe200078f30ff */
[----:B------:R-:W-:Y:S01]  /*1470*/  IMAD R6, R2, -0x40, R3 ;  /* 0xffffffc002067824 */ /* 0x000fe200078e0203 */
[----:B------:R-:W-:Y:S01]  /*1480*/  CS2R R4, SRZ ;  /* 0x0000000000047805 */ /* 0x000fe2000001ff00 */
[----:B------:R-:W-:Y:S01]  /*1490*/  IMAD.MOV.U32 R3, RZ, RZ, RZ ;  /* 0x000000ffff037224 */ /* 0x000fe200078e00ff */
        /* <DEDUP_REMOVED lines=34> */
[----:B------:R-:W-:-:S07]  /*16c0*/  SHF.R.S32.HI R11, RZ, 0x6, R11 ;  /* 0x00000006ff0b7819 */ /* 0x000fce000001140b */
.L_x_251:
[----:B------:R-:W-:-:S13]  /*16d0*/  ISETP.NE.AND P0, PT, R7, 0x3, PT ;  /* 0x000000030700780c */ /* 0x000fda0003f05270 */
[----:B---3--:R-:W-:Y:S05]  /*16e0*/  @!P0 BRA `(.L_x_241) ;  /* 0x0000000000048947 */ /* 0x008fea0003800000 */
[----:B------:R-:W-:Y:S01]  /*16f0*/  BPT.TRAP 0x1 ;  /* 0x000000040000795c */ /* 0x000fe20000300000 */
.L_x_241:
[----:B------:R-:W-:Y:S01]  /*1700*/  IMAD R2, R3, 0x8, R16 ;  /* 0x0000000803027824 */ /* 0x000fe200078e0210 */
[----:B------:R-:W-:-:S04]  /*1710*/  SHF.L.U32 R153, R4, 0x1f, RZ ;  /* 0x0000001f04997819 */ /* 0x000fc800000006ff */
[----:B------:R2:W3:Y:S01]  /*1720*/  SYNCS.PHASECHK.TRANS64.TRYWAIT P1, [R2+URZ+0x30810], R153 ;  /* 0x03081099020075a7 */ /* 0x0004e2000802017f */
[----:B------:R-:W-:Y:S05]  /*1730*/  @!P0 BRA `(.L_x_242) ;  /* 0x0000000000048947 */ /* 0x000fea0003800000 */
[----:B------:R-:W-:Y:S01]  /*1740*/  BPT.TRAP 0x1 ;  /* 0x000000040000795c */ /* 0x000fe20000300000 */
.L_x_242:
[----:B---3--:R-:W-:Y:S05]  /*1750*/  @P1 BRA `(.L_x_243) ;  /* 0x0000000000081947 */ /* 0x008fea0003800000 */
[----:B------:R-:W3:Y:S02]  /*1760*/  SYNCS.PHASECHK.TRANS64.TRYWAIT P1, [R2+URZ+0x30810], R153 ;  /* 0x03081099020075a7 */ /* 0x000ee4000802017f */
[----:B---3--:R-:W-:Y:S05]  /*1770*/  @!P1 BRA `(.L_x_244) ;  /* 0x0000005c009c9947 */ /* 0x008fea0003800000 */
.L_x_243:
[----:B------:R-:W-:Y:S05]  /*1780*/  WARPSYNC.ALL ;  /* 0x0000000000007948 */ /* 0x000fea0003800000 */
[----:B------:R-:W-:Y:S01]  /*1790*/  VIADD R0, R16, 0x18000 ;  /* 0x0001800010007836 */ /* 0x000fe20000000000 */
[----:B------:R-:W-:Y:S01]  /*17a0*/  WARPGROUP.ARRIVE ;  /* 0x00000000000079c5 */ /* 0x000fe20000000000 */
[----:B-1----:R-:W-:Y:S01]  /*17b0*/  IMAD R13, R8, 0x2000, R16 ;  /* 0x00002000080d7824 */ /* 0x002fe200078e0210 */
[----:B------:R-:W-:Y:S01]  /*17c0*/  UMOV UR5, 0x40000040 ;  /* 0x4000004000057882 */ /* 0x000fe20000000000 */
[----:B------:R-:W-:Y:S01]  /*17d0*/  UMOV UR7, 0x40000040 ;  /* 0x4000004000077882 */ /* 0x000fe20000000000 */
[----:B------:R-:W-:-:S02]  /*17e0*/  SHF.R.U32.HI R0, RZ, 0x4, R0 ;  /* 0x00000004ff007819 */ /* 0x000fc40000011600 */
[----:B------:R-:W-:Y:S01]  /*17f0*/  R2UR UR9, R13 ;  /* 0x000000000d0972ca */ /* 0x000fe200000e0000 */
[----:B------:R-:W-:Y:S01]  /*1800*/  IMAD R13, R3, 0x20, R228 ;  /* 0x00000020030d7824 */ /* 0x000fe200078e02e4 */
[----:B------:R-:W-:-:S03]  /*1810*/  LOP3.LUT R0, R0, 0x3fff, RZ, 0xc0, !PT ;  /* 0x00003fff00007812 */ /* 0x000fc600078ec0ff */
[----:B------:R-:W-:Y:S01]  /*1820*/  IMAD.SHL.U32 R13, R13, 0x2, RZ ;  /* 0x000000020d0d7824 */ /* 0x000fe200078e00ff */
[----:B------:R-:W-:-:S03]  /*1830*/  LOP3.LUT R14, R0, 0x10000, RZ, 0xfc, !PT ;  /* 0x00010000000e7812 */ /* 0x000fc600078efcff */
[----:B------:R-:W-:Y:S02]  /*1840*/  IMAD R13, R13, 0x4, R16 ;  /* 0x000000040d0d7824 */ /* 0x000fe400078e0210 */
[----:B------:R-:W-:Y:S02]  /*1850*/  IMAD R14, R3, 0x400, R14 ;  /* 0x00000400030e7824 */ /* 0x000fe400078e020e */
[----:B------:R-:W-:-:S03]  /*1860*/  USHF.R.U32.HI UR4, URZ, 0x4, UR9 ;  /* 0x000000043f047899 */ /* 0x000fc60008011609 */
[----:B------:R-:W-:Y:S01]  /*1870*/  R2UR UR8, R14 ;  /* 0x000000000e0872ca */ /* 0x000fe200000e0000 */
[----:B------:R-:W-:-:S04]  /*1880*/  ULOP3.LUT UR4, UR4, 0x3fff, URZ, 0xc0, !UPT ;  /* 0x00003fff04047892 */ /* 0x000fc8000f8ec03f */
[----:B------:R-:W-:-:S07]  /*1890*/  ULOP3.LUT UR10, UR4, 0x10000, URZ, 0xfc, !UPT ;  /* 0x00010000040a7892 */ /* 0x000fce000f8efc3f */
[----:B------:R-:W-:Y:S01]  /*18a0*/  UMOV UR4, UR10 ;  /* 0x0000000a00047c82 */ /* 0x000fe20008000000 */
[----:B------:R-:W-:Y:S02]  /*18b0*/  UMOV UR6, UR8 ;  /* 0x0000000800067c82 */ /* 0x000fe40008000000 */
[----:B------:R-:W-:Y:S01]  /*18c0*/  HGMMA.64x64x16.F32 R184, gdesc[UR4], RZ, !UPT, gsb0 ;  /* 0x00e0000004b879f0 */ /* 0x000fe2000c0008ff */
        /* <DEDUP_REMOVED lines=60> */
.L_x_245:
[----:B------:R1:W1:Y:S01]  /*1c90*/  SYNCS.PHASECHK.TRANS64.TRYWAIT P1, [R2+URZ+0x30830], R153 ;  /* 0x03083099020075a7 */ /* 0x000262000802017f */
[----:B------:R-:W-:Y:S05]  /*1ca0*/  @!P0 BRA `(.L_x_246) ;  /* 0x0000000000048947 */ /* 0x000fea0003800000 */
[----:B------:R-:W-:Y:S01]  /*1cb0*/  BPT.TRAP 0x1 ;  /* 0x000000040000795c */ /* 0x000fe20000300000 */
.L_x_246:
[----:B------:R-:W-:-:S05]  /*1cc0*/  VIADD R17, R16, 0x20000 ;  /* 0x0002000010117836 */ /* 0x000fca0000000000 */
[----:B------:R-:W-:-:S04]  /*1cd0*/  SHF.R.U32.HI R17, RZ, 0x4, R17 ;  /* 0x00000004ff117819 */ /* 0x000fc80000011611 */
[----:B------:R-:W-:-:S04]  /*1ce0*/  LOP3.LUT R17, R17, 0x3fff, RZ, 0xc0, !PT ;  /* 0x00003fff11117812 */ /* 0x000fc800078ec0ff */
[----:B------:R-:W-:Y:S01]  /*1cf0*/  LOP3.LUT R152, R17, 0x10000, RZ, 0xfc, !PT ;  /* 0x0001000011987812 */ /* 0x000fe200078efcff */
[----:B-1----:R-:W-:Y:S06]  /*1d00*/  @P1 BRA `(.L_x_247) ;  /* 0x0000000000081947 */ /* 0x002fec0003800000 */
[----:B------:R-:W1:Y:S02]  /*1d10*/  SYNCS.PHASECHK.TRANS64.TRYWAIT P1, [R2+URZ+0x30830], R153 ;  /* 0x03083099020075a7 */ /* 0x000e64000802017f */
[----:B-1----:R-:W-:Y:S05]  /*1d20*/  @!P1 BRA `(.L_x_248) ;  /* 0x0000005800449947 */ /* 0x002fea0003800000 */
.L_x_247:
[----:B------:R-:W-:Y:S01]  /*1d30*/  UIADD3 UR9, UR9, 0x8000, URZ ;  /* 0x0000800009097890 */ /* 0x000fe2000fffe03f */
[----:B------:R-:W-:Y:S01]  /*1d40*/  IMAD R152, R3, 0x400, R152 ;  /* 0x0000040003987824 */ /* 0x000fe200078e0298 */
[----:B------:R-:W-:Y:S01]  /*1d50*/  UMOV UR7, 0x40000040 ;  /* 0x4000004000077882 */ /* 0x000fe20000000000 */
[----:B------:R-:W-:Y:S01]  /*1d60*/  UMOV UR5, 0x40000040 ;  /* 0x4000004000057882 */ /* 0x000fe20000000000 */
[----:B------:R-:W-:Y:S01]  /*1d70*/  USHF.R.U32.HI UR9, URZ, 0x4, UR9 ;  /* 0x000000043f097899 */ /* 0x000fe20008011609 */
[----:B------:R-:W-:Y:S01]  /*1d80*/  ISETP.GT.AND P1, PT, R6, 0x8, PT ;  /* 0x000000080600780c */ /* 0x000fe20003f24270 */
[----:B------:R-:W-:Y:S01]  /*1d90*/  ULDC UR10, c[0x0][0x75c] ;  /* 0x0001d700000a7ab9 */ /* 0x000fe20000000800 */
[----:B------:R-:W-:Y:S01]  /*1da0*/  R2UR UR8, R152 ;  /* 0x00000000980872ca */ /* 0x000fe200000e0000 */
[----:B------:R-:W-:Y:S01]  /*1db0*/  ULOP3.LUT UR9, UR9, 0x3fff, URZ, 0xc0, !UPT ;  /* 0x00003fff09097892 */ /* 0x000fe2000f8ec03f */
[----:B--23--:R-:W-:Y:S01]  /*1dc0*/  WARPGROUP.ARRIVE ;  /* 0x00000000000079c5 */ /* 0x00cfe20000000000 */
[----:B------:R-:W-:Y:S01]  /*1dd0*/  FMUL.FTZ R224, R188, UR10 ;  /* 0x0000000abce07c20 */ /* 0x000fe20008410000 */
[----:B------:R-:W-:Y:S01]  /*1de0*/  FMUL.FTZ R225, R189, UR10 ;  /* 0x0000000abde17c20 */ /* 0x000fe20008410000 */
[----:B------:R-:W-:Y:S01]  /*1df0*/  ULOP3.LUT UR9, UR9, 0x10000, URZ, 0xfc, !UPT ;  /* 0x0001000009097892 */ /* 0x000fe2000f8efc3f */
[----:B------:R-:W-:Y:S01]  /*1e00*/  FMUL.FTZ R186, R186, UR10 ;  /* 0x0000000ababa7c20 */ /* 0x000fe20008410000 */
[----:B------:R-:W-:Y:S01]  /*1e10*/  FMUL.FTZ R184, R184, UR10 ;  /* 0x0000000ab8b87c20 */ /* 0x000fe20008410000 */
[----:B------:R-:W-:Y:S01]  /*1e20*/  FMUL.FTZ R185, R185, UR10 ;  /* 0x0000000ab9b97c20 */ /* 0x000fe20008410000 */
[----:B------:R-:W-:Y:S01]  /*1e30*/  FMUL.FTZ R226, R200, UR10 ;  /* 0x0000000ac8e27c20 */ /* 0x000fe20008410000 */
[----:B------:R-:W-:Y:S01]  /*1e40*/  LOP3.LUT R200, R17, 0x2000000, RZ, 0xfc, !PT ;  /* 0x0200000011c87812 */ /* 0x000fe200078efcff */
[----:B------:R-:W-:Y:S01]  /*1e50*/  FMUL.FTZ R187, R187, UR10 ;  /* 0x0000000abbbb7c20 */ /* 0x000fe20008410000 */
[----:B------:R-:W-:Y:S01]  /*1e60*/  UMOV UR4, UR9 ;  /* 0x0000000900047c82 */ /* 0x000fe20008000000 */
[----:B------:R-:W-:Y:S01]  /*1e70*/  UMOV UR6, UR8 ;  /* 0x0000000800067c82 */ /* 0x000fe20008000000 */
[----:B------:R-:W1:Y:S01]  /*1e80*/  MUFU.TANH R186, R186 ;  /* 0x000000ba00ba7308 */ /* 0x000e620000002400 */
[----:B------:R-:W-:Y:S01]  /*1e90*/  HGMMA.64x64x16.F32 R152, gdesc[UR4], RZ, !UPT, gsb0 ;  /* 0x00e00000049879f0 */ /* 0x000fe2000c0008ff */
[----:B------:R-:W-:Y:S01]  /*1ea0*/  UIADD3 UR6, UR8, 0x2, URZ ;  /* 0x0000000208067890 */ /* 0x000fe2000fffe03f */
[----:B------:R-:W-:Y:S01]  /*1eb0*/  IMAD R200, R3, 0x400, R200 ;  /* 0x0000040003c87824 */ /* 0x000fe200078e02c8 */
[----:B------:R-:W-:Y:S01]  /*1ec0*/  UIADD3 UR4, UR9, 0x2, URZ ;  /* 0x0000000209047890 */ /* 0x000fe2000fffe03f */
[----:B------:R-:W-:Y:S01]  /*1ed0*/  ISETP.GT.AND P2, PT, R6, RZ, PT ;  /* 0x000000ff0600720c */ /* 0x000fe20003f44270 */
[----:B------:R-:W-:Y:S01]  /*1ee0*/  UMOV UR7, 0x40000040 ;  /* 0x4000004000077882 */ /* 0x000fe20000000000 */
[----:B------:R-:W-:Y:S01]  /*1ef0*/  UMOV UR5, 0x40000040 ;  /* 0x4000004000057882 */ /* 0x000fe20000000000 */
[----:B------:R-:W2:Y:S01]  /*1f00*/  MUFU.TANH R184, R184 ;  /* 0x000000b800b87308 */ /* 0x000ea20000002400 */
        /* <DEDUP_REMOVED lines=8> */
[----:B-1----:R-:W-:Y:S01]  /*1f90*/  FSEL R201, R186, -INF , P1 ;  /* 0xff800000bac97808 */ /* 0x002fe20000800000 */
[----:B------:R-:W-:Y:S01]  /*1fa0*/  FMUL.FTZ R197, R197, UR10 ;  /* 0x0000000ac5c57c20 */ /* 0x000fe20008410000 */
[----:B------:R-:W-:Y:S01]  /*1fb0*/  FMUL.FTZ R199, R199, UR10 ;  /* 0x0000000ac7c77c20 */ /* 0x000fe20008410000 */
[----:B------:R-:W-:Y:S01]  /*1fc0*/  FMUL.FTZ R196, R196, UR10 ;  /* 0x0000000ac4c47c20 */ /* 0x000fe20008410000 */
[----:B------:R-:W-:Y:S01]  /*1fd0*/  FMUL.FTZ R198, R198, UR10 ;  /* 0x0000000ac6c67c20 */ /* 0x000fe20008410000 */
[----:B------:R-:W-:Y:S01]  /*1fe0*/  FMUL.FTZ R202, R202, UR10 ;  /* 0x0000000acaca7c20 */ /* 0x000fe20008410000 */
[----:B------:R-:W-:Y:S01]  /*1ff0*/  FMUL.FTZ R210, R210, UR10 ;  /* 0x0000000ad2d27c20 */ /* 0x000fe20008410000 */
[----:B------:R-:W1:Y:S01]  /*2000*/  MUFU.TANH R187, R187 ;  /* 0x000000bb00bb7308 */ /* 0x000e620000002400 */
[C---:B--2---:R-:W-:Y:S01]  /*2010*/  FSEL R17, R184.reuse, -INF , P2 ;  /* 0xff800000b8117808 */ /* 0x044fe20001000000 */
[----:B------:R-:W-:Y:S01]  /*2020*/  FFMA.FTZ R184, -R184, R184, 1 ;  /* 0x3f800000b8b87423 */ /* 0x000fe200000101b8 */
[----:B------:R-:W-:Y:S01]  /*2030*/  FMUL.FTZ R209, R209, UR10 ;  /* 0x0000000ad1d17c20 */ /* 0x000fe20008410000 */
[----:B------:R-:W-:Y:S01]  /*2040*/  FMUL.FTZ R212, R212, UR10 ;  /* 0x0000000ad4d47c20 */ /* 0x000fe20008410000 */
[----:B------:R-:W-:-:S03]  /*2050*/  FFMA.FTZ R186, -R186, R186, 1 ;  /* 0x3f800000baba7423 */ /* 0x000fc600000101ba */
[----:B------:R-:W-:Y:S08]  /*2060*/  MUFU.TANH R225, R225 ;  /* 0x000000e100e17308 */ /* 0x000ff00000002400 */
[----:B------:R-:W-:Y:S01]  /*2070*/  MUFU.TANH R191, R191 ;  /* 0x000000bf00bf7308 */ /* 0x000fe20000002400 */
[C---:B-1----:R-:W-:Y:S01]  /*2080*/  FSEL R230, R187.reuse, -INF , P1 ;  /* 0xff800000bbe67808 */ /* 0x042fe20000800000 */
[----:B------:R-:W-:-:S06]  /*2090*/  FFMA.FTZ R187, -R187, R187, 1 ;  /* 0x3f800000bbbb7423 */ /* 0x000fcc00000101bb */
        /* <DEDUP_REMOVED lines=61> */
[----:B------:R-:W-:Y:S01]  /*2470*/  R2UR UR4, R200 ;  /* 0x00000000c80472ca */ /* 0x000fe200000e0000 */
[----:B------:R-:W-:Y:S01]  /*2480*/  ULDC UR5, c[0x0][0x744] ;  /* 0x0001d10000057ab9 */ /* 0x000fe20000000800 */
[----:B------:R-:W-:Y:S01]  /*2490*/  UMOV UR7, 0x40000040 ;  /* 0x4000004000077882 */ /* 0x000fe20000000000 */
[--C-:B----4-:R-:W-:Y:S01]  /*24a0*/  FFMA.FTZ R232, R201, UR5, -R222.reuse ;  /* 0x00000005c9e87c23 */ /* 0x110fe200080108de */
[----:B------:R-:W-:Y:S01]  /*24b0*/  FFMA.FTZ R17, R17, UR5, -R222 ;  /* 0x0000000511117c23 */ /* 0x000fe200080108de */
[----:B------:R-:W-:-:S05]  /*24c0*/  FFMA.FTZ R230, R230, UR5, -R223 ;  /* 0x00000005e6e67c23 */ /* 0x000fca00080108df */
[----:B------:R-:W1:Y:S03]  /*24d0*/  MUFU.EX2 R17, R17 ;  /* 0x0000001100117308 */ /* 0x000e660000000800 */
[----:B------:R-:W-:Y:S01]  /*24e0*/  UMOV UR6, UR4 ;  /* 0x0000000400067c82 */ /* 0x000fe20008000000 */
[----:B------:R-:W-:Y:S02]  /*24f0*/  WARPGROUP.DEPBAR.LE gsb0, 0x0 ;  /* 0x00008000000079c5 */ /* 0x000fe40000010000 */
[----:B------:R-:W2:Y:S02]  /*2500*/  LDS.64 R188, [R13+0x28200] ;  /* 0x028200000dbc7984 */ /* 0x000ea40000000a00 */
[--C-:B--2---:R-:W-:Y:S01]  /*2510*/  FADD.FTZ R200, R152, -R188.reuse ;  /* 0x800000bc98c87221 */ /* 0x104fe20000010000 */
[----:B------:R-:W-:Y:S01]  /*2520*/  FSEL R152, R185, -INF , P2 ;  /* 0xff800000b9987808 */ /* 0x000fe20001000000 */
[--C-:B------:R-:W-:Y:S01]  /*2530*/  FADD.FTZ R201, R155, -R189.reuse ;  /* 0x800000bd9bc97221 */ /* 0x100fe20000010000 */
[----:B------:R-:W-:Y:S01]  /*2540*/  FADD.FTZ R222, R153, -R189 ;  /* 0x800000bd99de7221 */ /* 0x000fe20000010000 */
[----:B-1----:R-:W-:Y:S01]  /*2550*/  FMUL.FTZ R189, R17, R200 ;  /* 0x000000c811bd7220 */ /* 0x002fe20000410000 */
[----:B------:R-:W-:Y:S01]  /*2560*/  FADD.FTZ R231, R154, -R188 ;  /* 0x800000bc9ae77221 */ /* 0x000fe20000010000 */
[----:B------:R-:W-:Y:S01]  /*2570*/  FFMA.FTZ R155, R152, UR5, -R223 ;  /* 0x00000005989b7c23 */ /* 0x000fe200080108df */
[----:B------:R-:W1:Y:S01]  /*2580*/  MUFU.EX2 R200, R230 ;  /* 0x000000e600c87308 */ /* 0x000e620000000800 */
[----:B------:R-:W2:Y:S01]  /*2590*/  LDS.64 R152, [R13+0x28220] ;  /* 0x028220000d987984 */ /* 0x000ea20000000a00 */
[----:B------:R-:W-:Y:S01]  /*25a0*/  FMUL.FTZ R184, R184, R189 ;  /* 0x000000bdb8b87220 */ /* 0x000fe20000410000 */
[----:B------:R-:W-:Y:S01]  /*25b0*/  FMUL.FTZ R189, R204, UR10 ;  /* 0x0000000accbd7c20 */ /* 0x000fe20008410000 */
[----:B------:R-:W-:Y:S01]  /*25c0*/  FMUL.FTZ R188, R203, UR10 ;  /* 0x0000000acbbc7c20 */ /* 0x000fe20008410000 */
[----:B------:R-:W-:Y:S01]  /*25d0*/  FFMA.FTZ R185, -R185, R185, 1 ;  /* 0x3f800000b9b97423 */ /* 0x000fe200000101b9 */
[----:B------:R-:W-:-:S02]  /*25e0*/  FSEL R203, R224, -INF , P2 ;  /* 0xff800000e0cb7808 */ /* 0x000fc40001000000 */
[----:B------:R-:W3:Y:S08]  /*25f0*/  MUFU.EX2 R155, R155 ;  /* 0x0000009b009b7308 */ /* 0x000ef00000000800 */
[----:B------:R-:W-:Y:S01]  /*2600*/  MUFU.TANH R188, R188 ;  /* 0x000000bc00bc7308 */ /* 0x000fe20000002400 */
[----:B-1----:R-:W-:-:S04]  /*2610*/  FMUL.FTZ R204, R200, R201 ;  /* 0x000000c9c8cc7220 */ /* 0x002fc80000410000 */
[----:B------:R-:W-:Y:S01]  /*2620*/  FMUL.FTZ R187, R187, R204 ;  /* 0x000000ccbbbb7220 */ /* 0x000fe20000410000 */
[----:B------:R-:W-:Y:S02]  /*2630*/  FMUL.FTZ R204, R206, UR10 ;  /* 0x0000000acecc7c20 */ /* 0x000fe40008410000 */
[----:B------:R-:W-:Y:S01]  /*2640*/  MUFU.TANH R189, R189 ;  /* 0x000000bd00bd7308 */ /* 0x000fe20000002400 */
[----:B---3--:R-:W-:-:S04]  /*2650*/  FMUL.FTZ R222, R155, R222 ;  /* 0x000000de9bde7220 */ /* 0x008fc80000410000 */
[----:B------:R-:W-:Y:S01]  /*2660*/  FMUL.FTZ R185, R185, R222 ;  /* 0x000000deb9b97220 */ /* 0x000fe20000410000 */
[----:B-----5:R-:W-:Y:S01]  /*2670*/  FFMA.FTZ R222, R203, UR5, -R220 ;  /* 0x00000005cbde7c23 */ /* 0x020fe200080108dc */
[----:B------:R-:W-:Y:S01]  /*2680*/  FMUL.FTZ R203, R205, UR10 ;  /* 0x0000000acdcb7c20 */ /* 0x000fe20008410000 */
[C---:B------:R-:W-:Y:S01]  /*2690*/  FSEL R205, R190.reuse, -INF , P1 ;  /* 0xff800000becd7808 */ /* 0x040fe20000800000 */
[----:B------:R-:W-:Y:S01]  /*26a0*/  FFMA.FTZ R190, -R190, R190, 1 ;  /* 0x3f800000bebe7423 */ /* 0x000fe200000101be */
[----:B------:R1:W3:Y:S01]  /*26b0*/  MUFU.EX2 R201, R222 ;  /* 0x000000de00c97308 */ /* 0x0002e20000000800 */
[----:B------:R-:W-:Y:S01]  /*26c0*/  F2FP.F16.F32.PACK_AB R184, R185, R184 ;  /* 0x000000b8b9b8723e */ /* 0x000fe200000000ff */
[--C-:B--2---:R-:W-:Y:S01]  /*26d0*/  FADD.FTZ R230, R156, -R152.reuse ;  /* 0x800000989ce67221 */ /* 0x104fe20000010000 */
[----:B------:R-:W-:Y:S01]  /*26e0*/  FADD.FTZ R223, R158, -R152 ;  /* 0x800000989edf7221 */ /* 0x000fe20000010000 */
[----:B------:R-:W-:Y:S01]  /*26f0*/  FSEL R152, R225, -INF , P2 ;  /* 0xff800000e1987808 */ /* 0x000fe20001000000 */
[--C-:B------:R-:W-:Y:S01]  /*2700*/  FADD.FTZ R206, R157, -R153.reuse ;  /* 0x800000999dce7221 */ /* 0x100fe20000010000 */
[----:B------:R-:W-:Y:S01]  /*2710*/  FADD.FTZ R159, R159, -R153 ;  /* 0x800000999f9f7221 */ /* 0x000fe20000010000 */
[----:B------:R-:W-:Y:S01]  /*2720*/  FFMA.FTZ R225, -R225, R225, 1 ;  /* 0x3f800000e1e17423 */ /* 0x000fe200000101e1 */
[----:B------:R-:W-:Y:S01]  /*2730*/  FFMA.FTZ R156, R205, UR5, -R220 ;  /* 0x00000005cd9c7c23 */ /* 0x000fe200080108dc */
[--C-:B------:R-:W-:Y:S01]  /*2740*/  FFMA.FTZ R157, R152, UR5, -R221.reuse ;  /* 0x00000005989d7c23 */ /* 0x100fe200080108dd */
[----:B------:R-:W-:Y:S01]  /*2750*/  FSEL R152, R191, -INF , P1 ;  /* 0xff800000bf987808 */ /* 0x000fe20000800000 */
[----:B------:R-:W-:Y:S01]  /*2760*/  FMUL.FTZ R220, R207, UR10 ;  /* 0x0000000acfdc7c20 */ /* 0x000fe20008410000 */
[----:B------:R-:W-:Y:S01]  /*2770*/  FSEL R207, R194, -INF , P1 ;  /* 0xff800000c2cf7808 */ /* 0x000fe20000800000 */
[----:B------:R-:W-:Y:S01]  /*2780*/  FFMA.FTZ R191, -R191, R191, 1 ;  /* 0x3f800000bfbf7423 */ /* 0x000fe200000101bf */
[----:B------:R-:W2:Y:S01]  /*2790*/  MUFU.EX2 R156, R156 ;  /* 0x0000009c009c7308 */ /* 0x000ea20000000800 */
[----:B------:R-:W-:Y:S01]  /*27a0*/  FFMA.FTZ R158, R152, UR5, -R221 ;  /* 0x00000005989e7c23 */ /* 0x000fe200080108dd */
[----:B------:R-:W-:Y:S01]  /*27b0*/  FMUL.FTZ R221, R208, UR10 ;  /* 0x0000000ad0dd7c20 */ /* 0x000fe20008410000 */
[----:B------:R-:W4:Y:S01]  /*27c0*/  LDS.64 R152, [R13+0x28240] ;  /* 0x028240000d987984 */ /* 0x000f220000000a00 */
[----:B-1----:R-:W-:Y:S01]  /*27d0*/  FFMA.FTZ R222, R207, UR5, -R218 ;  /* 0x00000005cfde7c23 */ /* 0x002fe200080108da */
[----:B------:R-:W-:Y:S01]  /*27e0*/  FFMA.FTZ R205, -R224, R224, 1 ;  /* 0x3f800000e0cd7423 */ /* 0x000fe200000101e0 */
[----:B---3--:R-:W-:-:S02]  /*27f0*/  FMUL.FTZ R230, R201, R230 ;  /* 0x000000e6c9e67220 */ /* 0x008fc40000410000 */
[----:B------:R-:W1:Y:S02]  /*2800*/  MUFU.EX2 R157, R157 ;  /* 0x0000009d009d7308 */ /* 0x000e640000000800 */
[----:B------:R-:W-:-:S06]  /*2810*/  FMUL.FTZ R205, R205, R230 ;  /* 0x000000e6cdcd7220 */ /* 0x000fcc0000410000 */
[----:B------:R-:W3:Y:S01]  /*2820*/  MUFU.EX2 R158, R158 ;  /* 0x0000009e009e7308 */ /* 0x000ee20000000800 */
[----:B--2---:R-:W-:-:S04]  /*2830*/  FMUL.FTZ R223, R156, R223 ;  /* 0x000000df9cdf7220 */ /* 0x004fc80000410000 */
[----:B------:R-:W-:-:S03]  /*2840*/  FMUL.FTZ R190, R190, R223 ;  /* 0x000000dfbebe7220 */ /* 0x000fc60000410000 */
[----:B------:R-:W-:Y:S01]  /*2850*/  MUFU.TANH R204, R204 ;  /* 0x000000cc00cc7308 */ /* 0x000fe20000002400 */
[----:B-1----:R-:W-:-:S04]  /*2860*/  FMUL.FTZ R206, R157, R206 ;  /* 0x000000ce9dce7220 */ /* 0x002fc80000410000 */
[----:B------:R-:W-:-:S03]  /*2870*/  FMUL.FTZ R208, R225, R206 ;  /* 0x000000cee1d07220 */ /* 0x000fc60000410000 */
[----:B------:R-:W-:Y:S01]  /*2880*/  MUFU.TANH R203, R203 ;  /* 0x000000cb00cb7308 */ /* 0x000fe20000002400 */
[----:B---3--:R-:W-:Y:S01]  /*2890*/  FMUL.FTZ R206, R158, R159 ;  /* 0x0000009f9ece7220 */ /* 0x008fe20000410000 */
[C---:B------:R-:W-:Y:S01]  /*28a0*/  FSEL R159, R192.reuse, -INF , P2 ;  /* 0xff800000c09f7808 */ /* 0x040fe20001000000 */
[----:B------:R-:W-:Y:S02]  /*28b0*/  FFMA.FTZ R192, -R192, R192, 1 ;  /* 0x3f800000c0c07423 */ /* 0x000fe400000101c0 */
[----:B------:R-:W-:Y:S02]  /*28c0*/  FMUL.FTZ R191, R191, R206 ;  /* 0x000000cebfbf7220 */ /* 0x000fe40000410000 */
[----:B------:R-:W-:Y:S01]  /*28d0*/  FFMA.FTZ R159, R159, UR5, -R218 ;  /* 0x000000059f9f7c23 */ /* 0x000fe200080108da */
[C---:B------:R-:W-:Y:S01]  /*28e0*/  FSEL R218, R195.reuse, -INF , P1 ;  /* 0xff800000c3da7808 */ /* 0x040fe20000800000 */
[----:B------:R-:W-:Y:S01]  /*28f0*/  FFMA.FTZ R195, -R195, R195, 1 ;  /* 0x3f800000c3c37423 */ /* 0x000fe200000101c3 */
[----:B------:R-:W-:Y:S01]  /*2900*/  MUFU.TANH R220, R220 ;  /* 0x000000dc00dc7308 */ /* 0x000fe20000002400 */
[--C-:B----4-:R-:W-:Y:S01]  /*2910*/  FADD.FTZ R206, R160, -R152.reuse ;  /* 0x80000098a0ce7221 */ /* 0x110fe20000010000 */
[----:B------:R-:W-:Y:S01]  /*2920*/  FADD.FTZ R207, R162, -R152 ;  /* 0x80000098a2cf7221 */ /* 0x000fe20000010000 */
[----:B------:R-:W-:Y:S01]  /*2930*/  FSEL R152, R193, -INF , P2 ;  /* 0xff800000c1987808 */ /* 0x000fe20001000000 */
[--C-:B------:R-:W-:Y:S01]  /*2940*/  FADD.FTZ R160, R161, -R153.reuse ;  /* 0x80000099a1a07221 */ /* 0x100fe20000010000 */
[----:B------:R-:W-:Y:S01]  /*2950*/  FADD.FTZ R161, R163, -R153 ;  /* 0x80000099a3a17221 */ /* 0x000fe20000010000 */
[----:B------:R-:W-:-:S02]  /*2960*/  FFMA.FTZ R193, -R193, R193, 1 ;  /* 0x3f800000c1c17423 */ /* 0x000fc400000101c1 */
[----:B------:R-:W1:Y:S01]  /*2970*/  MUFU.EX2 R159, R159 ;  /* 0x0000009f009f7308 */ /* 0x000e620000000800 */
[--C-:B------:R-:W-:Y:S01]  /*2980*/  FFMA.FTZ R163, R152, UR5, -R219.reuse ;  /* 0x0000000598a37c23 */ /* 0x100fe200080108db */
[----:B------:R-:W-:Y:S01]  /*2990*/  FFMA.FTZ R219, R218, UR5, -R219 ;  /* 0x00000005dadb7c23 */ /* 0x000fe200080108db */
[----:B------:R-:W2:Y:S01]  /*29a0*/  LDS.64 R152, [R13+0x28260] ;  /* 0x028260000d987984 */ /* 0x000ea20000000a00 */
[----:B------:R-:W-:Y:S01]  /*29b0*/  FMUL.FTZ R218, R211, UR10 ;  /* 0x0000000ad3da7c20 */ /* 0x000fe20008410000 */
[----:B------:R-:W-:-:S03]  /*29c0*/  FFMA.FTZ R211, -R194, R194, 1 ;  /* 0x3f800000c2d37423 */ /* 0x000fc600000101c2 */
[----:B------:R-:W3:Y:S08]  /*29d0*/  MUFU.EX2 R162, R222 ;  /* 0x000000de00a27308 */ /* 0x000ef00000000800 */
[----:B------:R-:W4:Y:S01]  /*29e0*/  MUFU.EX2 R163, R163 ;  /* 0x000000a300a37308 */ /* 0x000f220000000800 */
[----:B-1----:R-:W-:-:S04]  /*29f0*/  FMUL.FTZ R223, R159, R206 ;  /* 0x000000ce9fdf7220 */ /* 0x002fc80000410000 */
[----:B------:R-:W-:-:S03]  /*2a00*/  FMUL.FTZ R194, R192, R223 ;  /* 0x000000dfc0c27220 */ /* 0x000fc60000410000 */
[----:B------:R-:W-:Y:S01]  /*2a10*/  MUFU.TANH R221, R221 ;  /* 0x000000dd00dd7308 */ /* 0x000fe20000002400 */
[----:B---3--:R-:W-:Y:S01]  /*2a20*/  FMUL.FTZ R206, R162, R207 ;  /* 0x000000cfa2ce7220 */ /* 0x008fe20000410000 */
[----:B------:R-:W-:-:S03]  /*2a30*/  FSEL R207, R196, -INF , P2 ;  /* 0xff800000c4cf7808 */ /* 0x000fc60001000000 */
[----:B------:R-:W-:Y:S01]  /*2a40*/  FMUL.FTZ R192, R211, R206 ;  /* 0x000000ced3c07220 */ /* 0x000fe20000410000 */
[----:B------:R-:W-:Y:S01]  /*2a50*/  FSEL R211, R198, -INF , P1 ;  /* 0xff800000c6d37808 */ /* 0x000fe20000800000 */
[--C-:B------:R-:W-:Y:S01]  /*2a60*/  FFMA.FTZ R207, R207, UR5, -R216.reuse ;  /* 0x00000005cfcf7c23 */ /* 0x100fe200080108d8 */
[----:B------:R-:W1:Y:S01]  /*2a70*/  MUFU.EX2 R206, R219 ;  /* 0x000000db00ce7308 */ /* 0x000e620000000800 */
[----:B----4-:R-:W-:Y:S02]  /*2a80*/  FMUL.FTZ R160, R163, R160 ;  /* 0x000000a0a3a07220 */ /* 0x010fe40000410000 */
[----:B------:R-:W-:Y:S02]  /*2a90*/  FFMA.FTZ R216, R211, UR5, -R216 ;  /* 0x00000005d3d87c23 */ /* 0x000fe400080108d8 */
[----:B------:R-:W-:-:S03]  /*2aa0*/  FMUL.FTZ R193, R193, R160 ;  /* 0x000000a0c1c17220 */ /* 0x000fc60000410000 */
[----:B------:R-:W3:Y:S01]  /*2ab0*/  MUFU.EX2 R207, R207 ;  /* 0x000000cf00cf7308 */ /* 0x000ee20000000800 */
[--C-:B--2---:R-:W-:Y:S01]  /*2ac0*/  FADD.FTZ R222, R164, -R152.reuse ;  /* 0x80000098a4de7221 */ /* 0x104fe20000010000 */
[----:B------:R-:W-:Y:S01]  /*2ad0*/  FADD.FTZ R223, R166, -R152 ;  /* 0x80000098a6df7221 */ /* 0x000fe20000010000 */
[----:B------:R-:W-:Y:S01]  /*2ae0*/  FSEL R152, R197, -INF , P2 ;  /* 0xff800000c5987808 */ /* 0x000fe20001000000 */
[----:B------:R-:W-:Y:S01]  /*2af0*/  FADD.FTZ R211, R165, -R153 ;  /* 0x80000099a5d37221 */ /* 0x000fe20000010000 */
[----:B------:R-:W-:-:S03]  /*2b00*/  FFMA.FTZ R197, -R197, R197, 1 ;  /* 0x3f800000c5c57423 */ /* 0x000fc600000101c5 */
[----:B------:R-:W2:Y:S01]  /*2b10*/  MUFU.EX2 R164, R216 ;  /* 0x000000d800a47308 */ /* 0x000ea20000000800 */
[----:B-1----:R-:W-:Y:S01]  /*2b20*/  FMUL.FTZ R160, R206, R161 ;  /* 0x000000a1cea07220 */ /* 0x002fe20000410000 */
[----:B------:R-:W-:Y:S01]  /*2b30*/  FFMA.FTZ R166, R152, UR5, -R217 ;  /* 0x0000000598a67c23 */ /* 0x000fe200080108d9 */
[----:B------:R-:W-:Y:S01]  /*2b40*/  FFMA.FTZ R152, -R196, R196, 1 ;  /* 0x3f800000c4987423 */ /* 0x000fe200000101c4 */
[----:B------:R-:W-:Y:S01]  /*2b50*/  FADD.FTZ R196, R167, -R153 ;  /* 0x80000099a7c47221 */ /* 0x000fe20000010000 */
[----:B------:R-:W-:Y:S01]  /*2b60*/  FMUL.FTZ R195, R195, R160 ;  /* 0x000000a0c3c37220 */ /* 0x000fe20000410000 */
[----:B------:R-:W-:Y:S01]  /*2b70*/  FSEL R160, R199, -INF , P1 ;  /* 0xff800000c7a07808 */ /* 0x000fe20000800000 */
[----:B------:R-:W-:Y:S01]  /*2b80*/  FFMA.FTZ R153, -R198, R198, 1 ;  /* 0x3f800000c6997423 */ /* 0x000fe200000101c6 */
[----:B------:R-:W1:Y:S01]  /*2b90*/  MUFU.EX2 R166, R166 ;  /* 0x000000a600a67308 */ /* 0x000e620000000800 */
[----:B------:R-:W-:Y:S01]  /*2ba0*/  FMUL.FTZ R198, R213, UR10 ;  /* 0x0000000ad5c67c20 */ /* 0x000fe20008410000 */
[----:B------:R-:W-:Y:S01]  /*2bb0*/  FSEL R167, R226, -INF , P2 ;  /* 0xff800000e2a77808 */ /* 0x000fe20001000000 */
[----:B------:R-:W-:Y:S01]  /*2bc0*/  FFMA.FTZ R217, R160, UR5, -R217 ;  /* 0x00000005a0d97c23 */ /* 0x000fe200080108d9 */
[----:B------:R-:W-:Y:S01]  /*2bd0*/  FSEL R213, R202, -INF , P1 ;  /* 0xff800000cad57808 */ /* 0x000fe20000800000 */
[----:B------:R-:W4:Y:S01]  /*2be0*/  LDS.64 R160, [R13+0x28280] ;  /* 0x028280000da07984 */ /* 0x000f220000000a00 */
[----:B---3--:R-:W-:Y:S01]  /*2bf0*/  FMUL.FTZ R219, R207, R222 ;  /* 0x000000decfdb7220 */ /* 0x008fe20000410000 */
[--C-:B------:R-:W-:Y:S01]  /*2c00*/  FFMA.FTZ R167, R167, UR5, -R22.reuse ;  /* 0x00000005a7a77c23 */ /* 0x100fe20008010816 */
[----:B------:R3:W5:Y:S01]  /*2c10*/  MUFU.EX2 R165, R217 ;  /* 0x000000d900a57308 */ /* 0x0007620000000800 */
[----:B------:R-:W-:Y:S01]  /*2c20*/  FFMA.FTZ R213, R213, UR5, -R22 ;  /* 0x00000005d5d57c23 */ /* 0x000fe20008010816 */
[----:B------:R-:W-:Y:S01]  /*2c30*/  FMUL.FTZ R152, R152, R219 ;  /* 0x000000db98987220 */ /* 0x000fe20000410000 */
[----:B------:R-:W-:Y:S01]  /*2c40*/  FFMA.FTZ R199, -R199, R199, 1 ;  /* 0x3f800000c7c77423 */ /* 0x000fe200000101c7 */
[----:B------:R-:W-:Y:S01]  /*2c50*/  FFMA.FTZ R226, -R226, R226, 1 ;  /* 0x3f800000e2e27423 */ /* 0x000fe200000101e2 */
[----:B--2---:R-:W-:-:S03]  /*2c60*/  FMUL.FTZ R216, R164, R223 ;  /* 0x000000dfa4d87220 */ /* 0x004fc60000410000 */
[----:B------:R-:W2:Y:S01]  /*2c70*/  MUFU.EX2 R167, R167 ;  /* 0x000000a700a77308 */ /* 0x000ea20000000800 */
[----:B-1----:R-:W-:Y:S01]  /*2c80*/  FMUL.FTZ R22, R166, R211 ;  /* 0x000000d3a6167220 */ /* 0x002fe20000410000 */
[----:B------:R-:W-:Y:S01]  /*2c90*/  FMUL.FTZ R153, R153, R216 ;  /* 0x000000d899997220 */ /* 0x000fe20000410000 */
[----:B------:R-:W-:Y:S01]  /*2ca0*/  FMUL.FTZ R216, R214, UR10 ;  /* 0x0000000ad6d87c20 */ /* 0x000fe20008410000 */
[----:B------:R-:W-:Y:S01]  /*2cb0*/  FFMA.FTZ R214, -R188, R188, 1 ;  /* 0x3f800000bcd67423 */ /* 0x000fe200000101bc */
[----:B------:R-:W-:Y:S01]  /*2cc0*/  FMUL.FTZ R197, R197, R22 ;  /* 0x00000016c5c57220 */ /* 0x000fe20000410000 */
[----:B------:R-:W-:Y:S01]  /*2cd0*/  FSEL R22, R227, -INF , P2 ;  /* 0xff800000e3167808 */ /* 0x000fe20001000000 */
[----:B---3--:R-:W-:Y:S01]  /*2ce0*/  FMUL.FTZ R217, R215, UR10 ;  /* 0x0000000ad7d97c20 */ /* 0x008fe20008410000 */
[----:B------:R1:W3:Y:S01]  /*2cf0*/  MUFU.EX2 R211, R213 ;  /* 0x000000d500d37308 */ /* 0x0002e20000000800 */
[----:B-----5:R-:W-:Y:S01]  /*2d00*/  FMUL.FTZ R196, R165, R196 ;  /* 0x000000c4a5c47220 */ /* 0x020fe20000410000 */
[----:B------:R-:W-:-:S03]  /*2d10*/  FFMA.FTZ R215, -R189, R189, 1 ;  /* 0x3f800000bdd77423 */ /* 0x000fc600000101bd */
[----:B------:R-:W-:Y:S01]  /*2d20*/  FMUL.FTZ R196, R199, R196 ;  /* 0x000000c4c7c47220 */ /* 0x000fe20000410000 */
[----:B------:R-:W-:Y:S02]  /*2d30*/  FFMA.FTZ R199, -R202, R202, 1 ;  /* 0x3f800000cac77423 */ /* 0x000fe400000101ca */
[----:B------:R-:W-:Y:S01]  /*2d40*/  MUFU.TANH R218, R218 ;  /* 0x000000da00da7308 */ /* 0x000fe20000002400 */
[----:B-1----:R-:W-:-:S07]  /*2d50*/  FFMA.FTZ R213, -R227, R227, 1 ;  /* 0x3f800000e3d57423 */ /* 0x002fce00000101e3 */
[----:B------:R-:W-:Y:S01]  /*2d60*/  MUFU.TANH R216, R216 ;  /* 0x000000d800d87308 */ /* 0x000fe20000002400 */
[--C-:B----4-:R-:W-:Y:S01]  /*2d70*/  FADD.FTZ R168, R168, -R160.reuse ;  /* 0x800000a0a8a87221 */ /* 0x110fe20000010000 */
[----:B------:R-:W-:Y:S01]  /*2d80*/  FADD.FTZ R222, R170, -R160 ;  /* 0x800000a0aade7221 */ /* 0x000fe20000010000 */
[----:B------:R-:W-:Y:S01]  /*2d90*/  FFMA.FTZ R160, R22, UR5, -R23 ;  /* 0x0000000516a07c23 */ /* 0x000fe20008010817 */
[----:B------:R-:W-:Y:S01]  /*2da0*/  FSEL R22, R188, -INF , P1 ;  /* 0xff800000bc167808 */ /* 0x000fe20000800000 */
[--C-:B------:R-:W-:Y:S01]  /*2db0*/  FADD.FTZ R219, R169, -R161.reuse ;  /* 0x800000a1a9db7221 */ /* 0x100fe20000010000 */
[----:B------:R-:W-:Y:S01]  /*2dc0*/  FADD.FTZ R170, R171, -R161 ;  /* 0x800000a1abaa7221 */ /* 0x000fe20000010000 */
[----:B--2---:R-:W-:Y:S01]  /*2dd0*/  FMUL.FTZ R169, R167, R168 ;  /* 0x000000a8a7a97220 */ /* 0x004fe20000410000 */
[----:B---3--:R-:W-:Y:S01]  /*2de0*/  FMUL.FTZ R222, R211, R222 ;  /* 0x000000ded3de7220 */ /* 0x008fe20000410000 */
[----:B------:R-:W1:Y:S01]  /*2df0*/  MUFU.EX2 R160, R160 ;  /* 0x000000a000a07308 */ /* 0x000e620000000800 */
[----:B------:R-:W-:Y:S01]  /*2e00*/  FFMA.FTZ R161, R22, UR5, -R23 ;  /* 0x0000000516a17c23 */ /* 0x000fe20008010817 */
[----:B------:R-:W-:Y:S01]  /*2e10*/  FMUL.FTZ R202, R226, R169 ;  /* 0x000000a9e2ca7220 */ /* 0x000fe20000410000 */
[----:B------:R-:W2:Y:S01]  /*2e20*/  LDS.64 R22, [R13+0x282a0] ;  /* 0x0282a0000d167984 */ /* 0x000ea20000000a00 */
[----:B------:R-:W-:Y:S01]  /*2e30*/  FSEL R169, R189, -INF , P2 ;  /* 0xff800000bda97808 */ /* 0x000fe20001000000 */
[----:B------:R-:W-:Y:S01]  /*2e40*/  FMUL.FTZ R199, R199, R222 ;  /* 0x000000dec7c77220 */ /* 0x000fe20000410000 */
[----:B------:R-:W-:-:S02]  /*2e50*/  FFMA.FTZ R222, -R203, R203, 1 ;  /* 0x3f800000cbde7423 */ /* 0x000fc400000101cb */
[----:B------:R-:W3:Y:S08]  /*2e60*/  MUFU.EX2 R161, R161 ;  /* 0x000000a100a17308 */ /* 0x000ef00000000800 */
[----:B------:R-:W-:Y:S01]  /*2e70*/  MUFU.TANH R198, R198 ;  /* 0x000000c600c67308 */ /* 0x000fe20000002400 */
[C---:B-1----:R-:W-:Y:S01]  /*2e80*/  FMUL.FTZ R168, R160.reuse, R219 ;  /* 0x000000dba0a87220 */ /* 0x042fe20000410000 */
[----:B------:R-:W-:-:S03]  /*2e90*/  F2FP.F16.F32.PACK_AB R160, R160, R167 ;  /* 0x000000a7a0a0723e */ /* 0x000fc600000000ff */
[----:B------:R-:W-:Y:S01]  /*2ea0*/  FMUL.FTZ R213, R213, R168 ;  /* 0x000000a8d5d57220 */ /* 0x000fe20000410000 */
[--C-:B------:R-:W-:Y:S01]  /*2eb0*/  FFMA.FTZ R168, R169, UR5, -R20.reuse ;  /* 0x00000005a9a87c23 */ /* 0x100fe20008010814 */
[C---:B------:R-:W-:Y:S01]  /*2ec0*/  FSEL R169, R204.reuse, -INF , P1 ;  /* 0xff800000cca97808 */ /* 0x040fe20000800000 */
[----:B------:R-:W-:Y:S01]  /*2ed0*/  FFMA.FTZ R204, -R204, R204, 1 ;  /* 0x3f800000cccc7423 */ /* 0x000fe200000101cc */
[C---:B---3--:R-:W-:Y:S01]  /*2ee0*/  FMUL.FTZ R171, R161.reuse, R170 ;  /* 0x000000aaa1ab7220 */ /* 0x048fe20000410000 */
[----:B------:R-:W-:Y:S01]  /*2ef0*/  MUFU.TANH R217, R217 ;  /* 0x000000d900d97308 */ /* 0x000fe20000002400 */
[----:B------:R-:W-:Y:S01]  /*2f00*/  F2FP.F16.F32.PACK_AB R161, R161, R211 ;  /* 0x000000d3a1a1723e */ /* 0x000fe200000000ff */
[----:B------:R-:W-:Y:S01]  /*2f10*/  FFMA.FTZ R169, R169, UR5, -R20 ;  /* 0x00000005a9a97c23 */ /* 0x000fe20008010814 */
[----:B------:R-:W-:Y:S01]  /*2f20*/  FSEL R20, R203, -INF , P2 ;  /* 0xff800000cb147808 */ /* 0x000fe20001000000 */
[----:B------:R-:W-:Y:S01]  /*2f30*/  FMUL.FTZ R214, R214, R171 ;  /* 0x000000abd6d67220 */ /* 0x000fe20000410000 */
[----:B------:R-:W-:-:S03]  /*2f40*/  FFMA.FTZ R203, -R220, R220, 1 ;  /* 0x3f800000dccb7423 */ /* 0x000fc600000101dc */
[----:B------:R-:W1:Y:S01]  /*2f50*/  MUFU.EX2 R168, R168 ;  /* 0x000000a800a87308 */ /* 0x000e620000000800 */
[----:B------:R-:W-:Y:S01]  /*2f60*/  FFMA.FTZ R170, R20, UR5, -R21 ;  /* 0x0000000514aa7c23 */ /* 0x000fe20008010815 */
[----:B------:R-:W-:-:S05]  /*2f70*/  FSEL R20, R220, -INF , P1 ;  /* 0xff800000dc147808 */ /* 0x000fca0000800000 */
[----:B------:R-:W-:Y:S01]  /*2f80*/  FFMA.FTZ R188, R20, UR5, -R21 ;  /* 0x0000000514bc7c23 */ /* 0x000fe20008010815 */
[----:B------:R-:W-:Y:S01]  /*2f90*/  FSEL R21, R221, -INF , P2 ;  /* 0xff800000dd157808 */ /* 0x000fe20001000000 */
[----:B--2---:R-:W-:Y:S01]  /*2fa0*/  FADD.FTZ R171, R172, -R22 ;  /* 0x80000016acab7221 */ /* 0x004fe20000010000 */
[----:B------:R-:W2:Y:S01]  /*2fb0*/  MUFU.EX2 R170, R170 ;  /* 0x000000aa00aa7308 */ /* 0x000ea20000000800 */
[--C-:B------:R-:W-:Y:S01]  /*2fc0*/  FADD.FTZ R173, R173, -R23.reuse ;  /* 0x80000017adad7221 */ /* 0x100fe20000010000 */
[----:B------:R-:W-:Y:S01]  /*2fd0*/  FADD.FTZ R175, R175, -R23 ;  /* 0x80000017afaf7221 */ /* 0x000fe20000010000 */
[----:B------:R-:W-:Y:S01]  /*2fe0*/  FFMA.FTZ R23, R21, UR5, -R18 ;  /* 0x0000000515177c23 */ /* 0x000fe20008010812 */
[----:B------:R-:W-:Y:S01]  /*2ff0*/  FADD.FTZ R174, R174, -R22 ;  /* 0x80000016aeae7221 */ /* 0x000fe20000010000 */
[----:B-1----:R-:W-:Y:S01]  /*3000*/  FMUL.FTZ R20, R168, R171 ;  /* 0x000000aba8147220 */ /* 0x002fe20000410000 */
[----:B------:R-:W-:Y:S02]  /*3010*/  FSEL R171, R210, -INF , P1 ;  /* 0xff800000d2ab7808 */ /* 0x000fe40000800000 */
[----:B------:R-:W1:Y:S01]  /*3020*/  MUFU.EX2 R169, R169 ;  /* 0x000000a900a97308 */ /* 0x000e620000000800 */
[----:B------:R-:W-:-:S02]  /*3030*/  FMUL.FTZ R215, R215, R20 ;  /* 0x00000014d7d77220 */ /* 0x000fc40000410000 */
[----:B------:R-:W-:Y:S01]  /*3040*/  FFMA.FTZ R171, R171, UR5, -R18 ;  /* 0x00000005abab7c23 */ /* 0x000fe20008010812 */
[----:B------:R-:W-:Y:S01]  /*3050*/  FSEL R18, R209, -INF , P2 ;  /* 0xff800000d1127808 */ /* 0x000fe20001000000 */
[----:B------:R-:W3:Y:S03]  /*3060*/  LDS.64 R20, [R13+0x282c0] ;  /* 0x0282c0000d147984 */ /* 0x000ee60000000a00 */
[----:B------:R4:W5:Y:S01]  /*3070*/  MUFU.EX2 R22, R188 ;  /* 0x000000bc00167308 */ /* 0x0009620000000800 */
[----:B------:R-:W-:Y:S01]  /*3080*/  FFMA.FTZ R172, R18, UR5, -R19 ;  /* 0x0000000512ac7c23 */ /* 0x000fe20008010813 */
[----:B------:R-:W-:-:S06]  /*3090*/  FSEL R18, R218, -INF , P1 ;  /* 0xff800000da127808 */ /* 0x000fcc0000800000 */
[----:B------:R-:W-:Y:S01]  /*30a0*/  MUFU.EX2 R171, R171 ;  /* 0x000000ab00ab7308 */ /* 0x000fe20000000800 */
[----:B----4-:R-:W-:Y:S01]  /*30b0*/  FFMA.FTZ R188, R18, UR5, -R19 ;  /* 0x0000000512bc7c23 */ /* 0x010fe20008010813 */
[----:B--2---:R-:W-:Y:S01]  /*30c0*/  FMUL.FTZ R19, R170, R173 ;  /* 0x000000adaa137220 */ /* 0x004fe20000410000 */
[----:B-1----:R-:W-:-:S03]  /*30d0*/  FMUL.FTZ R189, R169, R174 ;  /* 0x000000aea9bd7220 */ /* 0x002fc60000410000 */
[----:B------:R-:W-:Y:S01]  /*30e0*/  FMUL.FTZ R222, R222, R19 ;  /* 0x00000013dede7220 */ /* 0x000fe20000410000 */
[----:B------:R-:W-:Y:S01]  /*30f0*/  FMUL.FTZ R204, R204, R189 ;  /* 0x000000bdcccc7220 */ /* 0x000fe20000410000 */
[----:B------:R-:W-:Y:S01]  /*3100*/  FSEL R189, R212, -INF , P2 ;  /* 0xff800000d4bd7808 */ /* 0x000fe20001000000 */
[----:B------:R1:W2:Y:S01]  /*3110*/  LDS.64 R18, [R13+0x282e0] ;  /* 0x0282e0000d127984 */ /* 0x0002a20000000a00 */
[----:B-----5:R-:W-:Y:S01]  /*3120*/  FMUL.FTZ R220, R22, R175 ;  /* 0x000000af16dc7220 */ /* 0x020fe20000410000 */
[----:B------:R-:W4:Y:S01]  /*3130*/  MUFU.EX2 R154, R232 ;  /* 0x000000e8009a7308 */ /* 0x000f220000000800 */
[----:B------:R-:W-:Y:S01]  /*3140*/  FFMA.FTZ R212, -R212, R212, 1 ;  /* 0x3f800000d4d47423 */ /* 0x000fe200000101d4 */
[----:B------:R-:W-:Y:S01]  /*3150*/  FFMA.FTZ R174, R189, UR5, -R14 ;  /* 0x00000005bdae7c23 */ /* 0x000fe2000801080e */
[C---:B------:R-:W-:Y:S01]  /*3160*/  FSEL R189, R216.reuse, -INF , P1 ;  /* 0xff800000d8bd7808 */ /* 0x040fe20000800000 */
[----:B------:R-:W-:Y:S01]  /*3170*/  FMUL.FTZ R203, R203, R220 ;  /* 0x000000dccbcb7220 */ /* 0x000fe20000410000 */
[----:B------:R-:W-:-:S03]  /*3180*/  FFMA.FTZ R216, -R216, R216, 1 ;  /* 0x3f800000d8d87423 */ /* 0x000fc600000101d8 */
[----:B------:R-:W-:Y:S01]  /*3190*/  FFMA.FTZ R175, R189, UR5, -R14 ;  /* 0x00000005bdaf7c23 */ /* 0x000fe2000801080e */
[C---:B------:R-:W-:Y:S01]  /*31a0*/  FSEL R14, R198.reuse, -INF , P2 ;  /* 0xff800000c60e7808 */ /* 0x040fe20001000000 */
[----:B------:R-:W-:Y:S01]  /*31b0*/  MUFU.EX2 R23, R23 ;  /* 0x0000001700177308 */ /* 0x000fe20000000800 */
[----:B------:R-:W-:-:S03]  /*31c0*/  FFMA.FTZ R198, -R198, R198, 1 ;  /* 0x3f800000c6c67423 */ /* 0x000fc600000101c6 */
[--C-:B-1----:R-:W-:Y:S01]  /*31d0*/  FFMA.FTZ R13, R14, UR5, -R15.reuse ;  /* 0x000000050e0d7c23 */ /* 0x102fe2000801080f */
[C---:B------:R-:W-:Y:S01]  /*31e0*/  FSEL R14, R217.reuse, -INF , P1 ;  /* 0xff800000d90e7808 */ /* 0x040fe20000800000 */
[----:B------:R-:W-:Y:S01]  /*31f0*/  FFMA.FTZ R217, -R217, R217, 1 ;  /* 0x3f800000d9d97423 */ /* 0x000fe200000101d9 */
[----:B----4-:R-:W-:Y:S01]  /*3200*/  FMUL.FTZ R231, R154, R231 ;  /* 0x000000e79ae77220 */ /* 0x010fe20000410000 */
[----:B------:R-:W1:Y:S01]  /*3210*/  MUFU.EX2 R172, R172 ;  /* 0x000000ac00ac7308 */ /* 0x000e620000000800 */
[----:B---3--:R-:W-:Y:S01]  /*3220*/  FADD.FTZ R178, R178, -R20 ;  /* 0x80000014b2b27221 */ /* 0x008fe20000010000 */
[----:B------:R-:W-:Y:S01]  /*3230*/  FFMA.FTZ R14, R14, UR5, -R15 ;  /* 0x000000050e0e7c23 */ /* 0x000fe2000801080f */
[--C-:B------:R-:W-:Y:S01]  /*3240*/  FADD.FTZ R189, R177, -R21.reuse ;  /* 0x80000015b1bd7221 */ /* 0x100fe20000010000 */
[----:B------:R-:W-:Y:S01]  /*3250*/  FMUL.FTZ R186, R186, R231 ;  /* 0x000000e7baba7220 */ /* 0x000fe20000410000 */
[----:B------:R-:W-:Y:S01]  /*3260*/  FMUL.FTZ R177, R171, R178 ;  /* 0x000000b2abb17220 */ /* 0x000fe20000410000 */
[----:B------:R-:W-:Y:S01]  /*3270*/  FADD.FTZ R220, R179, -R21 ;  /* 0x80000015b3dc7221 */ /* 0x000fe20000010000 */
[----:B------:R-:W-:Y:S01]  /*3280*/  FFMA.FTZ R15, -R221, R221, 1 ;  /* 0x3f800000dd0f7423 */ /* 0x000fe200000101dd */
[----:B------:R-:W-:Y:S01]  /*3290*/  MUFU.EX2 R175, R175 ;  /* 0x000000af00af7308 */ /* 0x000fe20000000800 */
[----:B------:R-:W-:Y:S01]  /*32a0*/  F2FP.F16.F32.PACK_AB R185, R187, R186 ;  /* 0x000000babbb9723e */ /* 0x000fe200000000ff */
[----:B------:R-:W-:Y:S01]  /*32b0*/  FFMA.FTZ R21, -R218, R218, 1 ;  /* 0x3f800000da157423 */ /* 0x000fe200000101da */
[----:B------:R-:W-:-:S02]  /*32c0*/  F2FP.F16.F32.PACK_AB R187, R191, R190 ;  /* 0x000000bebfbb723e */ /* 0x000fc400000000ff */
[----:B------:R-:W-:Y:S01]  /*32d0*/  F2FP.F16.F32.PACK_AB R191, R196, R153 ;  /* 0x00000099c4bf723e */ /* 0x000fe200000000ff */
[----:B------:R-:W-:Y:S01]  /*32e0*/  IMAD R153, R3, 0x2000, R12 ;  /* 0x0000200003997824 */ /* 0x000fe200078e020c */
[----:B------:R-:W-:Y:S01]  /*32f0*/  F2FP.F16.F32.PACK_AB R186, R208, R205 ;  /* 0x000000cdd0ba723e */ /* 0x000fe200000000ff */
[----:B------:R3:W4:Y:S01]  /*3300*/  MUFU.EX2 R173, R188 ;  /* 0x000000bc00ad7308 */ /* 0x0007220000000800 */
[----:B-1----:R-:W-:Y:S01]  /*3310*/  FMUL.FTZ R189, R172, R189 ;  /* 0x000000bdacbd7220 */ /* 0x002fe20000410000 */
[----:B------:R-:W-:Y:S01]  /*3320*/  F2FP.F16.F32.PACK_AB R190, R197, R152 ;  /* 0x00000098c5be723e */ /* 0x000fe200000000ff */
[--C-:B--2---:R-:W-:Y:S01]  /*3330*/  FADD.FTZ R178, R181, -R19.reuse ;  /* 0x80000013b5b27221 */ /* 0x104fe20000010000 */
[----:B------:R-:W-:Y:S01]  /*3340*/  FADD.FTZ R183, R183, -R19 ;  /* 0x80000013b7b77221 */ /* 0x000fe20000010000 */
[----:B------:R-:W-:Y:S01]  /*3350*/  F2FP.F16.F32.PACK_AB R152, R155, R17 ;  /* 0x000000119b98723e */ /* 0x000fe200000000ff */
[----:B------:R-:W-:Y:S02]  /*3360*/  IMAD R17, R8, 0x4000, R16 ;  /* 0x0000400008117824 */ /* 0x000fe400078e0210 */
[----:B------:R-:W1:Y:S01]  /*3370*/  MUFU.EX2 R174, R174 ;  /* 0x000000ae00ae7308 */ /* 0x000e620000000800 */
[----:B---3--:R-:W-:Y:S01]  /*3380*/  FADD.FTZ R188, R176, -R20 ;  /* 0x80000014b0bc7221 */ /* 0x008fe20000010000 */
[----:B------:R-:W-:Y:S01]  /*3390*/  FFMA.FTZ R20, -R210, R210, 1 ;  /* 0x3f800000d2147423 */ /* 0x000fe200000101d2 */
[----:B------:R-:W-:Y:S01]  /*33a0*/  FFMA.FTZ R176, -R209, R209, 1 ;  /* 0x3f800000d1b07423 */ /* 0x000fe200000101d1 */
[----:B------:R-:W-:Y:S01]  /*33b0*/  F2FP.F16.F32.PACK_AB R155, R158, R156 ;  /* 0x0000009c9e9b723e */ /* 0x000fe200000000ff */
[----:B------:R-:W-:Y:S01]  /*33c0*/  FMUL.FTZ R188, R23, R188 ;  /* 0x000000bc17bc7220 */ /* 0x000fe20000410000 */
[----:B------:R-:W-:Y:S01]  /*33d0*/  FMUL.FTZ R20, R20, R177 ;  /* 0x000000b114147220 */ /* 0x000fe20000410000 */
[--C-:B------:R-:W-:Y:S01]  /*33e0*/  FADD.FTZ R177, R180, -R18.reuse ;  /* 0x80000012b4b17221 */ /* 0x100fe20000010000 */
[----:B------:R-:W2:Y:S01]  /*33f0*/  MUFU.EX2 R13, R13 ;  /* 0x0000000d000d7308 */ /* 0x000ea20000000800 */
[----:B------:R-:W-:Y:S01]  /*3400*/  FADD.FTZ R18, R182, -R18 ;  /* 0x80000012b6127221 */ /* 0x000fe20000010000 */
[----:B----4-:R-:W-:Y:S01]  /*3410*/  FMUL.FTZ R220, R173, R220 ;  /* 0x000000dcaddc7220 */ /* 0x010fe20000410000 */
[----:B------:R-:W-:Y:S01]  /*3420*/  FMUL.FTZ R15, R15, R188 ;  /* 0x000000bc0f0f7220 */ /* 0x000fe20000410000 */
[----:B------:R-:W-:Y:S01]  /*3430*/  FMUL.FTZ R176, R176, R189 ;  /* 0x000000bdb0b07220 */ /* 0x000fe20000410000 */
[----:B------:R-:W-:Y:S01]  /*3440*/  FMUL.FTZ R19, R175, R18 ;  /* 0x00000012af137220 */ /* 0x000fe20000410000 */
[----:B------:R-:W-:Y:S01]  /*3450*/  FMUL.FTZ R21, R21, R220 ;  /* 0x000000dc15157220 */ /* 0x000fe20000410000 */
[----:B------:R-:W-:Y:S01]  /*3460*/  F2FP.F16.F32.PACK_AB R188, R193, R194 ;  /* 0x000000c2c1bc723e */ /* 0x000fe200000000ff */
[----:B------:R-:W3:Y:S01]  /*3470*/  MUFU.EX2 R14, R14 ;  /* 0x0000000e000e7308 */ /* 0x000ee20000000800 */
[----:B-1----:R-:W-:Y:S01]  /*3480*/  FMUL.FTZ R177, R174, R177 ;  /* 0x000000b1aeb17220 */ /* 0x002fe20000410000 */
[----:B------:R-:W-:Y:S01]  /*3490*/  FMUL.FTZ R19, R216, R19 ;  /* 0x00000013d8137220 */ /* 0x000fe20000410000 */
[----:B------:R-:W-:Y:S01]  /*34a0*/  F2FP.F16.F32.PACK_AB R196, R176, R15 ;  /* 0x0000000fb0c4723e */ /* 0x000fe200000000ff */
[----:B------:R-:W-:-:S02]  /*34b0*/  IMAD R15, R153, 0x2, R16 ;  /* 0x00000002990f7824 */ /* 0x000fc400078e0210 */
[----:B------:R-:W-:Y:S01]  /*34c0*/  FMUL.FTZ R177, R212, R177 ;  /* 0x000000b1d4b17220 */ /* 0x000fe20000410000 */
[----:B------:R-:W-:Y:S02]  /*34d0*/  F2FP.F16.F32.PACK_AB R189, R195, R192 ;  /* 0x000000c0c3bd723e */ /* 0x000fe400000000ff */
[----:B------:R-:W-:Y:S01]  /*34e0*/  F2FP.F16.F32.PACK_AB R192, R213, R202 ;  /* 0x000000cad5c0723e */ /* 0x000fe200000000ff */
[----:B--2---:R-:W-:Y:S01]  /*34f0*/  FMUL.FTZ R179, R13, R178 ;  /* 0x000000b20db37220 */ /* 0x004fe20000410000 */
[----:B------:R-:W-:Y:S01]  /*3500*/  F2FP.F16.F32.PACK_AB R193, R214, R199 ;  /* 0x000000c7d6c1723e */ /* 0x000fe200000000ff */
[----:B------:R-:W-:Y:S01]  /*3510*/  STSM.16.MT88.4 [R15+0x28800], R184 ;  /* 0x028800b80f007844 */ /* 0x000fe20000004200 */
[----:B------:R-:W-:Y:S01]  /*3520*/  F2FP.F16.F32.PACK_AB R194, R222, R215 ;  /* 0x000000d7dec2723e */ /* 0x000fe200000000ff */
[----:B------:R-:W-:Y:S01]  /*3530*/  FMUL.FTZ R198, R198, R179 ;  /* 0x000000b3c6c67220 */ /* 0x000fe20000410000 */
[----:B------:R-:W-:Y:S01]  /*3540*/  F2FP.F16.F32.PACK_AB R195, R203, R204 ;  /* 0x000000cccbc3723e */ /* 0x000fe200000000ff */
[----:B------:R-:W-:Y:S01]  /*3550*/  STSM.16.MT88.4 [R15+0x29000], R188 ;  /* 0x029000bc0f007844 */ /* 0x000fe20000004200 */
[----:B------:R-:W-:Y:S01]  /*3560*/  F2FP.F16.F32.PACK_AB R197, R21, R20 ;  /* 0x0000001415c5723e */ /* 0x000fe200000000ff */
[----:B---3--:R-:W-:Y:S01]  /*3570*/  FMUL.FTZ R18, R14, R183 ;  /* 0x000000b70e127220 */ /* 0x008fe20000410000 */
[----:B------:R-:W-:Y:S01]  /*3580*/  F2FP.F16.F32.PACK_AB R198, R198, R177 ;  /* 0x000000b1c6c6723e */ /* 0x000fe200000000ff */
[----:B------:R-:W-:Y:S01]  /*3590*/  STSM.16.MT88.4 [R15+0x29800], R192 ;  /* 0x029800c00f007844 */ /* 0x000fe20000004200 */
[----:B------:R-:W-:Y:S01]  /*35a0*/  F2FP.F16.F32.PACK_AB R153, R200, R154 ;  /* 0x0000009ac899723e */ /* 0x000fe200000000ff */
[----:B------:R-:W-:Y:S01]  /*35b0*/  FMUL.FTZ R18, R217, R18 ;  /* 0x00000012d9127220 */ /* 0x000fe20000410000 */
[----:B------:R-:W-:-:S02]  /*35c0*/  F2FP.F16.F32.PACK_AB R154, R157, R201 ;  /* 0x000000c99d9a723e */ /* 0x000fc400000000ff */
[----:B------:R-:W-:Y:S02]  /*35d0*/  F2FP.F16.F32.PACK_AB R172, R172, R23 ;  /* 0x00000017acac723e */ /* 0x000fe400000000ff */
[----:B------:R-:W-:Y:S02]  /*35e0*/  F2FP.F16.F32.PACK_AB R199, R18, R19 ;  /* 0x0000001312c7723e */ /* 0x000fe400000000ff */
[----:B------:R-:W-:Y:S02]  /*35f0*/  F2FP.F16.F32.PACK_AB R173, R173, R171 ;  /* 0x000000abadad723e */ /* 0x000fe400000000ff */
[----:B------:R-:W-:Y:S01]  /*3600*/  F2FP.F16.F32.PACK_AB R174, R13, R174 ;  /* 0x000000ae0dae723e */ /* 0x000fe200000000ff */
[----:B------:R1:W-:Y:S01]  /*3610*/  STSM.16.MT88.4 [R15+0x2a000], R196 ;  /* 0x02a000c40f007844 */ /* 0x0003e20000004200 */
[----:B------:R-:W-:Y:S01]  /*3620*/  WARPGROUP.ARRIVE ;  /* 0x00000000000079c5 */ /* 0x000fe20000000000 */
[----:B------:R-:W-:Y:S02]  /*3630*/  F2FP.F16.F32.PACK_AB R175, R14, R175 ;  /* 0x000000af0eaf723e */ /* 0x000fe400000000ff */
[----:B------:R-:W-:-:S13]  /*3640*/  R2UR UR5, R17 ;  /* 0x00000000110572ca */ /* 0x000fda00000e0000 */
[----:B------:R-:W-:Y:S01]  /*3650*/  HGMMA.64x128x16.F32 R24, R152, gdesc[UR4].tnspB, R24, gsb0 ;  /* 0x41e0000498187df0 */ /* 0x000fe20008000818 */
[----:B------:R-:W-:Y:S01]  /*3660*/  UIADD3 UR6, UR4, 0x80, URZ ;  /* 0x0000008004067890 */ /* 0x000fe2000fffe03f */
[----:B------:R-:W-:Y:S01]  /*3670*/  UMOV UR7, 0x40000040 ;  /* 0x4000004000077882 */ /* 0x000fe20000000000 */
[----:B-1----:R-:W-:Y:S01]  /*3680*/  SHF.R.U32.HI R15, RZ, 0x4, R229 ;  /* 0x00000004ff0f7819 */ /* 0x002fe200000116e5 */
[----:B------:R-:W-:-:S03]  /*3690*/  USHF.R.U32.HI UR5, URZ, 0x4, UR5 ;  /* 0x000000043f057899 */ /* 0x000fc60008011605 */
[----:B------:R-:W-:Y:S01]  /*36a0*/  LOP3.LUT R15, R15, 0x3fff, RZ, 0xc0, !PT ;  /* 0x00003fff0f0f7812 */ /* 0x000fe200078ec0ff */
[----:B------:R-:W-:-:S03]  /*36b0*/  ULOP3.LUT UR9, UR5, 0x3fff, URZ, 0xc0, !UPT ;  /* 0x00003fff05097892 */ /* 0x000fc6000f8ec03f */
[----:B------:R-:W-:Y:S01]  /*36c0*/  LOP3.LUT R18, R15, 0x10000, RZ, 0xfc, !PT ;  /* 0x000100000f127812 */ /* 0x000fe200078efcff */
[----:B------:R-:W-:-:S04]  /*36d0*/  UMOV UR5, 0x40000040 ;  /* 0x4000004000057882 */ /* 0x000fc80000000000 */
[----:B------:R-:W-:-:S05]  /*36e0*/  IMAD R18, R3, 0x400, R18 ;  /* 0x0000040003127824 */ /* 0x000fca00078e0212 */
[----:B------:R-:W-:Y:S01]  /*36f0*/  R2UR UR8, R18 ;  /* 0x00000000120872ca */ /* 0x000fe200000e0000 */
[----:B------:R-:W-:Y:S02]  /*3700*/  WARPGROUP.DEPBAR.LE gsb0, 0x0 ;  /* 0x00008000000079c5 */ /* 0x000fe40000010000 */
[----:B------:R-:W-:Y:S02]  /*3710*/  F2FP.F16.F32.PACK_AB R152, R163, R159 ;  /* 0x0000009fa398723e */ /* 0x000fe400000000ff */
[----:B------:R-:W-:Y:S02]  /*3720*/  F2FP.F16.F32.PACK_AB R153, R206, R162 ;  /* 0x000000a2ce99723e */ /* 0x000fe400000000ff */
[----:B------:R-:W-:Y:S02]  /*3730*/  F2FP.F16.F32.PACK_AB R154, R166, R207 ;  /* 0x000000cfa69a723e */ /* 0x000fe400000000ff */
[----:B------:R-:W-:Y:S02]  /*3740*/  F2FP.F16.F32.PACK_AB R155, R165, R164 ;  /* 0x000000a4a59b723e */ /* 0x000fe400000000ff */
[----:B------:R-:W-:-:S02]  /*3750*/  F2FP.F16.F32.PACK_AB R162, R170, R168 ;  /* 0x000000a8aaa2723e */ /* 0x000fc400000000ff */
[----:B------:R-:W-:Y:S01]  /*3760*/  WARPGROUP.ARRIVE ;  /* 0x00000000000079c5 */ /* 0x000fe20000000000 */
[----:B------:R-:W-:-:S05]  /*3770*/  F2FP.F16.F32.PACK_AB R163, R22, R169 ;  /* 0x000000a916a3723e */ /* 0x000fca00000000ff */
[----:B------:R-:W-:Y:S01]  /*3780*/  HGMMA.64x128x16.F32 R24, R152, gdesc[UR4].tnspB, R24, gsb0 ;  /* 0x41e0000498187df0 */ /* 0x000fe20008000818 */
[----:B------:R-:W-:Y:S01]  /*3790*/  UIADD3 UR6, UR4, 0x100, URZ ;  /* 0x0000010004067890 */ /* 0x000fe2000fffe03f */
[----:B------:R-:W-:Y:S01]  /*37a0*/  UMOV UR7, 0x40000040 ;  /* 0x4000004000077882 */ /* 0x000fe20000000000 */
[----:B------:R-:W-:Y:S02]  /*37b0*/  WARPGROUP.DEPBAR.LE gsb0, 0x0 ;  /* 0x00008000000079c5 */ /* 0x000fe40000010000 */
[----:B------:R-:W-:-:S07]  /*37c0*/  WARPGROUP.ARRIVE ;  /* 0x00000000000079c5 */ /* 0x000fce0000000000 */
[----:B------:R-:W-:Y:S01]  /*37d0*/  HGMMA.64x128x16.F32 R24, R160, gdesc[UR4].tnspB, R24, gsb0 ;  /* 0x41e00004a0187df0 */ /* 0x000fe20008000818 */
        /* <DEDUP_REMOVED lines=70> */
.L_x_249:
[----:B------:R-:W-:Y:S01]  /*3c40*/  LOP3.LUT R0, R0, 0x2000000, RZ, 0xfc, !PT ;  /* 0x0200000000007812 */ /* 0x000fe200078efcff */
[----:B------:R-:W-:Y:S01]  /*3c50*/  UMOV UR7, 0x40000040 ;  /* 0x4000004000077882 */ /* 0x000fe20000000000 */
[----:B------:R-:W1:Y:S03]  /*3c60*/  S2R R13, SR_TID.X ;  /* 0x00000000000d7919 */ /* 0x000e660000002100 */
[----:B------:R-:W-:-:S05]  /*3c70*/  IMAD R0, R3, 0x400, R0 ;  /* 0x0000040003007824 */ /* 0x000fca00078e0200 */
[----:B------:R-:W-:Y:S01]  /*3c80*/  R2UR UR4, R0 ;  /* 0x00000000000472ca */ /* 0x000fe200000e0000 */
[----:B------:R-:W-:-:S05]  /*3c90*/  VIADD R0, R2, 0x30840 ;  /* 0x0003084002007836 */ /* 0x000fca0000000000 */
[----:B------:R-:W-:-:S04]  /*3ca0*/  PRMT R0, RZ, 0x654, R0 ;  /* 0x00000654ff007816 */ /* 0x000fc80000000000 */
[----:B------:R2:W-:Y:S01]  /*3cb0*/  SYNCS.ARRIVE.TRANS64.RED.A1T0 RZ, [R0+URZ], RZ ;  /* 0x000000ff00ff79a7 */ /* 0x0005e2000810043f */
[----:B------:R-:W-:Y:S02]  /*3cc0*/  WARPGROUP.ARRIVE ;  /* 0x00000000000079c5 */ /* 0x000fe40000000000 */
[----:B------:R-:W-:-:S04]  /*3cd0*/  UMOV UR6, UR4 ;  /* 0x0000000400067c82 */ /* 0x000fc80008000000 */
[----:B------:R-:W-:Y:S01]  /*3ce0*/  HGMMA.64x128x16.F32 R88, R184, gdesc[UR4].tnspB, R88, gsb0 ;  /* 0x41e00004b8587df0 */ /* 0x000fe20008000858 */
[----:B------:R-:W-:Y:S01]  /*3cf0*/  UIADD3 UR6, UR4, 0x80, URZ ;  /* 0x0000008004067890 */ /* 0x000fe2000fffe03f */
[----:B------:R-:W-:Y:S01]  /*3d00*/  UMOV UR7, 0x40000040 ;  /* 0x4000004000077882 */ /* 0x000fe20000000000 */
[----:B-1----:R-:W-:Y:S01]  /*3d10*/  SHF.R.U32.HI R15, RZ, 0x7, R13 ;  /* 0x00000007ff0f7819 */ /* 0x002fe2000001160d */
[----:B------:R-:W-:-:S04]  /*3d20*/  IMAD.IADD R13, R9, 0x1, R10 ;  /* 0x00000001090d7824 */ /* 0x000fc800078e020a */
[----:B------:R-:W-:Y:S02]  /*3d30*/  VIADD R14, R15, 0x9 ;  /* 0x000000090f0e7836 */ /* 0x000fe40000000000 */
[----:B------:R-:W-:Y:S02]  /*3d40*/  IMAD R13, R13, 0x4, R16 ;  /* 0x000000040d0d7824 */ /* 0x000fe400078e0210 */
        /* <DEDUP_REMOVED lines=34> */
.L_x_250:
        /* <DEDUP_REMOVED lines=11> */
.L_x_240:
[----:B------:R-:W4:Y:S01]  /*4020*/  S2UR UR8, SR_CTAID.Y ;  /* 0x00000000000879c3 */ /* 0x000f220000002600 */
[----:B------:R-:W5:Y:S01]  /*4030*/  S2R R8, SR_TID.X ;  /* 0x0000000000087919 */ /* 0x000f620000002100 */
[----:B------:R-:W-:Y:S01]  /*4040*/  ULDC UR4, c[0x0][0x850] ;  /* 0x0002140000047ab9 */ /* 0x000fe20000000800 */
[----:B------:R-:W-:Y:S01]  /*4050*/  ULDC.64 UR12, c[0x0][0x818] ;  /* 0x00020600000c7ab9 */ /* 0x000fe20000000a00 */
[----:B------:R-:W-:-:S04]  /*4060*/  UISETP.NE.AND UP0, UPT, UR4, 0x1, UPT ;  /* 0x000000010400788c */ /* 0x000fc8000bf05270 */
[----:B------:R-:W1:Y:S07]  /*4070*/  S2UR UR6, SR_CTAID.X ;  /* 0x00000000000679c3 */ /* 0x000e6e0000002500 */
[----:B------:R-:W-:Y:S01]  /*4080*/  @UP0 ULDC UR4, c[0x0][0x854] ;  /* 0x0002150000040ab9 */ /* 0x000fe20000000800 */
[----:B------:R-:W-:Y:S01]  /*4090*/  @UP0 ULDC UR7, c[0x0][0x858] ;  /* 0x0002160000070ab9 */ /* 0x000fe20000000800 */
[----:B------:R-:W3:Y:S01]  /*40a0*/  S2UR UR11, SR_CTAID.Z ;  /* 0x00000000000b79c3 */ /* 0x000ee20000002700 */
[----:B----4-:R-:W-:-:S07]  /*40b0*/  UIMAD.WIDE.U32 UR4, UR8, UR4, URZ ;  /* 0x00000004080472a5 */ /* 0x010fce000f8e003f */
[----:B--2---:R-:W2:Y:S01]  /*40c0*/  LDC.64 R10, c[0x0][0x820] ;  /* 0x00020800ff0a7b82 */ /* 0x004ea20000000a00 */
[----:B------:R-:W-:Y:S02]  /*40d0*/  @UP0 USHF.R.U32.HI UR8, URZ, UR7, UR5 ;  /* 0x000000073f080299 */ /* 0x000fe40008011605 */
[----:B-1----:R-:W-:-:S05]  /*40e0*/  USHF.L.U32 UR6, UR6, 0xe, URZ ;  /* 0x0000000e06067899 */ /* 0x002fca000800063f */
[----:B------:R-:W1:Y:S01]  /*40f0*/  LDC.64 R12, c[0x0][0x848] ;  /* 0x00021200ff0c7b82 */ /* 0x000e620000000a00 */
[----:B------:R-:W-:Y:S01]  /*4100*/  USHF.R.S32.HI UR9, URZ, 0x1f, UR8 ;  /* 0x0000001f3f097899 */ /* 0x000fe20008011408 */
[----:B-----5:R-:W-:Y:S01]  /*4110*/  VIADD R0, R8, 0xffffff80 ;  /* 0xffffff8008007836 */ /* 0x020fe20000000000 */
[----:B------:R-:W-:Y:S02]  /*4120*/  USHF.R.S32.HI UR7, URZ, 0x1f, UR6 ;  /* 0x0000001f3f077899 */ /* 0x000fe40008011406 */
[----:B------:R-:W-:Y:S02]  /*4130*/  UIMAD UR10, UR9, UR12, URZ ;  /* 0x0000000c090a72a4 */ /* 0x000fe4000f8e023f */
[----:B------:R-:W-:Y:S01]  /*4140*/  UIMAD.WIDE.U32 UR4, UR8, UR12, UR6 ;  /* 0x0000000c080472a5 */ /* 0x000fe2000f8e0006 */
[----:B------:R-:W-:Y:S01]  /*4150*/  SHF.R.S32.HI R3, RZ, 0x1f, R0 ;  /* 0x0000001fff037819 */ /* 0x000fe20000011400 */
[----:B------:R-:W-:-:S03]  /*4160*/  UIMAD UR10, UR8, UR13, UR10 ;  /* 0x0000000d080a72a4 */ /* 0x000fc6000f8e020a */
[----:B------:R-:W-:Y:S01]  /*4170*/  ULDC.64 UR12, c[0x0][0x840] ;  /* 0x00021000000c7ab9 */ /* 0x000fe20000000a00 */
[----:B------:R-:W-:Y:S01]  /*4180*/  LEA.HI R3, R3, R0, RZ, 0x7 ;  /* 0x0000000003037211 */ /* 0x000fe200078f38ff */
[----:B------:R-:W-:Y:S01]  /*4190*/  UIMAD UR9, UR9, UR12, URZ ;  /* 0x0000000c090972a4 */ /* 0x000fe2000f8e023f */
[----:B---3--:R-:W-:Y:S01]  /*41a0*/  IMAD.U32 R2, RZ, RZ, UR4 ;  /* 0x00000004ff027e24 */ /* 0x008fe2000f8e00ff */
[----:B------:R-:W-:Y:S01]  /*41b0*/  UIMAD.WIDE.U32 UR6, UR8, UR12, UR6 ;  /* 0x0000000c080672a5 */ /* 0x000fe2000f8e0006 */
[----:B------:R-:W-:Y:S01]  /*41c0*/  SHF.R.S32.HI R0, RZ, 0x7, R3 ;  /* 0x00000007ff007819 */ /* 0x000fe20000011403 */
[----:B------:R-:W-:Y:S01]  /*41d0*/  UIMAD UR8, UR8, UR13, UR9 ;  /* 0x0000000d080872a4 */ /* 0x000fe2000f8e0209 */
[----:B------:R-:W-:Y:S01]  /*41e0*/  IMAD.U32 R3, RZ, RZ, UR5 ;  /* 0x00000005ff037e24 */ /* 0x000fe2000f8e00ff */
[----:B------:R-:W-:Y:S02]  /*41f0*/  UIADD3 UR9, UR5, UR10, URZ ;  /* 0x0000000a05097290 */ /* 0x000fe4000fffe03f */
[----:B------:R-:W-:Y:S01]  /*4200*/  USHF.R.S32.HI UR10, URZ, 0x1f, UR11 ;  /* 0x0000001f3f0a7899 */ /* 0x000fe2000801140b */
[----:B------:R-:W-:Y:S01]  /*4210*/  IMAD R9, R0, 0x2000, R9 ;  /* 0x0000200000097824 */ /* 0x000fe200078e0209 */
[----:B------:R-:W-:-:S02]  /*4220*/  UIADD3 UR8, UR7, UR8, URZ ;  /* 0x0000000807087290 */ /* 0x000fc4000fffe03f */
[----:B------:R-:W-:Y:S01]  /*4230*/  IMAD.U32 R5, RZ, RZ, UR7 ;  /* 0x00000007ff057e24 */ /* 0x000fe2000f8e00ff */
[----:B------:R-:W-:Y:S01]  /*4240*/  ULDC UR4, c[0x0][0x740] ;  /* 0x0001d00000047ab9 */ /* 0x000fe20000000800 */
[----:B------:R-:W-:Y:S02]  /*4250*/  IMAD.U32 R3, RZ, RZ, UR9 ;  /* 0x00000009ff037e24 */ /* 0x000fe4000f8e00ff */
[----:B------:R-:W-:Y:S01]  /*4260*/  FMUL.FTZ R88, R88, UR4 ;  /* 0x0000000458587c20 */ /* 0x000fe20008410000 */
[----:B--2---:R-:W-:Y:S02]  /*4270*/  IMAD R0, R10, UR10, RZ ;  /* 0x0000000a0a007c24 */ /* 0x004fe4000f8e02ff */
[----:B------:R-:W-:Y:S01]  /*4280*/  FMUL.FTZ R89, R89, UR4 ;  /* 0x0000000459597c20 */ /* 0x000fe20008410000 */
[----:B------:R-:W-:Y:S02]  /*4290*/  IMAD.U32 R4, RZ, RZ, UR6 ;  /* 0x00000006ff047e24 */ /* 0x000fe4000f8e00ff */
[----:B------:R-:W-:Y:S01]  /*42a0*/  FMUL.FTZ R90, R90, UR4 ;  /* 0x000000045a5a7c20 */ /* 0x000fe20008410000 */
[----:B------:R-:W-:-:S02]  /*42b0*/  IMAD.U32 R5, RZ, RZ, UR8 ;  /* 0x00000008ff057e24 */ /* 0x000fc4000f8e00ff */
[----:B------:R-:W-:Y:S01]  /*42c0*/  FMUL.FTZ R91, R91, UR4 ;  /* 0x000000045b5b7c20 */ /* 0x000fe20008410000 */
[----:B-1----:R-:W-:Y:S02]  /*42d0*/  IMAD R6, R12, UR10, RZ ;  /* 0x0000000a0c067c24 */ /* 0x002fe4000f8e02ff */
[----:B------:R-:W-:Y:S01]  /*42e0*/  FMUL.FTZ R92, R92, UR4 ;  /* 0x000000045c5c7c20 */ /* 0x000fe20008410000 */
[----:B------:R-:W-:Y:S02]  /*42f0*/  IMAD R7, R11, UR11, R0 ;  /* 0x0000000b0b077c24 */ /* 0x000fe4000f8e0200 */
[----:B------:R-:W-:Y:S01]  /*4300*/  FMUL.FTZ R93, R93, UR4 ;  /* 0x000000045d5d7c20 */ /* 0x000fe20008410000 */
[----:B------:R-:W-:-:S04]  /*4310*/  IMAD.WIDE.U32 R2, R10, UR11, R2 ;  /* 0x0000000b0a027c25 */ /* 0x000fc8000f8e0002 */
[----:B------:R-:W-:Y:S01]  /*4320*/  FMUL.FTZ R94, R94, UR4 ;  /* 0x000000045e5e7c20 */ /* 0x000fe20008410000 */
[----:B------:R-:W-:Y:S01]  /*4330*/  FMUL.FTZ R95, R95, UR4 ;  /* 0x000000045f5f7c20 */ /* 0x000fe20008410000 */
[----:B------:R-:W-:Y:S01]  /*4340*/  FMUL.FTZ R96, R96, UR4 ;  /* 0x0000000460607c20 */ /* 0x000fe20008410000 */
[----:B------:R-:W-:Y:S02]  /*4350*/  IMAD R11, R13, UR11, R6 ;  /* 0x0000000b0d0b7c24 */ /* 0x000fe4000f8e0206 */
[----:B------:R-:W-:Y:S01]  /*4360*/  FMUL.FTZ R97, R97, UR4 ;  /* 0x0000000461617c20 */ /* 0x000fe20008410000 */
[----:B------:R-:W-:-:S04]  /*4370*/  IMAD.WIDE.U32 R4, R12, UR11, R4 ;  /* 0x0000000b0c047c25 */ /* 0x000fc8000f8e0004 */
        /* <DEDUP_REMOVED lines=54> */
[----:B------:R-:W-:Y:S05]  /*46e0*/  WARPSYNC.ALL ;  /* 0x0000000000007948 */ /* 0x000fea0003800000 */
[----:B------:R-:W-:-:S02]  /*46f0*/  IMAD R9, R9, 0x4, R16 ;  /* 0x0000000409097824 */ /* 0x000fc400078e0210 */
[----:B------:R-:W-:Y:S02]  /*4700*/  IMAD.IADD R6, R3, 0x1, R7 ;  /* 0x0000000103067824 */ /* 0x000fe400078e0207 */
[----:B------:R-:W-:Y:S01]  /*4710*/  IMAD.IADD R0, R5, 0x1, R11 ;  /* 0x0000000105007824 */ /* 0x000fe200078e020b */
[----:B------:R-:W-:Y:S01]  /*4720*/  BAR.SYNC.DEFER_BLOCKING 0x1, 0x100 ;  /* 0x0044000000007b1d */ /* 0x000fe20000010000 */
[----:B------:R-:W-:-:S07]  /*4730*/  ISETP.NE.AND P1, PT, R8, 0x80, PT ;  /* 0x000000800800780c */ /* 0x000fce0003f25270 */
[----:B------:R-:W1:Y:S01]  /*4740*/  LDC.64 R10, c[0x0][0x800] ;  /* 0x00020000ff0a7b82 */ /* 0x000e620000000a00 */
[----:B------:R-:W-:Y:S07]  /*4750*/  BSSY B0, `(.L_x_252) ;  /* 0x000002c000007945 */ /* 0x000fee0003800000 */
[----:B------:R-:W2:Y:S01]  /*4760*/  LDC.64 R12, c[0x0][0x828] ;  /* 0x00020a00ff0c7b82 */ /* 0x000ea20000000a00 */
[----:B------:R3:W-:Y:S04]  /*4770*/  STS.128 [R9], R24 ;  /* 0x0000001809007388 */ /* 0x0007e80000000c00 */
[----:B------:R3:W-:Y:S01]  /*4780*/  STS.128 [R9+0x800], R28 ;  /* 0x0008001c09007388 */ /* 0x0007e20000000c00 */
[----:B-1----:R-:W-:-:S03]  /*4790*/  LEA R10, P0, R2, R10, 0x2 ;  /* 0x0000000a020a7211 */ /* 0x002fc600078010ff */
[----:B------:R3:W-:Y:S01]  /*47a0*/  STS.128 [R9+0x1000], R32 ;  /* 0x0010002009007388 */ /* 0x0007e20000000c00 */
[----:B------:R-:W-:-:S03]  /*47b0*/  LEA.HI.X R6, R2, R11, R6, 0x2, P0 ;  /* 0x0000000b02067211 */ /* 0x000fc600000f1406 */
[----:B------:R3:W-:Y:S01]  /*47c0*/  STS.128 [R9+0x1800], R36 ;  /* 0x0018002409007388 */ /* 0x0007e20000000c00 */
[----:B--2---:R-:W-:-:S03]  /*47d0*/  LEA R12, P2, R4, R12, 0x2 ;  /* 0x0000000c040c7211 */ /* 0x004fc600078410ff */
[----:B------:R3:W-:Y:S01]  /*47e0*/  STS.128 [R9+0x2000], R40 ;  /* 0x0020002809007388 */ /* 0x0007e20000000c00 */
[----:B------:R-:W-:-:S03]  /*47f0*/  LEA.HI.X R0, R4, R13, R0, 0x2, P2 ;  /* 0x0000000d04007211 */ /* 0x000fc600010f1400 */
[----:B------:R3:W-:Y:S04]  /*4800*/  STS.128 [R9+0x2800], R44 ;  /* 0x0028002c09007388 */ /* 0x0007e80000000c00 */
        /* <DEDUP_REMOVED lines=15> */
[----:B-1----:R-:W1:Y:S02]  /*4900*/  FENCE.VIEW.ASYNC.S ;  /* 0x00000000000073c6 */ /* 0x002e640000000000 */
[----:B-1----:R-:W-:Y:S06]  /*4910*/  BAR.SYNC.DEFER_BLOCKING 0x1, 0x100 ;  /* 0x0044000000007b1d */ /* 0x002fec0000010000 */
[----:B------:R-:W-:Y:S05]  /*4920*/  @P1 BRA `(.L_x_253) ;  /* 0x0000000000381947 */ /* 0x000fea0003800000 */
[----:B------:R-:W-:Y:S01]  /*4930*/  R2UR UR4, R12 ;  /* 0x000000000c0472ca */ /* 0x000fe200000e0000 */
[----:B------:R-:W-:Y:S01]  /*4940*/  UMOV UR7, 0x1000 ;  /* 0x0000100000077882 */ /* 0x000fe20000000000 */
[----:B------:R-:W-:Y:S01]  /*4950*/  R2UR UR5, R0 ;  /* 0x00000000000572ca */ /* 0x000fe200000e0000 */
[----:B------:R-:W-:Y:S01]  /*4960*/  UMOV UR8, 0x0 ;  /* 0x0000000000087882 */ /* 0x000fe20000000000 */
[----:B------:R-:W-:Y:S01]  /*4970*/  R2UR UR6, R16 ;  /* 0x00000000100672ca */ /* 0x000fe200000e0000 */
[----:B------:R-:W-:Y:S01]  /*4980*/  UMOV UR9, 0x14f00000 ;  /* 0x14f0000000097882 */ /* 0x000fe20000000000 */
[----:B------:R-:W-:-:S13]  /*4990*/  PLOP3.LUT P0, PT, PT, PT, PT, 0x80, 0x0 ;  /* 0x000000000000781c */ /* 0x000fda0003f0f070 */
.L_x_254:
[----:B------:R-:W-:Y:S01]  /*49a0*/  @P0 ELECT P2, URZ, PT ;  /* 0x00000000003f082f */ /* 0x000fe20003840000 */
[----:B------:R1:W-:-:S12]  /*49b0*/  UBLKRED.G.S.ADD.F32.RN [UR4], [UR6], UR7, desc[UR8] ;  /* 0x00000804060073bb */ /* 0x0003d800080a1407 */
[----:B------:R-:W-:Y:S02]  /*49c0*/  @P2 PLOP3.LUT P0, PT, P2, PT, PT, 0x8, 0x0 ;  /* 0x000000000000281c */ /* 0x000fe4000170e170 */
[----:B------:R-:W-:-:S11]  /*49d0*/  PLOP3.LUT P2, PT, PT, PT, PT, 0x8, 0x0 ;  /* 0x000000000000781c */ /* 0x000fd60003f4e170 */
[----:B-1----:R-:W-:Y:S05]  /*49e0*/  @P0 BRA.U.ANY `(.L_x_254) ;  /* 0xfffffffd00ec0947 */ /* 0x002fea000393ffff */
[----:B------:R0:W-:Y:S01]  /*49f0*/  UTMACMDFLUSH ;  /* 0x00000000000079b7 */ /* 0x0001e20000000000 */
[----:B------:R-:W-:-:S04]  /*4a00*/  DEPBAR.LE SB0, 0x0 ;  /* 0x000080000000791a */ /* 0x000fc80000000000 */
.L_x_253:
[----:B------:R-:W-:Y:S05]  /*4a10*/  BSYNC B0 ;  /* 0x0000000000007941 */ /* 0x000fea0003800000 */
.L_x_252:
[----:B------:R-:W-:Y:S06]  /*4a20*/  BAR.SYNC.DEFER_BLOCKING 0x1, 0x100 ;  /* 0x0044000000007b1d */ /* 0x000fec0000010000 */
[----:B------:R4:W-:Y:S04]  /*4a30*/  STS.128 [R9], R88 ;  /* 0x0000005809007388 */ /* 0x0009e80000000c00 */
        /* <DEDUP_REMOVED lines=30> */
.L_x_255:
[----:B------:R-:W-:Y:S01]  /*4c20*/  @P0 ELECT P1, URZ, PT ;  /* 0x00000000003f082f */ /* 0x000fe20003820000 */
[----:B------:R1:W-:-:S12]  /*4c30*/  UBLKRED.G.S.ADD.F32.RN [UR4], [UR6], UR7, desc[UR8] ;  /* 0x00000804060073bb */ /* 0x0003d800080a1407 */
[----:B------:R-:W-:Y:S02]  /*4c40*/  @P1 PLOP3.LUT P0, PT, P1, PT, PT, 0x8, 0x0 ;  /* 0x000000000000181c */ /* 0x000fe40000f0e170 */
[----:B------:R-:W-:-:S11]  /*4c50*/  PLOP3.LUT P1, PT, PT, PT, PT, 0x8, 0x0 ;  /* 0x000000000000781c */ /* 0x000fd60003f2e170 */
[----:B-1----:R-:W-:Y:S05]  /*4c60*/  @P0 BRA.U.ANY `(.L_x_255) ;  /* 0xfffffffd00ec0947 */ /* 0x002fea000393ffff */
[----:B------:R0:W-:Y:S01]  /*4c70*/  UTMACMDFLUSH ;  /* 0x00000000000079b7 */ /* 0x0001e20000000000 */
[----:B------:R-:W-:-:S04]  /*4c80*/  DEPBAR.LE SB0, 0x0 ;  /* 0x000080000000791a */ /* 0x000fc80000000000 */
[----:B------:R-:W-:Y:S05]  /*4c90*/  BRA `(.L_x_232) ;  /* 0x00000028001c7947 */ /* 0x000fea0003800000 */
.L_x_230:
        /* <DEDUP_REMOVED lines=51> */
.L_x_270:
        /* <DEDUP_REMOVED lines=21> */
.L_x_259:
[----:B------:R-:W-:Y:S05]  /*5120*/  BSYNC B0 ;  /* 0x0000000000007941 */ /* 0x000fea0003800000 */
.L_x_258:
        /* <DEDUP_REMOVED lines=13> */
.L_x_261:
[----:B------:R-:W-:Y:S05]  /*5200*/  BSYNC B0 ;  /* 0x0000000000007941 */ /* 0x000fea0003800000 */
.L_x_260:
[----:B------:R-:W-:Y:S06]  /*5210*/  BAR.ARV 0xa, 0xa0 ;  /* 0x0282800000007b1d */ /* 0x000fec0000002000 */
[----:B------:R-:W-:Y:S04]  /*5220*/  BSSY B0, `(.L_x_262) ;  /* 0x0000003000007945 */ /* 0x000fe80003800000 */
[----:B------:R-:W-:Y:S05]  /*5230*/  @!P0 BRA `(.L_x_263) ;  /* 0x0000000000048947 */ /* 0x000fea0003800000 */
[----:B------:R-:W-:-:S04]  /*5240*/  DEPBAR.LE SB0, 0x0 ;  /* 0x000080000000791a */ /* 0x000fc80000000000 */
.L_x_263:
[----:B------:R-:W-:Y:S05]  /*5250*/  BSYNC B0 ;  /* 0x0000000000007941 */ /* 0x000fea0003800000 */
.L_x_262:
        /* <DEDUP_REMOVED lines=13> */
.L_x_265:
[----:B------:R-:W-:Y:S05]  /*5330*/  BSYNC B0 ;  /* 0x0000000000007941 */ /* 0x000fea0003800000 */
.L_x_264:
        /* <DEDUP_REMOVED lines=13> */
.L_x_267:
[----:B------:R-:W-:Y:S05]  /*5410*/  BSYNC B0 ;  /* 0x0000000000007941 */ /* 0x000fea0003800000 */
.L_x_266:
[----:B------:R-:W-:Y:S01]  /*5420*/  VIADD R0, R0, 0xfffffffe ;  /* 0xfffffffe00007836 */ /* 0x000fe20000000000 */
[----:B------:R-:W-:Y:S06]  /*5430*/  BAR.ARV 0xa, 0xa0 ;  /* 0x0282800000007b1d */ /* 0x000fec0000002000 */
[----:B------:R-:W-:Y:S01]  /*5440*/  BSSY B0, `(.L_x_268) ;  /* 0x0000004000007945 */ /* 0x000fe20003800000 */
[----:B------:R-:W-:-:S03]  /*5450*/  ISETP.NE.AND P1, PT, R0, RZ, PT ;  /* 0x000000ff0000720c */ /* 0x000fc60003f25270 */
[----:B------:R-:W-:Y:S10]  /*5460*/  @!P0 BRA `(.L_x_269) ;  /* 0x0000000000048947 */ /* 0x000ff40003800000 */
[----:B------:R-:W-:-:S04]  /*5470*/  DEPBAR.LE SB0, 0x0 ;  /* 0x000080000000791a */ /* 0x000fc80000000000 */
.L_x_269:
[----:B------:R-:W-:Y:S05]  /*5480*/  BSYNC B0 ;  /* 0x0000000000007941 */ /* 0x000fea0003800000 */
.L_x_268:
[----:B------:R-:W-:Y:S06]  /*5490*/  BAR.ARV 0xb, 0xa0 ;  /* 0x02c2800000007b1d */ /* 0x000fec0000002000 */
[----:B------:R-:W-:Y:S02]  /*54a0*/  UIADD3 UR5, UR5, 0x2, URZ ;  /* 0x0000000205057890 */ /* 0x000fe4000fffe03f */
[----:B------:R-:W-:Y:S01]  /*54b0*/  UIADD3 UR4, UR4, 0x1, URZ ;  /* 0x0000000104047890 */ /* 0x000fe2000fffe03f */
[----:B------:R-:W-:Y:S11]  /*54c0*/  @P1 BRA `(.L_x_270) ;  /* 0xfffffff800c01947 */ /* 0x000ff6000383ffff */
[----:B------:R-:W-:-:S12]  /*54d0*/  USHF.L.U32 UR5, UR5, 0xd, URZ ;  /* 0x0000000d05057899 */ /* 0x000fd8000800063f */
.L_x_257:
        /* <DEDUP_REMOVED lines=19> */
.L_x_272:
[----:B------:R-:W-:Y:S05]  /*5610*/  BSYNC B0 ;  /* 0x0000000000007941 */ /* 0x000fea0003800000 */
.L_x_271:
        /* <DEDUP_REMOVED lines=19> */
.L_x_274:
[----:B------:R-:W-:Y:S05]  /*5750*/  BSYNC B0 ;  /* 0x0000000000007941 */ /* 0x000fea0003800000 */
.L_x_273:
[----:B------:R-:W-:Y:S06]  /*5760*/  BAR.ARV 0xa, 0xa0 ;  /* 0x0282800000007b1d */ /* 0x000fec0000002000 */
[----:B------:R-:W-:Y:S04]  /*5770*/  BSSY B0, `(.L_x_275) ;  /* 0x0000003000007945 */ /* 0x000fe80003800000 */
[----:B------:R-:W-:Y:S05]  /*5780*/  @!P0 BRA `(.L_x_276) ;  /* 0x0000000000048947 */ /* 0x000fea0003800000 */
[----:B------:R-:W-:-:S04]  /*5790*/  DEPBAR.LE SB0, 0x0 ;  /* 0x000080000000791a */ /* 0x000fc80000000000 */
.L_x_276:
[----:B------:R-:W-:Y:S05]  /*57a0*/  BSYNC B0 ;  /* 0x0000000000007941 */ /* 0x000fea0003800000 */
.L_x_275:
[----:B------:R-:W-:Y:S06]  /*57b0*/  BAR.ARV 0xb, 0xa0 ;  /* 0x02c2800000007b1d */ /* 0x000fec0000002000 */
[----:B------:R-:W-:Y:S05]  /*57c0*/  BRA `(.L_x_232) ;  /* 0x0000001c00507947 */ /* 0x000fea0003800000 */
.L_x_256:
        /* <DEDUP_REMOVED lines=55> */
.L_x_307:
[----:B------:R-:W-:Y:S02]  /*5b40*/  IMAD.IADD R10, R7, 0x1, R3 ;  /* 0x00000001070a7824 */ /* 0x000fe400078e0203 */
[----:B-1----:R-:W-:Y:S02]  /*5b50*/  IMAD.SHL.U32 R0, R2, 0x80, RZ ;  /* 0x0000008002007824 */ /* 0x002fe400078e00ff */
[----:B------:R-:W-:Y:S01]  /*5b60*/  IMAD.MOV.U32 R9, RZ, RZ, 0x1 ;  /* 0x00000001ff097424 */ /* 0x000fe200078e00ff */
[----:B------:R-:W-:Y:S06]  /*5b70*/  @P0 BRA `(.L_x_280) ;  /* 0x0000000000180947 */ /* 0x000fec0003800000 */
[----:B------:R-:W1:Y:S01]  /*5b80*/  S2R R4, SR_TID.X ;  /* 0x0000000000047919 */ /* 0x000e620000002100 */
[----:B------:R-:W-:-:S04]  /*5b90*/  IMAD.MOV.U32 R2, RZ, RZ, 0x4100 ;  /* 0x00004100ff027424 */ /* 0x000fc800078e00ff */
[----:B------:R2:W-:Y:S01]  /*5ba0*/  SYNCS.ARRIVE.TRANS64 RZ, [R11+URZ+0x30810], R2 ;  /* 0x030810020bff79a7 */ /* 0x0005e2000800003f */
[----:B-1----:R-:W-:-:S13]  /*5bb0*/  LOP3.LUT P1, RZ, R4, 0x1f, RZ, 0xc0, !PT ;  /* 0x0000001f04ff7812 */ /* 0x002fda000782c0ff */
[----:B--2---:R-:W-:Y:S05]  /*5bc0*/  @!P1 BRA `(.L_x_280) ;  /* 0x0000000000049947 */ /* 0x004fea0003800000 */
[----:B------:R-:W-:Y:S01]  /*5bd0*/  BPT.TRAP 0x1 ;  /* 0x000000040000795c */ /* 0x000fe20000300000 */
.L_x_280:
[----:B------:R-:W1:Y:S01]  /*5be0*/  LDC.64 R2, c[0x0][0x198] ;  /* 0x00006600ff027b82 */ /* 0x000e620000000a00 */
[----:B------:R-:W-:Y:S01]  /*5bf0*/  R2UR UR11, R0 ;  /* 0x00000000000b72ca */ /* 0x000fe200000e0000 */
[----:B------:R-:W-:Y:S01]  /*5c00*/  UMOV UR19, URZ ;  /* 0x0000003f00137c82 */ /* 0x000fe20008000000 */
[----:B------:R-:W-:Y:S01]  /*5c10*/  R2UR UR8, R11 ;  /* 0x000000000b0872ca */ /* 0x000fe200000e0000 */
[----:B------:R-:W-:Y:S01]  /*5c20*/  UMOV UR22, 0x0 ;  /* 0x0000000000167882 */ /* 0x000fe20000000000 */
[----:B------:R-:W-:Y:S01]  /*5c30*/  UMOV UR23, 0x14f00000 ;  /* 0x14f0000000177882 */ /* 0x000fe20000000000 */
[----:B------:R-:W-:Y:S01]  /*5c40*/  UMOV UR18, URZ ;  /* 0x0000003f00127c82 */ /* 0x000fe20008000000 */
[----:B------:R-:W-:Y:S01]  /*5c50*/  UMOV UR26, 0x40 ;  /* 0x00000040001a7882 */ /* 0x000fe20000000000 */
[----:B------:R-:W2:Y:S01]  /*5c60*/  LDC R12, c[0x0][0x280] ;  /* 0x0000a000ff0c7b82 */ /* 0x000ea20000000800 */
[----:B------:R-:W-:Y:S01]  /*5c70*/  UMOV UR28, UR20 ;  /* 0x00000014001c7c82 */ /* 0x000fe20008000000 */
[----:B------:R-:W-:Y:S01]  /*5c80*/  UMOV UR29, UR21 ;  /* 0x00000015001d7c82 */ /* 0x000fe20008000000 */
[----:B------:R-:W-:Y:S01]  /*5c90*/  UMOV UR27, UR19 ;  /* 0x00000013001b7c82 */ /* 0x000fe20008000000 */
[----:B------:R-:W-:Y:S01]  /*5ca0*/  UMOV UR10, 0x10 ;  /* 0x00000010000a7882 */ /* 0x000fe20000000000 */
[----:B------:R-:W-:Y:S01]  /*5cb0*/  IMAD.MOV.U32 R4, RZ, RZ, 0x10000 ;  /* 0x00010000ff047424 */ /* 0x000fe200078e00ff */
[----:B------:R-:W-:Y:S01]  /*5cc0*/  UMOV UR30, 0x0 ;  /* 0x00000000001e7882 */ /* 0x000fe20000000000 */
[----:B------:R-:W-:Y:S01]  /*5cd0*/  UMOV UR31, 0x10000000 ;  /* 0x10000000001f7882 */ /* 0x000fe20000000000 */
[----:B------:R-:W-:Y:S01]  /*5ce0*/  UIADD3 UR16, UR8, 0x18000, URZ ;  /* 0x0001800008107890 */ /* 0x000fe2000fffe03f */
[----:B------:R-:W-:Y:S01]  /*5cf0*/  IMAD.MOV.U32 R20, RZ, RZ, RZ ;  /* 0x000000ffff147224 */ /* 0x000fe200078e00ff */
[----:B------:R-:W-:Y:S01]  /*5d00*/  UIADD3 UR17, UR8, 0x30810, URZ ;  /* 0x0003081008117890 */ /* 0x000fe2000fffe03f */
[----:B------:R-:W-:Y:S01]  /*5d10*/  IMAD.MOV.U32 R5, RZ, RZ, RZ ;  /* 0x000000ffff057224 */ /* 0x000fe200078e00ff */
[----:B------:R-:W-:-:S02]  /*5d20*/  UIADD3 UR24, UR8, 0x1a000, URZ ;  /* 0x0001a00008187890 */ /* 0x000fc4000fffe03f */
[----:B------:R-:W-:Y:S01]  /*5d30*/  UIADD3 UR32, UR8, 0x28000, URZ ;  /* 0x0002800008207890 */ /* 0x000fe2000fffe03f */
[----:B-1----:R-:W-:Y:S02]  /*5d40*/  IMAD.MOV.U32 R8, RZ, RZ, R2 ;  /* 0x000000ffff087224 */ /* 0x002fe400078e0002 */
[----:B------:R-:W-:Y:S01]  /*5d50*/  UMOV UR25, UR17 ;  /* 0x0000001100197c82 */ /* 0x000fe20008000000 */
[----:B------:R-:W-:Y:S01]  /*5d60*/  UMOV UR33, UR17 ;  /* 0x0000001100217c82 */ /* 0x000fe20008000000 */
[----:B------:R-:W-:Y:S01]  /*5d70*/  UIADD3 UR9, UR8, 0x30800, URZ ;  /* 0x0003080008097890 */ /* 0x000fe2000fffe03f */
[----:B------:R-:W-:Y:S01]  /*5d80*/  IADD3 R0, P1, R8, 0x2f0, RZ ;  /* 0x000002f008007810 */ /* 0x000fe20007f3e0ff */
[----:B------:R-:W-:Y:S01]  /*5d90*/  UIADD3 UR40, UR8, 0x4000, URZ ;  /* 0x0000400008287890 */ /* 0x000fe2000fffe03f */
[----:B------:R-:W-:Y:S02]  /*5da0*/  UMOV UR13, UR21 ;  /* 0x00000015000d7c82 */ /* 0x000fe40008000000 */
[----:B------:R-:W-:Y:S01]  /*5db0*/  R2UR UR6, R0 ;  /* 0x00000000000672ca */ /* 0x000fe200000e0000 */
[----:B------:R-:W-:Y:S01]  /*5dc0*/  UMOV UR42, 0x40 ;  /* 0x00000040002a7882 */ /* 0x000fe20000000000 */
        /* <DEDUP_REMOVED lines=11> */
[----:B------:R-:W-:-:S03]  /*5e80*/  UMOV UR34, UR18 ;  /* 0x0000001200227c82 */ /* 0x000fc60008000000 */
[----:B------:R-:W-:Y:S01]  /*5e90*/  R2UR UR7, R2 ;  /* 0x00000000020772ca */ /* 0x000fe200000e0000 */
[----:B------:R-:W-:-:S05]  /*5ea0*/  IMAD.X R2, RZ, RZ, R0, P2 ;  /* 0x000000ffff027224 */ /* 0x000fca00010e0600 */
[----:B------:R-:W-:Y:S02]  /*5eb0*/  R2UR UR39, R2 ;  /* 0x00000000022772ca */ /* 0x000fe400000e0000 */
[----:B------:R-:W-:-:S04]  /*5ec0*/  IADD3 R2, P1, R8, 0xf0, RZ ;  /* 0x000000f008027810 */ /* 0x000fc80007f3e0ff */
[----:B------:R-:W-:Y:S01]  /*5ed0*/  R2UR UR14, R2 ;  /* 0x00000000020e72ca */ /* 0x000fe200000e0000 */
[----:B------:R-:W-:Y:S01]  /*5ee0*/  IMAD.X R3, RZ, RZ, R0, P1 ;  /* 0x000000ffff037224 */ /* 0x000fe200008e0600 */
[----:B--2---:R-:W-:-:S04]  /*5ef0*/  ISETP.GE.AND P1, PT, R12, 0x41, PT ;  /* 0x000000410c00780c */ /* 0x004fc80003f26270 */
        /* <DEDUP_REMOVED lines=33> */
.L_x_291:
[----:B------:R-:W-:-:S04]  /*6110*/  SHF.L.U32 R21, R9, 0x1f, RZ ;  /* 0x0000001f09157819 */ /* 0x000fc800000006ff */
[----:B-1----:R-:W1:Y:S02]  /*6120*/  SYNCS.PHASECHK.TRANS64.TRYWAIT P1, [R11+URZ+0x30840], R21 ;  /* 0x030840150b0075a7 */ /* 0x002e64000802017f */
[----:B-12---:R-:W-:Y:S05]  /*6130*/  @!P1 BRA `(.L_x_283) ;  /* 0x0000001400689947 */ /* 0x006fea0003800000 */
.L_x_308:
[----:B------:R-:W-:Y:S05]  /*6140*/  @P0 BRA `(.L_x_284) ;  /* 0x0000000000140947 */ /* 0x000fea0003800000 */
[----:B------:R-:W-:Y:S01]  /*6150*/  ISETP.NE.AND P1, PT, R14, RZ, PT ;  /* 0x000000ff0e00720c */ /* 0x000fe20003f25270 */
[----:B------:R-:W-:-:S04]  /*6160*/  IMAD.MOV.U32 R0, RZ, RZ, 0x4100 ;  /* 0x00004100ff007424 */ /* 0x000fc800078e00ff */
[----:B------:R2:W-:Y:S08]  /*6170*/  SYNCS.ARRIVE.TRANS64 RZ, [R11+URZ+0x30830], R0 ;  /* 0x030830000bff79a7 */ /* 0x0005f0000800003f */
[----:B------:R-:W-:Y:S05]  /*6180*/  @!P1 BRA `(.L_x_284) ;  /* 0x0000000000049947 */ /* 0x000fea0003800000 */
[----:B------:R-:W-:Y:S01]  /*6190*/  BPT.TRAP 0x1 ;  /* 0x000000040000795c */ /* 0x000fe20000300000 */
.L_x_284:
        /* <DEDUP_REMOVED lines=36> */
.L_x_309:
[----:B------:R-:W-:Y:S05]  /*63e0*/  @P0 BRA `(.L_x_286) ;  /* 0x0000000000140947 */ /* 0x000fea0003800000 */
[----:B------:R-:W-:Y:S01]  /*63f0*/  ISETP.NE.AND P1, PT, R14, RZ, PT ;  /* 0x000000ff0e00720c */ /* 0x000fe20003f25270 */
[----:B------:R-:W-:-:S04]  /*6400*/  IMAD.MOV.U32 R2, RZ, RZ, 0x4100 ;  /* 0x00004100ff027424 */ /* 0x000fc800078e00ff */
[----:B------:R3:W-:Y:S08]  /*6410*/  SYNCS.ARRIVE.TRANS64 RZ, [R11+URZ+0x30818], R2 ;  /* 0x030818020bff79a7 */ /* 0x0007f0000800003f */
[----:B------:R-:W-:Y:S05]  /*6420*/  @!P1 BRA `(.L_x_286) ;  /* 0x0000000000049947 */ /* 0x000fea0003800000 */
[----:B------:R-:W-:Y:S01]  /*6430*/  BPT.TRAP 0x1 ;  /* 0x000000040000795c */ /* 0x000fe20000300000 */
.L_x_286:
        /* <DEDUP_REMOVED lines=27> */
.L_x_310:
        /* <DEDUP_REMOVED lines=9> */
.L_x_288:
        /* <DEDUP_REMOVED lines=31> */
.L_x_312:
[----:B------:R-:W-:Y:S05]  /*6870*/  @P0 BRA `(.L_x_290) ;  /* 0x0000000000140947 */ /* 0x000fea0003800000 */
[----:B------:R-:W-:Y:S01]  /*6880*/  ISETP.NE.AND P1, PT, R14, RZ, PT ;  /* 0x000000ff0e00720c */ /* 0x000fe20003f25270 */
[----:B-1----:R-:W-:-:S04]  /*6890*/  IMAD.MOV.U32 R4, RZ, RZ, 0x4100 ;  /* 0x00004100ff047424 */ /* 0x002fc800078e00ff */
[----:B------:R2:W-:Y:S08]  /*68a0*/  SYNCS.ARRIVE.TRANS64 RZ, [R11+URZ+0x30810], R4 ;  /* 0x030810040bff79a7 */ /* 0x0005f0000800003f */
[----:B------:R-:W-:Y:S05]  /*68b0*/  @!P1 BRA `(.L_x_290) ;  /* 0x0000000000049947 */ /* 0x000fea0003800000 */
[----:B------:R-:W-:Y:S01]  /*68c0*/  BPT.TRAP 0x1 ;  /* 0x000000040000795c */ /* 0x000fe20000300000 */
.L_x_290:
        /* <DEDUP_REMOVED lines=29> */
.L_x_282:
[----:B------:R-:W-:-:S13]  /*6aa0*/  ISETP.NE.AND P1, PT, R19, RZ, PT ;  /* 0x000000ff1300720c */ /* 0x000fda0003f25270 */
[----:B------:R-:W-:Y:S05]  /*6ab0*/  @!P1 BRA `(.L_x_281) ;  /* 0x0000000400289947 */ /* 0x000fea0003800000 */
[----:B------:R-:W-:-:S04]  /*6ac0*/  SHF.L.U32 R12, R9, 0x1f, RZ ;  /* 0x0000001f090c7819 */ /* 0x000fc800000006ff */
[----:B------:R-:W3:Y:S02]  /*6ad0*/  SYNCS.PHASECHK.TRANS64.TRYWAIT P1, [R11+URZ+0x30840], R12 ;  /* 0x0308400c0b0075a7 */ /* 0x000ee4000802017f */
[----:B---3--:R-:W-:Y:S05]  /*6ae0*/  @!P1 BRA `(.L_x_292) ;  /* 0x0000000c00509947 */ /* 0x008fea0003800000 */
.L_x_313:
[----:B------:R-:W-:Y:S05]  /*6af0*/  @P0 BRA `(.L_x_293) ;  /* 0x0000000000140947 */ /* 0x000fea0003800000 */
[----:B------:R-:W-:Y:S01]  /*6b00*/  ISETP.NE.AND P1, PT, R14, RZ, PT ;  /* 0x000000ff0e00720c */ /* 0x000fe20003f25270 */
[----:B-12---:R-:W-:-:S04]  /*6b10*/  IMAD.MOV.U32 R4, RZ, RZ, 0x4100 ;  /* 0x00004100ff047424 */ /* 0x006fc800078e00ff */
[----:B------:R4:W-:Y:S08]  /*6b20*/  SYNCS.ARRIVE.TRANS64 RZ, [R11+URZ+0x30830], R4 ;  /* 0x030830040bff79a7 */ /* 0x0009f0000800003f */
[----:B------:R-:W-:Y:S05]  /*6b30*/  @!P1 BRA `(.L_x_293) ;  /* 0x0000000000049947 */ /* 0x000fea0003800000 */
[----:B------:R-:W-:Y:S01]  /*6b40*/  BPT.TRAP 0x1 ;  /* 0x000000040000795c */ /* 0x000fe20000300000 */
.L_x_293:
        /* <DEDUP_REMOVED lines=33> */
.L_x_314:
[----:B------:R-:W-:Y:S05]  /*6d60*/  @P0 BRA `(.L_x_295) ;  /* 0x0000000000140947 */ /* 0x000fea0003800000 */
[----:B------:R-:W-:Y:S01]  /*6d70*/  ISETP.NE.AND P0, PT, R14, RZ, PT ;  /* 0x000000ff0e00720c */ /* 0x000fe20003f05270 */
[----:B------:R-:W-:-:S04]  /*6d80*/  IMAD.MOV.U32 R4, RZ, RZ, 0x4100 ;  /* 0x00004100ff047424 */ /* 0x000fc800078e00ff */
[----:B------:R2:W-:Y:S08]  /*6d90*/  SYNCS.ARRIVE.TRANS64 RZ, [R11+URZ+0x30818], R4 ;  /* 0x030818040bff79a7 */ /* 0x0005f0000800003f */
[----:B------:R-:W-:Y:S05]  /*6da0*/  @!P0 BRA `(.L_x_295) ;  /* 0x0000000000048947 */ /* 0x000fea0003800000 */
[----:B------:R-:W-:Y:S01]  /*6db0*/  BPT.TRAP 0x1 ;  /* 0x000000040000795c */ /* 0x000fe20000300000 */
.L_x_295:
        /* <DEDUP_REMOVED lines=26> */
.L_x_281:
[----:B-12---:R-:W-:Y:S01]  /*6f60*/  IMAD R4, R20, 0x8, R11 ;  /* 0x0000000814047824 */ /* 0x006fe200078e020b */
[----:B------:R-:W-:Y:S01]  /*6f70*/  SHF.L.U32 R3, R9, 0x1f, RZ ;  /* 0x0000001f09037819 */ /* 0x000fe200000006ff */
[----:B------:R-:W1:Y:S03]  /*6f80*/  S2R R2, SR_TID.X ;  /* 0x0000000000027919 */ /* 0x000e660000002100 */
[----:B------:R-:W2:Y:S01]  /*6f90*/  SYNCS.PHASECHK.TRANS64.TRYWAIT P0, [R4+URZ+0x30840], R3 ;  /* 0x03084003040075a7 */ /* 0x000ea2000800017f */
[----:B-1----:R-:W-:-:S04]  /*6fa0*/  LOP3.LUT R2, R2, 0x7f, RZ, 0xc0, !PT ;  /* 0x0000007f02027812 */ /* 0x002fc800078ec0ff */
[----:B------:R-:W-:Y:S01]  /*6fb0*/  ISETP.NE.AND P1, PT, R2, RZ, PT ;  /* 0x000000ff0200720c */ /* 0x000fe20003f25270 */
[----:B--2---:R-:W-:-:S12]  /*6fc0*/  @!P0 BRA `(.L_x_296) ;  /* 0x0000000800408947 */ /* 0x004fd80003800000 */
.L_x_315:
[----:B------:R-:W-:Y:S05]  /*6fd0*/  @P1 BRA `(.L_x_297) ;  /* 0x0000000000181947 */ /* 0x000fea0003800000 */
[----:B------:R-:W2:Y:S01]  /*6fe0*/  S2R R2, SR_TID.X ;  /* 0x0000000000027919 */ /* 0x000ea20000002100 */
[----:B-1----:R-:W-:-:S04]  /*6ff0*/  IMAD.MOV.U32 R3, RZ, RZ, 0x4100 ;  /* 0x00004100ff037424 */ /* 0x002fc800078e00ff */
[----:B------:R4:W-:Y:S01]  /*7000*/  SYNCS.ARRIVE.TRANS64 RZ, [R4+URZ+0x30830], R3 ;  /* 0x0308300304ff79a7 */ /* 0x0009e2000800003f */
[----:B--2---:R-:W-:-:S13]  /*7010*/  LOP3.LUT P0, RZ, R2, 0x1f, RZ, 0xc0, !PT ;  /* 0x0000001f02ff7812 */ /* 0x004fda000780c0ff */
[----:B----4-:R-:W-:Y:S05]  /*7020*/  @!P0 BRA `(.L_x_297) ;  /* 0x0000000000048947 */ /* 0x010fea0003800000 */
[----:B------:R-:W-:Y:S01]  /*7030*/  BPT.TRAP 0x1 ;  /* 0x000000040000795c */ /* 0x000fe20000300000 */
.L_x_297:
        /* <DEDUP_REMOVED lines=40> */
.L_x_278:
[----:B------:R-:W-:Y:S05]  /*72c0*/  BSYNC B0 ;  /* 0x0000000000007941 */ /* 0x000fea0003800000 */
.L_x_277:
[----:B------:R-:W-:-:S03]  /*72d0*/  UMOV UR6, 0xffffffff ;  /* 0xffffffff00067882 */ /* 0x000fc60000000000 */
[----:B------:R-:W-:Y:S05]  /*72e0*/  BRA.DIV UR6, `(.L_x_298) ;  /* 0x00000006068c7947 */ /* 0x000fea000b800000 */
[----:B------:R-:W-:-:S13]  /*72f0*/  ELECT P0, URZ, PT ;  /* 0x00000000003f782f */ /* 0x000fda0003800000 */
.L_x_318:
[----:B------:R-:W-:Y:S05]  /*7300*/  @!P0 BRA `(.L_x_232) ;  /* 0x0000000000808947 */ /* 0x000fea0003800000 */
[----:B------:R-:W-:-:S04]  /*7310*/  LOP3.LUT R17, R17, 0x2, RZ, 0xfc, !PT ;  /* 0x0000000211117812 */ /* 0x000fc800078efcff */
[----:B------:R-:W-:-:S13]  /*7320*/  ISETP.NE.AND P0, PT, R17, 0x3, PT ;  /* 0x000000031100780c */ /* 0x000fda0003f05270 */
[----:B------:R-:W-:Y:S05]  /*7330*/  @!P0 BRA `(.L_x_299) ;  /* 0x0000000000048947 */ /* 0x000fea0003800000 */
[----:B------:R-:W-:Y:S01]  /*7340*/  BPT.TRAP 0x1 ;  /* 0x000000040000795c */ /* 0x000fe20000300000 */
.L_x_299:
        /* <DEDUP_REMOVED lines=15> */
.L_x_319:
[----:B------:R-:W2:Y:S02]  /*7440*/  SYNCS.PHASECHK.TRANS64.TRYWAIT P1, [R3+URZ], R2 ;  /* 0x00000002030075a7 */ /* 0x000ea4000802017f */
[----:B--2---:R-:W-:Y:S05]  /*7450*/  @!P1 BRA `(.L_x_301) ;  /* 0x0000000400689947 */ /* 0x004fea0003800000 */
.L_x_320:
[----:B------:R-:W-:Y:S05]  /*7460*/  @!P0 BRA `(.L_x_302) ;  /* 0x0000000000048947 */ /* 0x000fea0003800000 */
[----:B------:R-:W-:Y:S01]  /*7470*/  BPT.TRAP 0x1 ;  /* 0x000000040000795c */ /* 0x000fe20000300000 */
.L_x_302:
[----:B--2---:R-:W-:-:S04]  /*7480*/  VIADD R3, R7, 0x30840 ;  /* 0x0003084007037836 */ /* 0x004fc80000000000 */
[----:B------:R-:W-:-:S04]  /*7490*/  IMAD R0, R0, 0x8, R3 ;  /* 0x0000000800007824 */ /* 0x000fc800078e0203 */
[----:B------:R-:W2:Y:S02]  /*74a0*/  SYNCS.PHASECHK.TRANS64.TRYWAIT P0, [R0+URZ], R5 ;  /* 0x00000005000075a7 */ /* 0x000ea4000800017f */
[----:B--2---:R-:W-:Y:S05]  /*74b0*/  @!P0 BRA `(.L_x_303) ;  /* 0x0000000400648947 */ /* 0x004fea0003800000 */
.L_x_321:
[----:B------:R-:W-:-:S07]  /*74c0*/  IMAD R3, R4, 0x8, R3 ;  /* 0x0000000804037824 */ /* 0x000fce00078e0203 */
.L_x_304:
[----:B---3--:R3:W4:Y:S02]  /*74d0*/  SYNCS.PHASECHK.TRANS64.TRYWAIT P0, [R3+URZ], R2 ;  /* 0x00000002030075a7 */ /* 0x008724000800017f */
[----:B----4-:R-:W-:Y:S05]  /*74e0*/  @!P0 NANOSLEEP.SYNCS 0x989680 ;  /* 0x009896800000895d */ /* 0x010fea0003900000 */
[----:B------:R-:W4:Y:S02]  /*74f0*/  @!P0 SYNCS.PHASECHK.TRANS64 P0, [R3+URZ], R2 ;  /* 0x00000002030085a7 */ /* 0x000f24000800007f */
[----:B----4-:R-:W-:Y:S05]  /*7500*/  @!P0 BRA `(.L_x_304) ;  /* 0xfffffffc00f08947 */ /* 0x010fea000383ffff */
.L_x_232:
[----:B------:R-:W-:Y:S05]  /*7510*/  BSYNC B6 ;  /* 0x0000000000067941 */ /* 0x000fea0003800000 */
.L_x_229:
[----:B------:R-:W-:Y:S05]  /*7520*/  EXIT ;  /* 0x000000000000794d */ /* 0x000fea0003800000 */
.L_x_237:
[----:B------:R-:W-:Y:S02]  /*7530*/  IMAD.MOV.U32 R12, RZ, RZ, RZ ;  /* 0x000000ffff0c7224 */ /* 0x000fe400078e00ff */
[----:B------:R-:W-:Y:S02]  /*7540*/  IMAD.MOV.U32 R11, RZ, RZ, 0x1f ;  /* 0x0000001fff0b7424 */ /* 0x000fe400078e00ff */
[----:B------:R-:W-:-:S07]  /*7550*/  IMAD.MOV.U32 R15, RZ, RZ, -0x1 ;  /* 0xffffffffff0f7424 */ /* 0x000fce00078e00ff */
[----:B------:R-:W-:Y:S05]  /*7560*/  WARPSYNC.COLLECTIVE R15, `(.L_x_305) ;  /* 0x000000000f087348 */ /* 0x000fea0003c00000 */
[----:B------:R1:W2:Y:S02]  /*7570*/  SHFL.IDX P6, R14, R13, R12, R11 ;  /* 0x0000000c0d0e7389 */ /* 0x0002a400000c000b */
[----:B-12---:R-:W-:Y:S01]  /*7580*/  ENDCOLLECTIVE ;  /* 0x000000000000791b */ /* 0x006fe20003800000 */
.L_x_305:
[----:B------:R-:W-:Y:S05]  /*7590*/  BRA `(.L_x_306) ;  /* 0xffffff9400647947 */ /* 0x000fea000383ffff */
.L_x_239:
[----:B--2---:R2:W3:Y:S02]  /*75a0*/  SYNCS.PHASECHK.TRANS64.TRYWAIT P0, [R16+URZ+0x30800], R11 ;  /* 0x0308000b100075a7 */ /* 0x0044e4000800017f */
[----:B---3--:R-:W-:Y:S05]  /*75b0*/  @!P0 NANOSLEEP.SYNCS 0x989680 ;  /* 0x009896800000895d */ /* 0x008fea0003900000 */
[----:B------:R-:W3:Y:S02]  /*75c0*/  @!P0 SYNCS.PHASECHK.TRANS64 P0, [R16+URZ+0x30800], R11 ;  /* 0x0308000b100085a7 */ /* 0x000ee4000800007f */
[----:B---3--:R-:W-:Y:S05]  /*75d0*/  @!P0 BRA `(.L_x_239) ;  /* 0xfffffffc00f08947 */ /* 0x008fea000383ffff */
[----:B------:R-:W-:Y:S05]  /*75e0*/  BRA `(.L_x_238) ;  /* 0xffffff9400bc7947 */ /* 0x000fea000383ffff */
.L_x_244:
[----:B---3--:R3:W4:Y:S02]  /*75f0*/  SYNCS.PHASECHK.TRANS64.TRYWAIT P1, [R2+URZ+0x30810], R153 ;  /* 0x03081099020075a7 */ /* 0x008724000802017f */
[----:B----4-:R-:W-:Y:S05]  /*7600*/  @!P1 NANOSLEEP.SYNCS 0x989680 ;  /* 0x009896800000995d */ /* 0x010fea0003900000 */
[----:B------:R-:W4:Y:S02]  /*7610*/  @!P1 SYNCS.PHASECHK.TRANS64 P1, [R2+URZ+0x30810], R153 ;  /* 0x03081099020095a7 */ /* 0x000f24000802007f */
[----:B----4-:R-:W-:Y:S05]  /*7620*/  @!P1 BRA `(.L_x_244) ;  /* 0xfffffffc00f09947 */ /* 0x010fea000383ffff */
[----:B------:R-:W-:Y:S05]  /*7630*/  BRA `(.L_x_243) ;  /* 0xffffffa000507947 */ /* 0x000fea000383ffff */
.L_x_248:
[----:B------:R1:W1:Y:S02]  /*7640*/  SYNCS.PHASECHK.TRANS64.TRYWAIT P1, [R2+URZ+0x30830], R153 ;  /* 0x03083099020075a7 */ /* 0x000264000802017f */
[----:B-1----:R-:W-:Y:S05]  /*7650*/  @!P1 NANOSLEEP.SYNCS 0x989680 ;  /* 0x009896800000995d */ /* 0x002fea0003900000 */
[----:B------:R-:W1:Y:S02]  /*7660*/  @!P1 SYNCS.PHASECHK.TRANS64 P1, [R2+URZ+0x30830], R153 ;  /* 0x03083099020095a7 */ /* 0x000e64000802007f */
[----:B-1----:R-:W-:Y:S05]  /*7670*/  @!P1 BRA `(.L_x_248) ;  /* 0xfffffffc00f09947 */ /* 0x002fea000383ffff */
[----:B------:R-:W-:Y:S05]  /*7680*/  BRA `(.L_x_247) ;  /* 0xffffffa400a87947 */ /* 0x000fea000383ffff */
.L_x_279:
[----:B-1----:R1:W2:Y:S02]  /*7690*/  SYNCS.PHASECHK.TRANS64.TRYWAIT P1, [R11+URZ+0x30820], R0 ;  /* 0x030820000b0075a7 */ /* 0x0022a4000802017f */
[----:B--2---:R-:W-:Y:S05]  /*76a0*/  @!P1 NANOSLEEP.SYNCS 0x989680 ;  /* 0x009896800000995d */ /* 0x004fea0003900000 */
[----:B------:R-:W2:Y:S02]  /*76b0*/  @!P1 SYNCS.PHASECHK.TRANS64 P1, [R11+URZ+0x30820], R0 ;  /* 0x030820000b0095a7 */ /* 0x000ea4000802007f */
[----:B--2---:R-:W-:Y:S05]  /*76c0*/  @!P1 BRA `(.L_x_279) ;  /* 0xfffffffc00f09947 */ /* 0x004fea000383ffff */
[----:B------:R-:W-:Y:S05]  /*76d0*/  BRA `(.L_x_307) ;  /* 0xffffffe400187947 */ /* 0x000fea000383ffff */
.L_x_283:
[----:B-1----:R1:W2:Y:S02]  /*76e0*/  SYNCS.PHASECHK.TRANS64.TRYWAIT P1, [R11+URZ+0x30840], R21 ;  /* 0x030840150b0075a7 */ /* 0x0022a4000802017f */
[----:B--2---:R-:W-:Y:S05]  /*76f0*/  @!P1 NANOSLEEP.SYNCS 0x989680 ;  /* 0x009896800000995d */ /* 0x004fea0003900000 */
[----:B------:R-:W2:Y:S02]  /*7700*/  @!P1 SYNCS.PHASECHK.TRANS64 P1, [R11+URZ+0x30840], R21 ;  /* 0x030840150b0095a7 */ /* 0x000ea4000802007f */
[----:B--2---:R-:W-:Y:S05]  /*7710*/  @!P1 BRA `(.L_x_283) ;  /* 0xfffffffc00f09947 */ /* 0x004fea000383ffff */
[----:B------:R-:W-:Y:S05]  /*7720*/  BRA `(.L_x_308) ;  /* 0xffffffe800847947 */ /* 0x000fea000383ffff */
.L_x_285:
[----:B--2---:R2:W3:Y:S02]  /*7730*/  SYNCS.PHASECHK.TRANS64.TRYWAIT P1, [R11+URZ+0x30828], R21 ;  /* 0x030828150b0075a7 */ /* 0x0044e4000802017f */
[----:B---3--:R-:W-:Y:S05]  /*7740*/  @!P1 NANOSLEEP.SYNCS 0x989680 ;  /* 0x009896800000995d */ /* 0x008fea0003900000 */
[----:B------:R-:W3:Y:S02]  /*7750*/  @!P1 SYNCS.PHASECHK.TRANS64 P1, [R11+URZ+0x30828], R21 ;  /* 0x030828150b0095a7 */ /* 0x000ee4000802007f */
[----:B---3--:R-:W-:Y:S05]  /*7760*/  @!P1 BRA `(.L_x_285) ;  /* 0xfffffffc00f09947 */ /* 0x008fea000383ffff */
[----:B------:R-:W-:Y:S05]  /*7770*/  BRA `(.L_x_309) ;  /* 0xffffffec00187947 */ /* 0x000fea000383ffff */
.L_x_287:
[----:B---3--:R3:W4:Y:S02]  /*7780*/  SYNCS.PHASECHK.TRANS64.TRYWAIT P1, [R11+URZ+0x30848], R21 ;  /* 0x030848150b0075a7 */ /* 0x008724000802017f */
[----:B----4-:R-:W-:Y:S05]  /*7790*/  @!P1 NANOSLEEP.SYNCS 0x989680 ;  /* 0x009896800000995d */ /* 0x010fea0003900000 */
[----:B------:R-:W4:Y:S02]  /*77a0*/  @!P1 SYNCS.PHASECHK.TRANS64 P1, [R11+URZ+0x30848], R21 ;  /* 0x030848150b0095a7 */ /* 0x000f24000802007f */
[----:B----4-:R-:W-:Y:S05]  /*77b0*/  @!P1 BRA `(.L_x_287) ;  /* 0xfffffffc00f09947 */ /* 0x010fea000383ffff */
[----:B------:R-:W-:Y:S05]  /*77c0*/  BRA `(.L_x_310) ;  /* 0xffffffec00887947 */ /* 0x000fea000383ffff */
.L_x_289:
[----:B------:R-:W-:-:S07]  /*77d0*/  SHF.L.U32 R4, R9, 0x1f, RZ ;  /* 0x0000001f09047819 */ /* 0x000fce00000006ff */
.L_x_311:
[----:B-1----:R1:W2:Y:S02]  /*77e0*/  SYNCS.PHASECHK.TRANS64.TRYWAIT P1, [R11+URZ+0x30820], R4 ;  /* 0x030820040b0075a7 */ /* 0x0022a4000802017f */
[----:B--2---:R-:W-:Y:S05]  /*77f0*/  @!P1 NANOSLEEP.SYNCS 0x989680 ;  /* 0x009896800000995d */ /* 0x004fea0003900000 */
[----:B------:R-:W2:Y:S02]  /*7800*/  @!P1 SYNCS.PHASECHK.TRANS64 P1, [R11+URZ+0x30820], R4 ;  /* 0x030820040b0095a7 */ /* 0x000ea4000802007f */
[----:B--2---:R-:W-:Y:S05]  /*7810*/  @!P1 BRA `(.L_x_311) ;  /* 0xfffffffc00f09947 */ /* 0x004fea000383ffff */
[----:B------:R-:W-:Y:S05]  /*7820*/  BRA `(.L_x_312) ;  /* 0xfffffff000107947 */ /* 0x000fea000383ffff */
.L_x_292:
[----:B---3--:R3:W4:Y:S02]  /*7830*/  SYNCS.PHASECHK.TRANS64.TRYWAIT P1, [R11+URZ+0x30840], R12 ;  /* 0x0308400c0b0075a7 */ /* 0x008724000802017f */
[----:B----4-:R-:W-:Y:S05]  /*7840*/  @!P1 NANOSLEEP.SYNCS 0x989680 ;  /* 0x009896800000995d */ /* 0x010fea0003900000 */
[----:B------:R-:W4:Y:S02]  /*7850*/  @!P1 SYNCS.PHASECHK.TRANS64 P1, [R11+URZ+0x30840], R12 ;  /* 0x0308400c0b0095a7 */ /* 0x000f24000802007f */
[----:B----4-:R-:W-:Y:S05]  /*7860*/  @!P1 BRA `(.L_x_292) ;  /* 0xfffffffc00f09947 */ /* 0x010fea000383ffff */
[----:B------:R-:W-:Y:S05]  /*7870*/  BRA `(.L_x_313) ;  /* 0xfffffff0009c7947 */ /* 0x000fea000383ffff */
.L_x_294:
[----:B-1----:R1:W2:Y:S02]  /*7880*/  SYNCS.PHASECHK.TRANS64.TRYWAIT P1, [R11+URZ+0x30828], R12 ;  /* 0x0308280c0b0075a7 */ /* 0x0022a4000802017f */
[----:B--2---:R-:W-:Y:S05]  /*7890*/  @!P1 NANOSLEEP.SYNCS 0x989680 ;  /* 0x009896800000995d */ /* 0x004fea0003900000 */
[----:B------:R-:W2:Y:S02]  /*78a0*/  @!P1 SYNCS.PHASECHK.TRANS64 P1, [R11+URZ+0x30828], R12 ;  /* 0x0308280c0b0095a7 */ /* 0x000ea4000802007f */
[----:B--2---:R-:W-:Y:S05]  /*78b0*/  @!P1 BRA `(.L_x_294) ;  /* 0xfffffffc00f09947 */ /* 0x004fea000383ffff */
[----:B------:R-:W-:Y:S05]  /*78c0*/  BRA `(.L_x_314) ;  /* 0xfffffff400247947 */ /* 0x000fea000383ffff */
.L_x_296:
[----:B-1----:R1:W2:Y:S02]  /*78d0*/  SYNCS.PHASECHK.TRANS64.TRYWAIT P0, [R4+URZ+0x30840], R3 ;  /* 0x03084003040075a7 */ /* 0x0022a4000800017f */
[----:B--2---:R-:W-:Y:S05]  /*78e0*/  @!P0 NANOSLEEP.SYNCS 0x989680 ;  /* 0x009896800000895d */ /* 0x004fea0003900000 */
[----:B------:R-:W2:Y:S02]  /*78f0*/  @!P0 SYNCS.PHASECHK.TRANS64 P0, [R4+URZ+0x30840], R3 ;  /* 0x03084003040085a7 */ /* 0x000ea4000800007f */
[----:B--2---:R-:W-:Y:S05]  /*7900*/  @!P0 BRA `(.L_x_296) ;  /* 0xfffffffc00f08947 */ /* 0x004fea000383ffff */
[----:B------:R-:W-:Y:S05]  /*7910*/  BRA `(.L_x_315) ;  /* 0xfffffff400ac7947 */ /* 0x000fea000383ffff */
.L_x_298:
[----:B------:R-:W-:Y:S01]  /*7920*/  BSSY B0, `(.L_x_316) ;  /* 0x0000006000007945 */ /* 0x000fe20003800000 */
[----:B------:R-:W-:-:S07]  /*7930*/  IMAD.MOV.U32 R15, RZ, RZ, -0x1 ;  /* 0xffffffffff0f7424 */ /* 0x000fce00078e00ff */
[----:B------:R-:W-:Y:S05]  /*7940*/  WARPSYNC.COLLECTIVE R15, `(.L_x_317) ;  /* 0x000000000f0c7348 */ /* 0x000fea0003c00000 */
[----:B------:R-:W-:Y:S02]  /*7950*/  ELECT P6, UR62, PT ;  /* 0x00000000003e782f */ /* 0x000fe400038c0000 */
[----:B------:R-:W-:Y:S01]  /*7960*/  MOV R14, UR62 ;  /* 0x0000003e000e7c02 */ /* 0x000fe20008000f00 */
[----:B------:R-:W-:Y:S10]  /*7970*/  ENDCOLLECTIVE ;  /* 0x000000000000791b */ /* 0x000ff40003800000 */
.L_x_317:
[----:B------:R-:W-:Y:S05]  /*7980*/  BSYNC B0 ;  /* 0x0000000000007941 */ /* 0x000fea0003800000 */
.L_x_316:
[----:B------:R-:W-:Y:S01]  /*7990*/  PLOP3.LUT P0, PT, P6, PT, PT, 0x80, 0x0 ;  /* 0x000000000000781c */ /* 0x000fe2000370f070 */
[----:B------:R-:W-:-:S12]  /*79a0*/  BRA `(.L_x_318) ;  /* 0xfffffff800547947 */ /* 0x000fd8000383ffff */
.L_x_300:
[----:B-1----:R1:W2:Y:S02]  /*79b0*/  SYNCS.PHASECHK.TRANS64.TRYWAIT P1, [R6+URZ], R5 ;  /* 0x00000005060075a7 */ /* 0x0022a4000802017f */
[----:B--2---:R-:W-:Y:S05]  /*79c0*/  @!P1 NANOSLEEP.SYNCS 0x989680 ;  /* 0x009896800000995d */ /* 0x004fea0003900000 */
[----:B------:R-:W2:Y:S02]  /*79d0*/  @!P1 SYNCS.PHASECHK.TRANS64 P1, [R6+URZ], R5 ;  /* 0x00000005060095a7 */ /* 0x000ea4000802007f */
[----:B--2---:R-:W-:Y:S05]  /*79e0*/  @!P1 BRA `(.L_x_300) ;  /* 0xfffffffc00f09947 */ /* 0x004fea000383ffff */
[----:B------:R-:W-:Y:S05]  /*79f0*/  BRA `(.L_x_319) ;  /* 0xfffffff800907947 */ /* 0x000fea000383ffff */
.L_x_301:
[----:B--2---:R2:W3:Y:S02]  /*7a00*/  SYNCS.PHASECHK.TRANS64.TRYWAIT P1, [R3+URZ], R2 ;  /* 0x00000002030075a7 */ /* 0x0044e4000802017f */
[----:B---3--:R-:W-:Y:S05]  /*7a10*/  @!P1 NANOSLEEP.SYNCS 0x989680 ;  /* 0x009896800000995d */ /* 0x008fea0003900000 */
[----:B------:R-:W3:Y:S02]  /*7a20*/  @!P1 SYNCS.PHASECHK.TRANS64 P1, [R3+URZ], R2 ;  /* 0x00000002030095a7 */ /* 0x000ee4000802007f */
[----:B---3--:R-:W-:Y:S05]  /*7a30*/  @!P1 BRA `(.L_x_301) ;  /* 0xfffffffc00f09947 */ /* 0x008fea000383ffff */
[----:B------:R-:W-:Y:S05]  /*7a40*/  BRA `(.L_x_320) ;  /* 0xfffffff800847947 */ /* 0x000fea000383ffff */
.L_x_303:
[----:B--2---:R2:W3:Y:S02]  /*7a50*/  SYNCS.PHASECHK.TRANS64.TRYWAIT P0, [R0+URZ], R5 ;  /* 0x00000005000075a7 */ /* 0x0044e4000800017f */
[----:B---3--:R-:W-:Y:S05]  /*7a60*/  @!P0 NANOSLEEP.SYNCS 0x989680 ;  /* 0x009896800000895d */ /* 0x008fea0003900000 */
[----:B------:R-:W3:Y:S02]  /*7a70*/  @!P0 SYNCS.PHASECHK.TRANS64 P0, [R0+URZ], R5 ;  /* 0x00000005000085a7 */ /* 0x000ee4000800007f */
[----:B---3--:R-:W-:Y:S05]  /*7a80*/  @!P0 BRA `(.L_x_303) ;  /* 0xfffffffc00f08947 */ /* 0x008fea000383ffff */
[----:B------:R-:W-:Y:S05]  /*7a90*/  BRA `(.L_x_321) ;  /* 0xfffffff800887947 */ /* 0x000fea000383ffff */
.L_x_322:
        /* <DEDUP_REMOVED lines=14> */
.L_x_7292:


//--------------------- .text._ZN7cutlass13device_kernelIN5flash11enable_sm90INS1_16FlashAttnBwdSm90INS1_25CollectiveMainloopBwdSm90ILi2ELi2ELi2EN4cute5tupleIJNS5_1CILi1EEES8_S8_EEENS6_IJNS7_ILi64EEENS7_ILi128EEESB_EEENS_6half_tEfNS_4arch4Sm90ELb0ELb0ELb1ELb0ELb1ELb1ELb0ELb0ELi2ELi1ELi2ELi1ELb0EEENS1_24CollectiveEpilogueBwdGQAISC_fSF_Li256ELb0ELb1EEENS1_19SingleTileSchedulerILb0ELb0ELb0ELi128EEEEEEEEEvNT_6ParamsE --------------------------
	.section	.text._ZN7cutlass13device_kernelIN5flash11enable_sm90INS1_16FlashAttnBwdSm90INS1_25CollectiveMainloopBwdSm90ILi2ELi2ELi2EN4cute5tupleIJNS5_1CILi1EEES8_S8_EEENS6_IJNS7_ILi64EEENS7_ILi128EEESB_EEENS_6half_tEfNS_4arch4Sm90ELb0ELb0ELb1ELb0ELb1ELb1ELb0ELb0ELi2ELi1ELi2ELi1ELb0EEENS1_24CollectiveEpilogueBwdGQAISC_fSF_Li256ELb0ELb1EEENS1_19SingleTileSchedulerILb0ELb0ELb0ELi128EEEEEEEEEvNT_6ParamsE,"ax",@progbits
	.align	128
.text._ZN7cutlass13device_kernelIN5flash11enable_sm90INS1_16FlashAttnBwdSm90INS1_25CollectiveMainloopBwdSm90ILi2ELi2ELi2EN4cute5tupleIJNS5_1CILi1EEES8_S8_EEENS6_IJNS7_ILi64EEENS7_ILi128EEESB_EEENS_6half_tEfNS_4arch4Sm90ELb0ELb0ELb1ELb0ELb1ELb1ELb0ELb0ELi2ELi1ELi2ELi1ELb0EEENS1_24CollectiveEpilogueBwdGQAISC_fSF_Li256ELb0ELb1EEENS1_19SingleTileSchedulerILb0ELb0ELb0ELi128EEEEEEEEEvNT_6ParamsE:
        .type           _ZN7cutlass13device_kernelIN5flash11enable_sm90INS1_16FlashAttnBwdSm90INS1_25CollectiveMainloopBwdSm90ILi2ELi2ELi2EN4cute5tupleIJNS5_1CILi1EEES8_S8_EEENS6_IJNS7_ILi64EEENS7_ILi128EEESB_EEENS_6half_tEfNS_4arch4Sm90ELb0ELb0ELb1ELb0ELb1ELb1ELb0ELb0ELi2ELi1ELi2ELi1ELb0EEENS1_24CollectiveEpilogueBwdGQAISC_fSF_Li256ELb0ELb1EEENS1_19SingleTileSchedulerILb0ELb0ELb0ELi128EEEEEEEEEvNT_6ParamsE,@function
        .size           _ZN7cutlass13device_kernelIN5flash11enable_sm90INS1_16FlashAttnBwdSm90INS1_25CollectiveMainloopBwdSm90ILi2ELi2ELi2EN4cute5tupleIJNS5_1CILi1EEES8_S8_EEENS6_IJNS7_ILi64EEENS7_ILi128EEESB_EEENS_6half_tEfNS_4arch4Sm90ELb0ELb0ELb1ELb0ELb1ELb1ELb0ELb0ELi2ELi1ELi2ELi1ELb0EEENS1_24CollectiveEpilogueBwdGQAISC_fSF_Li256ELb0ELb1EEENS1_19SingleTileSchedulerILb0ELb0ELb0ELi128EEEEEEEEEvNT_6ParamsE,(.L_x_7293 - _ZN7cutlass13device_kernelIN5flash11enable_sm90INS1_16FlashAttnBwdSm90INS1_25CollectiveMainloopBwdSm90ILi2ELi2ELi2EN4cute5tupleIJNS5_1CILi1EEES8_S8_EEENS6_IJNS7_ILi64EEENS7_ILi128EEESB_EEENS_6half_tEfNS_4arch4Sm90ELb0ELb0ELb1ELb0ELb1ELb1ELb0ELb0ELi2ELi1ELi2ELi1ELb0EEENS1_24CollectiveEpilogueBwdGQAISC_fSF_Li256ELb0ELb1EEENS1_19SingleTileSchedulerILb0ELb0ELb0ELi128EEEEEEEEEvNT_6ParamsE)
        .other          _ZN7cutlass13device_kernelIN5flash11enable_sm90INS1_16FlashAttnBwdSm90INS1_25CollectiveMainloopBwdSm90ILi2ELi2ELi2EN4cute5tupleIJNS5_1CILi1EEES8_S8_EEENS6_IJNS7_ILi64EEENS7_ILi128EEESB_EEENS_6half_tEfNS_4arch4Sm90ELb0ELb0ELb1ELb0ELb1ELb1ELb0ELb0ELi2ELi1ELi2ELi1ELb0EEENS1_24CollectiveEpilogueBwdGQAISC_fSF_Li256ELb0ELb1EEENS1_19SingleTileSchedulerILb0ELb0ELb0ELi128EEEEEEEEEvNT_6ParamsE,@"STO_CUDA_ENTRY STV_DEFAULT"
_ZN7cutlass13device_kernelIN5flash11enable_sm90INS1_16FlashAttnBwdSm90INS1_25CollectiveMainloopBwdSm90ILi2ELi2ELi2EN4cute5tupleIJNS5_1CILi1EEES8_S8_EEENS6_IJNS7_ILi64EEENS7_ILi128EEESB_EEENS_6half_tEfNS_4arch4Sm90ELb0ELb0ELb1ELb0ELb1ELb1ELb0ELb0ELi2ELi1ELi2ELi1ELb0EEENS1_24CollectiveEpilogueBwdGQAISC_fSF_Li256ELb0ELb1EEENS1_19SingleTileSchedulerILb0ELb0ELb0ELi128EEEEEEEEEvNT_6ParamsE:
        /* <DEDUP_REMOVED lines=22> */
.L_x_324:
[----:B------:R-:W-:Y:S05]  /*0160*/  BSYNC B0 ;  /* 0x0000000000007941 */ /* 0x000fea0003800000 */
.L_x_323:
        /* <DEDUP_REMOVED lines=34> */
.L_x_325:
        /* <DEDUP_REMOVED lines=22> */
.L_x_326:
[----:B---3--:R-:W-:Y:S01]  /*04f0*/  ISETP.NE.AND P0, PT, R2, RZ, PT ;  /* 0x000000ff0200720c */ /* 0x008fe20003f05270 */
[----:B------:R-:W-:Y:S01]  /*0500*/  IMAD.MOV.U32 R17, RZ, RZ, 0x1 ;  /* 0x00000001ff117424 */ /* 0x000fe200078e00ff */
[----:B------:R-:W-:Y:S01]  /*0510*/  NOP ;  /* 0x0000000000007918 */ /* 0x000fe20000000000 */
[----:B------:R-:W-:Y:S01]  /*0520*/  ULDC.64 UR38, c[0x0][0x208] ;  /* 0x0000820000267ab9 */ /* 0x000fe20000000a00 */
[----:B------:R-:W-:Y:S02]  /*0530*/  BSSY B6, `(.L_x_327) ;  /* 0x00007c4000067945 */ /* 0x000fe40003800000 */
[----:B------:R-:W-:Y:S01]  /*0540*/  SEL R17, R17, 0x2, !P0 ;  /* 0x0000000211117807 */ /* 0x000fe20004000000 */
[----:B-12-4-:R-:W-:Y:S06]  /*0550*/  BAR.SYNC.DEFER_BLOCKING 0x0 ;  /* 0x0000000000007b1d */ /* 0x016fec0000010000 */
[----:B------:R-:W-:Y:S05]  /*0560*/  @!P0 BRA `(.L_x_328) ;  /* 0x0000004800e08947 */ /* 0x000fea0003800000 */
.L_x_329:
        /* <DEDUP_REMOVED lines=33> */
.L_x_332:
        /* <DEDUP_REMOVED lines=15> */
.L_x_331:
        /* <DEDUP_REMOVED lines=22> */
.L_x_334:
        /* <DEDUP_REMOVED lines=15> */
.L_x_333:
        /* <DEDUP_REMOVED lines=8> */
.L_x_432:
        /* <DEDUP_REMOVED lines=27> */
.L_x_336:
        /* <DEDUP_REMOVED lines=159> */
.L_x_349:
[----:B------:R-:W-:-:S13]  /*16e0*/  ISETP.NE.AND P0, PT, R7, 0x3, PT ;  /* 0x000000030700780c */ /* 0x000fda0003f05270 */
[----:B---3--:R-:W-:Y:S05]  /*16f0*/  @!P0 BRA `(.L_x_339) ;  /* 0x0000000000048947 */ /* 0x008fea0003800000 */
[----:B------:R-:W-:Y:S01]  /*1700*/  BPT.TRAP 0x1 ;  /* 0x000000040000795c */ /* 0x000fe20000300000 */
.L_x_339:
[----:B------:R-:W-:Y:S01]  /*1710*/  IMAD R2, R3, 0x8, R16 ;  /* 0x0000000803027824 */ /* 0x000fe200078e0210 */
[----:B------:R-:W-:-:S04]  /*1720*/  SHF.L.U32 R153, R4, 0x1f, RZ ;  /* 0x0000001f04997819 */ /* 0x000fc800000006ff */
[----:B------:R2:W3:Y:S01]  /*1730*/  SYNCS.PHASECHK.TRANS64.TRYWAIT P1, [R2+URZ+0x30810], R153 ;  /* 0x03081099020075a7 */ /* 0x0004e2000802017f */
[----:B------:R-:W-:Y:S05]  /*1740*/  @!P0 BRA `(.L_x_340) ;  /* 0x0000000000048947 */ /* 0x000fea0003800000 */
[----:B------:R-:W-:Y:S01]  /*1750*/  BPT.TRAP 0x1 ;  /* 0x000000040000795c */ /* 0x000fe20000300000 */
.L_x_340:
[----:B---3--:R-:W-:Y:S05]  /*1760*/  @P1 BRA `(.L_x_341) ;  /* 0x0000000000081947 */ /* 0x008fea0003800000 */
[----:B------:R-:W3:Y:S02]  /*1770*/  SYNCS.PHASECHK.TRANS64.TRYWAIT P1, [R2+URZ+0x30810], R153 ;  /* 0x03081099020075a7 */ /* 0x000ee4000802017f */
[----:B---3--:R-:W-:Y:S05]  /*1780*/  @!P1 BRA `(.L_x_342) ;  /* 0x0000006800b09947 */ /* 0x008fea0003800000 */
.L_x_341:
        /* <DEDUP_REMOVED lines=81> */
.L_x_343:
[----:B------:R1:W1:Y:S01]  /*1ca0*/  SYNCS.PHASECHK.TRANS64.TRYWAIT P1, [R2+URZ+0x30830], R153 ;  /* 0x03083099020075a7 */ /* 0x000262000802017f */
[----:B------:R-:W-:Y:S05]  /*1cb0*/  @!P0 BRA `(.L_x_344) ;  /* 0x0000000000048947 */ /* 0x000fea0003800000 */
[----:B------:R-:W-:Y:S01]  /*1cc0*/  BPT.TRAP 0x1 ;  /* 0x000000040000795c */ /* 0x000fe20000300000 */
.L_x_344:
[----:B------:R-:W-:-:S05]  /*1cd0*/  VIADD R17, R16, 0x20000 ;  /* 0x0002000010117836 */ /* 0x000fca0000000000 */
[----:B------:R-:W-:-:S04]  /*1ce0*/  SHF.R.U32.HI R17, RZ, 0x4, R17 ;  /* 0x00000004ff117819 */ /* 0x000fc80000011611 */
[----:B------:R-:W-:-:S04]  /*1cf0*/  LOP3.LUT R17, R17, 0x3fff, RZ, 0xc0, !PT ;  /* 0x00003fff11117812 */ /* 0x000fc800078ec0ff */
[----:B------:R-:W-:Y:S01]  /*1d00*/  LOP3.LUT R152, R17, 0x10000, RZ, 0xfc, !PT ;  /* 0x0001000011987812 */ /* 0x000fe200078efcff */
[----:B-1----:R-:W-:Y:S06]  /*1d10*/  @P1 BRA `(.L_x_345) ;  /* 0x0000000000081947 */ /* 0x002fec0003800000 */
[----:B------:R-:W1:Y:S02]  /*1d20*/  SYNCS.PHASECHK.TRANS64.TRYWAIT P1, [R2+URZ+0x30830], R153 ;  /* 0x03083099020075a7 */ /* 0x000e64000802017f */
[----:B-1----:R-:W-:Y:S05]  /*1d30*/  @!P1 BRA `(.L_x_346) ;  /* 0x0000006400589947 */ /* 0x002fea0003800000 */
.L_x_345:
        /* <DEDUP_REMOVED lines=148> */
[----:B------:R-:W-:Y:S01]  /*2680*/  FFMA.FTZ R222, R203, UR5, -R220 ;  /* 0x00000005cbde7c23 */ /* 0x000fe200080108dc */
        /* <DEDUP_REMOVED lines=348> */
.L_x_347:
        /* <DEDUP_REMOVED lines=51> */
.L_x_348:
        /* <DEDUP_REMOVED lines=11> */
.L_x_338:
[----:B------:R-:W4:Y:S01]  /*4030*/  LDC R0, c[0x0][0x850] ;  /* 0x00021400ff007b82 */ /* 0x000f220000000800 */
[----:B------:R-:W5:Y:S01]  /*4040*/  S2R R7, SR_CTAID.Y ;  /* 0x0000000000077919 */ /* 0x000f620000002600 */
[----:B------:R-:W-:Y:S01]  /*4050*/  ULDC.64 UR4, c[0x0][0x818] ;  /* 0x0002060000047ab9 */ /* 0x000fe20000000a00 */
[----:B------:R-:W-:Y:S01]  /*4060*/  ULDC.64 UR6, c[0x0][0x840] ;  /* 0x0002100000067ab9 */ /* 0x000fe20000000a00 */
[----:B------:R-:W1:Y:S01]  /*4070*/  S2R R18, SR_TID.X ;  /* 0x0000000000127919 */ /* 0x000e620000002100 */
[----:B--2---:R-:W2:Y:S01]  /*4080*/  S2R R11, SR_CTAID.X ;  /* 0x00000000000b7919 */ /* 0x004ea20000002500 */
[----:B------:R-:W2:Y:S01]  /*4090*/  S2R R10, SR_CTAID.Z ;  /* 0x00000000000a7919 */ /* 0x000ea20000002700 */
[----:B----4-:R-:W-:Y:S01]  /*40a0*/  ISETP.NE.AND P0, PT, R0, 0x1, PT ;  /* 0x000000010000780c */ /* 0x010fe20003f05270 */
[----:B-----5:R-:W-:-:S12]  /*40b0*/  IMAD.MOV.U32 R6, RZ, RZ, R7 ;  /* 0x000000ffff067224 */ /* 0x020fd800078e0007 */
[----:B---3--:R-:W3:Y:S01]  /*40c0*/  @P0 LDC R2, c[0x0][0x854] ;  /* 0x00021500ff020b82 */ /* 0x008ee20000000800 */
[----:B-1----:R-:W-:Y:S02]  /*40d0*/  VIADD R12, R18, 0xffffff80 ;  /* 0xffffff80120c7836 */ /* 0x002fe40000000000 */
[----:B--2---:R-:W-:-:S05]  /*40e0*/  IMAD.SHL.U32 R4, R11, 0x4000, RZ ;  /* 0x000040000b047824 */ /* 0x004fca00078e00ff */
[----:B------:R-:W1:Y:S01]  /*40f0*/  @P0 LDC R3, c[0x0][0x858] ;  /* 0x00021600ff030b82 */ /* 0x000e620000000800 */
[----:B------:R-:W-:Y:S01]  /*4100*/  SHF.R.S32.HI R5, RZ, 0x1f, R4 ;  /* 0x0000001fff057819 */ /* 0x000fe20000011404 */
[----:B---3--:R-:W-:-:S05]  /*4110*/  @P0 IMAD.HI.U32 R2, R7, R2, RZ ;  /* 0x0000000207020227 */ /* 0x008fca00078e00ff */
[----:B-1----:R-:W-:Y:S02]  /*4120*/  @P0 SHF.R.U32.HI R6, RZ, R3, R2 ;  /* 0x00000003ff060219 */ /* 0x002fe40000011602 */
[----:B------:R-:W-:Y:S02]  /*4130*/  SHF.R.S32.HI R3, RZ, 0x1f, R12 ;  /* 0x0000001fff037819 */ /* 0x000fe4000001140c */
[----:B------:R-:W-:Y:S02]  /*4140*/  SHF.R.S32.HI R8, RZ, 0x1f, R6 ;  /* 0x0000001fff087819 */ /* 0x000fe40000011406 */
[----:B------:R-:W-:Y:S01]  /*4150*/  LEA.HI R12, R3, R12, RZ, 0x7 ;  /* 0x0000000c030c7211 */ /* 0x000fe200078f38ff */
[----:B------:R-:W-:-:S03]  /*4160*/  IMAD.WIDE.U32 R2, R6, UR4, R4 ;  /* 0x0000000406027c25 */ /* 0x000fc6000f8e0004 */
[----:B------:R-:W-:Y:S01]  /*4170*/  SHF.R.S32.HI R14, RZ, 0x7, R12 ;  /* 0x00000007ff0e7819 */ /* 0x000fe2000001140c */
[C---:B------:R-:W-:Y:S01]  /*4180*/  IMAD R13, R8.reuse, UR4, RZ ;  /* 0x00000004080d7c24 */ /* 0x040fe2000f8e02ff */
[----:B------:R-:W-:Y:S01]  /*4190*/  SHF.R.S32.HI R12, RZ, 0x1f, R10 ;  /* 0x0000001fff0c7819 */ /* 0x000fe2000001140a */
[----:B------:R-:W-:Y:S02]  /*41a0*/  IMAD R15, R8, UR6, RZ ;  /* 0x00000006080f7c24 */ /* 0x000fe4000f8e02ff */
[C---:B------:R-:W-:Y:S01]  /*41b0*/  IMAD R13, R6.reuse, UR5, R13 ;  /* 0x00000005060d7c24 */ /* 0x040fe2000f8e020d */
[----:B------:R-:W-:Y:S01]  /*41c0*/  ULDC.64 UR4, c[0x0][0x820] ;  /* 0x0002080000047ab9 */ /* 0x000fe20000000a00 */
[----:B------:R-:W-:-:S04]  /*41d0*/  IMAD.WIDE.U32 R4, R6, UR6, R4 ;  /* 0x0000000606047c25 */ /* 0x000fc8000f8e0004 */
[----:B------:R-:W-:Y:S01]  /*41e0*/  IMAD R15, R6, UR7, R15 ;  /* 0x00000007060f7c24 */ /* 0x000fe2000f8e020f */
[----:B------:R-:W-:Y:S01]  /*41f0*/  ULDC.64 UR6, c[0x0][0x848] ;  /* 0x0002120000067ab9 */ /* 0x000fe20000000a00 */
[----:B------:R-:W-:Y:S02]  /*4200*/  IMAD.IADD R3, R3, 0x1, R13 ;  /* 0x0000000103037824 */ /* 0x000fe400078e020d */
[----:B------:R-:W-:Y:S02]  /*4210*/  IMAD.IADD R5, R5, 0x1, R15 ;  /* 0x0000000105057824 */ /* 0x000fe400078e020f */
[C---:B------:R-:W-:Y:S02]  /*4220*/  IMAD R13, R12.reuse, UR4, RZ ;  /* 0x000000040c0d7c24 */ /* 0x040fe4000f8e02ff */
[----:B------:R-:W-:Y:S02]  /*4230*/  IMAD R15, R12, UR6, RZ ;  /* 0x000000060c0f7c24 */ /* 0x000fe4000f8e02ff */
[----:B------:R-:W-:Y:S01]  /*4240*/  IMAD.WIDE.U32 R2, R10, UR4, R2 ;  /* 0x000000040a027c25 */ /* 0x000fe2000f8e0002 */
[----:B------:R-:W-:-:S03]  /*4250*/  ULDC UR4, c[0x0][0x740] ;  /* 0x0001d00000047ab9 */ /* 0x000fc60000000800 */
[----:B------:R-:W-:Y:S01]  /*4260*/  FMUL.FTZ R88, R88, UR4 ;  /* 0x0000000458587c20 */ /* 0x000fe20008410000 */
[----:B------:R-:W-:Y:S02]  /*4270*/  IMAD R9, R14, 0x2000, R9 ;  /* 0x000020000e097824 */ /* 0x000fe400078e0209 */
[----:B------:R-:W-:Y:S01]  /*4280*/  FMUL.FTZ R89, R89, UR4 ;  /* 0x0000000459597c20 */ /* 0x000fe20008410000 */
[----:B------:R-:W-:Y:S02]  /*4290*/  IMAD R13, R10, UR5, R13 ;  /* 0x000000050a0d7c24 */ /* 0x000fe4000f8e020d */
[----:B------:R-:W-:Y:S01]  /*42a0*/  FMUL.FTZ R90, R90, UR4 ;  /* 0x000000045a5a7c20 */ /* 0x000fe20008410000 */
[C---:B------:R-:W-:Y:S02]  /*42b0*/  IMAD R17, R10.reuse, UR7, R15 ;  /* 0x000000070a117c24 */ /* 0x040fe4000f8e020f */
        /* <DEDUP_REMOVED lines=67> */
[----:B------:R-:W-:-:S05]  /*46f0*/  ISETP.NE.AND P1, PT, R18, 0x80, PT ;  /* 0x000000801200780c */ /* 0x000fca0003f25270 */
[----:B------:R-:W-:Y:S02]  /*4700*/  ULDC UR4, c[0x0][0x870] ;  /* 0x00021c0000047ab9 */ /* 0x000fe40000000800 */
[----:B------:R-:W1:Y:S01]  /*4710*/  LDC.64 R18, c[0x0][0x800] ;  /* 0x00020000ff127b82 */ /* 0x000e620000000a00 */
[----:B------:R-:W-:Y:S01]  /*4720*/  IMAD R11, R11, UR4, RZ ;  /* 0x000000040b0b7c24 */ /* 0x000fe2000f8e02ff */
[----:B------:R-:W-:Y:S01]  /*4730*/  ULDC UR4, c[0x0][0x80c] ;  /* 0x0002030000047ab9 */ /* 0x000fe20000000800 */
[----:B------:R-:W-:Y:S01]  /*4740*/  BSSY B0, `(.L_x_350) ;  /* 0x0000027000007945 */ /* 0x000fe20003800000 */
[----:B------:R-:W-:Y:S02]  /*4750*/  IMAD R9, R10, UR4, RZ ;  /* 0x000000040a097c24 */ /* 0x000fe4000f8e02ff */
[----:B------:R-:W-:Y:S01]  /*4760*/  IMAD R11, R11, UR4, RZ ;  /* 0x000000040b0b7c24 */ /* 0x000fe2000f8e02ff */
[----:B------:R-:W-:Y:S01]  /*4770*/  ULDC.64 UR4, c[0x0][0x868] ;  /* 0x00021a0000047ab9 */ /* 0x000fe20000000a00 */
[----:B------:R-:W2:Y:S01]  /*4780*/  LDC.64 R20, c[0x0][0x828] ;  /* 0x00020a00ff147b82 */ /* 0x000ea20000000a00 */
[----:B------:R-:W-:-:S02]  /*4790*/  SHF.R.S32.HI R13, RZ, 0x1f, R9 ;  /* 0x0000001fff0d7819 */ /* 0x000fc40000011409 */
[--C-:B------:R-:W-:Y:S01]  /*47a0*/  IADD3 R9, P0, P2, R11, R9, R6.reuse ;  /* 0x000000090b097210 */ /* 0x100fe20007a1e006 */
[----:B------:R-:W-:Y:S01]  /*47b0*/  IMAD.MOV R6, RZ, RZ, -R6 ;  /* 0x000000ffff067224 */ /* 0x000fe200078e0a06 */
[----:B------:R-:W-:-:S03]  /*47c0*/  SHF.R.S32.HI R11, RZ, 0x1f, R11 ;  /* 0x0000001fff0b7819 */ /* 0x000fc6000001140b */
[----:B------:R-:W-:Y:S01]  /*47d0*/  IMAD R7, R0, R6, R7 ;  /* 0x0000000600077224 */ /* 0x000fe200078e0207 */
[----:B------:R3:W-:Y:S01]  /*47e0*/  STS.128 [R12], R24 ;  /* 0x000000180c007388 */ /* 0x0007e20000000c00 */
[----:B------:R-:W-:Y:S01]  /*47f0*/  IADD3.X R8, R11, R13, R8, P0, P2 ;  /* 0x0000000d0b087210 */ /* 0x000fe200007e4408 */
[C---:B------:R-:W-:Y:S02]  /*4800*/  IMAD.SHL.U32 R11, R9.reuse, 0x4, RZ ;  /* 0x00000004090b7824 */ /* 0x040fe400078e00ff */
[----:B------:R3:W-:Y:S01]  /*4810*/  STS.128 [R12+0x800], R28 ;  /* 0x0008001c0c007388 */ /* 0x0007e20000000c00 */
[----:B------:R-:W-:Y:S02]  /*4820*/  SHF.L.U64.HI R10, R9, 0x2, R8 ;  /* 0x00000002090a7819 */ /* 0x000fe40000010208 */
[----:B------:R-:W-:Y:S01]  /*4830*/  IADD3 R8, P3, R11, UR4, RZ ;  /* 0x000000040b087c10 */ /* 0x000fe2000ff7e0ff */
[----:B------:R3:W-:Y:S01]  /*4840*/  STS.128 [R12+0x1000], R32 ;  /* 0x001000200c007388 */ /* 0x0007e20000000c00 */
[----:B-1----:R-:W-:-:S02]  /*4850*/  LEA R18, P2, R2, R18, 0x2 ;  /* 0x0000001202127211 */ /* 0x002fc400078410ff */
[----:B------:R-:W-:Y:S01]  /*4860*/  IADD3.X R9, R10, UR5, RZ, P3, !PT ;  /* 0x000000050a097c10 */ /* 0x000fe20009ffe4ff */
[----:B------:R3:W-:Y:S01]  /*4870*/  STS.128 [R12+0x1800], R36 ;  /* 0x001800240c007388 */ /* 0x0007e20000000c00 */
[----:B--2---:R-:W-:-:S03]  /*4880*/  LEA R20, P0, R4, R20, 0x2 ;  /* 0x0000001404147211 */ /* 0x004fc600078010ff */
        /* <DEDUP_REMOVED lines=12> */
[----:B------:R-:W-:Y:S05]  /*4950*/  @P1 BRA `(.L_x_351) ;  /* 0x0000000000141947 */ /* 0x000fea0003800000 */
.L_x_352:
[----:B------:R-:W2:Y:S04]  /*4960*/  LDG.E.STRONG.GPU R0, desc[UR38][R8.64] ;  /* 0x0000002608007981 */ /* 0x000ea8000c1ef900 */
[----:B--2---:R-:W-:Y:S01]  /*4970*/  CCTL.IVALL ;  /* 0x00000000ff00798f */ /* 0x004fe20002000000 */
[----:B------:R-:W-:Y:S05]  /*4980*/  YIELD ;  /* 0x0000000000007946 */ /* 0x000fea0003800000 */
[----:B------:R-:W-:-:S13]  /*4990*/  ISETP.NE.AND P3, PT, R0, R7, PT ;  /* 0x000000070000720c */ /* 0x000fda0003f65270 */
[----:B------:R-:W-:Y:S05]  /*49a0*/  @P3 BRA `(.L_x_352) ;  /* 0xfffffffc00ec3947 */ /* 0x000fea000383ffff */
.L_x_351:
[----:B------:R-:W-:Y:S05]  /*49b0*/  BSYNC B0 ;  /* 0x0000000000007941 */ /* 0x000fea0003800000 */
.L_x_350:
[----:B------:R-:W-:Y:S01]  /*49c0*/  UMOV UR4, 0xffffffff ;  /* 0xffffffff00047882 */ /* 0x000fe20000000000 */
[----:B------:R-:W-:Y:S02]  /*49d0*/  LEA.HI.X R19, R2, R19, R15, 0x2, P2 ;  /* 0x0000001302137211 */ /* 0x000fe400010f140f */
[----:B------:R-:W-:Y:S01]  /*49e0*/  LEA.HI.X R14, R4, R21, R14, 0x2, P0 ;  /* 0x00000015040e7211 */ /* 0x000fe200000f140e */
[----:B------:R-:W-:Y:S06]  /*49f0*/  BRA.DIV UR4, `(.L_x_353) ;  /* 0x0000003a043c7947 */ /* 0x000fec000b800000 */
[----:B------:R-:W-:Y:S01]  /*4a00*/  NOP ;  /* 0x0000000000007918 */ /* 0x000fe20000000000 */
.L_x_435:
[----:B------:R-:W-:Y:S01]  /*4a10*/  @!PT LDS RZ, [RZ] ;  /* 0x00000000fffff984 */ /* 0x000fe20000000800 */
[----:B------:R-:W-:Y:S01]  /*4a20*/  @!PT LDS RZ, [RZ] ;  /* 0x00000000fffff984 */ /* 0x000fe20000000800 */
[----:B------:R-:W-:Y:S01]  /*4a30*/  @!PT LDS RZ, [RZ] ;  /* 0x00000000fffff984 */ /* 0x000fe20000000800 */
[----:B------:R-:W-:Y:S01]  /*4a40*/  @!PT LDS RZ, [RZ] ;  /* 0x00000000fffff984 */ /* 0x000fe20000000800 */
[----:B------:R1:W-:Y:S06]  /*4a50*/  MEMBAR.ALL.CTA ;  /* 0x0000000000007992 */ /* 0x0003ec0000008000 */
[----:B-1----:R-:W1:Y:S01]  /*4a60*/  FENCE.VIEW.ASYNC.S ;  /* 0x00000000000073c6 */ /* 0x002e620000000000 */
[----:B------:R-:W-:Y:S05]  /*4a70*/  WARPSYNC.ALL ;  /* 0x0000000000007948 */ /* 0x000fea0003800000 */
[----:B------:R-:W-:Y:S01]  /*4a80*/  BSSY B0, `(.L_x_354) ;  /* 0x0000011000007945 */ /* 0x000fe20003800000 */
        /* <DEDUP_REMOVED lines=9> */
.L_x_356:
[----:B------:R-:W-:Y:S01]  /*4b20*/  @P0 ELECT P2, URZ, PT ;  /* 0x00000000003f082f */ /* 0x000fe20003840000 */
[----:B------:R1:W-:-:S12]  /*4b30*/  UBLKRED.G.S.ADD.F32.RN [UR4], [UR6], UR7, desc[UR8] ;  /* 0x00000804060073bb */ /* 0x0003d800080a1407 */
[----:B------:R-:W-:Y:S02]  /*4b40*/  @P2 PLOP3.LUT P0, PT, P2, PT, PT, 0x8, 0x0 ;  /* 0x000000000000281c */ /* 0x000fe4000170e170 */
[----:B------:R-:W-:-:S11]  /*4b50*/  PLOP3.LUT P2, PT, PT, PT, PT, 0x8, 0x0 ;  /* 0x000000000000781c */ /* 0x000fd60003f4e170 */
[----:B-1----:R-:W-:Y:S05]  /*4b60*/  @P0 BRA.U.ANY `(.L_x_356) ;  /* 0xfffffffd00ec0947 */ /* 0x002fea000393ffff */
[----:B------:R0:W-:Y:S01]  /*4b70*/  UTMACMDFLUSH ;  /* 0x00000000000079b7 */ /* 0x0001e20000000000 */
[----:B------:R-:W-:-:S04]  /*4b80*/  DEPBAR.LE SB0, 0x0 ;  /* 0x000080000000791a */ /* 0x000fc80000000000 */
.L_x_355:
[----:B------:R-:W-:Y:S05]  /*4b90*/  BSYNC B0 ;  /* 0x0000000000007941 */ /* 0x000fea0003800000 */
.L_x_354:
        /* <DEDUP_REMOVED lines=12> */
[----:B------:R-:W-:-:S05]  /*4c60*/  IMAD.MOV.U32 R3, RZ, RZ, 0x1 ;  /* 0x00000001ff037424 */ /* 0x000fca00078e00ff */
[----:B------:R1:W-:Y:S02]  /*4c70*/  REDG.E.ADD.S32.STRONG.GPU desc[UR38][R8.64], R3 ;  /* 0x000000030800798e */ /* 0x0003e4000c10e3a6 */
.L_x_358:
[----:B------:R-:W-:Y:S05]  /*4c80*/  BSYNC B0 ;  /* 0x0000000000007941 */ /* 0x000fea0003800000 */
.L_x_357:
[----:B------:R-:W-:Y:S06]  /*4c90*/  BAR.SYNC.DEFER_BLOCKING 0x1, 0x100 ;  /* 0x0044000000007b1d */ /* 0x000fec0000010000 */
[----:B------:R-:W-:Y:S01]  /*4ca0*/  ULDC.64 UR4, c[0x0][0x860] ;  /* 0x0002180000047ab9 */ /* 0x000fe20000000a00 */
[----:B------:R-:W-:Y:S01]  /*4cb0*/  BSSY B0, `(.L_x_359) ;  /* 0x0000019000007945 */ /* 0x000fe20003800000 */
[----:B------:R-:W-:-:S04]  /*4cc0*/  IADD3 R2, P0, R11, UR4, RZ ;  /* 0x000000040b027c10 */ /* 0x000fc8000ff1e0ff */
[----:B-1----:R-:W-:Y:S01]  /*4cd0*/  IADD3.X R3, R10, UR5, RZ, P0, !PT ;  /* 0x000000050a037c10 */ /* 0x002fe200087fe4ff */
        /* <DEDUP_REMOVED lines=17> */
.L_x_361:
[----:B------:R-:W2:Y:S04]  /*4df0*/  LDG.E.STRONG.GPU R0, desc[UR38][R2.64] ;  /* 0x0000002602007981 */ /* 0x000ea8000c1ef900 */
[----:B--2---:R-:W-:Y:S01]  /*4e00*/  CCTL.IVALL ;  /* 0x00000000ff00798f */ /* 0x004fe20002000000 */
[----:B------:R-:W-:Y:S05]  /*4e10*/  YIELD ;  /* 0x0000000000007946 */ /* 0x000fea0003800000 */
[----:B------:R-:W-:-:S13]  /*4e20*/  ISETP.NE.AND P0, PT, R0, R7, PT ;  /* 0x000000070000720c */ /* 0x000fda0003f05270 */
[----:B------:R-:W-:Y:S05]  /*4e30*/  @P0 BRA `(.L_x_361) ;  /* 0xfffffffc00ec0947 */ /* 0x000fea000383ffff */
.L_x_360:
[----:B------:R-:W-:Y:S05]  /*4e40*/  BSYNC B0 ;  /* 0x0000000000007941 */ /* 0x000fea0003800000 */
.L_x_359:
[----:B------:R-:W-:-:S03]  /*4e50*/  UMOV UR4, 0xffffffff ;  /* 0xffffffff00047882 */ /* 0x000fc60000000000 */
[----:B------:R-:W-:Y:S05]  /*4e60*/  BRA.DIV UR4, `(.L_x_362) ;  /* 0x00000036043c7947 */ /* 0x000fea000b800000 */
[----:B------:R-:W-:Y:S01]  /*4e70*/  NOP ;  /* 0x0000000000007918 */ /* 0x000fe20000000000 */
.L_x_438:
[----:B------:R-:W-:Y:S01]  /*4e80*/  @!PT LDS RZ, [RZ] ;  /* 0x00000000fffff984 */ /* 0x000fe20000000800 */
[----:B------:R-:W-:Y:S01]  /*4e90*/  @!PT LDS RZ, [RZ] ;  /* 0x00000000fffff984 */ /* 0x000fe20000000800 */
[----:B------:R-:W-:Y:S01]  /*4ea0*/  @!PT LDS RZ, [RZ] ;  /* 0x00000000fffff984 */ /* 0x000fe20000000800 */
[----:B------:R-:W-:Y:S01]  /*4eb0*/  @!PT LDS RZ, [RZ] ;  /* 0x00000000fffff984 */ /* 0x000fe20000000800 */
[----:B------:R2:W-:Y:S06]  /*4ec0*/  MEMBAR.ALL.CTA ;  /* 0x0000000000007992 */ /* 0x0005ec0000008000 */
[----:B--2---:R-:W2:Y:S01]  /*4ed0*/  FENCE.VIEW.ASYNC.S ;  /* 0x00000000000073c6 */ /* 0x004ea20000000000 */
[----:B------:R-:W-:Y:S05]  /*4ee0*/  WARPSYNC.ALL ;  /* 0x0000000000007948 */ /* 0x000fea0003800000 */
[----:B------:R-:W-:Y:S01]  /*4ef0*/  BSSY B0, `(.L_x_363) ;  /* 0x0000011000007945 */ /* 0x000fe20003800000 */
[----:B--2---:R-:W-:Y:S06]  /*4f00*/  BAR.SYNC.DEFER_BLOCKING 0x1, 0x100 ;  /* 0x0044000000007b1d */ /* 0x004fec0000010000 */
        /* <DEDUP_REMOVED lines=8> */
.L_x_365:
[----:B------:R-:W-:Y:S01]  /*4f90*/  @P0 ELECT P2, URZ, PT ;  /* 0x00000000003f082f */ /* 0x000fe20003840000 */
[----:B------:R2:W-:-:S12]  /*4fa0*/  UBLKRED.G.S.ADD.F32.RN [UR4], [UR6], UR7, desc[UR8] ;  /* 0x00000804060073bb */ /* 0x0005d800080a1407 */
[----:B------:R-:W-:Y:S02]  /*4fb0*/  @P2 PLOP3.LUT P0, PT, P2, PT, PT, 0x8, 0x0 ;  /* 0x000000000000281c */ /* 0x000fe4000170e170 */
[----:B------:R-:W-:-:S11]  /*4fc0*/  PLOP3.LUT P2, PT, PT, PT, PT, 0x8, 0x0 ;  /* 0x000000000000781c */ /* 0x000fd60003f4e170 */
[----:B--2---:R-:W-:Y:S05]  /*4fd0*/  @P0 BRA.U.ANY `(.L_x_365) ;  /* 0xfffffffd00ec0947 */ /* 0x004fea000393ffff */
[----:B------:R0:W-:Y:S01]  /*4fe0*/  UTMACMDFLUSH ;  /* 0x00000000000079b7 */ /* 0x0001e20000000000 */
[----:B------:R-:W-:-:S04]  /*4ff0*/  DEPBAR.LE SB0, 0x0 ;  /* 0x000080000000791a */ /* 0x000fc80000000000 */
.L_x_364:
[----:B------:R-:W-:Y:S05]  /*5000*/  BSYNC B0 ;  /* 0x0000000000007941 */ /* 0x000fea0003800000 */
.L_x_363:
[----:B------:R-:W-:Y:S01]  /*5010*/  NOP ;  /* 0x0000000000007918 */ /* 0x000fe20000000000 */
[----:B------:R-:W-:Y:S05]  /*5020*/  @P1 BRA `(.L_x_330) ;  /* 0x0000003000501947 */ /* 0x000fea0003800000 */
[----:B------:R-:W-:Y:S01]  /*5030*/  IMAD.MOV.U32 R5, RZ, RZ, 0x1 ;  /* 0x00000001ff057424 */ /* 0x000fe200078e00ff */
        /* <DEDUP_REMOVED lines=8> */
[----:B012345:R-:W-:Y:S04]  /*50c0*/  CCTL.IVALL ;  /* 0x00000000ff00798f */ /* 0x03ffe80002000000 */
[----:B------:R2:W-:Y:S01]  /*50d0*/  REDG.E.ADD.S32.STRONG.GPU desc[UR38][R2.64], R5 ;  /* 0x000000050200798e */ /* 0x0005e2000c10e3a6 */
[----:B------:R-:W-:Y:S05]  /*50e0*/  BRA `(.L_x_330) ;  /* 0x0000003000207947 */ /* 0x000fea0003800000 */
.L_x_328:
        /* <DEDUP_REMOVED lines=20> */
[----:B------:R-:W-:Y:S02]  /*5230*/  UIMAD UR6, UR8, UR10, URZ ;  /* 0x0000000a080672a4 */ /* 0x000fe4000f8e023f */
[----:B------:R-:W-:Y:S01]  /*5240*/  USHF.R.S32.HI UR10, URZ, 0x1f, UR7 ;  /* 0x0000001f3f0a7899 */ /* 0x000fe20008011407 */
[----:B--2---:R-:W-:Y:S01]  /*5250*/  ISETP.GE.AND P1, PT, R4, 0x1, PT ;  /* 0x000000010400780c */ /* 0x004fe20003f26270 */
[----:B------:R-:W-:Y:S02]  /*5260*/  UIMAD UR6, UR9, UR11, UR6 ;  /* 0x0000000b090672a4 */ /* 0x000fe4000f8e0206 */
[----:B------:R-:W-:-:S02]  /*5270*/  UIMAD UR11, UR7, UR13, URZ ;  /* 0x0000000d070b72a4 */ /* 0x000fc4000f8e023f */
[----:B------:R-:W-:Y:S02]  /*5280*/  UIADD3 UR5, UR5, UR6, URZ ;  /* 0x0000000605057290 */ /* 0x000fe4000fffe03f */
[----:B------:R-:W-:Y:S02]  /*5290*/  UIMAD UR6, UR10, UR14, URZ ;  /* 0x0000000e0a0672a4 */ /* 0x000fe4000f8e023f */
[----:B------:R-:W-:Y:S02]  /*52a0*/  UIADD3 UR10, UP0, UR11, UR9, URZ ;  /* 0x000000090b0a7290 */ /* 0x000fe4000ff1e03f */
        /* <DEDUP_REMOVED lines=13> */
[----:B------:R-:W-:-:S04]  /*5380*/  LEA.HI R3, R3, R0, RZ, 0x6 ;  /* 0x0000000003037211 */ /* 0x000fc800078f30ff */
        /* <DEDUP_REMOVED lines=17> */
.L_x_392:
        /* <DEDUP_REMOVED lines=17> */
.L_x_370:
[----:B------:R-:W2:Y:S04]  /*55b0*/  LDG.E.STRONG.GPU R6, desc[UR38][R2.64] ;  /* 0x0000002602067981 */ /* 0x000ea8000c1ef900 */
[----:B--2---:R-:W-:Y:S01]  /*55c0*/  CCTL.IVALL ;  /* 0x00000000ff00798f */ /* 0x004fe20002000000 */
[----:B------:R-:W-:Y:S05]  /*55d0*/  YIELD ;  /* 0x0000000000007946 */ /* 0x000fea0003800000 */
[----:B------:R-:W-:-:S13]  /*55e0*/  ISETP.NE.AND P3, PT, R6, UR26, PT ;  /* 0x0000001a06007c0c */ /* 0x000fda000bf65270 */
[----:B------:R-:W-:Y:S05]  /*55f0*/  @P3 BRA `(.L_x_370) ;  /* 0xfffffffc00ec3947 */ /* 0x000fea000383ffff */
.L_x_369:
[----:B------:R-:W-:Y:S05]  /*5600*/  BSYNC B0 ;  /* 0x0000000000007941 */ /* 0x000fea0003800000 */
.L_x_368:
[----:B------:R-:W-:-:S03]  /*5610*/  UMOV UR23, 0xffffffff ;  /* 0xffffffff00177882 */ /* 0x000fc60000000000 */
[----:B------:R-:W-:Y:S05]  /*5620*/  BRA.DIV UR23, `(.L_x_371) ;  /* 0x0000002e17687947 */ /* 0x000fea000b800000 */
[----:B------:R-:W-:Y:S01]  /*5630*/  NOP ;  /* 0x0000000000007918 */ /* 0x000fe20000000000 */
.L_x_441:
        /* <DEDUP_REMOVED lines=19> */
.L_x_373:
[----:B------:R-:W-:Y:S05]  /*5770*/  BSYNC B0 ;  /* 0x0000000000007941 */ /* 0x000fea0003800000 */
.L_x_372:
        /* <DEDUP_REMOVED lines=13> */
.L_x_375:
[----:B------:R-:W-:Y:S05]  /*5850*/  BSYNC B0 ;  /* 0x0000000000007941 */ /* 0x000fea0003800000 */
.L_x_374:
[----:B------:R-:W-:Y:S06]  /*5860*/  BAR.ARV 0xa, 0xa0 ;  /* 0x0282800000007b1d */ /* 0x000fec0000002000 */
[----:B------:R-:W-:Y:S04]  /*5870*/  BSSY B0, `(.L_x_376) ;  /* 0x0000003000007945 */ /* 0x000fe80003800000 */
[----:B------:R-:W-:Y:S05]  /*5880*/  @!P0 BRA `(.L_x_377) ;  /* 0x0000000000048947 */ /* 0x000fea0003800000 */
[----:B------:R-:W-:-:S04]  /*5890*/  DEPBAR.LE SB0, 0x0 ;  /* 0x000080000000791a */ /* 0x000fc80000000000 */
.L_x_377:
[----:B------:R-:W-:Y:S05]  /*58a0*/  BSYNC B0 ;  /* 0x0000000000007941 */ /* 0x000fea0003800000 */
.L_x_376:
        /* <DEDUP_REMOVED lines=19> */
.L_x_379:
[----:B------:R-:W-:Y:S05]  /*59e0*/  BSYNC B0 ;  /* 0x0000000000007941 */ /* 0x000fea0003800000 */
.L_x_378:
        /* <DEDUP_REMOVED lines=9> */
.L_x_382:
[----:B------:R-:W2:Y:S04]  /*5a80*/  LDG.E.STRONG.GPU R6, desc[UR38][R2.64] ;  /* 0x0000002602067981 */ /* 0x000ea8000c1ef900 */
[----:B--2---:R-:W-:Y:S01]  /*5a90*/  CCTL.IVALL ;  /* 0x00000000ff00798f */ /* 0x004fe20002000000 */
[----:B------:R-:W-:Y:S05]  /*5aa0*/  YIELD ;  /* 0x0000000000007946 */ /* 0x000fea0003800000 */
[----:B------:R-:W-:-:S13]  /*5ab0*/  ISETP.NE.AND P3, PT, R6, UR26, PT ;  /* 0x0000001a06007c0c */ /* 0x000fda000bf65270 */
[----:B------:R-:W-:Y:S05]  /*5ac0*/  @P3 BRA `(.L_x_382) ;  /* 0xfffffffc00ec3947 */ /* 0x000fea000383ffff */
.L_x_381:
[----:B------:R-:W-:Y:S05]  /*5ad0*/  BSYNC B0 ;  /* 0x0000000000007941 */ /* 0x000fea0003800000 */
.L_x_380:
[----:B------:R-:W-:-:S03]  /*5ae0*/  UMOV UR8, 0xffffffff ;  /* 0xffffffff00087882 */ /* 0x000fc60000000000 */
[----:B------:R-:W-:Y:S05]  /*5af0*/  BRA.DIV UR8, `(.L_x_383) ;  /* 0x0000002a08507947 */ /* 0x000fea000b800000 */
[----:B------:R-:W-:Y:S01]  /*5b00*/  NOP ;  /* 0x0000000000007918 */ /* 0x000fe20000000000 */
.L_x_444:
        /* <DEDUP_REMOVED lines=13> */
.L_x_385:
[----:B------:R-:W-:Y:S05]  /*5be0*/  BSYNC B0 ;  /* 0x0000000000007941 */ /* 0x000fea0003800000 */
.L_x_384:
        /* <DEDUP_REMOVED lines=13> */
.L_x_387:
[----:B------:R-:W-:Y:S05]  /*5cc0*/  BSYNC B0 ;  /* 0x0000000000007941 */ /* 0x000fea0003800000 */
.L_x_386:
[----:B------:R-:W-:Y:S06]  /*5cd0*/  BAR.ARV 0xa, 0xa0 ;  /* 0x0282800000007b1d */ /* 0x000fec0000002000 */
[----:B------:R-:W-:Y:S04]  /*5ce0*/  BSSY B0, `(.L_x_388) ;  /* 0x0000003000007945 */ /* 0x000fe80003800000 */
[----:B------:R-:W-:Y:S05]  /*5cf0*/  @!P0 BRA `(.L_x_389) ;  /* 0x0000000000048947 */ /* 0x000fea0003800000 */
[----:B------:R-:W-:-:S04]  /*5d00*/  DEPBAR.LE SB0, 0x0 ;  /* 0x000080000000791a */ /* 0x000fc80000000000 */
.L_x_389:
[----:B------:R-:W-:Y:S05]  /*5d10*/  BSYNC B0 ;  /* 0x0000000000007941 */ /* 0x000fea0003800000 */
.L_x_388:
        /* <DEDUP_REMOVED lines=19> */
.L_x_391:
[----:B------:R-:W-:Y:S05]  /*5e50*/  BSYNC B0 ;  /* 0x0000000000007941 */ /* 0x000fea0003800000 */
.L_x_390:
[----:B------:R-:W-:Y:S02]  /*5e60*/  UIADD3 UR4, UR4, 0x2, URZ ;  /* 0x0000000204047890 */ /* 0x000fe4000fffe03f */
[----:B------:R-:W-:Y:S01]  /*5e70*/  UIADD3 UR5, UR5, 0x1, URZ ;  /* 0x0000000105057890 */ /* 0x000fe2000fffe03f */
[----:B------:R-:W-:Y:S11]  /*5e80*/  @P2 BRA `(.L_x_392) ;  /* 0xfffffff400842947 */ /* 0x000ff6000383ffff */
.L_x_367:
        /* <DEDUP_REMOVED lines=13> */
.L_x_395:
[----:B------:R-:W2:Y:S04]  /*5f60*/  LDG.E.STRONG.GPU R0, desc[UR38][R2.64] ;  /* 0x0000002602007981 */ /* 0x000ea8000c1ef900 */
[----:B--2---:R-:W-:Y:S01]  /*5f70*/  CCTL.IVALL ;  /* 0x00000000ff00798f */ /* 0x004fe20002000000 */
[----:B------:R-:W-:Y:S05]  /*5f80*/  YIELD ;  /* 0x0000000000007946 */ /* 0x000fea0003800000 */
[----:B------:R-:W-:-:S13]  /*5f90*/  ISETP.NE.AND P2, PT, R0, UR26, PT ;  /* 0x0000001a00007c0c */ /* 0x000fda000bf45270 */
[----:B------:R-:W-:Y:S05]  /*5fa0*/  @P2 BRA `(.L_x_395) ;  /* 0xfffffffc00ec2947 */ /* 0x000fea000383ffff */
.L_x_394:
[----:B------:R-:W-:Y:S05]  /*5fb0*/  BSYNC B0 ;  /* 0x0000000000007941 */ /* 0x000fea0003800000 */
.L_x_393:
[----:B------:R-:W-:-:S03]  /*5fc0*/  UMOV UR5, 0xffffffff ;  /* 0xffffffff00057882 */ /* 0x000fc60000000000 */
[----:B------:R-:W-:Y:S05]  /*5fd0*/  BRA.DIV UR5, `(.L_x_396) ;  /* 0x0000002605347947 */ /* 0x000fea000b800000 */
[----:B------:R-:W-:Y:S01]  /*5fe0*/  NOP ;  /* 0x0000000000007918 */ /* 0x000fe20000000000 */
.L_x_447:
        /* <DEDUP_REMOVED lines=22> */
.L_x_398:
[----:B------:R-:W-:Y:S05]  /*6150*/  BSYNC B0 ;  /* 0x0000000000007941 */ /* 0x000fea0003800000 */
.L_x_397:
        /* <DEDUP_REMOVED lines=20> */
.L_x_400:
[----:B------:R-:W-:Y:S05]  /*62a0*/  BSYNC B0 ;  /* 0x0000000000007941 */ /* 0x000fea0003800000 */
.L_x_399:
[----:B------:R-:W-:Y:S06]  /*62b0*/  BAR.ARV 0xa, 0xa0 ;  /* 0x0282800000007b1d */ /* 0x000fec0000002000 */
[----:B------:R-:W-:Y:S04]  /*62c0*/  BSSY B0, `(.L_x_401) ;  /* 0x0000003000007945 */ /* 0x000fe80003800000 */
[----:B------:R-:W-:Y:S05]  /*62d0*/  @!P0 BRA `(.L_x_402) ;  /* 0x0000000000048947 */ /* 0x000fea0003800000 */
[----:B------:R-:W-:-:S04]  /*62e0*/  DEPBAR.LE SB0, 0x0 ;  /* 0x000080000000791a */ /* 0x000fc80000000000 */
.L_x_402:
[----:B------:R-:W-:Y:S05]  /*62f0*/  BSYNC B0 ;  /* 0x0000000000007941 */ /* 0x000fea0003800000 */
.L_x_401:
        /* <DEDUP_REMOVED lines=19> */
.L_x_366:
        /* <DEDUP_REMOVED lines=55> */
.L_x_448:
        /* <DEDUP_REMOVED lines=10> */
.L_x_406:
        /* <DEDUP_REMOVED lines=83> */
.L_x_417:
[----:B------:R-:W-:-:S04]  /*6d70*/  SHF.L.U32 R21, R9, 0x1f, RZ ;  /* 0x0000001f09157819 */ /* 0x000fc800000006ff */
[----:B-1----:R-:W1:Y:S02]  /*6d80*/  SYNCS.PHASECHK.TRANS64.TRYWAIT P1, [R11+URZ+0x30840], R21 ;  /* 0x030840150b0075a7 */ /* 0x002e64000802017f */
[----:B-12---:R-:W-:Y:S05]  /*6d90*/  @!P1 BRA `(.L_x_409) ;  /* 0x0000001400f49947 */ /* 0x006fea0003800000 */
.L_x_449:
[----:B------:R-:W-:Y:S05]  /*6da0*/  @P0 BRA `(.L_x_410) ;  /* 0x0000000000140947 */ /* 0x000fea0003800000 */
[----:B------:R-:W-:Y:S01]  /*6db0*/  ISETP.NE.AND P1, PT, R14, RZ, PT ;  /* 0x000000ff0e00720c */ /* 0x000fe20003f25270 */
[----:B------:R-:W-:-:S04]  /*6dc0*/  IMAD.MOV.U32 R0, RZ, RZ, 0x4100 ;  /* 0x00004100ff007424 */ /* 0x000fc800078e00ff */
[----:B------:R2:W-:Y:S08]  /*6dd0*/  SYNCS.ARRIVE.TRANS64 RZ, [R11+URZ+0x30830], R0 ;  /* 0x030830000bff79a7 */ /* 0x0005f0000800003f */
[----:B------:R-:W-:Y:S05]  /*6de0*/  @!P1 BRA `(.L_x_410) ;  /* 0x0000000000049947 */ /* 0x000fea0003800000 */
[----:B------:R-:W-:Y:S01]  /*6df0*/  BPT.TRAP 0x1 ;  /* 0x000000040000795c */ /* 0x000fe20000300000 */
.L_x_410:
        /* <DEDUP_REMOVED lines=36> */
.L_x_450:
[----:B------:R-:W-:Y:S05]  /*7040*/  @P0 BRA `(.L_x_412) ;  /* 0x0000000000140947 */ /* 0x000fea0003800000 */
[----:B------:R-:W-:Y:S01]  /*7050*/  ISETP.NE.AND P1, PT, R14, RZ, PT ;  /* 0x000000ff0e00720c */ /* 0x000fe20003f25270 */
[----:B------:R-:W-:-:S04]  /*7060*/  IMAD.MOV.U32 R2, RZ, RZ, 0x4100 ;  /* 0x00004100ff027424 */ /* 0x000fc800078e00ff */
[----:B------:R3:W-:Y:S08]  /*7070*/  SYNCS.ARRIVE.TRANS64 RZ, [R11+URZ+0x30818], R2 ;  /* 0x030818020bff79a7 */ /* 0x0007f0000800003f */
[----:B------:R-:W-:Y:S05]  /*7080*/  @!P1 BRA `(.L_x_412) ;  /* 0x0000000000049947 */ /* 0x000fea0003800000 */
[----:B------:R-:W-:Y:S01]  /*7090*/  BPT.TRAP 0x1 ;  /* 0x000000040000795c */ /* 0x000fe20000300000 */
.L_x_412:
        /* <DEDUP_REMOVED lines=27> */
.L_x_451:
        /* <DEDUP_REMOVED lines=9> */
.L_x_414:
        /* <DEDUP_REMOVED lines=31> */
.L_x_453:
[----:B------:R-:W-:Y:S05]  /*74d0*/  @P0 BRA `(.L_x_416) ;  /* 0x0000000000140947 */ /* 0x000fea0003800000 */
[----:B------:R-:W-:Y:S01]  /*74e0*/  ISETP.NE.AND P1, PT, R14, RZ, PT ;  /* 0x000000ff0e00720c */ /* 0x000fe20003f25270 */
[----:B-1----:R-:W-:-:S04]  /*74f0*/  IMAD.MOV.U32 R4, RZ, RZ, 0x4100 ;  /* 0x00004100ff047424 */ /* 0x002fc800078e00ff */
[----:B------:R2:W-:Y:S08]  /*7500*/  SYNCS.ARRIVE.TRANS64 RZ, [R11+URZ+0x30810], R4 ;  /* 0x030810040bff79a7 */ /* 0x0005f0000800003f */
[----:B------:R-:W-:Y:S05]  /*7510*/  @!P1 BRA `(.L_x_416) ;  /* 0x0000000000049947 */ /* 0x000fea0003800000 */
[----:B------:R-:W-:Y:S01]  /*7520*/  BPT.TRAP 0x1 ;  /* 0x000000040000795c */ /* 0x000fe20000300000 */
.L_x_416:
        /* <DEDUP_REMOVED lines=29> */
.L_x_408:
[----:B------:R-:W-:-:S13]  /*7700*/  ISETP.NE.AND P1, PT, R19, RZ, PT ;  /* 0x000000ff1300720c */ /* 0x000fda0003f25270 */
[----:B------:R-:W-:Y:S05]  /*7710*/  @!P1 BRA `(.L_x_407) ;  /* 0x0000000400289947 */ /* 0x000fea0003800000 */
[----:B------:R-:W-:-:S04]  /*7720*/  SHF.L.U32 R12, R9, 0x1f, RZ ;  /* 0x0000001f090c7819 */ /* 0x000fc800000006ff */
[----:B------:R-:W3:Y:S02]  /*7730*/  SYNCS.PHASECHK.TRANS64.TRYWAIT P1, [R11+URZ+0x30840], R12 ;  /* 0x0308400c0b0075a7 */ /* 0x000ee4000802017f */
[----:B---3--:R-:W-:Y:S05]  /*7740*/  @!P1 BRA `(.L_x_418) ;  /* 0x0000000c00dc9947 */ /* 0x008fea0003800000 */
.L_x_454:
[----:B------:R-:W-:Y:S05]  /*7750*/  @P0 BRA `(.L_x_419) ;  /* 0x0000000000140947 */ /* 0x000fea0003800000 */
[----:B------:R-:W-:Y:S01]  /*7760*/  ISETP.NE.AND P1, PT, R14, RZ, PT ;  /* 0x000000ff0e00720c */ /* 0x000fe20003f25270 */
[----:B-12---:R-:W-:-:S04]  /*7770*/  IMAD.MOV.U32 R4, RZ, RZ, 0x4100 ;  /* 0x00004100ff047424 */ /* 0x006fc800078e00ff */
[----:B------:R4:W-:Y:S08]  /*7780*/  SYNCS.ARRIVE.TRANS64 RZ, [R11+URZ+0x30830], R4 ;  /* 0x030830040bff79a7 */ /* 0x0009f0000800003f */
[----:B------:R-:W-:Y:S05]  /*7790*/  @!P1 BRA `(.L_x_419) ;  /* 0x0000000000049947 */ /* 0x000fea0003800000 */
[----:B------:R-:W-:Y:S01]  /*77a0*/  BPT.TRAP 0x1 ;  /* 0x000000040000795c */ /* 0x000fe20000300000 */
.L_x_419:
        /* <DEDUP_REMOVED lines=33> */
.L_x_455:
[----:B------:R-:W-:Y:S05]  /*79c0*/  @P0 BRA `(.L_x_421) ;  /* 0x0000000000140947 */ /* 0x000fea0003800000 */
[----:B------:R-:W-:Y:S01]  /*79d0*/  ISETP.NE.AND P0, PT, R14, RZ, PT ;  /* 0x000000ff0e00720c */ /* 0x000fe20003f05270 */
[----:B------:R-:W-:-:S04]  /*79e0*/  IMAD.MOV.U32 R4, RZ, RZ, 0x4100 ;  /* 0x00004100ff047424 */ /* 0x000fc800078e00ff */
[----:B------:R2:W-:Y:S08]  /*79f0*/  SYNCS.ARRIVE.TRANS64 RZ, [R11+URZ+0x30818], R4 ;  /* 0x030818040bff79a7 */ /* 0x0005f0000800003f */
[----:B------:R-:W-:Y:S05]  /*7a00*/  @!P0 BRA `(.L_x_421) ;  /* 0x0000000000048947 */ /* 0x000fea0003800000 */
[----:B------:R-:W-:Y:S01]  /*7a10*/  BPT.TRAP 0x1 ;  /* 0x000000040000795c */ /* 0x000fe20000300000 */
.L_x_421:
        /* <DEDUP_REMOVED lines=26> */
.L_x_407:
[----:B-12---:R-:W-:Y:S01]  /*7bc0*/  IMAD R4, R20, 0x8, R11 ;  /* 0x0000000814047824 */ /* 0x006fe200078e020b */
[----:B------:R-:W-:Y:S01]  /*7bd0*/  SHF.L.U32 R3, R9, 0x1f, RZ ;  /* 0x0000001f09037819 */ /* 0x000fe200000006ff */
[----:B------:R-:W1:Y:S03]  /*7be0*/  S2R R2, SR_TID.X ;  /* 0x0000000000027919 */ /* 0x000e660000002100 */
[----:B------:R-:W2:Y:S01]  /*7bf0*/  SYNCS.PHASECHK.TRANS64.TRYWAIT P0, [R4+URZ+0x30840], R3 ;  /* 0x03084003040075a7 */ /* 0x000ea2000800017f */
[----:B-1----:R-:W-:-:S04]  /*7c00*/  LOP3.LUT R2, R2, 0x7f, RZ, 0xc0, !PT ;  /* 0x0000007f02027812 */ /* 0x002fc800078ec0ff */
[----:B------:R-:W-:Y:S01]  /*7c10*/  ISETP.NE.AND P1, PT, R2, RZ, PT ;  /* 0x000000ff0200720c */ /* 0x000fe20003f25270 */
[----:B--2---:R-:W-:-:S12]  /*7c20*/  @!P0 BRA `(.L_x_422) ;  /* 0x0000000800cc8947 */ /* 0x004fd80003800000 */
.L_x_456:
[----:B------:R-:W-:Y:S05]  /*7c30*/  @P1 BRA `(.L_x_423) ;  /* 0x0000000000181947 */ /* 0x000fea0003800000 */
[----:B------:R-:W2:Y:S01]  /*7c40*/  S2R R2, SR_TID.X ;  /* 0x0000000000027919 */ /* 0x000ea20000002100 */
[----:B-1----:R-:W-:-:S04]  /*7c50*/  IMAD.MOV.U32 R3, RZ, RZ, 0x4100 ;  /* 0x00004100ff037424 */ /* 0x002fc800078e00ff */
[----:B------:R4:W-:Y:S01]  /*7c60*/  SYNCS.ARRIVE.TRANS64 RZ, [R4+URZ+0x30830], R3 ;  /* 0x0308300304ff79a7 */ /* 0x0009e2000800003f */
[----:B--2---:R-:W-:-:S13]  /*7c70*/  LOP3.LUT P0, RZ, R2, 0x1f, RZ, 0xc0, !PT ;  /* 0x0000001f02ff7812 */ /* 0x004fda000780c0ff */
[----:B----4-:R-:W-:Y:S05]  /*7c80*/  @!P0 BRA `(.L_x_423) ;  /* 0x0000000000048947 */ /* 0x010fea0003800000 */
[----:B------:R-:W-:Y:S01]  /*7c90*/  BPT.TRAP 0x1 ;  /* 0x000000040000795c */ /* 0x000fe20000300000 */
.L_x_423:
        /* <DEDUP_REMOVED lines=40> */
.L_x_404:
[----:B------:R-:W-:Y:S05]  /*7f20*/  BSYNC B0 ;  /* 0x0000000000007941 */ /* 0x000fea0003800000 */
.L_x_403:
[----:B------:R-:W-:-:S03]  /*7f30*/  UMOV UR6, 0xffffffff ;  /* 0xffffffff00067882 */ /* 0x000fc60000000000 */
[----:B------:R-:W-:Y:S05]  /*7f40*/  BRA.DIV UR6, `(.L_x_424) ;  /* 0x0000000a06187947 */ /* 0x000fea000b800000 */
[----:B------:R-:W-:-:S13]  /*7f50*/  ELECT P0, URZ, PT ;  /* 0x00000000003f782f */ /* 0x000fda0003800000 */
.L_x_459:
[----:B------:R-:W-:Y:S05]  /*7f60*/  @!P0 BRA `(.L_x_330) ;  /* 0x0000000000808947 */ /* 0x000fea0003800000 */
[----:B------:R-:W-:-:S04]  /*7f70*/  LOP3.LUT R17, R17, 0x2, RZ, 0xfc, !PT ;  /* 0x0000000211117812 */ /* 0x000fc800078efcff */
[----:B------:R-:W-:-:S13]  /*7f80*/  ISETP.NE.AND P0, PT, R17, 0x3, PT ;  /* 0x000000031100780c */ /* 0x000fda0003f05270 */
[----:B------:R-:W-:Y:S05]  /*7f90*/  @!P0 BRA `(.L_x_425) ;  /* 0x0000000000048947 */ /* 0x000fea0003800000 */
[----:B------:R-:W-:Y:S01]  /*7fa0*/  BPT.TRAP 0x1 ;  /* 0x000000040000795c */ /* 0x000fe20000300000 */
.L_x_425:
        /* <DEDUP_REMOVED lines=15> */
.L_x_460:
[----:B------:R-:W2:Y:S02]  /*80a0*/  SYNCS.PHASECHK.TRANS64.TRYWAIT P1, [R3+URZ], R2 ;  /* 0x00000002030075a7 */ /* 0x000ea4000802017f */
[----:B--2---:R-:W-:Y:S05]  /*80b0*/  @!P1 BRA `(.L_x_427) ;  /* 0x0000000400f49947 */ /* 0x004fea0003800000 */
.L_x_461:
[----:B------:R-:W-:Y:S05]  /*80c0*/  @!P0 BRA `(.L_x_428) ;  /* 0x0000000000048947 */ /* 0x000fea0003800000 */
[----:B------:R-:W-:Y:S01]  /*80d0*/  BPT.TRAP 0x1 ;  /* 0x000000040000795c */ /* 0x000fe20000300000 */
.L_x_428:
[----:B--2---:R-:W-:-:S04]  /*80e0*/  VIADD R3, R7, 0x30840 ;  /* 0x0003084007037836 */ /* 0x004fc80000000000 */
[----:B------:R-:W-:-:S04]  /*80f0*/  IMAD R0, R0, 0x8, R3 ;  /* 0x0000000800007824 */ /* 0x000fc800078e0203 */
[----:B------:R-:W2:Y:S02]  /*8100*/  SYNCS.PHASECHK.TRANS64.TRYWAIT P0, [R0+URZ], R5 ;  /* 0x00000005000075a7 */ /* 0x000ea4000800017f */
[----:B--2---:R-:W-:Y:S05]  /*8110*/  @!P0 BRA `(.L_x_429) ;  /* 0x0000000400f08947 */ /* 0x004fea0003800000 */
.L_x_462:
[----:B------:R-:W-:-:S07]  /*8120*/  IMAD R3, R4, 0x8, R3 ;  /* 0x0000000804037824 */ /* 0x000fce00078e0203 */
.L_x_430:
[----:B---3--:R3:W4:Y:S02]  /*8130*/  SYNCS.PHASECHK.TRANS64.TRYWAIT P0, [R3+URZ], R2 ;  /* 0x00000002030075a7 */ /* 0x008724000800017f */
[----:B----4-:R-:W-:Y:S05]  /*8140*/  @!P0 NANOSLEEP.SYNCS 0x989680 ;  /* 0x009896800000895d */ /* 0x010fea0003900000 */
[----:B------:R-:W4:Y:S02]  /*8150*/  @!P0 SYNCS.PHASECHK.TRANS64 P0, [R3+URZ], R2 ;  /* 0x00000002030085a7 */ /* 0x000f24000800007f */
[----:B----4-:R-:W-:Y:S05]  /*8160*/  @!P0 BRA `(.L_x_430) ;  /* 0xfffffffc00f08947 */ /* 0x010fea000383ffff */
.L_x_330:
[----:B------:R-:W-:Y:S05]  /*8170*/  BSYNC B6 ;  /* 0x0000000000067941 */ /* 0x000fea0003800000 */
.L_x_327:
[----:B------:R-:W-:Y:S05]  /*8180*/  EXIT ;  /* 0x000000000000794d */ /* 0x000fea0003800000 */
.L_x_335:
[----:B------:R-:W-:Y:S02]  /*8190*/  IMAD.MOV.U32 R12, RZ, RZ, RZ ;  /* 0x000000ffff0c7224 */ /* 0x000fe400078e00ff */
[----:B------:R-:W-:Y:S02]  /*81a0*/  IMAD.MOV.U32 R11, RZ, RZ, 0x1f ;  /* 0x0000001fff0b7424 */ /* 0x000fe400078e00ff */
[----:B------:R-:W-:-:S07]  /*81b0*/  IMAD.MOV.U32 R15, RZ, RZ, -0x1 ;  /* 0xffffffffff0f7424 */ /* 0x000fce00078e00ff */
[----:B------:R-:W-:Y:S05]  /*81c0*/  WARPSYNC.COLLECTIVE R15, `(.L_x_431) ;  /* 0x000000000f087348 */ /* 0x000fea0003c00000 */
[----:B------:R1:W2:Y:S02]  /*81d0*/  SHFL.IDX P6, R14, R13, R12, R11 ;  /* 0x0000000c0d0e7389 */ /* 0x0002a400000c000b */
[----:B-12---:R-:W-:Y:S01]  /*81e0*/  ENDCOLLECTIVE ;  /* 0x000000000000791b */ /* 0x006fe20003800000 */
.L_x_431:
[----:B------:R-:W-:Y:S05]  /*81f0*/  BRA `(.L_x_432) ;  /* 0xffffff8800507947 */ /* 0x000fea000383ffff */
.L_x_337:
[----:B--2---:R2:W3:Y:S02]  /*8200*/  SYNCS.PHASECHK.TRANS64.TRYWAIT P0, [R16+URZ+0x30800], R11 ;  /* 0x0308000b100075a7 */ /* 0x0044e4000800017f */
[----:B---3--:R-:W-:Y:S05]  /*8210*/  @!P0 NANOSLEEP.SYNCS 0x989680 ;  /* 0x009896800000895d */ /* 0x008fea0003900000 */
[----:B------:R-:W3:Y:S02]  /*8220*/  @!P0 SYNCS.PHASECHK.TRANS64 P0, [R16+URZ+0x30800], R11 ;  /* 0x0308000b100085a7 */ /* 0x000ee4000800007f */
[----:B---3--:R-:W-:Y:S05]  /*8230*/  @!P0 BRA `(.L_x_337) ;  /* 0xfffffffc00f08947 */ /* 0x008fea000383ffff */
[----:B------:R-:W-:Y:S05]  /*8240*/  BRA `(.L_x_336) ;  /* 0xffffff8800a87947 */ /* 0x000fea000383ffff */
.L_x_342:
[----:B---3--:R3:W4:Y:S02]  /*8250*/  SYNCS.PHASECHK.TRANS64.TRYWAIT P1, [R2+URZ+0x30810], R153 ;  /* 0x03081099020075a7 */ /* 0x008724000802017f */
[----:B----4-:R-:W-:Y:S05]  /*8260*/  @!P1 NANOSLEEP.SYNCS 0x989680 ;  /* 0x009896800000995d */ /* 0x010fea0003900000 */
[----:B------:R-:W4:Y:S02]  /*8270*/  @!P1 SYNCS.PHASECHK.TRANS64 P1, [R2+URZ+0x30810], R153 ;  /* 0x03081099020095a7 */ /* 0x000f24000802007f */
[----:B----4-:R-:W-:Y:S05]  /*8280*/  @!P1 BRA `(.L_x_342) ;  /* 0xfffffffc00f09947 */ /* 0x010fea000383ffff */
[----:B------:R-:W-:Y:S05]  /*8290*/  BRA `(.L_x_341) ;  /* 0xffffff94003c7947 */ /* 0x000fea000383ffff */
.L_x_346:
[----:B------:R1:W1:Y:S02]  /*82a0*/  SYNCS.PHASECHK.TRANS64.TRYWAIT P1, [R2+URZ+0x30830], R153 ;  /* 0x03083099020075a7 */ /* 0x000264000802017f */
[----:B-1----:R-:W-:Y:S05]  /*82b0*/  @!P1 NANOSLEEP.SYNCS 0x989680 ;  /* 0x009896800000995d */ /* 0x002fea0003900000 */
[----:B------:R-:W1:Y:S02]  /*82c0*/  @!P1 SYNCS.PHASECHK.TRANS64 P1, [R2+URZ+0x30830], R153 ;  /* 0x03083099020095a7 */ /* 0x000e64000802007f */
[----:B-1----:R-:W-:Y:S05]  /*82d0*/  @!P1 BRA `(.L_x_346) ;  /* 0xfffffffc00f09947 */ /* 0x002fea000383ffff */
[----:B------:R-:W-:Y:S05]  /*82e0*/  BRA `(.L_x_345) ;  /* 0xffffff9800947947 */ /* 0x000fea000383ffff */
.L_x_353:
[----:B------:R-:W-:Y:S01]  /*82f0*/  BSSY B0, `(.L_x_433) ;  /* 0x0000005000007945 */ /* 0x000fe20003800000 */
[----:B------:R-:W-:-:S07]  /*8300*/  IMAD.MOV.U32 R15, RZ, RZ, -0x1 ;  /* 0xffffffffff0f7424 */ /* 0x000fce00078e00ff */
[----:B---3--:R-:W-:Y:S05]  /*8310*/  WARPSYNC.COLLECTIVE R15, `(.L_x_434) ;  /* 0x000000000f087348 */ /* 0x008fea0003c00000 */
[----:B------:R-:W-:Y:S01]  /*8320*/  NOP ;  /* 0x0000000000007918 */ /* 0x000fe20000000000 */
[----:B---3--:R-:W-:Y:S01]  /*8330*/  ENDCOLLECTIVE ;  /* 0x000000000000791b */ /* 0x008fe20003800000 */
.L_x_434:
[----:B------:R-:W-:Y:S05]  /*8340*/  BSYNC B0 ;  /* 0x0000000000007941 */ /* 0x000fea0003800000 */
.L_x_433:
[----:B------:R-:W-:Y:S05]  /*8350*/  BRA `(.L_x_435) ;  /* 0xffffffc400ac7947 */ /* 0x000fea000383ffff */
.L_x_362:
[----:B------:R-:W-:Y:S01]  /*8360*/  BSSY B0, `(.L_x_436) ;  /* 0x0000005000007945 */ /* 0x000fe20003800000 */
[----:B------:R-:W-:-:S07]  /*8370*/  IMAD.MOV.U32 R15, RZ, RZ, -0x1 ;  /* 0xffffffffff0f7424 */ /* 0x000fce00078e00ff */
[----:B-1-3--:R-:W-:Y:S05]  /*8380*/  WARPSYNC.COLLECTIVE R15, `(.L_x_437) ;  /* 0x000000000f087348 */ /* 0x00afea0003c00000 */
[----:B------:R-:W-:Y:S01]  /*8390*/  NOP ;  /* 0x0000000000007918 */ /* 0x000fe20000000000 */
[----:B-1-3--:R-:W-:Y:S01]  /*83a0*/  ENDCOLLECTIVE ;  /* 0x000000000000791b */ /* 0x00afe20003800000 */
.L_x_437:
[----:B------:R-:W-:Y:S05]  /*83b0*/  BSYNC B0 ;  /* 0x0000000000007941 */ /* 0x000fea0003800000 */
.L_x_436:
[----:B------:R-:W-:Y:S05]  /*83c0*/  BRA `(.L_x_438) ;  /* 0xffffffc800ac7947 */ /* 0x000fea000383ffff */
.L_x_371:
[----:B------:R-:W-:Y:S01]  /*83d0*/  BSSY B0, `(.L_x_439) ;  /* 0x0000005000007945 */ /* 0x000fe20003800000 */
[----:B------:R-:W-:-:S07]  /*83e0*/  IMAD.MOV.U32 R15, RZ, RZ, -0x1 ;  /* 0xffffffffff0f7424 */ /* 0x000fce00078e00ff */
[----:B------:R-:W-:Y:S05]  /*83f0*/  WARPSYNC.COLLECTIVE R15, `(.L_x_440) ;  /* 0x000000000f087348 */ /* 0x000fea0003c00000 */
[----:B------:R-:W-:Y:S01]  /*8400*/  NOP ;  /* 0x0000000000007918 */ /* 0x000fe20000000000 */
[----:B------:R-:W-:Y:S01]  /*8410*/  ENDCOLLECTIVE ;  /* 0x000000000000791b */ /* 0x000fe20003800000 */
.L_x_440:
[----:B------:R-:W-:Y:S05]  /*8420*/  BSYNC B0 ;  /* 0x0000000000007941 */ /* 0x000fea0003800000 */
.L_x_439:
[----:B------:R-:W-:Y:S05]  /*8430*/  BRA `(.L_x_441) ;  /* 0xffffffd000807947 */ /* 0x000fea000383ffff */
.L_x_383:
[----:B------:R-:W-:Y:S01]  /*8440*/  BSSY B0, `(.L_x_442) ;  /* 0x0000005000007945 */ /* 0x000fe20003800000 */
[----:B------:R-:W-:-:S07]  /*8450*/  IMAD.MOV.U32 R15, RZ, RZ, -0x1 ;  /* 0xffffffffff0f7424 */ /* 0x000fce00078e00ff */
[----:B------:R-:W-:Y:S05]  /*8460*/  WARPSYNC.COLLECTIVE R15, `(.L_x_443) ;  /* 0x000000000f087348 */ /* 0x000fea0003c00000 */
[----:B------:R-:W-:Y:S01]  /*8470*/  NOP ;  /* 0x0000000000007918 */ /* 0x000fe20000000000 */
[----:B------:R-:W-:Y:S01]  /*8480*/  ENDCOLLECTIVE ;  /* 0x000000000000791b */ /* 0x000fe20003800000 */
.L_x_443:
[----:B------:R-:W-:Y:S05]  /*8490*/  BSYNC B0 ;  /* 0x0000000000007941 */ /* 0x000fea0003800000 */
.L_x_442:
[----:B------:R-:W-:Y:S05]  /*84a0*/  BRA `(.L_x_444) ;  /* 0xffffffd400987947 */ /* 0x000fea000383ffff */
.L_x_396:
[----:B------:R-:W-:Y:S01]  /*84b0*/  BSSY B0, `(.L_x_445) ;  /* 0x0000005000007945 */ /* 0x000fe20003800000 */
[----:B------:R-:W-:-:S07]  /*84c0*/  IMAD.MOV.U32 R15, RZ, RZ, -0x1 ;  /* 0xffffffffff0f7424 */ /* 0x000fce00078e00ff */
[----:B------:R-:W-:Y:S05]  /*84d0*/  WARPSYNC.COLLECTIVE R15, `(.L_x_446) ;  /* 0x000000000f087348 */ /* 0x000fea0003c00000 */
[----:B------:R-:W-:Y:S01]  /*84e0*/  NOP ;  /* 0x0000000000007918 */ /* 0x000fe20000000000 */
[----:B------:R-:W-:Y:S01]  /*84f0*/  ENDCOLLECTIVE ;  /* 0x000000000000791b */ /* 0x000fe20003800000 */
.L_x_446:
[----:B------:R-:W-:Y:S05]  /*8500*/  BSYNC B0 ;  /* 0x0000000000007941 */ /* 0x000fea0003800000 */
.L_x_445:
[----:B------:R-:W-:Y:S05]  /*8510*/  BRA `(.L_x_447) ;  /* 0xffffffd800b47947 */ /* 0x000fea000383ffff */
.L_x_405:
[----:B-1----:R1:W2:Y:S02]  /*8520*/  SYNCS.PHASECHK.TRANS64.TRYWAIT P1, [R11+URZ+0x30820], R0 ;  /* 0x030820000b0075a7 */ /* 0x0022a4000802017f */
[----:B--2---:R-:W-:Y:S05]  /*8530*/  @!P1 NANOSLEEP.SYNCS 0x989680 ;  /* 0x009896800000995d */ /* 0x004fea0003900000 */
[----:B------:R-:W2:Y:S02]  /*8540*/  @!P1 SYNCS.PHASECHK.TRANS64 P1, [R11+URZ+0x30820], R0 ;  /* 0x030820000b0095a7 */ /* 0x000ea4000802007f */
[----:B--2---:R-:W-:Y:S05]  /*8550*/  @!P1 BRA `(.L_x_405) ;  /* 0xfffffffc00f09947 */ /* 0x004fea000383ffff */
[----:B------:R-:W-:Y:S05]  /*8560*/  BRA `(.L_x_448) ;  /* 0xffffffe0008c7947 */ /* 0x000fea000383ffff */
.L_x_409:
[----:B-1----:R1:W2:Y:S02]  /*8570*/  SYNCS.PHASECHK.TRANS64.TRYWAIT P1, [R11+URZ+0x30840], R21 ;  /* 0x030840150b0075a7 */ /* 0x0022a4000802017f */
[----:B--2---:R-:W-:Y:S05]  /*8580*/  @!P1 NANOSLEEP.SYNCS 0x989680 ;  /* 0x009896800000995d */ /* 0x004fea0003900000 */
[----:B------:R-:W2:Y:S02]  /*8590*/  @!P1 SYNCS.PHASECHK.TRANS64 P1, [R11+URZ+0x30840], R21 ;  /* 0x030840150b0095a7 */ /* 0x000ea4000802007f */
[----:B--2---:R-:W-:Y:S05]  /*85a0*/  @!P1 BRA `(.L_x_409) ;  /* 0xfffffffc00f09947 */ /* 0x004fea000383ffff */
[----:B------:R-:W-:Y:S05]  /*85b0*/  BRA `(.L_x_449) ;  /* 0xffffffe400f87947 */ /* 0x000fea000383ffff */
.L_x_411:
[----:B--2---:R2:W3:Y:S02]  /*85c0*/  SYNCS.PHASECHK.TRANS64.TRYWAIT P1, [R11+URZ+0x30828], R21 ;  /* 0x030828150b0075a7 */ /* 0x0044e4000802017f */
[----:B---3--:R-:W-:Y:S05]  /*85d0*/  @!P1 NANOSLEEP.SYNCS 0x989680 ;  /* 0x009896800000995d */ /* 0x008fea0003900000 */
[----:B------:R-:W3:Y:S02]  /*85e0*/  @!P1 SYNCS.PHASECHK.TRANS64 P1, [R11+URZ+0x30828], R21 ;  /* 0x030828150b0095a7 */ /* 0x000ee4000802007f */
[----:B---3--:R-:W-:Y:S05]  /*85f0*/  @!P1 BRA `(.L_x_411) ;  /* 0xfffffffc00f09947 */ /* 0x008fea000383ffff */
[----:B------:R-:W-:Y:S05]  /*8600*/  BRA `(.L_x_450) ;  /* 0xffffffe8008c7947 */ /* 0x000fea000383ffff */
.L_x_413:
[----:B---3--:R3:W4:Y:S02]  /*8610*/  SYNCS.PHASECHK.TRANS64.TRYWAIT P1, [R11+URZ+0x30848], R21 ;  /* 0x030848150b0075a7 */ /* 0x008724000802017f */
[----:B----4-:R-:W-:Y:S05]  /*8620*/  @!P1 NANOSLEEP.SYNCS 0x989680 ;  /* 0x009896800000995d */ /* 0x010fea0003900000 */
[----:B------:R-:W4:Y:S02]  /*8630*/  @!P1 SYNCS.PHASECHK.TRANS64 P1, [R11+URZ+0x30848], R21 ;  /* 0x030848150b0095a7 */ /* 0x000f24000802007f */
[----:B----4-:R-:W-:Y:S05]  /*8640*/  @!P1 BRA `(.L_x_413) ;  /* 0xfffffffc00f09947 */ /* 0x010fea000383ffff */
[----:B------:R-:W-:Y:S05]  /*8650*/  BRA `(.L_x_451) ;  /* 0xffffffe800fc7947 */ /* 0x000fea000383ffff */
.L_x_415:
[----:B------:R-:W-:-:S07]  /*8660*/  SHF.L.U32 R4, R9, 0x1f, RZ ;  /* 0x0000001f09047819 */ /* 0x000fce00000006ff */
.L_x_452:
[----:B-1----:R1:W2:Y:S02]  /*8670*/  SYNCS.PHASECHK.TRANS64.TRYWAIT P1, [R11+URZ+0x30820], R4 ;  /* 0x030820040b0075a7 */ /* 0x0022a4000802017f */
[----:B--2---:R-:W-:Y:S05]  /*8680*/  @!P1 NANOSLEEP.SYNCS 0x989680 ;  /* 0x009896800000995d */ /* 0x004fea0003900000 */
[----:B------:R-:W2:Y:S02]  /*8690*/  @!P1 SYNCS.PHASECHK.TRANS64 P1, [R11+URZ+0x30820], R4 ;  /* 0x030820040b0095a7 */ /* 0x000ea4000802007f */
[----:B--2---:R-:W-:Y:S05]  /*86a0*/  @!P1 BRA `(.L_x_452) ;  /* 0xfffffffc00f09947 */ /* 0x004fea000383ffff */
[----:B------:R-:W-:Y:S05]  /*86b0*/  BRA `(.L_x_453) ;  /* 0xffffffec00847947 */ /* 0x000fea000383ffff */
.L_x_418:
[----:B---3--:R3:W4:Y:S02]  /*86c0*/  SYNCS.PHASECHK.TRANS64.TRYWAIT P1, [R11+URZ+0x30840], R12 ;  /* 0x0308400c0b0075a7 */ /* 0x008724000802017f */
[----:B----4-:R-:W-:Y:S05]  /*86d0*/  @!P1 NANOSLEEP.SYNCS 0x989680 ;  /* 0x009896800000995d */ /* 0x010fea0003900000 */
[----:B------:R-:W4:Y:S02]  /*86e0*/  @!P1 SYNCS.PHASECHK.TRANS64 P1, [R11+URZ+0x30840], R12 ;  /* 0x0308400c0b0095a7 */ /* 0x000f24000802007f */
[----:B----4-:R-:W-:Y:S05]  /*86f0*/  @!P1 BRA `(.L_x_418) ;  /* 0xfffffffc00f09947 */ /* 0x010fea000383ffff */
[----:B------:R-:W-:Y:S05]  /*8700*/  BRA `(.L_x_454) ;  /* 0xfffffff000107947 */ /* 0x000fea000383ffff */
.L_x_420:
[----:B-1----:R1:W2:Y:S02]  /*8710*/  SYNCS.PHASECHK.TRANS64.TRYWAIT P1, [R11+URZ+0x30828], R12 ;  /* 0x0308280c0b0075a7 */ /* 0x0022a4000802017f */
[----:B--2---:R-:W-:Y:S05]  /*8720*/  @!P1 NANOSLEEP.SYNCS 0x989680 ;  /* 0x009896800000995d */ /* 0x004fea0003900000 */
[----:B------:R-:W2:Y:S02]  /*8730*/  @!P1 SYNCS.PHASECHK.TRANS64 P1, [R11+URZ+0x30828], R12 ;  /* 0x0308280c0b0095a7 */ /* 0x000ea4000802007f */
[----:B--2---:R-:W-:Y:S05]  /*8740*/  @!P1 BRA `(.L_x_420) ;  /* 0xfffffffc00f09947 */ /* 0x004fea000383ffff */
[----:B------:R-:W-:Y:S05]  /*8750*/  BRA `(.L_x_455) ;  /* 0xfffffff000987947 */ /* 0x000fea000383ffff */
.L_x_422:
[----:B-1----:R1:W2:Y:S02]  /*8760*/  SYNCS.PHASECHK.TRANS64.TRYWAIT P0, [R4+URZ+0x30840], R3 ;  /* 0x03084003040075a7 */ /* 0x0022a4000800017f */
[----:B--2---:R-:W-:Y:S05]  /*8770*/  @!P0 NANOSLEEP.SYNCS 0x989680 ;  /* 0x009896800000895d */ /* 0x004fea0003900000 */
[----:B------:R-:W2:Y:S02]  /*8780*/  @!P0 SYNCS.PHASECHK.TRANS64 P0, [R4+URZ+0x30840], R3 ;  /* 0x03084003040085a7 */ /* 0x000ea4000800007f */
[----:B--2---:R-:W-:Y:S05]  /*8790*/  @!P0 BRA `(.L_x_422) ;  /* 0xfffffffc00f08947 */ /* 0x004fea000383ffff */
[----:B------:R-:W-:Y:S05]  /*87a0*/  BRA `(.L_x_456) ;  /* 0xfffffff400207947 */ /* 0x000fea000383ffff */
.L_x_424:
[----:B------:R-:W-:Y:S01]  /*87b0*/  BSSY B0, `(.L_x_457) ;  /* 0x0000006000007945 */ /* 0x000fe20003800000 */
[----:B------:R-:W-:-:S07]  /*87c0*/  IMAD.MOV.U32 R15, RZ, RZ, -0x1 ;  /* 0xffffffffff0f7424 */ /* 0x000fce00078e00ff */
[----:B------:R-:W-:Y:S05]  /*87d0*/  WARPSYNC.COLLECTIVE R15, `(.L_x_458) ;  /* 0x000000000f0c7348 */ /* 0x000fea0003c00000 */
[----:B------:R-:W-:Y:S02]  /*87e0*/  ELECT P6, UR62, PT ;  /* 0x00000000003e782f */ /* 0x000fe400038c0000 */
[----:B------:R-:W-:Y:S01]  /*87f0*/  MOV R14, UR62 ;  /* 0x0000003e000e7c02 */ /* 0x000fe20008000f00 */
[----:B------:R-:W-:Y:S10]  /*8800*/  ENDCOLLECTIVE ;  /* 0x000000000000791b */ /* 0x000ff40003800000 */
.L_x_458:
[----:B------:R-:W-:Y:S05]  /*8810*/  BSYNC B0 ;  /* 0x0000000000007941 */ /* 0x000fea0003800000 */
.L_x_457:
[----:B------:R-:W-:Y:S01]  /*8820*/  PLOP3.LUT P0, PT, P6, PT, PT, 0x80, 0x0 ;  /* 0x000000000000781c */ /* 0x000fe2000370f070 */
[----:B------:R-:W-:-:S12]  /*8830*/  BRA `(.L_x_459) ;  /* 0xfffffff400c87947 */ /* 0x000fd8000383ffff */
.L_x_426:
[----:B-1----:R1:W2:Y:S02]  /*8840*/  SYNCS.PHASECHK.TRANS64.TRYWAIT P1, [R6+URZ], R5 ;  /* 0x00000005060075a7 */ /* 0x0022a4000802017f */
[----:B--2---:R-:W-:Y:S05]  /*8850*/  @!P1 NANOSLEEP.SYNCS 0x989680 ;  /* 0x009896800000995d */ /* 0x004fea0003900000 */
[----:B------:R-:W2:Y:S02]  /*8860*/  @!P1 SYNCS.PHASECHK.TRANS64 P1, [R6+URZ], R5 ;  /* 0x00000005060095a7 */ /* 0x000ea4000802007f */
[----:B--2---:R-:W-:Y:S05]  /*8870*/  @!P1 BRA `(.L_x_426) ;  /* 0xfffffffc00f09947 */ /* 0x004fea000383ffff */
[----:B------:R-:W-:Y:S05]  /*8880*/  BRA `(.L_x_460) ;  /* 0xfffffff800047947 */ /* 0x000fea000383ffff */
.L_x_427:
[----:B--2---:R2:W3:Y:S02]  /*8890*/  SYNCS.PHASECHK.TRANS64.TRYWAIT P1, [R3+URZ], R2 ;  /* 0x00000002030075a7 */ /* 0x0044e4000802017f */
[----:B---3--:R-:W-:Y:S05]  /*88a0*/  @!P1 NANOSLEEP.SYNCS 0x989680 ;  /* 0x009896800000995d */ /* 0x008fea0003900000 */
[----:B------:R-:W3:Y:S02]  /*88b0*/  @!P1 SYNCS.PHASECHK.TRANS64 P1, [R3+URZ], R2 ;  /* 0x00000002030095a7 */ /* 0x000ee4000802007f */
[----:B---3--:R-:W-:Y:S05]  /*88c0*/  @!P1 BRA `(.L_x_427) ;  /* 0xfffffffc00f09947 */ /* 0x008fea000383ffff */
[----:B------:R-:W-:Y:S05]  /*88d0*/  BRA `(.L_x_461) ;  /* 0xfffffff400f87947 */ /* 0x000fea000383ffff */
.L_x_429:
[----:B--2---:R2:W3:Y:S02]  /*88e0*/  SYNCS.PHASECHK.TRANS64.TRYWAIT P0, [R0+URZ], R5 ;  /* 0x00000005000075a7 */ /* 0x0044e4000800017f */
[----:B---3--:R-:W-:Y:S05]  /*88f0*/  @!P0 NANOSLEEP.SYNCS 0x989680 ;  /* 0x009896800000895d */ /* 0x008fea0003900000 */
[----:B------:R-:W3:Y:S02]  /*8900*/  @!P0 SYNCS.PHASECHK.TRANS64 P0, [R0+URZ], R5 ;  /* 0x00000005000085a7 */ /* 0x000ee4000800007f */
[----:B---3--:R-:W-:Y:S05]  /*8910*/  @!P0 BRA `(.L_x_429) ;  /* 0xfffffffc00f08947 */ /* 0x008fea000383ffff */
[----:B------:R-:W-:Y:S05]  /*8920*/  BRA `(.L_x_462) ;  /* 0xfffffff400fc7947 */ /* 0x000fea000383ffff */
.L_x_463:
        /* <DEDUP_REMOVED lines=13> */
.L_x_7293:


//--------------------- .text._ZN7cutlass13device_kernelIN5flash11enable_sm90INS1_16FlashAttnBwdSm90INS1_25CollectiveMainloopBwdSm90ILi2ELi2ELi2EN4cute5tupleIJNS5_1CILi1EEES8_S8_EEENS6_IJNS7_ILi64EEENS7_ILi128EEESB_EEENS_6half_tEfNS_4arch4Sm90ELb0ELb0ELb1ELb1ELb0ELb1ELb0ELb0ELi2ELi1ELi2ELi1ELb0EEENS1_21CollectiveEpilogueBwdISC_SD_SF_Li256ELb1ELb0ELi1EEENS1_19SingleTileSchedulerILb1ELb0ELb0ELi128EEEEEEEEEvNT_6ParamsE --------------------------
	.section	.text._ZN7cutlass13device_kernelIN5flash11enable_sm90INS1_16FlashAttnBwdSm90INS1_25CollectiveMainloopBwdSm90ILi2ELi2ELi2EN4cute5tupleIJNS5_1CILi1EEES8_S8_EEENS6_IJNS7_ILi64EEENS7_ILi128EEESB_EEENS_6half_tEfNS_4arch4Sm90ELb0ELb0ELb1ELb1ELb0ELb1ELb0ELb0ELi2ELi1ELi2ELi1ELb0EEENS1_21CollectiveEpilogueBwdISC_SD_SF_Li256ELb1ELb0ELi1EEENS1_19SingleTileSchedulerILb1ELb0ELb0ELi128EEEEEEEEEvNT_6ParamsE,"ax",@progbits
	.align	128
.text._ZN7cutlass13device_kernelIN5flash11enable_sm90INS1_16FlashAttnBwdSm90INS1_25CollectiveMainloopBwdSm90ILi2ELi2ELi2EN4cute5tupleIJNS5_1CILi1EEES8_S8_EEENS6_IJNS7_ILi64EEENS7_ILi128EEESB_EEENS_6half_tEfNS_4arch4Sm90ELb0ELb0ELb1ELb1ELb0ELb1ELb0ELb0ELi2ELi1ELi2ELi1ELb0EEENS1_21CollectiveEpilogueBwdISC_SD_SF_Li256ELb1ELb0ELi1EEENS1_19SingleTileSchedulerILb1ELb0ELb0ELi128EEEEEEEEEvNT_6ParamsE:
        .type           _ZN7cutlass13device_kernelIN5flash11enable_sm90INS1_16FlashAttnBwdSm90INS1_25CollectiveMainloopBwdSm90ILi2ELi2ELi2EN4cute5tupleIJNS5_1CILi1EEES8_S8_EEENS6_IJNS7_ILi64EEENS7_ILi128EEESB_EEENS_6half_tEfNS_4arch4Sm90ELb0ELb0ELb1ELb1ELb0ELb1ELb0ELb0ELi2ELi1ELi2ELi1ELb0EEENS1_21CollectiveEpilogueBwdISC_SD_SF_Li256ELb1ELb0ELi1EEENS1_19SingleTileSchedulerILb1ELb0ELb0ELi128EEEEEEEEEvNT_6ParamsE,@function
        .size           _ZN7cutlass13device_kernelIN5flash11enable_sm90INS1_16FlashAttnBwdSm90INS1_25CollectiveMainloopBwdSm90ILi2ELi2ELi2EN4cute5tupleIJNS5_1CILi1EEES8_S8_EEENS6_IJNS7_ILi64EEENS7_ILi128EEESB_EEENS_6half_tEfNS_4arch4Sm90ELb0ELb0ELb1ELb1ELb0ELb1ELb0ELb0ELi2ELi1ELi2ELi1ELb0EEENS1_21CollectiveEpilogueBwdISC_SD_SF_Li256ELb1ELb0ELi1EEENS1_19SingleTileSchedulerILb1ELb0ELb0ELi128EEEEEEEEEvNT_6ParamsE,(.L_x_7294 - _ZN7cutlass13device_kernelIN5flash11enable_sm90INS1_16FlashAttnBwdSm90INS1_25CollectiveMainloopBwdSm90ILi2ELi2ELi2EN4cute5tupleIJNS5_1CILi1EEES8_S8_EEENS6_IJNS7_ILi64EEENS7_ILi128EEESB_EEENS_6half_tEfNS_4arch4Sm90ELb0ELb0ELb1ELb1ELb0ELb1ELb0ELb0ELi2ELi1ELi2ELi1ELb0EEENS1_21CollectiveEpilogueBwdISC_SD_SF_Li256ELb1ELb0ELi1EEENS1_19SingleTileSchedulerILb1ELb0ELb0ELi128EEEEEEEEEvNT_6ParamsE)
        .other          _ZN7cutlass13device_kernelIN5flash11enable_sm90INS1_16FlashAttnBwdSm90INS1_25CollectiveMainloopBwdSm90ILi2ELi2ELi2EN4cute5tupleIJNS5_1CILi1EEES8_S8_EEENS6_IJNS7_ILi64EEENS7_ILi128EEESB_EEENS_6half_tEfNS_4arch4Sm90ELb0ELb0ELb1ELb1ELb0ELb1ELb0ELb0ELi2ELi1ELi2ELi1ELb0EEENS1_21CollectiveEpilogueBwdISC_SD_SF_Li256ELb1ELb0ELi1EEENS1_19SingleTileSchedulerILb1ELb0ELb0ELi128EEEEEEEEEvNT_6ParamsE,@"STO_CUDA_ENTRY STV_DEFAULT"
_ZN7cutlass13device_kernelIN5flash11enable_sm90INS1_16FlashAttnBwdSm90INS1_25CollectiveMainloopBwdSm90ILi2ELi2ELi2EN4cute5tupleIJNS5_1CILi1EEES8_S8_EEENS6_IJNS7_ILi64EEENS7_ILi128EEESB_EEENS_6half_tEfNS_4arch4Sm90ELb0ELb0ELb1ELb1ELb0ELb1ELb0ELb0ELi2ELi1ELi2ELi1ELb0EEENS1_21CollectiveEpilogueBwdISC_SD_SF_Li256ELb1ELb0ELi1EEENS1_19SingleTileSchedulerILb1ELb0ELb0ELi128EEEEEEEEEvNT_6ParamsE:
[----:B------:R-:W1:Y:S02]  /*0000*/  LDC R1, c[0x0][0x28] ;  /* 0x00000a00ff017b82 */ /* 0x000e640000000800 */
[----:B-1----:R-:W-:Y:S01]  /*0010*/  VIADD R1, R1, 0xfffffff8 ;  /* 0xfffffff801017836 */ /* 0x002fe20000000000 */
[----:B------:R-:W1:Y:S01]  /*0020*/  S2R R3, SR_TID.X ;  /* 0x0000000000037919 */ /* 0x000e620000002100 */
[----:B------:R-:W-:Y:S01]  /*0030*/  ELECT P0, URZ, PT ;  /* 0x00000000003f782f */ /* 0x000fe20003800000 */
[----:B------:R-:W-:Y:S01]  /*0040*/  BSSY B0, `(.L_x_464) ;  /* 0x0000013000007945 */ /* 0x000fe20003800000 */
[----:B-1----:R-:W-:-:S05]  /*0050*/  SHF.R.U32.HI R0, RZ, 0x5, R3 ;  /* 0x00000005ff007819 */ /* 0x002fca0000011603 */
[----:B------:R-:W1:Y:S02]  /*0060*/  SHFL.IDX PT, R2, R0, RZ, 0x1f ;  /* 0x00001fff00027589 */ /* 0x000e6400000e0000 */
[----:B-1----:R-:W-:-:S13]  /*0070*/  ISETP.EQ.AND P0, PT, R2, RZ, P0 ;  /* 0x000000ff0200720c */ /* 0x002fda0000702270 */
[----:B------:R-:W-:Y:S05]  /*0080*/  @!P0 BRA `(.L_x_465) ;  /* 0x0000000000388947 */ /* 0x000fea0003800000 */
        /* <DEDUP_REMOVED lines=14> */
.L_x_465:
[----:B------:R-:W-:Y:S05]  /*0170*/  BSYNC B0 ;  /* 0x0000000000007941 */ /* 0x000fea0003800000 */
.L_x_464:
        /* <DEDUP_REMOVED lines=34> */
.L_x_466:
        /* <DEDUP_REMOVED lines=22> */
.L_x_467:
[----:B---3--:R-:W-:Y:S01]  /*0500*/  ISETP.NE.AND P0, PT, R2, RZ, PT ;  /* 0x000000ff0200720c */ /* 0x008fe20003f05270 */
[----:B------:R-:W-:Y:S01]  /*0510*/  IMAD.MOV.U32 R2, RZ, RZ, 0x1 ;  /* 0x00000001ff027424 */ /* 0x000fe200078e00ff */
[----:B------:R-:W-:Y:S01]  /*0520*/  NOP ;  /* 0x0000000000007918 */ /* 0x000fe20000000000 */
[----:B------:R-:W-:Y:S01]  /*0530*/  ULDC.64 UR38, c[0x0][0x208] ;  /* 0x0000820000267ab9 */ /* 0x000fe20000000a00 */
[----:B------:R-:W-:Y:S02]  /*0540*/  BSSY B6, `(.L_x_468) ;  /* 0x0000a9c000067945 */ /* 0x000fe40003800000 */
[----:B------:R-:W-:-:S05]  /*0550*/  SEL R2, R2, 0x2, !P0 ;  /* 0x0000000202027807 */ /* 0x000fca0004000000 */
[----:B------:R3:W-:Y:S01]  /*0560*/  STL [R1], R2 ;  /* 0x0000000201007387 */ /* 0x0007e20000100800 */
[----:B-12-4-:R-:W-:Y:S06]  /*0570*/  BAR.SYNC.DEFER_BLOCKING 0x0 ;  /* 0x0000000000007b1d */ /* 0x016fec0000010000 */
[----:B------:R-:W-:Y:S05]  /*0580*/  @!P0 BRA `(.L_x_469) ;  /* 0x0000007400d48947 */ /* 0x000fea0003800000 */
.L_x_470:
[----:B------:R-:W-:-:S08]  /*0590*/  NOP ;  /* 0x0000000000007918 */ /* 0x000fd00000000000 */
[----:B------:R-:W1:Y:S02]  /*05a0*/  USETMAXREG.TRY_ALLOC.CTAPOOL UP0, 0xf0 ;  /* 0x000000f0000079c8 */ /* 0x000e640008000600 */
[----:B-1----:R-:W-:-:S13]  /*05b0*/  PLOP3.LUT P0, PT, PT, PT, UP0, 0x80, 0x0 ;  /* 0x000000000000781c */ /* 0x002fda0003f0f008 */
[----:B------:R-:W-:Y:S05]  /*05c0*/  @!P0 BRA `(.L_x_470) ;  /* 0xfffffffc00f08947 */ /* 0x000fea000383ffff */
[----:B------:R-:W-:Y:S01]  /*05d0*/  LOP3.LUT R0, R0, 0x3, RZ, 0xc0, !PT ;  /* 0x0000000300007812 */ /* 0x000fe200078ec0ff */
[----:B---3--:R-:W1:Y:S01]  /*05e0*/  S2R R2, SR_TID.X ;  /* 0x0000000000027919 */ /* 0x008e620000002100 */
[----:B------:R-:W-:Y:S01]  /*05f0*/  ULDC.64 UR4, c[0x0][0x8d8] ;  /* 0x0002360000047ab9 */ /* 0x000fe20000000a00 */
[----:B------:R-:W2:Y:S03]  /*0600*/  S2R R7, SR_CTAID.Z ;  /* 0x0000000000077919 */ /* 0x000ea60000002700 */
[----:B------:R-:W3:Y:S02]  /*0610*/  SHFL.IDX PT, R0, R0, RZ, 0x1f ;  /* 0x00001fff00007589 */ /* 0x000ee400000e0000 */
[----:B---3--:R-:W-:Y:S02]  /*0620*/  ISETP.NE.AND P0, PT, R0, RZ, PT ;  /* 0x000000ff0000720c */ /* 0x008fe40003f05270 */
[----:B-1----:R-:W-:-:S11]  /*0630*/  SHF.R.U32.HI R2, RZ, 0x7, R2 ;  /* 0x00000007ff027819 */ /* 0x002fd60000011602 */
[----:B------:R-:W-:-:S05]  /*0640*/  @!P0 VIADD R2, R2, 0x9 ;  /* 0x0000000902028836 */ /* 0x000fca0000000000 */
[----:B------:R1:W-:Y:S06]  /*0650*/  @!P0 BAR.ARV R2, 0xa0 ;  /* 0x000280020000851d */ /* 0x0003ec0000002000 */
[----:B------:R-:W-:-:S04]  /*0660*/  ISETP.NE.U32.AND P0, PT, RZ, UR4, PT ;  /* 0x00000004ff007c0c */ /* 0x000fc8000bf05070 */
[----:B------:R-:W-:-:S13]  /*0670*/  ISETP.NE.AND.EX P0, PT, RZ, UR5, PT, P0 ;  /* 0x00000005ff007c0c */ /* 0x000fda000bf05300 */
[----:B-12---:R-:W-:Y:S05]  /*0680*/  @!P0 BRA `(.L_x_471) ;  /* 0x0000000000108947 */ /* 0x006fea0003800000 */
[----:B------:R-:W1:Y:S02]  /*0690*/  LDC.64 R2, c[0x0][0x8d8] ;  /* 0x00023600ff027b82 */ /* 0x000e640000000a00 */
[----:B-1----:R-:W-:-:S05]  /*06a0*/  IMAD.WIDE R2, R7, 0x4, R2 ;  /* 0x0000000407027825 */ /* 0x002fca00078e0202 */
[----:B------:R1:W5:Y:S01]  /*06b0*/  LDG.E R0, desc[UR38][R2.64] ;  /* 0x0000002602007981 */ /* 0x000362000c1e1900 */
[----:B------:R-:W-:Y:S05]  /*06c0*/  BRA `(.L_x_472) ;  /* 0x00000000002c7947 */ /* 0x000fea0003800000 */
.L_x_471:
[----:B------:R-:W-:Y:S02]  /*06d0*/  ULDC.64 UR4, c[0x0][0x8d0] ;  /* 0x0002340000047ab9 */ /* 0x000fe40000000a00 */
[----:B------:R-:W-:-:S04]  /*06e0*/  ISETP.NE.U32.AND P0, PT, RZ, UR4, PT ;  /* 0x00000004ff007c0c */ /* 0x000fc8000bf05070 */
[----:B------:R-:W-:-:S13]  /*06f0*/  ISETP.NE.AND.EX P0, PT, RZ, UR5, PT, P0 ;  /* 0x00000005ff007c0c */ /* 0x000fda000bf05300 */
[----:B------:R-:W-:Y:S05]  /*0700*/  @!P0 BRA `(.L_x_473) ;  /* 0x0000000000188947 */ /* 0x000fea0003800000 */
[----:B------:R-:W1:Y:S02]  /*0710*/  LDC.64 R2, c[0x0][0x8d0] ;  /* 0x00023400ff027b82 */ /* 0x000e640000000a00 */
[----:B-1----:R-:W-:-:S05]  /*0720*/  IMAD.WIDE R2, R7, 0x4, R2 ;  /* 0x0000000407027825 */ /* 0x002fca00078e0202 */
[----:B------:R-:W2:Y:S04]  /*0730*/  LDG.E R0, desc[UR38][R2.64] ;  /* 0x0000002602007981 */ /* 0x000ea8000c1e1900 */
[----:B------:R-:W2:Y:S02]  /*0740*/  LDG.E R5, desc[UR38][R2.64+0x4] ;  /* 0x0000042602057981 */ /* 0x000ea4000c1e1900 */
[----:B--2---:R-:W-:Y:S01]  /*0750*/  IMAD.IADD R0, R5, 0x1, -R0 ;  /* 0x0000000105007824 */ /* 0x004fe200078e0a00 */
[----:B------:R-:W-:Y:S06]  /*0760*/  BRA `(.L_x_472) ;  /* 0x0000000000047947 */ /* 0x000fec0003800000 */
.L_x_473:
[----:B------:R-:W2:Y:S02]  /*0770*/  LDC R0, c[0x0][0x8bc] ;  /* 0x00022f00ff007b82 */ /* 0x000ea40000000800 */
.L_x_472:
[----:B------:R-:W3:Y:S02]  /*0780*/  S2R R17, SR_CTAID.X ;  /* 0x0000000000117919 */ /* 0x000ee40000002500 */
[----:B---3--:R-:W-:-:S05]  /*0790*/  IMAD.SHL.U32 R17, R17, 0x80, RZ ;  /* 0x0000008011117824 */ /* 0x008fca00078e00ff */
[----:B--2--5:R-:W-:-:S04]  /*07a0*/  ISETP.GE.AND P0, PT, R17, R0, PT ;  /* 0x000000001100720c */ /* 0x024fc80003f06270 */
[----:B------:R-:W-:-:S04]  /*07b0*/  SEL R228, R7, 0xffffffff, !P0 ;  /* 0xffffffff07e47807 */ /* 0x000fc80004000000 */
[----:B------:R-:W-:-:S13]  /*07c0*/  ISETP.GE.AND P0, PT, R228, RZ, PT ;  /* 0x000000ffe400720c */ /* 0x000fda0003f06270 */
[----:B------:R-:W-:Y:S05]  /*07d0*/  @!P0 BRA `(.L_x_474) ;  /* 0x000000a400c88947 */ /* 0x000fea0003800000 */
[----:B------:R-:W-:Y:S02]  /*07e0*/  ULDC.64 UR4, c[0x0][0x780] ;  /* 0x0001e00000047ab9 */ /* 0x000fe40000000a00 */
[----:B------:R-:W-:Y:S01]  /*07f0*/  ISETP.NE.U32.AND P0, PT, RZ, UR4, PT ;  /* 0x00000004ff007c0c */ /* 0x000fe2000bf05070 */
[----:B------:R-:W-:Y:S02]  /*0800*/  ULDC UR4, c[0x0][0x290] ;  /* 0x0000a40000047ab9 */ /* 0x000fe40000000800 */
[----:B------:R-:W-:Y:S01]  /*0810*/  IMAD.U32 R18, RZ, RZ, UR4 ;  /* 0x00000004ff127e24 */ /* 0x000fe2000f8e00ff */
[----:B------:R-:W-:-:S13]  /*0820*/  ISETP.NE.AND.EX P0, PT, RZ, UR5, PT, P0 ;  /* 0x00000005ff007c0c */ /* 0x000fda000bf05300 */
[----:B------:R-:W-:Y:S05]  /*0830*/  @!P0 BRA `(.L_x_475) ;  /* 0x0000000000108947 */ /* 0x000fea0003800000 */
[----:B-1----:R-:W1:Y:S02]  /*0840*/  LDC.64 R2, c[0x0][0x780] ;  /* 0x0001e000ff027b82 */ /* 0x002e640000000a00 */
[----:B-1----:R-:W-:-:S05]  /*0850*/  IMAD.WIDE R2, R228, 0x4, R2 ;  /* 0x00000004e4027825 */ /* 0x002fca00078e0202 */
[----:B------:R1:W5:Y:S01]  /*0860*/  LDG.E R19, desc[UR38][R2.64] ;  /* 0x0000002602137981 */ /* 0x000362000c1e1900 */
[----:B------:R-:W-:Y:S05]  /*0870*/  BRA `(.L_x_476) ;  /* 0x0000000000287947 */ /* 0x000fea0003800000 */
.L_x_475:
[----:B------:R-:W-:Y:S01]  /*0880*/  ULDC.64 UR4, c[0x0][0x770] ;  /* 0x0001dc0000047ab9 */ /* 0x000fe20000000a00 */
[----:B------:R-:W2:Y:S01]  /*0890*/  LDC R19, c[0x0][0x280] ;  /* 0x0000a000ff137b82 */ /* 0x000ea20000000800 */
[----:B------:R-:W-:-:S04]  /*08a0*/  ISETP.NE.U32.AND P0, PT, RZ, UR4, PT ;  /* 0x00000004ff007c0c */ /* 0x000fc8000bf05070 */
[----:B------:R-:W-:-:S13]  /*08b0*/  ISETP.NE.AND.EX P0, PT, RZ, UR5, PT, P0 ;  /* 0x00000005ff007c0c */ /* 0x000fda000bf05300 */
[----:B------:R-:W-:Y:S05]  /*08c0*/  @!P0 BRA `(.L_x_476) ;  /* 0x0000000000148947 */ /* 0x000fea0003800000 */
[----:B-1----:R-:W1:Y:S02]  /*08d0*/  LDC.64 R2, c[0x0][0x770] ;  /* 0x0001dc00ff027b82 */ /* 0x002e640000000a00 */
[----:B-1----:R-:W-:-:S05]  /*08e0*/  IMAD.WIDE R2, R228, 0x4, R2 ;  /* 0x00000004e4027825 */ /* 0x002fca00078e0202 */
[----:B--2---:R-:W2:Y:S04]  /*08f0*/  LDG.E R19, desc[UR38][R2.64] ;  /* 0x0000002602137981 */ /* 0x004ea8000c1e1900 */
[----:B------:R-:W2:Y:S02]  /*0900*/  LDG.E R0, desc[UR38][R2.64+0x4] ;  /* 0x0000042602007981 */ /* 0x000ea4000c1e1900 */
[----:B--2---:R-:W-:-:S07]  /*0910*/  IMAD.IADD R19, R0, 0x1, -R19 ;  /* 0x0000000100137824 */ /* 0x004fce00078e0a13 */
.L_x_476:
[----:B------:R-:W-:Y:S02]  /*0920*/  ULDC.64 UR4, c[0x0][0x788] ;  /* 0x0001e20000047ab9 */ /* 0x000fe40000000a00 */
[----:B------:R-:W-:-:S04]  /*0930*/  ISETP.NE.U32.AND P0, PT, RZ, UR4, PT ;  /* 0x00000004ff007c0c */ /* 0x000fc8000bf05070 */
[----:B------:R-:W-:-:S13]  /*0940*/  ISETP.NE.AND.EX P0, PT, RZ, UR5, PT, P0 ;  /* 0x00000005ff007c0c */ /* 0x000fda000bf05300 */
[----:B------:R-:W-:Y:S05]  /*0950*/  @!P0 BRA `(.L_x_477) ;  /* 0x0000000000108947 */ /* 0x000fea0003800000 */
[----:B-1----:R-:W1:Y:S02]  /*0960*/  LDC.64 R2, c[0x0][0x788] ;  /* 0x0001e200ff027b82 */ /* 0x002e640000000a00 */
[----:B-1----:R-:W-:-:S05]  /*0970*/  IMAD.WIDE R2, R228, 0x4, R2 ;  /* 0x00000004e4027825 */ /* 0x002fca00078e0202 */
[----:B------:R1:W5:Y:S01]  /*0980*/  LDG.E R18, desc[UR38][R2.64] ;  /* 0x0000002602127981 */ /* 0x000362000c1e1900 */
[----:B------:R-:W-:Y:S05]  /*0990*/  BRA `(.L_x_478) ;  /* 0x0000000000247947 */ /* 0x000fea0003800000 */
.L_x_477:
[----:B------:R-:W-:Y:S02]  /*09a0*/  ULDC.64 UR4, c[0x0][0x778] ;  /* 0x0001de0000047ab9 */ /* 0x000fe40000000a00 */
[----:B------:R-:W-:-:S04]  /*09b0*/  ISETP.NE.U32.AND P0, PT, RZ, UR4, PT ;  /* 0x00000004ff007c0c */ /* 0x000fc8000bf05070 */
[----:B------:R-:W-:-:S13]  /*09c0*/  ISETP.NE.AND.EX P0, PT, RZ, UR5, PT, P0 ;  /* 0x00000005ff007c0c */ /* 0x000fda000bf05300 */
[----:B------:R-:W-:Y:S05]  /*09d0*/  @!P0 BRA `(.L_x_478) ;  /* 0x0000000000148947 */ /* 0x000fea0003800000 */
[----:B-1----:R-:W1:Y:S02]  /*09e0*/  LDC.64 R2, c[0x0][0x778] ;  /* 0x0001de00ff027b82 */ /* 0x002e640000000a00 */
[----:B-1----:R-:W-:-:S05]  /*09f0*/  IMAD.WIDE R2, R228, 0x4, R2 ;  /* 0x00000004e4027825 */ /* 0x002fca00078e0202 */
[----:B------:R-:W3:Y:S04]  /*0a00*/  LDG.E R18, desc[UR38][R2.64] ;  /* 0x0000002602127981 */ /* 0x000ee8000c1e1900 */
[----:B------:R-:W3:Y:S02]  /*0a10*/  LDG.E R5, desc[UR38][R2.64+0x4] ;  /* 0x0000042602057981 */ /* 0x000ee4000c1e1900 */
[----:B---3--:R-:W-:-:S07]  /*0a20*/  IMAD.IADD R18, R5, 0x1, -R18 ;  /* 0x0000000105127824 */ /* 0x008fce00078e0a12 */
.L_x_478:
[----:B--2--5:R-:W-:Y:S02]  /*0a30*/  ISETP.GE.AND P1, PT, R19, 0x1, PT ;  /* 0x000000011300780c */ /* 0x024fe40003f26270 */
[----:B------:R-:W-:Y:S02]  /*0a40*/  CS2R R86, SRZ ;  /* 0x0000000000567805 */ /* 0x000fe4000001ff00 */
[----:B------:R-:W-:Y:S02]  /*0a50*/  PLOP3.LUT P0, PT, PT, PT, PT, 0x80, 0x0 ;  /* 0x000000000000781c */ /* 0x000fe40003f0f070 */
        /* <DEDUP_REMOVED lines=23> */
[----:B------:R-:W-:Y:S01]  /*0bd0*/  IMAD.MOV.U32 R14, RZ, RZ, RZ ;  /* 0x000000ffff0e7224 */ /* 0x000fe200078e00ff */
[----:B------:R-:W-:Y:S02]  /*0be0*/  CS2R R10, SRZ ;  /* 0x00000000000a7805 */ /* 0x000fe4000001ff00 */
[----:B------:R-:W-:Y:S01]  /*0bf0*/  CS2R R36, SRZ ;  /* 0x0000000000247805 */ /* 0x000fe2000001ff00 */
[----:B------:R-:W-:Y:S01]  /*0c00*/  IMAD.MOV.U32 R12, RZ, RZ, RZ ;  /* 0x000000ffff0c7224 */ /* 0x000fe200078e00ff */
[----:B------:R-:W-:Y:S02]  /*0c10*/  CS2R R8, SRZ ;  /* 0x0000000000087805 */ /* 0x000fe4000001ff00 */
[----:B------:R-:W-:-:S02]  /*0c20*/  CS2R R32, SRZ ;  /* 0x0000000000207805 */ /* 0x000fc4000001ff00 */
[----:B------:R-:W-:Y:S01]  /*0c30*/  CS2R R6, SRZ ;  /* 0x0000000000067805 */ /* 0x000fe2000001ff00 */
[----:B------:R-:W-:Y:S01]  /*0c40*/  IMAD.MOV.U32 R29, RZ, RZ, RZ ;  /* 0x000000ffff1d7224 */ /* 0x000fe200078e00ff */
[----:B------:R-:W-:Y:S01]  /*0c50*/  CS2R R4, SRZ ;  /* 0x0000000000047805 */ /* 0x000fe2000001ff00 */
[----:B------:R-:W-:Y:S01]  /*0c60*/  IMAD.MOV.U32 R25, RZ, RZ, RZ ;  /* 0x000000ffff197224 */ /* 0x000fe200078e00ff */
        /* <DEDUP_REMOVED lines=31> */
[----:B------:R-:W-:Y:S01]  /*0e60*/  CS2R R88, SRZ ;  /* 0x0000000000587805 */ /* 0x000fe2000001ff00 */
[----:B------:R-:W-:Y:S06]  /*0e70*/  @!P1 BRA `(.L_x_479) ;  /* 0x00000038006c9947 */ /* 0x000fec0003800000 */
[----:B------:R-:W-:Y:S01]  /*0e80*/  MOV R0, RZ ;  /* 0x000000ff00007202 */ /* 0x000fe20000000f00 */
[----:B------:R-:W-:Y:S01]  /*0e90*/  ULDC UR36, c[0x0][0x75c] ;  /* 0x0001d70000247ab9 */ /* 0x000fe20000000800 */
[----:B------:R-:W-:Y:S02]  /*0ea0*/  ULDC UR37, c[0x0][0x744] ;  /* 0x0001d10000257ab9 */ /* 0x000fe40000000800 */
[----:B------:R-:W-:-:S13]  /*0eb0*/  LOP3.LUT P0, RZ, R0, 0x3ff, RZ, 0xc0, !PT ;  /* 0x000003ff00ff7812 */ /* 0x000fda000780c0ff */
[----:B------:R-:W-:Y:S05]  /*0ec0*/  @!P0 BRA `(.L_x_480) ;  /* 0x00000000007c8947 */ /* 0x000fea0003800000 */
[----:B-1----:R-:W-:Y:S01]  /*0ed0*/  MOV R2, 0x0 ;  /* 0x0000000000027802 */ /* 0x002fe20000000f00 */
        /* <DEDUP_REMOVED lines=15> */
.L_x_481:
        /* <DEDUP_REMOVED lines=15> */
.L_x_480:
[----:B-1----:R-:W1:Y:S01]  /*10c0*/  S2R R3, SR_CgaCtaId ;  /* 0x0000000000037919 */ /* 0x002e620000008800 */
        /* <DEDUP_REMOVED lines=21> */
.L_x_483:
        /* <DEDUP_REMOVED lines=15> */
.L_x_482:
        /* <DEDUP_REMOVED lines=8> */
.L_x_619:
[----:B------:R-:W-:Y:S01]  /*1390*/  SHF.L.U32 R21, RZ, 0x1f, RZ ;  /* 0x0000001fff157819 */ /* 0x000fe200000006ff */
[----:B------:R-:W-:Y:S01]  /*13a0*/  VIADD R19, R19, 0x3f ;  /* 0x0000003f13137836 */ /* 0x000fe20000000000 */
[----:B--2---:R-:W-:Y:S01]  /*13b0*/  LEA.HI R4, R14, R14, RZ, 0x1 ;  /* 0x0000000e0e047211 */ /* 0x004fe200078f08ff */
[----:B------:R-:W-:Y:S01]  /*13c0*/  IMAD.IADD R17, R18, 0x1, -R17 ;  /* 0x0000000112117824 */ /* 0x000fe200078e0a11 */
[----:B------:R-:W2:Y:S01]  /*13d0*/  SYNCS.PHASECHK.TRANS64.TRYWAIT P0, [R16+URZ+0x30800], R21 ;  /* 0x03080015100075a7 */ /* 0x000ea2000800017f */
[----:B------:R-:W-:Y:S01]  /*13e0*/  LOP3.LUT R5, R2, 0xffffff80, RZ, 0xc0, !PT ;  /* 0xffffff8002057812 */ /* 0x000fe200078ec0ff */
[----:B------:R-:W-:Y:S01]  /*13f0*/  IMAD.SHL.U32 R2, R0, 0x40, RZ ;  /* 0x0000004000027824 */ /* 0x000fe200078e00ff */
[----:B------:R-:W-:Y:S02]  /*1400*/  LOP3.LUT R9, R4, 0xfffffffe, RZ, 0xc0, !PT ;  /* 0xfffffffe04097812 */ /* 0x000fe400078ec0ff */
[----:B------:R-:W-:Y:S01]  /*1410*/  SHF.R.S32.HI R4, RZ, 0x1f, R19 ;  /* 0x0000001fff047819 */ /* 0x000fe20000011413 */
[----:B------:R-:W-:Y:S01]  /*1420*/  IMAD.IADD R5, R0, 0x1, -R5 ;  /* 0x0000000100057824 */ /* 0x000fe200078e0a05 */
[----:B------:R-:W-:Y:S01]  /*1430*/  LEA.HI R7, R3, R0, RZ, 0x4 ;  /* 0x0000000003077211 */ /* 0x000fe200078f20ff */
[----:B------:R-:W-:Y:S01]  /*1440*/  IMAD.IADD R9, R14, 0x1, -R9 ;  /* 0x000000010e097824 */ /* 0x000fe200078e0a09 */
[----:B------:R-:W-:-:S02]  /*1450*/  LEA.HI R10, R4, R19, RZ, 0x6 ;  /* 0x00000013040a7211 */ /* 0x000fc400078f30ff */
[CC--:B------:R-:W-:Y:S02]  /*1460*/  LEA.HI R4, R3.reuse, R0.reuse, RZ, 0x5 ;  /* 0x0000000003047211 */ /* 0x0c0fe400078f28ff */
[----:B------:R-:W-:Y:S02]  /*1470*/  LEA.HI R11, R3, R0, RZ, 0x3 ;  /* 0x00000000030b7211 */ /* 0x000fe400078f18ff */
[----:B------:R-:W-:Y:S02]  /*1480*/  SHF.R.S32.HI R4, RZ, 0x5, R4 ;  /* 0x00000005ff047819 */ /* 0x000fe40000011404 */
[----:B------:R-:W-:Y:S02]  /*1490*/  SHF.R.S32.HI R12, RZ, 0x4, R7 ;  /* 0x00000004ff0c7819 */ /* 0x000fe40000011407 */
[----:B------:R-:W-:Y:S01]  /*14a0*/  SHF.R.S32.HI R0, RZ, 0x1f, R5 ;  /* 0x0000001fff007819 */ /* 0x000fe20000011405 */
[----:B------:R-:W-:Y:S01]  /*14b0*/  IMAD.SHL.U32 R4, R4, 0x10, RZ ;  /* 0x0000001004047824 */ /* 0x000fe200078e00ff */
[----:B------:R-:W-:-:S02]  /*14c0*/  LOP3.LUT R3, R2, 0x1c0, RZ, 0xc0, !PT ;  /* 0x000001c002037812 */ /* 0x000fc400078ec0ff */
[----:B------:R-:W-:Y:S02]  /*14d0*/  LEA.HI R7, R7, R12, RZ, 0x1 ;  /* 0x0000000c07077211 */ /* 0x000fe400078f08ff */
[CC--:B------:R-:W-:Y:S02]  /*14e0*/  LEA.HI R2, R0.reuse, R5.reuse, RZ, 0x2 ;  /* 0x0000000500027211 */ /* 0x0c0fe400078f10ff */
[----:B------:R-:W-:Y:S02]  /*14f0*/  LEA.HI R0, R0, R5, RZ, 0x5 ;  /* 0x0000000500007211 */ /* 0x000fe400078f28ff */
[----:B------:R-:W-:Y:S02]  /*1500*/  LOP3.LUT R8, R3, 0x30, R4, 0xf8, !PT ;  /* 0x0000003003087812 */ /* 0x000fe400078ef804 */
[----:B------:R-:W-:Y:S02]  /*1510*/  LOP3.LUT R15, R7, 0x7ffffe, RZ, 0xc0, !PT ;  /* 0x007ffffe070f7812 */ /* 0x000fe400078ec0ff */
[----:B------:R-:W-:-:S02]  /*1520*/  SHF.R.S32.HI R4, RZ, 0x2, R2 ;  /* 0x00000002ff047819 */ /* 0x000fc40000011402 */
[----:B------:R-:W-:Y:S01]  /*1530*/  SHF.R.S32.HI R7, RZ, 0x1f, R2 ;  /* 0x0000001fff077819 */ /* 0x000fe20000011402 */
[----:B------:R-:W-:Y:S01]  /*1540*/  IMAD.IADD R15, R12, 0x1, -R15 ;  /* 0x000000010c0f7824 */ /* 0x000fe200078e0a0f */
[----:B------:R-:W-:Y:S02]  /*1550*/  SHF.R.S32.HI R0, RZ, 0x5, R0 ;  /* 0x00000005ff007819 */ /* 0x000fe40000011400 */
[----:B------:R-:W-:Y:S02]  /*1560*/  LEA.HI R6, R13, R13, RZ, 0x1 ;  /* 0x0000000d0d067211 */ /* 0x000fe400078f08ff */
[----:B------:R-:W-:Y:S01]  /*1570*/  LEA.HI R7, R7, R4, RZ, 0x3 ;  /* 0x0000000407077211 */ /* 0x000fe200078f18ff */
[----:B------:R-:W-:Y:S01]  /*1580*/  IMAD R17, R0, -0x10, R17 ;  /* 0xfffffff000117824 */ /* 0x000fe200078e0211 */
[----:B------:R-:W-:Y:S01]  /*1590*/  LOP3.LUT R6, R6, 0xfffffffe, RZ, 0xc0, !PT ;  /* 0xfffffffe06067812 */ /* 0x000fe200078ec0ff */
[----:B------:R-:W-:Y:S01]  /*15a0*/  IMAD.SHL.U32 R0, R13, 0x1000, RZ ;  /* 0x000010000d007824 */ /* 0x000fe200078e00ff */
[----:B------:R-:W-:-:S02]  /*15b0*/  LOP3.LUT R8, R8, 0x8, R11, 0xf8, !PT ;  /* 0x0000000808087812 */ /* 0x000fc400078ef80b */
[----:B------:R-:W-:Y:S01]  /*15c0*/  SHF.R.U32.HI R3, RZ, 0x3, R3 ;  /* 0x00000003ff037819 */ /* 0x000fe20000011603 */
[----:B------:R-:W-:Y:S01]  /*15d0*/  IMAD.IADD R6, R13, 0x1, -R6 ;  /* 0x000000010d067824 */ /* 0x000fe200078e0a06 */
[----:B------:R-:W-:Y:S01]  /*15e0*/  LOP3.LUT R7, R7, 0xfffffff8, RZ, 0xc0, !PT ;  /* 0xfffffff807077812 */ /* 0x000fe200078ec0ff */
[----:B------:R-:W-:Y:S01]  /*15f0*/  IMAD R11, R15, 0x200, R0 ;  /* 0x000002000f0b7824 */ /* 0x000fe200078e0200 */
[----:B------:R-:W-:Y:S02]  /*1600*/  LOP3.LUT R8, R8, R3, RZ, 0x3c, !PT ;  /* 0x0000000308087212 */ /* 0x000fe400078e3cff */
[----:B------:R-:W-:Y:S02]  /*1610*/  IADD3 R7, R17, R7, -R4 ;  /* 0x0000000711077210 */ /* 0x000fe40007ffe804 */
[----:B------:R-:W-:Y:S01]  /*1620*/  LOP3.LUT R12, R2, 0x7ffffffc, RZ, 0xc0, !PT ;  /* 0x7ffffffc020c7812 */ /* 0x000fe200078ec0ff */
[----:B--2---:R-:W-:Y:S06]  /*1630*/  @P0 BRA `(.L_x_485) ;  /* 0x0000000000080947 */ /* 0x004fec0003800000 */
[----:B------:R-:W2:Y:S02]  /*1640*/  SYNCS.PHASECHK.TRANS64.TRYWAIT P0, [R16+URZ+0x30800], R21 ;  /* 0x03080015100075a7 */ /* 0x000ea4000800017f */
[----:B--2---:R-:W-:Y:S05]  /*1650*/  @!P0 BRA `(.L_x_486) ;  /* 0x00000098004c8947 */ /* 0x004fea0003800000 */
.L_x_485:
[----:B------:R-:W3:Y:S01]  /*1660*/  LDL.LU R2, [R1] ;  /* 0x0000000001027983 */ /* 0x000ee20000300800 */
[C---:B------:R-:W-:Y:S01]  /*1670*/  IMAD R3, R5.reuse, 0x4, R0 ;  /* 0x0000000405037824 */ /* 0x040fe200078e0200 */
[----:B------:R-:W-:Y:S01]  /*1680*/  CS2R R86, SRZ ;  /* 0x0000000000567805 */ /* 0x000fe2000001ff00 */
[----:B------:R-:W-:Y:S01]  /*1690*/  IMAD.IADD R11, R8, 0x1, R11 ;  /* 0x00000001080b7824 */ /* 0x000fe200078e020b */
[----:B------:R-:W-:Y:S01]  /*16a0*/  CS2R R84, SRZ ;  /* 0x0000000000547805 */ /* 0x000fe2000001ff00 */
[----:B------:R-:W-:Y:S01]  /*16b0*/  IMAD.IADD R12, R5, 0x1, -R12 ;  /* 0x00000001050c7824 */ /* 0x000fe200078e0a0c */
[----:B------:R-:W-:Y:S01]  /*16c0*/  CS2R R4, SRZ ;  /* 0x0000000000047805 */ /* 0x000fe2000001ff00 */
        /* <DEDUP_REMOVED lines=63> */
[----:B------:R-:W-:Y:S01]  /*1ac0*/  CS2R R88, SRZ ;  /* 0x0000000000587805 */ /* 0x000fe2000001ff00 */
[----:B------:R-:W-:Y:S01]  /*1ad0*/  IMAD R3, R3, 0x4, R16 ;  /* 0x0000000403037824 */ /* 0x000fe200078e0210 */
[----:B------:R-:W-:-:S02]  /*1ae0*/  SHF.R.S32.HI R10, RZ, 0x6, R10 ;  /* 0x00000006ff0a7819 */ /* 0x000fc4000001140a */
[----:B---3--:R-:W-:-:S07]  /*1af0*/  LOP3.LUT R7, R2, 0x1, RZ, 0xfc, !PT ;  /* 0x0000000102077812 */ /* 0x008fce00078efcff */
.L_x_497:
[----:B------:R-:W-:-:S13]  /*1b00*/  ISETP.NE.AND P0, PT, R7, 0x3, PT ;  /* 0x000000030700780c */ /* 0x000fda0003f05270 */
[----:B---3--:R-:W-:Y:S05]  /*1b10*/  @!P0 BRA `(.L_x_487) ;  /* 0x0000000000048947 */ /* 0x008fea0003800000 */
[----:B------:R-:W-:Y:S01]  /*1b20*/  BPT.TRAP 0x1 ;  /* 0x000000040000795c */ /* 0x000fe20000300000 */
.L_x_487:
[----:B------:R-:W-:Y:S01]  /*1b30*/  IMAD R2, R4, 0x8, R16 ;  /* 0x0000000804027824 */ /* 0x000fe200078e0210 */
[----:B------:R-:W-:-:S04]  /*1b40*/  SHF.L.U32 R153, R5, 0x1f, RZ ;  /* 0x0000001f05997819 */ /* 0x000fc800000006ff */
[----:B------:R3:W4:Y:S01]  /*1b50*/  SYNCS.PHASECHK.TRANS64.TRYWAIT P1, [R2+URZ+0x30810], R153 ;  /* 0x03081099020075a7 */ /* 0x000722000802017f */
[----:B------:R-:W-:Y:S05]  /*1b60*/  @!P0 BRA `(.L_x_488) ;  /* 0x0000000000048947 */ /* 0x000fea0003800000 */
[----:B------:R-:W-:Y:S01]  /*1b70*/  BPT.TRAP 0x1 ;  /* 0x000000040000795c */ /* 0x000fe20000300000 */
.L_x_488:
[----:B----4-:R-:W-:Y:S05]  /*1b80*/  @P1 BRA `(.L_x_489) ;  /* 0x0000000000081947 */ /* 0x010fea0003800000 */
[----:B------:R-:W4:Y:S02]  /*1b90*/  SYNCS.PHASECHK.TRANS64.TRYWAIT P1, [R2+URZ+0x30810], R153 ;  /* 0x03081099020075a7 */ /* 0x000f24000802017f */
[----:B----4-:R-:W-:Y:S05]  /*1ba0*/  @!P1 BRA `(.L_x_490) ;  /* 0x00000094000c9947 */ /* 0x010fea0003800000 */
.L_x_489:
[----:B------:R-:W-:Y:S05]  /*1bb0*/  WARPSYNC.ALL ;  /* 0x0000000000007948 */ /* 0x000fea0003800000 */
[----:B------:R-:W-:Y:S01]  /*1bc0*/  VIADD R0, R16, 0x18000 ;  /* 0x0001800010007836 */ /* 0x000fe20000000000 */
[----:B------:R-:W-:Y:S01]  /*1bd0*/  WARPGROUP.ARRIVE ;  /* 0x00000000000079c5 */ /* 0x000fe20000000000 */
[----:B-1----:R-:W-:Y:S01]  /*1be0*/  IMAD R13, R9, 0x2000, R16 ;  /* 0x00002000090d7824 */ /* 0x002fe200078e0210 */
[----:B------:R-:W-:Y:S01]  /*1bf0*/  UMOV UR5, 0x40000040 ;  /* 0x4000004000057882 */ /* 0x000fe20000000000 */
[----:B------:R-:W-:Y:S01]  /*1c00*/  UMOV UR7, 0x40000040 ;  /* 0x4000004000077882 */ /* 0x000fe20000000000 */
[----:B------:R-:W-:-:S02]  /*1c10*/  SHF.R.U32.HI R0, RZ, 0x4, R0 ;  /* 0x00000004ff007819 */ /* 0x000fc40000011600 */
[----:B------:R-:W-:Y:S02]  /*1c20*/  R2UR UR9, R13 ;  /* 0x000000000d0972ca */ /* 0x000fe400000e0000 */
[----:B------:R-:W-:-:S04]  /*1c30*/  LOP3.LUT R0, R0, 0x3fff, RZ, 0xc0, !PT ;  /* 0x00003fff00007812 */ /* 0x000fc800078ec0ff */
[----:B------:R-:W-:-:S05]  /*1c40*/  LOP3.LUT R13, R0, 0x10000, RZ, 0xfc, !PT ;  /* 0x00010000000d7812 */ /* 0x000fca00078efcff */
        /* <DEDUP_REMOVED lines=61> */
[----:B------:R1:W1:Y:S04]  /*2020*/  LDS.64 R222, [R13+0x28000] ;  /* 0x028000000dde7984 */ /* 0x0002680000000a00 */
[----:B------:R1:W1:Y:S04]  /*2030*/  LDS.64 R220, [R13+0x28020] ;  /* 0x028020000ddc7984 */ /* 0x0002680000000a00 */
[----:B------:R1:W1:Y:S04]  /*2040*/  LDS.64 R218, [R13+0x28040] ;  /* 0x028040000dda7984 */ /* 0x0002680000000a00 */
[----:B------:R1:W1:Y:S04]  /*2050*/  LDS.64 R216, [R13+0x28060] ;  /* 0x028060000dd87984 */ /* 0x0002680000000a00 */
[----:B------:R1:W1:Y:S04]  /*2060*/  LDS.64 R22, [R13+0x28080] ;  /* 0x028080000d167984 */ /* 0x0002680000000a00 */
[----:B--2---:R2:W1:Y:S04]  /*2070*/  LDS.64 R20, [R13+0x280a0] ;  /* 0x0280a0000d147984 */ /* 0x0044680000000a00 */
[----:B------:R2:W1:Y:S04]  /*2080*/  LDS.64 R18, [R13+0x280c0] ;  /* 0x0280c0000d127984 */ /* 0x0004680000000a00 */
[----:B------:R2:W1:Y:S01]  /*2090*/  LDS.64 R14, [R13+0x280e0] ;  /* 0x0280e0000d0e7984 */ /* 0x0004620000000a00 */
[----:B------:R-:W-:Y:S05]  /*20a0*/  @!P0 BRA `(.L_x_491) ;  /* 0x0000000000048947 */ /* 0x000fea0003800000 */
[----:B------:R-:W-:Y:S01]  /*20b0*/  BPT.TRAP 0x1 ;  /* 0x000000040000795c */ /* 0x000fe20000300000 */
.L_x_491:
[----:B------:R1:W1:Y:S01]  /*20c0*/  SYNCS.PHASECHK.TRANS64.TRYWAIT P1, [R2+URZ+0x30830], R153 ;  /* 0x03083099020075a7 */ /* 0x000262000802017f */
[----:B------:R-:W-:Y:S05]  /*20d0*/  @!P0 BRA `(.L_x_492) ;  /* 0x0000000000048947 */ /* 0x000fea0003800000 */
[----:B------:R-:W-:Y:S01]  /*20e0*/  BPT.TRAP 0x1 ;  /* 0x000000040000795c */ /* 0x000fe20000300000 */
.L_x_492:
[----:B------:R-:W-:-:S05]  /*20f0*/  VIADD R17, R16, 0x20000 ;  /* 0x0002000010117836 */ /* 0x000fca0000000000 */
[----:B------:R-:W-:-:S04]  /*2100*/  SHF.R.U32.HI R17, RZ, 0x4, R17 ;  /* 0x00000004ff117819 */ /* 0x000fc80000011611 */
[----:B------:R-:W-:-:S04]  /*2110*/  LOP3.LUT R17, R17, 0x3fff, RZ, 0xc0, !PT ;  /* 0x00003fff11117812 */ /* 0x000fc800078ec0ff */
[----:B------:R-:W-:Y:S01]  /*2120*/  LOP3.LUT R155, R17, 0x10000, RZ, 0xfc, !PT ;  /* 0x00010000119b7812 */ /* 0x000fe200078efcff */
[----:B-1----:R-:W-:Y:S06]  /*2130*/  @P1 BRA `(.L_x_493) ;  /* 0x0000000000081947 */ /* 0x002fec0003800000 */
[----:B------:R-:W1:Y:S02]  /*2140*/  SYNCS.PHASECHK.TRANS64.TRYWAIT P1, [R2+URZ+0x30830], R153 ;  /* 0x03083099020075a7 */ /* 0x000e64000802017f */
[----:B-1----:R-:W-:Y:S05]  /*2150*/  @!P1 BRA `(.L_x_494) ;  /* 0x0000008c00b49947 */ /* 0x002fea0003800000 */
.L_x_493:
[----:B------:R-:W-:Y:S01]  /*2160*/  UIADD3 UR9, UR9, 0x8000, URZ ;  /* 0x0000800009097890 */ /* 0x000fe2000fffe03f */
[----:B------:R-:W-:Y:S01]  /*2170*/  IMAD R155, R4, 0x400, R155 ;  /* 0x00000400049b7824 */ /* 0x000fe200078e029b */
[----:B------:R-:W-:Y:S01]  /*2180*/  UMOV UR7, 0x40000040 ;  /* 0x4000004000077882 */ /* 0x000fe20000000000 */
[----:B------:R-:W-:Y:S01]  /*2190*/  UMOV UR5, 0x40000040 ;  /* 0x4000004000057882 */ /* 0x000fe20000000000 */
[----:B------:R-:W-:Y:S01]  /*21a0*/  USHF.R.U32.HI UR9, URZ, 0x4, UR9 ;  /* 0x000000043f097899 */ /* 0x000fe20008011609 */
[----:B------:R-:W-:Y:S01]  /*21b0*/  FMUL.FTZ R224, R190, UR36 ;  /* 0x00000024bee07c20 */ /* 0x000fe20008410000 */
[----:B------:R-:W-:Y:S01]  /*21c0*/  R2UR UR8, R155 ;  /* 0x000000009b0872ca */ /* 0x000fe200000e0000 */
[----:B------:R-:W-:Y:S01]  /*21d0*/  FMUL.FTZ R225, R191, UR36 ;  /* 0x00000024bfe17c20 */ /* 0x000fe20008410000 */
[----:B------:R-:W-:Y:S01]  /*21e0*/  ULOP3.LUT UR9, UR9, 0x3fff, URZ, 0xc0, !UPT ;  /* 0x00003fff09097892 */ /* 0x000fe2000f8ec03f */
[----:B---34-:R-:W-:Y:S01]  /*21f0*/  WARPGROUP.ARRIVE ;  /* 0x00000000000079c5 */ /* 0x018fe20000000000 */
[----:B------:R-:W-:Y:S01]  /*2200*/  FMUL.FTZ R184, R184, UR36 ;  /* 0x00000024b8b87c20 */ /* 0x000fe20008410000 */
[----:B------:R-:W-:Y:S01]  /*2210*/  FMUL.FTZ R185, R185, UR36 ;  /* 0x00000024b9b97c20 */ /* 0x000fe20008410000 */
[----:B------:R-:W-:Y:S01]  /*2220*/  ULOP3.LUT UR9, UR9, 0x10000, URZ, 0xfc, !UPT ;  /* 0x0001000009097892 */ /* 0x000fe2000f8efc3f */
[----:B------:R-:W-:Y:S01]  /*2230*/  FMUL.FTZ R186, R186, UR36 ;  /* 0x00000024baba7c20 */ /* 0x000fe20008410000 */
[----:B------:R-:W-:Y:S01]  /*2240*/  LOP3.LUT R17, R17, 0x2000000, RZ, 0xfc, !PT ;  /* 0x0200000011117812 */ /* 0x000fe200078efcff */
[----:B------:R-:W-:Y:S01]  /*2250*/  FMUL.FTZ R187, R187, UR36 ;  /* 0x00000024bbbb7c20 */ /* 0x000fe20008410000 */
[----:B------:R-:W-:Y:S01]  /*2260*/  MUFU.TANH R184, R184 ;  /* 0x000000b800b87308 */ /* 0x000fe20000002400 */
[----:B------:R-:W-:Y:S01]  /*2270*/  ISETP.GT.AND P2, PT, R8, RZ, PT ;  /* 0x000000ff0800720c */ /* 0x000fe20003f44270 */
[----:B------:R-:W-:Y:S01]  /*2280*/  FMUL.FTZ R227, R201, UR36 ;  /* 0x00000024c9e37c20 */ /* 0x000fe20008410000 */
[----:B------:R-:W-:Y:S01]  /*2290*/  UMOV UR6, UR8 ;  /* 0x0000000800067c82 */ /* 0x000fe20008000000 */
[----:B------:R-:W-:Y:S01]  /*22a0*/  UMOV UR4, UR9 ;  /* 0x0000000900047c82 */ /* 0x000fe20008000000 */
[----:B------:R-:W-:Y:S01]  /*22b0*/  IMAD R17, R4, 0x400, R17 ;  /* 0x0000040004117824 */ /* 0x000fe200078e0211 */
[----:B------:R-:W-:Y:S01]  /*22c0*/  HGMMA.64x64x16.F32 R152, gdesc[UR4], RZ, !UPT, gsb0 ;  /* 0x00e00000049879f0 */ /* 0x000fe2000c0008ff */
[----:B------:R-:W-:Y:S01]  /*22d0*/  UIADD3 UR6, UR8, 0x2, URZ ;  /* 0x0000000208067890 */ /* 0x000fe2000fffe03f */
[----:B------:R-:W-:Y:S01]  /*22e0*/  MUFU.TANH R185, R185 ;  /* 0x000000b900b97308 */ /* 0x000fe20000002400 */
[----:B------:R-:W-:Y:S01]  /*22f0*/  UIADD3 UR4, UR9, 0x2, URZ ;  /* 0x0000000209047890 */ /* 0x000fe2000fffe03f */
[----:B------:R-:W-:Y:S01]  /*2300*/  ISETP.GT.AND P1, PT, R8, 0x8, PT ;  /* 0x000000080800780c */ /* 0x000fe20003f24270 */
[----:B------:R-:W-:Y:S01]  /*2310*/  UMOV UR7, 0x40000040 ;  /* 0x4000004000077882 */ /* 0x000fe20000000000 */
[----:B------:R-:W-:Y:S01]  /*2320*/  UMOV UR5, 0x40000040 ;  /* 0x4000004000057882 */ /* 0x000fe20000000000 */
[----:B------:R-:W-:Y:S01]  /*2330*/  FMUL.FTZ R226, R200, UR36 ;  /* 0x00000024c8e27c20 */ /* 0x000fe20008410000 */
[----:B------:R-:W-:Y:S01]  /*2340*/  FMUL.FTZ R188, R188, UR36 ;  /* 0x00000024bcbc7c20 */ /* 0x000fe20008410000 */
[----:B------:R-:W-:Y:S01]  /*2350*/  FMUL.FTZ R189, R189, UR36 ;  /* 0x00000024bdbd7c20 */ /* 0x000fe20008410000 */
[----:B------:R-:W1:Y:S01]  /*2360*/  MUFU.TANH R186, R186 ;  /* 0x000000ba00ba7308 */ /* 0x000e620000002400 */
[----:B------:R-:W-:Y:S01]  /*2370*/  FMUL.FTZ R194, R194, UR36 ;  /* 0x00000024c2c27c20 */ /* 0x000fe20008410000 */
[----:B------:R-:W-:Y:S01]  /*2380*/  FMUL.FTZ R192, R192, UR36 ;  /* 0x00000024c0c07c20 */ /* 0x000fe20008410000 */
[----:B------:R-:W-:Y:S01]  /*2390*/  FMUL.FTZ R193, R193, UR36 ;  /* 0x00000024c1c17c20 */ /* 0x000fe20008410000 */
[----:B------:R-:W-:Y:S01]  /*23a0*/  FMUL.FTZ R195, R195, UR36 ;  /* 0x00000024c3c37c20 */ /* 0x000fe20008410000 */
[----:B------:R-:W-:Y:S01]  /*23b0*/  FMUL.FTZ R196, R196, UR36 ;  /* 0x00000024c4c47c20 */ /* 0x000fe20008410000 */
[----:B------:R-:W-:Y:S01]  /*23c0*/  FMUL.FTZ R197, R197, UR36 ;  /* 0x00000024c5c57c20 */ /* 0x000fe20008410000 */
[----:B------:R-:W-:Y:S01]  /*23d0*/  FMUL.FTZ R198, R198, UR36 ;  /* 0x00000024c6c67c20 */ /* 0x000fe20008410000 */
[----:B------:R-:W3:Y:S01]  /*23e0*/  MUFU.TANH R187, R187 ;  /* 0x000000bb00bb7308 */ /* 0x000ee20000002400 */
[----:B------:R-:W-:Y:S01]  /*23f0*/  FMUL.FTZ R199, R199, UR36 ;  /* 0x00000024c7c77c20 */ /* 0x000fe20008410000 */
[----:B------:R-:W-:Y:S01]  /*2400*/  FMUL.FTZ R202, R202, UR36 ;  /* 0x00000024caca7c20 */ /* 0x000fe20008410000 */
[----:B------:R-:W-:Y:S01]  /*2410*/  FMUL.FTZ R210, R210, UR36 ;  /* 0x00000024d2d27c20 */ /* 0x000fe20008410000 */
[----:B------:R-:W-:Y:S01]  /*2420*/  FMUL.FTZ R209, R209, UR36 ;  /* 0x00000024d1d17c20 */ /* 0x000fe20008410000 */
[----:B------:R-:W-:-:S03]  /*2430*/  FMUL.FTZ R212, R212, UR36 ;  /* 0x00000024d4d47c20 */ /* 0x000fc60008410000 */
[----:B------:R-:W-:Y:S01]  /*2440*/  MUFU.TANH R188, R188 ;  /* 0x000000bc00bc7308 */ /* 0x000fe20000002400 */
[C---:B-1----:R-:W-:Y:S01]  /*2450*/  FSEL R201, R186.reuse, -INF , P1 ;  /* 0xff800000bac97808 */ /* 0x042fe20000800000 */
[----:B------:R-:W-:-:S04]  /*2460*/  FFMA.FTZ R186, -R186, R186, 1 ;  /* 0x3f800000baba7423 */ /* 0x000fc800000101ba */
[----:B------:R-:W-:Y:S02]  /*2470*/  FFMA.FTZ R233, R201, UR37, -R222 ;  /* 0x00000025c9e97c23 */ /* 0x000fe400080108de */
[----:B------:R-:W-:Y:S08]  /*2480*/  MUFU.TANH R189, R189 ;  /* 0x000000bd00bd7308 */ /* 0x000ff00000002400 */
[----:B------:R-:W-:Y:S08]  /*2490*/  MUFU.TANH R225, R225 ;  /* 0x000000e100e17308 */ /* 0x000ff00000002400 */
[----:B------:R-:W1:Y:S08]  /*24a0*/  MUFU.TANH R224, R224 ;  /* 0x000000e000e07308 */ /* 0x000e700000002400 */
        /* <DEDUP_REMOVED lines=60> */
[----:B------:R-:W-:Y:S01]  /*2870*/  UMOV UR7, 0x40000040 ;  /* 0x4000004000077882 */ /* 0x000fe20000000000 */
[C---:B------:R-:W-:Y:S01]  /*2880*/  FSEL R17, R184.reuse, -INF , P2 ;  /* 0xff800000b8117808 */ /* 0x040fe20001000000 */
[----:B------:R-:W-:-:S04]  /*2890*/  FFMA.FTZ R184, -R184, R184, 1 ;  /* 0x3f800000b8b87423 */ /* 0x000fc800000101b8 */
[----:B------:R-:W-:Y:S01]  /*28a0*/  FFMA.FTZ R232, R17, UR37, -R222 ;  /* 0x0000002511e87c23 */ /* 0x000fe200080108de */
[C---:B---3--:R-:W-:Y:S01]  /*28b0*/  FSEL R222, R187.reuse, -INF , P1 ;  /* 0xff800000bbde7808 */ /* 0x048fe20000800000 */
[----:B------:R-:W-:-:S04]  /*28c0*/  FFMA.FTZ R187, -R187, R187, 1 ;  /* 0x3f800000bbbb7423 */ /* 0x000fc800000101bb */
[----:B------:R-:W-:Y:S01]  /*28d0*/  FFMA.FTZ R222, R222, UR37, -R223 ;  /* 0x00000025dede7c23 */ /* 0x000fe200080108df */
[----:B------:R-:W-:Y:S01]  /*28e0*/  UMOV UR6, UR4 ;  /* 0x0000000400067c82 */ /* 0x000fe20008000000 */
[----:B------:R-:W-:Y:S02]  /*28f0*/  WARPGROUP.DEPBAR.LE gsb0, 0x0 ;  /* 0x00008000000079c5 */ /* 0x000fe40000010000 */
[----:B------:R-:W3:Y:S02]  /*2900*/  LDS.64 R190, [R13+0x28200] ;  /* 0x028200000dbe7984 */ /* 0x000ee40000000a00 */
[--C-:B---3--:R-:W-:Y:S01]  /*2910*/  FADD.FTZ R230, R154, -R190.reuse ;  /* 0x800000be9ae67221 */ /* 0x108fe20000010000 */
[----:B------:R-:W-:Y:S01]  /*2920*/  FSEL R154, R185, -INF , P2 ;  /* 0xff800000b99a7808 */ /* 0x000fe20001000000 */
[----:B------:R-:W-:Y:S01]  /*2930*/  FADD.FTZ R231, R152, -R190 ;  /* 0x800000be98e77221 */ /* 0x000fe20000010000 */
[--C-:B------:R-:W-:Y:S01]  /*2940*/  FADD.FTZ R201, R155, -R191.reuse ;  /* 0x800000bf9bc97221 */ /* 0x100fe20000010000 */
[----:B------:R-:W3:Y:S01]  /*2950*/  MUFU.EX2 R152, R232 ;  /* 0x000000e800987308 */ /* 0x000ee20000000800 */
[----:B------:R-:W-:Y:S01]  /*2960*/  FADD.FTZ R200, R153, -R191 ;  /* 0x800000bf99c87221 */ /* 0x000fe20000010000 */
[----:B------:R-:W-:Y:S01]  /*2970*/  FFMA.FTZ R17, R154, UR37, -R223 ;  /* 0x000000259a117c23 */ /* 0x000fe200080108df */
[----:B------:R-:W-:Y:S01]  /*2980*/  FFMA.FTZ R191, -R185, R185, 1 ;  /* 0x3f800000b9bf7423 */ /* 0x000fe200000101b9 */
[----:B------:R-:W4:Y:S01]  /*2990*/  LDS.64 R154, [R13+0x28220] ;  /* 0x028220000d9a7984 */ /* 0x000f220000000a00 */
[----:B------:R-:W-:Y:S01]  /*29a0*/  FMUL.FTZ R190, R203, UR36 ;  /* 0x00000024cbbe7c20 */ /* 0x000fe20008410000 */
[C---:B-1----:R-:W-:Y:S01]  /*29b0*/  FSEL R223, R224.reuse, -INF , P1 ;  /* 0xff800000e0df7808 */ /* 0x042fe20000800000 */
[----:B------:R-:W-:Y:S01]  /*29c0*/  FFMA.FTZ R224, -R224, R224, 1 ;  /* 0x3f800000e0e07423 */ /* 0x000fe200000101e0 */
[----:B------:R-:W1:Y:S08]  /*29d0*/  MUFU.EX2 R17, R17 ;  /* 0x0000001100117308 */ /* 0x000e700000000800 */
[----:B------:R-:W5:Y:S01]  /*29e0*/  MUFU.EX2 R153, R233 ;  /* 0x000000e900997308 */ /* 0x000f620000000800 */
[----:B---3--:R-:W-:-:S04]  /*29f0*/  FMUL.FTZ R185, R152, R231 ;  /* 0x000000e798b97220 */ /* 0x008fc80000410000 */
[----:B------:R-:W-:-:S03]  /*2a00*/  FMUL.FTZ R185, R184, R185 ;  /* 0x000000b9b8b97220 */ /* 0x000fc60000410000 */
[----:B------:R-:W-:Y:S01]  /*2a10*/  MUFU.TANH R190, R190 ;  /* 0x000000be00be7308 */ /* 0x000fe20000002400 */
[C---:B-1----:R-:W-:Y:S01]  /*2a20*/  FMUL.FTZ R200, R17.reuse, R200 ;  /* 0x000000c811c87220 */ /* 0x042fe20000410000 */
[----:B------:R-:W-:Y:S01]  /*2a30*/  F2FP.F16.F32.PACK_AB R152, R17, R152 ;  /* 0x000000981198723e */ /* 0x000fe200000000ff */
[----:B------:R-:W-:Y:S02]  /*2a40*/  IMAD R17, R9, 0x4000, R16 ;  /* 0x0000400009117824 */ /* 0x000fe400078e0210 */
[----:B------:R-:W-:Y:S01]  /*2a50*/  FMUL.FTZ R184, R191, R200 ;  /* 0x000000c8bfb87220 */ /* 0x000fe20000410000 */
[----:B------:R-:W-:Y:S02]  /*2a60*/  FMUL.FTZ R191, R204, UR36 ;  /* 0x00000024ccbf7c20 */ /* 0x000fe40008410000 */
[----:B------:R4:W1:Y:S01]  /*2a70*/  MUFU.EX2 R200, R222 ;  /* 0x000000de00c87308 */ /* 0x0008620000000800 */
[----:B-----5:R-:W-:Y:S01]  /*2a80*/  FMUL.FTZ R203, R153, R230 ;  /* 0x000000e699cb7220 */ /* 0x020fe20000410000 */
[----:B------:R-:W-:-:S02]  /*2a90*/  F2FP.F16.F32.PACK_AB R184, R184, R185 ;  /* 0x000000b9b8b8723e */ /* 0x000fc400000000ff */
[----:B------:R-:W-:Y:S01]  /*2aa0*/  R2UR UR5, R17 ;  /* 0x00000000110572ca */ /* 0x000fe200000e0000 */
[----:B------:R-:W-:Y:S01]  /*2ab0*/  FMUL.FTZ R186, R186, R203 ;  /* 0x000000cbbaba7220 */ /* 0x000fe20000410000 */
[C---:B------:R-:W-:Y:S01]  /*2ac0*/  FSEL R203, R188.reuse, -INF , P2 ;  /* 0xff800000bccb7808 */ /* 0x040fe20001000000 */
[----:B------:R-:W-:Y:S01]  /*2ad0*/  FFMA.FTZ R188, -R188, R188, 1 ;  /* 0x3f800000bcbc7423 */ /* 0x000fe200000101bc */
[----:B------:R-:W-:Y:S03]  /*2ae0*/  MUFU.TANH R191, R191 ;  /* 0x000000bf00bf7308 */ /* 0x000fe60000002400 */
[----:B------:R-:W-:Y:S01]  /*2af0*/  FFMA.FTZ R230, R203, UR37, -R220 ;  /* 0x00000025cbe67c23 */ /* 0x000fe200080108dc */
[----:B------:R-:W-:Y:S01]  /*2b00*/  FMUL.FTZ R203, R205, UR36 ;  /* 0x00000024cdcb7c20 */ /* 0x000fe20008410000 */
[--C-:B----4-:R-:W-:Y:S01]  /*2b10*/  FADD.FTZ R222, R156, -R154.reuse ;  /* 0x8000009a9cde7221 */ /* 0x110fe20000010000 */
[----:B------:R-:W-:Y:S01]  /*2b20*/  FADD.FTZ R205, R158, -R154 ;  /* 0x8000009a9ecd7221 */ /* 0x000fe20000010000 */
[----:B------:R-:W-:Y:S01]  /*2b30*/  FSEL R154, R189, -INF , P2 ;  /* 0xff800000bd9a7808 */ /* 0x000fe20001000000 */
[--C-:B------:R-:W-:Y:S01]  /*2b40*/  FADD.FTZ R159, R159, -R155.reuse ;  /* 0x8000009b9f9f7221 */ /* 0x100fe20000010000 */
[----:B-1----:R-:W-:Y:S01]  /*2b50*/  FMUL.FTZ R204, R200, R201 ;  /* 0x000000c9c8cc7220 */ /* 0x002fe20000410000 */
[----:B------:R-:W-:Y:S01]  /*2b60*/  FFMA.FTZ R156, R223, UR37, -R220 ;  /* 0x00000025df9c7c23 */ /* 0x000fe200080108dc */
[----:B------:R-:W1:Y:S01]  /*2b70*/  MUFU.EX2 R201, R230 ;  /* 0x000000e600c97308 */ /* 0x000e620000000800 */
[----:B------:R-:W-:Y:S01]  /*2b80*/  FMUL.FTZ R220, R207, UR36 ;  /* 0x00000024cfdc7c20 */ /* 0x000fe20008410000 */
[----:B------:R-:W-:Y:S01]  /*2b90*/  FMUL.FTZ R187, R187, R204 ;  /* 0x000000ccbbbb7220 */ /* 0x000fe20000410000 */
[----:B------:R-:W-:Y:S01]  /*2ba0*/  FMUL.FTZ R204, R206, UR36 ;  /* 0x00000024cecc7c20 */ /* 0x000fe20008410000 */
[----:B------:R-:W-:Y:S01]  /*2bb0*/  FADD.FTZ R206, R157, -R155 ;  /* 0x8000009b9dce7221 */ /* 0x000fe20000010000 */
[--C-:B------:R-:W-:Y:S01]  /*2bc0*/  FFMA.FTZ R157, R154, UR37, -R221.reuse ;  /* 0x000000259a9d7c23 */ /* 0x100fe200080108dd */
[----:B------:R-:W-:Y:S01]  /*2bd0*/  FSEL R154, R225, -INF , P1 ;  /* 0xff800000e19a7808 */ /* 0x000fe20000800000 */
[----:B------:R-:W-:Y:S01]  /*2be0*/  FFMA.FTZ R189, -R189, R189, 1 ;  /* 0x3f800000bdbd7423 */ /* 0x000fe200000101bd */
[----:B------:R-:W3:Y:S01]  /*2bf0*/  MUFU.EX2 R156, R156 ;  /* 0x0000009c009c7308 */ /* 0x000ee20000000800 */
[----:B------:R-:W-:Y:S01]  /*2c00*/  F2FP.F16.F32.PACK_AB R185, R187, R186 ;  /* 0x000000babbb9723e */ /* 0x000fe200000000ff */
[----:B------:R-:W-:Y:S01]  /*2c10*/  USHF.R.U32.HI UR5, URZ, 0x4, UR5 ;  /* 0x000000043f057899 */ /* 0x000fe20008011605 */
[----:B------:R-:W-:Y:S01]  /*2c20*/  FFMA.FTZ R158, R154, UR37, -R221 ;  /* 0x000000259a9e7c23 */ /* 0x000fe200080108dd */
[----:B------:R-:W-:Y:S01]  /*2c30*/  FMUL.FTZ R221, R208, UR36 ;  /* 0x00000024d0dd7c20 */ /* 0x000fe20008410000 */
[----:B------:R-:W4:Y:S01]  /*2c40*/  LDS.64 R154, [R13+0x28240] ;  /* 0x028240000d9a7984 */ /* 0x000f220000000a00 */
[----:B------:R-:W-:Y:S01]  /*2c50*/  FFMA.FTZ R208, -R225, R225, 1 ;  /* 0x3f800000e1d07423 */ /* 0x000fe200000101e1 */
[----:B------:R-:W-:Y:S01]  /*2c60*/  F2FP.F16.F32.PACK_AB R153, R200, R153 ;  /* 0x00000099c899723e */ /* 0x000fe200000000ff */
[----:B------:R-:W5:Y:S01]  /*2c70*/  MUFU.EX2 R157, R157 ;  /* 0x0000009d009d7308 */ /* 0x000f620000000800 */
[----:B-1----:R-:W-:Y:S01]  /*2c80*/  FMUL.FTZ R223, R201, R222 ;  /* 0x000000dec9df7220 */ /* 0x002fe20000410000 */
[----:B------:R-:W-:-:S03]  /*2c90*/  ULOP3.LUT UR9, UR5, 0x3fff, URZ, 0xc0, !UPT ;  /* 0x00003fff05097892 */ /* 0x000fc6000f8ec03f */
[----:B------:R-:W-:Y:S01]  /*2ca0*/  FMUL.FTZ R188, R188, R223 ;  /* 0x000000dfbcbc7220 */ /* 0x000fe20000410000 */
[----:B------:R-:W-:Y:S02]  /*2cb0*/  UMOV UR5, 0x40000040 ;  /* 0x4000004000057882 */ /* 0x000fe40000000000 */
[----:B------:R-:W1:Y:S01]  /*2cc0*/  MUFU.EX2 R158, R158 ;  /* 0x0000009e009e7308 */ /* 0x000e620000000800 */
[----:B---3--:R-:W-:-:S04]  /*2cd0*/  FMUL.FTZ R205, R156, R205 ;  /* 0x000000cd9ccd7220 */ /* 0x008fc80000410000 */
[----:B------:R-:W-:Y:S01]  /*2ce0*/  FMUL.FTZ R207, R224, R205 ;  /* 0x000000cde0cf7220 */ /* 0x000fe20000410000 */
[----:B------:R-:W-:Y:S02]  /*2cf0*/  FSEL R205, R194, -INF , P1 ;  /* 0xff800000c2cd7808 */ /* 0x000fe40000800000 */
[----:B------:R-:W-:Y:S01]  /*2d00*/  MUFU.TANH R204, R204 ;  /* 0x000000cc00cc7308 */ /* 0x000fe20000002400 */
[----:B-----5:R-:W-:Y:S02]  /*2d10*/  FMUL.FTZ R206, R157, R206 ;  /* 0x000000ce9dce7220 */ /* 0x020fe40000410000 */
[----:B------:R-:W-:Y:S02]  /*2d20*/  FFMA.FTZ R223, R205, UR37, -R218 ;  /* 0x00000025cddf7c23 */ /* 0x000fe400080108da */
[----:B------:R-:W-:-:S03]  /*2d30*/  FMUL.FTZ R189, R189, R206 ;  /* 0x000000cebdbd7220 */ /* 0x000fc60000410000 */
[----:B------:R-:W-:Y:S01]  /*2d40*/  MUFU.TANH R203, R203 ;  /* 0x000000cb00cb7308 */ /* 0x000fe20000002400 */
[----:B-1----:R-:W-:Y:S01]  /*2d50*/  FMUL.FTZ R159, R158, R159 ;  /* 0x0000009f9e9f7220 */ /* 0x002fe20000410000 */
[----:B------:R-:W-:-:S03]  /*2d60*/  F2FP.F16.F32.PACK_AB R186, R189, R188 ;  /* 0x000000bcbdba723e */ /* 0x000fc600000000ff */
[----:B------:R-:W-:Y:S01]  /*2d70*/  FMUL.FTZ R208, R208, R159 ;  /* 0x0000009fd0d07220 */ /* 0x000fe20000410000 */
[C---:B------:R-:W-:Y:S01]  /*2d80*/  FSEL R159, R192.reuse, -INF , P2 ;  /* 0xff800000c09f7808 */ /* 0x040fe20001000000 */
[----:B------:R-:W-:Y:S01]  /*2d90*/  FFMA.FTZ R192, -R192, R192, 1 ;  /* 0x3f800000c0c07423 */ /* 0x000fe200000101c0 */
[----:B------:R-:W-:Y:S02]  /*2da0*/  MUFU.TANH R220, R220 ;  /* 0x000000dc00dc7308 */ /* 0x000fe40000002400 */
[----:B------:R-:W-:Y:S01]  /*2db0*/  F2FP.F16.F32.PACK_AB R187, R208, R207 ;  /* 0x000000cfd0bb723e */ /* 0x000fe200000000ff */
[----:B------:R-:W-:Y:S01]  /*2dc0*/  FFMA.FTZ R159, R159, UR37, -R218 ;  /* 0x000000259f9f7c23 */ /* 0x000fe200080108da */
[----:B------:R-:W-:Y:S01]  /*2dd0*/  FSEL R218, R195, -INF , P1 ;  /* 0xff800000c3da7808 */ /* 0x000fe20000800000 */
[--C-:B----4-:R-:W-:Y:S01]  /*2de0*/  FADD.FTZ R222, R160, -R154.reuse ;  /* 0x8000009aa0de7221 */ /* 0x110fe20000010000 */
[----:B------:R-:W-:Y:S01]  /*2df0*/  FADD.FTZ R205, R162, -R154 ;  /* 0x8000009aa2cd7221 */ /* 0x000fe20000010000 */
[----:B------:R-:W-:Y:S01]  /*2e00*/  FSEL R154, R193, -INF , P2 ;  /* 0xff800000c19a7808 */ /* 0x000fe20001000000 */
[--C-:B------:R-:W-:Y:S01]  /*2e10*/  FADD.FTZ R160, R163, -R155.reuse ;  /* 0x8000009ba3a07221 */ /* 0x100fe20000010000 */
[----:B------:R-:W-:Y:S01]  /*2e20*/  FADD.FTZ R206, R161, -R155 ;  /* 0x8000009ba1ce7221 */ /* 0x000fe20000010000 */
[----:B------:R-:W1:Y:S01]  /*2e30*/  MUFU.EX2 R159, R159 ;  /* 0x0000009f009f7308 */ /* 0x000e620000000800 */
[----:B------:R-:W-:Y:S01]  /*2e40*/  FFMA.FTZ R161, -R194, R194, 1 ;  /* 0x3f800000c2a17423 */ /* 0x000fe200000101c2 */
[--C-:B------:R-:W-:Y:S01]  /*2e50*/  FFMA.FTZ R163, R154, UR37, -R219.reuse ;  /* 0x000000259aa37c23 */ /* 0x100fe200080108db */
[----:B------:R-:W-:Y:S01]  /*2e60*/  FFMA.FTZ R219, R218, UR37, -R219 ;  /* 0x00000025dadb7c23 */ /* 0x000fe200080108db */
[----:B------:R-:W3:Y:S01]  /*2e70*/  LDS.64 R154, [R13+0x28260] ;  /* 0x028260000d9a7984 */ /* 0x000ee20000000a00 */
[----:B------:R-:W-:Y:S01]  /*2e80*/  FMUL.FTZ R218, R211, UR36 ;  /* 0x00000024d3da7c20 */ /* 0x000fe20008410000 */
[----:B------:R-:W-:Y:S01]  /*2e90*/  FFMA.FTZ R193, -R193, R193, 1 ;  /* 0x3f800000c1c17423 */ /* 0x000fe200000101c1 */
[----:B------:R-:W-:Y:S01]  /*2ea0*/  FFMA.FTZ R195, -R195, R195, 1 ;  /* 0x3f800000c3c37423 */ /* 0x000fe200000101c3 */
[----:B------:R-:W4:Y:S08]  /*2eb0*/  MUFU.EX2 R162, R223 ;  /* 0x000000df00a27308 */ /* 0x000f300000000800 */
[----:B------:R-:W5:Y:S01]  /*2ec0*/  MUFU.EX2 R163, R163 ;  /* 0x000000a300a37308 */ /* 0x000f620000000800 */
[----:B-1----:R-:W-:-:S04]  /*2ed0*/  FMUL.FTZ R211, R159, R222 ;  /* 0x000000de9fd37220 */ /* 0x002fc80000410000 */
[----:B------:R-:W-:-:S03]  /*2ee0*/  FMUL.FTZ R194, R192, R211 ;  /* 0x000000d3c0c27220 */ /* 0x000fc60000410000 */
[----:B------:R-:W-:Y:S01]  /*2ef0*/  MUFU.TANH R221, R221 ;  /* 0x000000dd00dd7308 */ /* 0x000fe20000002400 */
[----:B----4-:R-:W-:-:S04]  /*2f00*/  FMUL.FTZ R222, R162, R205 ;  /* 0x000000cda2de7220 */ /* 0x010fc80000410000 */
[----:B------:R-:W-:Y:S01]  /*2f10*/  FMUL.FTZ R192, R161, R222 ;  /* 0x000000dea1c07220 */ /* 0x000fe20000410000 */
[----:B------:R-:W-:Y:S02]  /*2f20*/  FSEL R161, R196, -INF , P2 ;  /* 0xff800000c4a17808 */ /* 0x000fe40001000000 */
[----:B------:R-:W1:Y:S01]  /*2f30*/  MUFU.EX2 R205, R219 ;  /* 0x000000db00cd7308 */ /* 0x000e620000000800 */
[----:B-----5:R-:W-:-:S04]  /*2f40*/  FMUL.FTZ R206, R163, R206 ;  /* 0x000000cea3ce7220 */ /* 0x020fc80000410000 */
[----:B------:R-:W-:Y:S01]  /*2f50*/  FMUL.FTZ R193, R193, R206 ;  /* 0x000000cec1c17220 */ /* 0x000fe20000410000 */
[----:B------:R-:W-:Y:S01]  /*2f60*/  FFMA.FTZ R206, R161, UR37, -R216 ;  /* 0x00000025a1ce7c23 */ /* 0x000fe200080108d8 */
[----:B------:R-:W-:Y:S01]  /*2f70*/  FSEL R161, R198, -INF , P1 ;  /* 0xff800000c6a17808 */ /* 0x000fe20000800000 */
[----:B------:R-:W-:Y:S02]  /*2f80*/  MUFU.TANH R218, R218 ;  /* 0x000000da00da7308 */ /* 0x000fe40000002400 */
[----:B------:R-:W-:Y:S01]  /*2f90*/  F2FP.F16.F32.PACK_AB R188, R193, R194 ;  /* 0x000000c2c1bc723e */ /* 0x000fe200000000ff */
[--C-:B---3--:R-:W-:Y:S01]  /*2fa0*/  FADD.FTZ R211, R164, -R154.reuse ;  /* 0x8000009aa4d37221 */ /* 0x108fe20000010000 */
[----:B------:R-:W-:Y:S01]  /*2fb0*/  FADD.FTZ R223, R166, -R154 ;  /* 0x8000009aa6df7221 */ /* 0x000fe20000010000 */
[----:B------:R-:W-:Y:S01]  /*2fc0*/  FSEL R154, R197, -INF , P2 ;  /* 0xff800000c59a7808 */ /* 0x000fe20001000000 */
[----:B------:R-:W-:Y:S02]  /*2fd0*/  FFMA.FTZ R216, R161, UR37, -R216 ;  /* 0x00000025a1d87c23 */ /* 0x000fe400080108d8 */
[----:B------:R-:W3:Y:S01]  /*2fe0*/  MUFU.EX2 R206, R206 ;  /* 0x000000ce00ce7308 */ /* 0x000ee20000000800 */
[----:B-1----:R-:W-:Y:S01]  /*2ff0*/  FMUL.FTZ R160, R205, R160 ;  /* 0x000000a0cda07220 */ /* 0x002fe20000410000 */
[----:B------:R-:W-:Y:S01]  /*3000*/  FFMA.FTZ R197, -R197, R197, 1 ;  /* 0x3f800000c5c57423 */ /* 0x000fe200000101c5 */
[----:B------:R-:W-:Y:S01]  /*3010*/  FFMA.FTZ R166, R154, UR37, -R217 ;  /* 0x000000259aa67c23 */ /* 0x000fe200080108d9 */
[----:B------:R-:W-:Y:S01]  /*3020*/  FFMA.FTZ R154, -R196, R196, 1 ;  /* 0x3f800000c49a7423 */ /* 0x000fe200000101c4 */
[----:B------:R-:W-:Y:S01]  /*3030*/  FMUL.FTZ R195, R195, R160 ;  /* 0x000000a0c3c37220 */ /* 0x000fe20000410000 */
[----:B------:R-:W-:Y:S01]  /*3040*/  FSEL R160, R199, -INF , P1 ;  /* 0xff800000c7a07808 */ /* 0x000fe20000800000 */
[----:B------:R-:W-:Y:S01]  /*3050*/  FADD.FTZ R196, R167, -R155 ;  /* 0x8000009ba7c47221 */ /* 0x000fe20000010000 */
[----:B------:R-:W-:Y:S01]  /*3060*/  FSEL R167, R226, -INF , P2 ;  /* 0xff800000e2a77808 */ /* 0x000fe20001000000 */
[----:B------:R-:W1:Y:S01]  /*3070*/  MUFU.EX2 R166, R166 ;  /* 0x000000a600a67308 */ /* 0x000e620000000800 */
[----:B------:R-:W-:Y:S01]  /*3080*/  FFMA.FTZ R199, -R199, R199, 1 ;  /* 0x3f800000c7c77423 */ /* 0x000fe200000101c7 */
[----:B------:R-:W-:Y:S01]  /*3090*/  FFMA.FTZ R217, R160, UR37, -R217 ;  /* 0x00000025a0d97c23 */ /* 0x000fe200080108d9 */
[----:B------:R-:W-:Y:S01]  /*30a0*/  FFMA.FTZ R226, -R226, R226, 1 ;  /* 0x3f800000e2e27423 */ /* 0x000fe200000101e2 */
[----:B------:R-:W4:Y:S01]  /*30b0*/  LDS.64 R160, [R13+0x28280] ;  /* 0x028280000da07984 */ /* 0x000f220000000a00 */
[----:B------:R-:W-:Y:S01]  /*30c0*/  FFMA.FTZ R167, R167, UR37, -R22 ;  /* 0x00000025a7a77c23 */ /* 0x000fe20008010816 */
[----:B------:R-:W-:Y:S01]  /*30d0*/  F2FP.F16.F32.PACK_AB R189, R195, R192 ;  /* 0x000000c0c3bd723e */ /* 0x000fe200000000ff */
[----:B---3--:R-:W-:Y:S01]  /*30e0*/  FMUL.FTZ R219, R206, R211 ;  /* 0x000000d3cedb7220 */ /* 0x008fe20000410000 */
[----:B------:R-:W-:Y:S01]  /*30f0*/  FADD.FTZ R211, R165, -R155 ;  /* 0x8000009ba5d37221 */ /* 0x000fe20000010000 */
[----:B------:R-:W-:Y:S01]  /*3100*/  FFMA.FTZ R155, -R198, R198, 1 ;  /* 0x3f800000c69b7423 */ /* 0x000fe200000101c6 */
[----:B------:R-:W-:Y:S01]  /*3110*/  FMUL.FTZ R198, R213, UR36 ;  /* 0x00000024d5c67c20 */ /* 0x000fe20008410000 */
[----:B------:R-:W-:Y:S01]  /*3120*/  FSEL R213, R202, -INF , P1 ;  /* 0xff800000cad57808 */ /* 0x000fe20000800000 */
[----:B------:R3:W5:Y:S01]  /*3130*/  MUFU.EX2 R165, R217 ;  /* 0x000000d900a57308 */ /* 0x0007620000000800 */
[----:B------:R-:W-:Y:S01]  /*3140*/  FMUL.FTZ R154, R154, R219 ;  /* 0x000000db9a9a7220 */ /* 0x000fe20000410000 */
[----:B------:R-:W-:-:S02]  /*3150*/  F2FP.F16.F32.PACK_AB R205, R205, R162 ;  /* 0x000000a2cdcd723e */ /* 0x000fc400000000ff */
[----:B------:R-:W-:Y:S01]  /*3160*/  FFMA.FTZ R213, R213, UR37, -R22 ;  /* 0x00000025d5d57c23 */ /* 0x000fe20008010816 */
[C---:B-1----:R-:W-:Y:S01]  /*3170*/  FMUL.FTZ R22, R166.reuse, R211 ;  /* 0x000000d3a6167220 */ /* 0x042fe20000410000 */
[----:B------:R-:W-:Y:S02]  /*3180*/  F2FP.F16.F32.PACK_AB R206, R166, R206 ;  /* 0x000000cea6ce723e */ /* 0x000fe400000000ff */
[----:B------:R-:W1:Y:S01]  /*3190*/  MUFU.EX2 R167, R167 ;  /* 0x000000a700a77308 */ /* 0x000e620000000800 */
[----:B------:R-:W-:Y:S01]  /*31a0*/  FMUL.FTZ R197, R197, R22 ;  /* 0x00000016c5c57220 */ /* 0x000fe20000410000 */
[----:B------:R-:W-:Y:S01]  /*31b0*/  FSEL R22, R227, -INF , P2 ;  /* 0xff800000e3167808 */ /* 0x000fe20001000000 */
[----:B---3--:R-:W-:Y:S01]  /*31c0*/  FMUL.FTZ R217, R215, UR36 ;  /* 0x00000024d7d97c20 */ /* 0x008fe20008410000 */
[----:B------:R-:W-:-:S04]  /*31d0*/  FFMA.FTZ R215, -R191, R191, 1 ;  /* 0x3f800000bfd77423 */ /* 0x000fc800000101bf */
[----:B------:R-:W3:Y:S01]  /*31e0*/  MUFU.EX2 R164, R216 ;  /* 0x000000d800a47308 */ /* 0x000ee20000000800 */
[----:B-----5:R-:W-:-:S04]  /*31f0*/  FMUL.FTZ R196, R165, R196 ;  /* 0x000000c4a5c47220 */ /* 0x020fc80000410000 */
[----:B------:R-:W-:Y:S01]  /*3200*/  FMUL.FTZ R196, R199, R196 ;  /* 0x000000c4c7c47220 */ /* 0x000fe20000410000 */
[----:B------:R-:W-:Y:S02]  /*3210*/  FFMA.FTZ R199, -R202, R202, 1 ;  /* 0x3f800000cac77423 */ /* 0x000fe400000101ca */
[----:B------:R5:W2:Y:S01]  /*3220*/  MUFU.EX2 R211, R213 ;  /* 0x000000d500d37308 */ /* 0x000aa20000000800 */
[--C-:B----4-:R-:W-:Y:S01]  /*3230*/  FADD.FTZ R168, R168, -R160.reuse ;  /* 0x800000a0a8a87221 */ /* 0x110fe20000010000 */
[----:B------:R-:W-:Y:S01]  /*3240*/  FADD.FTZ R222, R170, -R160 ;  /* 0x800000a0aade7221 */ /* 0x000fe20000010000 */
[----:B------:R-:W-:Y:S01]  /*3250*/  FFMA.FTZ R160, R22, UR37, -R23 ;  /* 0x0000002516a07c23 */ /* 0x000fe20008010817 */
[----:B------:R-:W-:Y:S01]  /*3260*/  FSEL R22, R190, -INF , P1 ;  /* 0xff800000be167808 */ /* 0x000fe20000800000 */
[--C-:B------:R-:W-:Y:S01]  /*3270*/  FADD.FTZ R219, R169, -R161.reuse ;  /* 0x800000a1a9db7221 */ /* 0x100fe20000010000 */
[----:B------:R-:W-:Y:S01]  /*3280*/  FADD.FTZ R170, R171, -R161 ;  /* 0x800000a1abaa7221 */ /* 0x000fe20000010000 */
[----:B-1----:R-:W-:Y:S01]  /*3290*/  FMUL.FTZ R169, R167, R168 ;  /* 0x000000a8a7a97220 */ /* 0x002fe20000410000 */
[----:B-----5:R-:W-:Y:S01]  /*32a0*/  FFMA.FTZ R213, -R227, R227, 1 ;  /* 0x3f800000e3d57423 */ /* 0x020fe200000101e3 */
[----:B------:R-:W1:Y:S01]  /*32b0*/  MUFU.EX2 R160, R160 ;  /* 0x000000a000a07308 */ /* 0x000e620000000800 */
[----:B------:R-:W-:Y:S01]  /*32c0*/  FFMA.FTZ R161, R22, UR37, -R23 ;  /* 0x0000002516a17c23 */ /* 0x000fe20008010817 */
[----:B------:R-:W-:Y:S01]  /*32d0*/  FMUL.FTZ R202, R226, R169 ;  /* 0x000000a9e2ca7220 */ /* 0x000fe20000410000 */
[----:B------:R-:W4:Y:S01]  /*32e0*/  LDS.64 R22, [R13+0x282a0] ;  /* 0x0282a0000d167984 */ /* 0x000f220000000a00 */
[----:B------:R-:W-:Y:S01]  /*32f0*/  FSEL R169, R191, -INF , P2 ;  /* 0xff800000bfa97808 */ /* 0x000fe20001000000 */
[----:B---3--:R-:W-:Y:S01]  /*3300*/  FMUL.FTZ R216, R164, R223 ;  /* 0x000000dfa4d87220 */ /* 0x008fe20000410000 */
[----:B--2---:R-:W-:Y:S01]  /*3310*/  FMUL.FTZ R222, R211, R222 ;  /* 0x000000ded3de7220 */ /* 0x004fe20000410000 */
[----:B------:R-:W-:Y:S01]  /*3320*/  F2FP.F16.F32.PACK_AB R207, R165, R164 ;  /* 0x000000a4a5cf723e */ /* 0x000fe200000000ff */
[----:B------:R-:W2:Y:S01]  /*3330*/  MUFU.EX2 R161, R161 ;  /* 0x000000a100a17308 */ /* 0x000ea20000000800 */
[----:B------:R-:W-:Y:S01]  /*3340*/  FMUL.FTZ R155, R155, R216 ;  /* 0x000000d89b9b7220 */ /* 0x000fe20000410000 */
[----:B------:R-:W-:Y:S01]  /*3350*/  FMUL.FTZ R216, R214, UR36 ;  /* 0x00000024d6d87c20 */ /* 0x000fe20008410000 */
[----:B------:R-:W-:Y:S01]  /*3360*/  FFMA.FTZ R214, -R190, R190, 1 ;  /* 0x3f800000bed67423 */ /* 0x000fe200000101be */
[----:B------:R-:W-:Y:S01]  /*3370*/  FMUL.FTZ R199, R199, R222 ;  /* 0x000000dec7c77220 */ /* 0x000fe20000410000 */
[----:B------:R-:W-:-:S03]  /*3380*/  FFMA.FTZ R222, -R203, R203, 1 ;  /* 0x3f800000cbde7423 */ /* 0x000fc600000101cb */
[----:B------:R-:W-:Y:S01]  /*3390*/  MUFU.TANH R216, R216 ;  /* 0x000000d800d87308 */ /* 0x000fe20000002400 */
[C---:B-1----:R-:W-:Y:S01]  /*33a0*/  FMUL.FTZ R168, R160.reuse, R219 ;  /* 0x000000dba0a87220 */ /* 0x042fe20000410000 */
[----:B------:R-:W-:-:S03]  /*33b0*/  F2FP.F16.F32.PACK_AB R160, R160, R167 ;  /* 0x000000a7a0a0723e */ /* 0x000fc600000000ff */
[----:B------:R-:W-:Y:S01]  /*33c0*/  FMUL.FTZ R213, R213, R168 ;  /* 0x000000a8d5d57220 */ /* 0x000fe20000410000 */
[--C-:B------:R-:W-:Y:S01]  /*33d0*/  FFMA.FTZ R168, R169, UR37, -R20.reuse ;  /* 0x00000025a9a87c23 */ /* 0x100fe20008010814 */
[C---:B------:R-:W-:Y:S01]  /*33e0*/  FSEL R169, R204.reuse, -INF , P1 ;  /* 0xff800000cca97808 */ /* 0x040fe20000800000 */
[----:B------:R-:W-:Y:S01]  /*33f0*/  MUFU.TANH R198, R198 ;  /* 0x000000c600c67308 */ /* 0x000fe20000002400 */
[----:B--2---:R-:W-:Y:S01]  /*3400*/  FMUL.FTZ R171, R161, R170 ;  /* 0x000000aaa1ab7220 */ /* 0x004fe20000410000 */
[----:B------:R-:W-:Y:S01]  /*3410*/  FFMA.FTZ R204, -R204, R204, 1 ;  /* 0x3f800000cccc7423 */ /* 0x000fe200000101cc */
[----:B------:R-:W-:Y:S01]  /*3420*/  F2FP.F16.F32.PACK_AB R192, R213, R202 ;  /* 0x000000cad5c0723e */ /* 0x000fe200000000ff */
[----:B------:R-:W-:Y:S01]  /*3430*/  FFMA.FTZ R169, R169, UR37, -R20 ;  /* 0x00000025a9a97c23 */ /* 0x000fe20008010814 */
[----:B------:R-:W-:Y:S01]  /*3440*/  FSEL R20, R203, -INF , P2 ;  /* 0xff800000cb147808 */ /* 0x000fe20001000000 */
[----:B------:R-:W-:Y:S01]  /*3450*/  FMUL.FTZ R214, R214, R171 ;  /* 0x000000abd6d67220 */ /* 0x000fe20000410000 */
[----:B------:R-:W-:Y:S01]  /*3460*/  FFMA.FTZ R203, -R220, R220, 1 ;  /* 0x3f800000dccb7423 */ /* 0x000fe200000101dc */
[----:B------:R-:W1:Y:S01]  /*3470*/  MUFU.EX2 R168, R168 ;  /* 0x000000a800a87308 */ /* 0x000e620000000800 */
[----:B------:R-:W-:Y:S01]  /*3480*/  F2FP.F16.F32.PACK_AB R161, R161, R211 ;  /* 0x000000d3a1a1723e */ /* 0x000fe200000000ff */
[----:B------:R-:W-:Y:S01]  /*3490*/  FFMA.FTZ R170, R20, UR37, -R21 ;  /* 0x0000002514aa7c23 */ /* 0x000fe20008010815 */
[----:B------:R-:W-:-:S02]  /*34a0*/  FSEL R20, R220, -INF , P1 ;  /* 0xff800000dc147808 */ /* 0x000fc40000800000 */
[----:B------:R-:W-:-:S03]  /*34b0*/  F2FP.F16.F32.PACK_AB R193, R214, R199 ;  /* 0x000000c7d6c1723e */ /* 0x000fc600000000ff */
[----:B------:R-:W-:Y:S01]  /*34c0*/  FFMA.FTZ R190, R20, UR37, -R21 ;  /* 0x0000002514be7c23 */ /* 0x000fe20008010815 */
[----:B------:R-:W-:Y:S01]  /*34d0*/  FSEL R21, R221, -INF , P2 ;  /* 0xff800000dd157808 */ /* 0x000fe20001000000 */
[----:B------:R-:W2:Y:S01]  /*34e0*/  MUFU.EX2 R170, R170 ;  /* 0x000000aa00aa7308 */ /* 0x000ea20000000800 */
[----:B----4-:R-:W-:Y:S01]  /*34f0*/  FADD.FTZ R171, R172, -R22 ;  /* 0x80000016acab7221 */ /* 0x010fe20000010000 */
[--C-:B------:R-:W-:Y:S01]  /*3500*/  FADD.FTZ R173, R173, -R23.reuse ;  /* 0x80000017adad7221 */ /* 0x100fe20000010000 */
[----:B------:R-:W-:Y:S01]  /*3510*/  FADD.FTZ R175, R175, -R23 ;  /* 0x80000017afaf7221 */ /* 0x000fe20000010000 */
[----:B------:R-:W-:Y:S01]  /*3520*/  FFMA.FTZ R23, R21, UR37, -R18 ;  /* 0x0000002515177c23 */ /* 0x000fe20008010812 */
[----:B------:R-:W-:Y:S01]  /*3530*/  FADD.FTZ R174, R174, -R22 ;  /* 0x80000016aeae7221 */ /* 0x000fe20000010000 */
[----:B-1----:R-:W-:Y:S01]  /*3540*/  FMUL.FTZ R20, R168, R171 ;  /* 0x000000aba8147220 */ /* 0x002fe20000410000 */
[----:B------:R-:W-:Y:S01]  /*3550*/  FSEL R171, R210, -INF , P1 ;  /* 0xff800000d2ab7808 */ /* 0x000fe20000800000 */
[----:B------:R-:W1:Y:S02]  /*3560*/  MUFU.EX2 R169, R169 ;  /* 0x000000a900a97308 */ /* 0x000e640000000800 */
[----:B------:R-:W-:-:S02]  /*3570*/  FMUL.FTZ R215, R215, R20 ;  /* 0x00000014d7d77220 */ /* 0x000fc40000410000 */
[----:B------:R-:W-:Y:S01]  /*3580*/  FFMA.FTZ R171, R171, UR37, -R18 ;  /* 0x00000025abab7c23 */ /* 0x000fe20008010812 */
[----:B------:R-:W-:Y:S01]  /*3590*/  FSEL R18, R209, -INF , P2 ;  /* 0xff800000d1127808 */ /* 0x000fe20001000000 */
[----:B------:R-:W3:Y:S02]  /*35a0*/  LDS.64 R20, [R13+0x282c0] ;  /* 0x0282c0000d147984 */ /* 0x000ee40000000a00 */
[----:B------:R4:W5:Y:S01]  /*35b0*/  MUFU.EX2 R22, R190 ;  /* 0x000000be00167308 */ /* 0x0009620000000800 */
[----:B--2---:R-:W-:Y:S01]  /*35c0*/  F2FP.F16.F32.PACK_AB R162, R170, R168 ;  /* 0x000000a8aaa2723e */ /* 0x004fe200000000ff */
[----:B------:R-:W-:Y:S01]  /*35d0*/  FFMA.FTZ R172, R18, UR37, -R19 ;  /* 0x0000002512ac7c23 */ /* 0x000fe20008010813 */
[----:B------:R-:W-:-:S05]  /*35e0*/  FSEL R18, R218, -INF , P1 ;  /* 0xff800000da127808 */ /* 0x000fca0000800000 */
[----:B------:R-:W2:Y:S01]  /*35f0*/  MUFU.TANH R217, R217 ;  /* 0x000000d900d97308 */ /* 0x000ea20000002400 */
[----:B----4-:R-:W-:Y:S01]  /*3600*/  FFMA.FTZ R190, R18, UR37, -R19 ;  /* 0x0000002512be7c23 */ /* 0x010fe20008010813 */
[----:B------:R-:W-:Y:S01]  /*3610*/  FMUL.FTZ R19, R170, R173 ;  /* 0x000000adaa137220 */ /* 0x000fe20000410000 */
[----:B-1----:R-:W-:-:S03]  /*3620*/  FMUL.FTZ R191, R169, R174 ;  /* 0x000000aea9bf7220 */ /* 0x002fc60000410000 */
[----:B------:R-:W-:Y:S01]  /*3630*/  FMUL.FTZ R222, R222, R19 ;  /* 0x00000013dede7220 */ /* 0x000fe20000410000 */
[----:B------:R-:W-:Y:S01]  /*3640*/  FMUL.FTZ R204, R204, R191 ;  /* 0x000000bfcccc7220 */ /* 0x000fe20000410000 */
[----:B------:R-:W-:Y:S01]  /*3650*/  FSEL R191, R212, -INF , P2 ;  /* 0xff800000d4bf7808 */ /* 0x000fe20001000000 */
[----:B------:R1:W4:Y:S01]  /*3660*/  LDS.64 R18, [R13+0x282e0] ;  /* 0x0282e0000d127984 */ /* 0x0003220000000a00 */
[----:B-----5:R-:W-:Y:S01]  /*3670*/  FMUL.FTZ R220, R22, R175 ;  /* 0x000000af16dc7220 */ /* 0x020fe20000410000 */
[----:B------:R-:W5:Y:S01]  /*3680*/  MUFU.EX2 R171, R171 ;  /* 0x000000ab00ab7308 */ /* 0x000f620000000800 */
[----:B------:R-:W-:Y:S01]  /*3690*/  FFMA.FTZ R212, -R212, R212, 1 ;  /* 0x3f800000d4d47423 */ /* 0x000fe200000101d4 */
[----:B------:R-:W-:Y:S01]  /*36a0*/  FFMA.FTZ R174, R191, UR37, -R14 ;  /* 0x00000025bfae7c23 */ /* 0x000fe2000801080e */
[C---:B------:R-:W-:Y:S01]  /*36b0*/  FSEL R191, R216.reuse, -INF , P1 ;  /* 0xff800000d8bf7808 */ /* 0x040fe20000800000 */
[----:B------:R-:W-:Y:S01]  /*36c0*/  FMUL.FTZ R203, R203, R220 ;  /* 0x000000dccbcb7220 */ /* 0x000fe20000410000 */
[----:B------:R-:W-:Y:S01]  /*36d0*/  FFMA.FTZ R216, -R216, R216, 1 ;  /* 0x3f800000d8d87423 */ /* 0x000fe200000101d8 */
[----:B------:R-:W-:-:S02]  /*36e0*/  F2FP.F16.F32.PACK_AB R194, R222, R215 ;  /* 0x000000d7dec2723e */ /* 0x000fc400000000ff */
[----:B------:R-:W-:Y:S01]  /*36f0*/  FFMA.FTZ R175, R191, UR37, -R14 ;  /* 0x00000025bfaf7c23 */ /* 0x000fe2000801080e */
[C---:B------:R-:W-:Y:S01]  /*3700*/  FSEL R14, R198.reuse, -INF , P2 ;  /* 0xff800000c60e7808 */ /* 0x040fe20001000000 */
[----:B------:R-:W-:Y:S01]  /*3710*/  MUFU.EX2 R23, R23 ;  /* 0x0000001700177308 */ /* 0x000fe20000000800 */
[----:B------:R-:W-:Y:S01]  /*3720*/  FFMA.FTZ R198, -R198, R198, 1 ;  /* 0x3f800000c6c67423 */ /* 0x000fe200000101c6 */
[----:B------:R-:W-:Y:S02]  /*3730*/  F2FP.F16.F32.PACK_AB R195, R203, R204 ;  /* 0x000000cccbc3723e */ /* 0x000fe400000000ff */
[--C-:B-1----:R-:W-:Y:S01]  /*3740*/  FFMA.FTZ R13, R14, UR37, -R15.reuse ;  /* 0x000000250e0d7c23 */ /* 0x102fe2000801080f */
[C---:B--2---:R-:W-:Y:S01]  /*3750*/  FSEL R14, R217.reuse, -INF , P1 ;  /* 0xff800000d90e7808 */ /* 0x044fe20000800000 */
[----:B------:R-:W-:Y:S01]  /*3760*/  FFMA.FTZ R217, -R217, R217, 1 ;  /* 0x3f800000d9d97423 */ /* 0x000fe200000101d9 */
[----:B------:R-:W-:Y:S01]  /*3770*/  F2FP.F16.F32.PACK_AB R204, R163, R159 ;  /* 0x0000009fa3cc723e */ /* 0x000fe200000000ff */
[----:B------:R-:W1:Y:S01]  /*3780*/  MUFU.EX2 R172, R172 ;  /* 0x000000ac00ac7308 */ /* 0x000e620000000800 */
[----:B---3--:R-:W-:Y:S01]  /*3790*/  FADD.FTZ R178, R178, -R20 ;  /* 0x80000014b2b27221 */ /* 0x008fe20000010000 */
[----:B------:R-:W-:Y:S01]  /*37a0*/  FFMA.FTZ R14, R14, UR37, -R15 ;  /* 0x000000250e0e7c23 */ /* 0x000fe2000801080f */
[--C-:B------:R-:W-:Y:S01]  /*37b0*/  FADD.FTZ R191, R177, -R21.reuse ;  /* 0x80000015b1bf7221 */ /* 0x100fe20000010000 */
[----:B------:R-:W-:Y:S01]  /*37c0*/  FADD.FTZ R220, R179, -R21 ;  /* 0x80000015b3dc7221 */ /* 0x000fe20000010000 */
[----:B-----5:R-:W-:Y:S01]  /*37d0*/  FMUL.FTZ R177, R171, R178 ;  /* 0x000000b2abb17220 */ /* 0x020fe20000410000 */
[----:B------:R-:W-:Y:S01]  /*37e0*/  FFMA.FTZ R15, -R221, R221, 1 ;  /* 0x3f800000dd0f7423 */ /* 0x000fe200000101dd */
[----:B------:R-:W-:Y:S01]  /*37f0*/  FFMA.FTZ R21, -R218, R218, 1 ;  /* 0x3f800000da157423 */ /* 0x000fe200000101da */
[----:B------:R-:W-:Y:S01]  /*3800*/  MUFU.EX2 R175, R175 ;  /* 0x000000af00af7308 */ /* 0x000fe20000000800 */
[----:B------:R-:W-:-:S07]  /*3810*/  F2FP.F16.F32.PACK_AB R163, R22, R169 ;  /* 0x000000a916a3723e */ /* 0x000fce00000000ff */
[----:B------:R2:W3:Y:S01]  /*3820*/  MUFU.EX2 R173, R190 ;  /* 0x000000be00ad7308 */ /* 0x0004e20000000800 */
[C---:B-1----:R-:W-:Y:S01]  /*3830*/  FMUL.FTZ R191, R172.reuse, R191 ;  /* 0x000000bfacbf7220 */ /* 0x042fe20000410000 */
[----:B------:R-:W-:Y:S01]  /*3840*/  F2FP.F16.F32.PACK_AB R172, R172, R23 ;  /* 0x00000017acac723e */ /* 0x000fe200000000ff */
[--C-:B----4-:R-:W-:Y:S01]  /*3850*/  FADD.FTZ R178, R181, -R19.reuse ;  /* 0x80000013b5b27221 */ /* 0x110fe20000010000 */
[----:B------:R-:W-:-:S04]  /*3860*/  FADD.FTZ R183, R183, -R19 ;  /* 0x80000013b7b77221 */ /* 0x000fc80000010000 */
[----:B------:R-:W1:Y:S01]  /*3870*/  MUFU.EX2 R174, R174 ;  /* 0x000000ae00ae7308 */ /* 0x000e620000000800 */
[----:B--2---:R-:W-:Y:S01]  /*3880*/  FADD.FTZ R190, R176, -R20 ;  /* 0x80000014b0be7221 */ /* 0x004fe20000010000 */
[----:B------:R-:W-:Y:S01]  /*3890*/  FFMA.FTZ R20, -R210, R210, 1 ;  /* 0x3f800000d2147423 */ /* 0x000fe200000101d2 */
[----:B------:R-:W-:Y:S02]  /*38a0*/  FFMA.FTZ R176, -R209, R209, 1 ;  /* 0x3f800000d1b07423 */ /* 0x000fe400000101d1 */
[----:B------:R-:W-:Y:S01]  /*38b0*/  FMUL.FTZ R190, R23, R190 ;  /* 0x000000be17be7220 */ /* 0x000fe20000410000 */
[----:B------:R-:W-:Y:S01]  /*38c0*/  FMUL.FTZ R20, R20, R177 ;  /* 0x000000b114147220 */ /* 0x000fe20000410000 */
[--C-:B------:R-:W-:Y:S01]  /*38d0*/  FADD.FTZ R177, R180, -R18.reuse ;  /* 0x80000012b4b17221 */ /* 0x100fe20000010000 */
[----:B------:R-:W2:Y:S01]  /*38e0*/  MUFU.EX2 R13, R13 ;  /* 0x0000000d000d7308 */ /* 0x000ea20000000800 */
[----:B------:R-:W-:Y:S01]  /*38f0*/  FADD.FTZ R18, R182, -R18 ;  /* 0x80000012b6127221 */ /* 0x000fe20000010000 */
[----:B---3--:R-:W-:Y:S01]  /*3900*/  FMUL.FTZ R220, R173, R220 ;  /* 0x000000dcaddc7220 */ /* 0x008fe20000410000 */
[----:B------:R-:W-:Y:S01]  /*3910*/  FMUL.FTZ R15, R15, R190 ;  /* 0x000000be0f0f7220 */ /* 0x000fe20000410000 */
[----:B------:R-:W-:Y:S01]  /*3920*/  FMUL.FTZ R176, R176, R191 ;  /* 0x000000bfb0b07220 */ /* 0x000fe20000410000 */
[----:B------:R-:W-:Y:S01]  /*3930*/  FMUL.FTZ R19, R175, R18 ;  /* 0x00000012af137220 */ /* 0x000fe20000410000 */
[----:B------:R-:W-:Y:S01]  /*3940*/  F2FP.F16.F32.PACK_AB R191, R196, R155 ;  /* 0x0000009bc4bf723e */ /* 0x000fe200000000ff */
[----:B------:R-:W-:Y:S01]  /*3950*/  IMAD R155, R4, 0x2000, R11 ;  /* 0x00002000049b7824 */ /* 0x000fe200078e020b */
[----:B------:R-:W3:Y:S01]  /*3960*/  MUFU.EX2 R14, R14 ;  /* 0x0000000e000e7308 */ /* 0x000ee20000000800 */
[----:B-1----:R-:W-:Y:S01]  /*3970*/  FMUL.FTZ R177, R174, R177 ;  /* 0x000000b1aeb17220 */ /* 0x002fe20000410000 */
[----:B------:R-:W-:Y:S01]  /*3980*/  FMUL.FTZ R21, R21, R220 ;  /* 0x000000dc15157220 */ /* 0x000fe20000410000 */
[----:B------:R-:W-:Y:S01]  /*3990*/  FMUL.FTZ R19, R216, R19 ;  /* 0x00000013d8137220 */ /* 0x000fe20000410000 */
[----:B------:R-:W-:Y:S01]  /*39a0*/  F2FP.F16.F32.PACK_AB R196, R176, R15 ;  /* 0x0000000fb0c4723e */ /* 0x000fe200000000ff */
[----:B------:R-:W-:Y:S01]  /*39b0*/  FMUL.FTZ R177, R212, R177 ;  /* 0x000000b1d4b17220 */ /* 0x000fe20000410000 */
[----:B------:R-:W-:Y:S01]  /*39c0*/  IMAD R15, R155, 0x2, R16 ;  /* 0x000000029b0f7824 */ /* 0x000fe200078e0210 */
[----:B------:R-:W-:Y:S01]  /*39d0*/  F2FP.F16.F32.PACK_AB R190, R197, R154 ;  /* 0x0000009ac5be723e */ /* 0x000fe200000000ff */
[----:B--2---:R-:W-:Y:S01]  /*39e0*/  FMUL.FTZ R179, R13, R178 ;  /* 0x000000b20db37220 */ /* 0x004fe20000410000 */
[----:B------:R-:W-:-:S02]  /*39f0*/  F2FP.F16.F32.PACK_AB R197, R21, R20 ;  /* 0x0000001415c5723e */ /* 0x000fc400000000ff */
        /* <DEDUP_REMOVED lines=11> */
[----:B------:R-:W-:-:S04]  /*3ab0*/  F2FP.F16.F32.PACK_AB R175, R14, R175 ;  /* 0x000000af0eaf723e */ /* 0x000fc800000000ff */
[----:B------:R-:W-:-:S05]  /*3ac0*/  F2FP.F16.F32.PACK_AB R199, R18, R19 ;  /* 0x0000001312c7723e */ /* 0x000fca00000000ff */
[----:B------:R1:W-:Y:S01]  /*3ad0*/  STSM.16.MT88.4 [R15+0x2a000], R196 ;  /* 0x02a000c40f007844 */ /* 0x0003e20000004200 */
[----:B------:R-:W-:-:S06]  /*3ae0*/  WARPGROUP.ARRIVE ;  /* 0x00000000000079c5 */ /* 0x000fcc0000000000 */
[----:B------:R-:W-:Y:S01]  /*3af0*/  HGMMA.64x128x16.F32 R88, R152, gdesc[UR4].tnspB, R88, gsb0 ;  /* 0x41e0000498587df0 */ /* 0x000fe20008000858 */
[----:B------:R-:W-:Y:S01]  /*3b00*/  UIADD3 UR6, UR4, 0x80, URZ ;  /* 0x0000008004067890 */ /* 0x000fe2000fffe03f */
[----:B------:R-:W-:Y:S01]  /*3b10*/  UMOV UR7, 0x40000040 ;  /* 0x4000004000077882 */ /* 0x000fe20000000000 */
[----:B-1----:R-:W-:-:S04]  /*3b20*/  SHF.R.U32.HI R15, RZ, 0x4, R229 ;  /* 0x00000004ff0f7819 */ /* 0x002fc800000116e5 */
[----:B------:R-:W-:-:S04]  /*3b30*/  LOP3.LUT R15, R15, 0x3fff, RZ, 0xc0, !PT ;  /* 0x00003fff0f0f7812 */ /* 0x000fc800078ec0ff */
[----:B------:R-:W-:-:S05]  /*3b40*/  LOP3.LUT R15, R15, 0x10000, RZ, 0xfc, !PT ;  /* 0x000100000f0f7812 */ /* 0x000fca00078efcff */
[----:B------:R-:W-:-:S05]  /*3b50*/  IMAD R15, R4, 0x400, R15 ;  /* 0x00000400040f7824 */ /* 0x000fca00078e020f */
[----:B------:R-:W-:Y:S01]  /*3b60*/  R2UR UR8, R15 ;  /* 0x000000000f0872ca */ /* 0x000fe200000e0000 */
[----:B------:R-:W-:Y:S02]  /*3b70*/  WARPGROUP.DEPBAR.LE gsb0, 0x0 ;  /* 0x00008000000079c5 */ /* 0x000fe40000010000 */
[----:B------:R-:W-:-:S06]  /*3b80*/  WARPGROUP.ARRIVE ;  /* 0x00000000000079c5 */ /* 0x000fcc0000000000 */
        /* <DEDUP_REMOVED lines=76> */
.L_x_495:
        /* <DEDUP_REMOVED lines=49> */
.L_x_496:
        /* <DEDUP_REMOVED lines=11> */
[----:B------:R-:W-:Y:S01]  /*4410*/  ULDC UR4, c[0x0][0x740] ;  /* 0x0001d00000047ab9 */ /* 0x000fe20000000800 */
[----:B------:R-:W-:Y:S01]  /*4420*/  PLOP3.LUT P0, PT, PT, PT, PT, 0x8, 0x0 ;  /* 0x000000000000781c */ /* 0x000fe20003f0e170 */
        /* <DEDUP_REMOVED lines=63> */
[----:B------:R-:W-:-:S07]  /*4820*/  FMUL.FTZ R87, R87, UR4 ;  /* 0x0000000457577c20 */ /* 0x000fce0008410000 */
.L_x_479:
[----:B------:R-:W-:Y:S05]  /*4830*/  @P0 BRA `(.L_x_498) ;  /* 0x0000001c00ac0947 */ /* 0x000fea0003800000 */
[----:B------:R-:W2:Y:S01]  /*4840*/  S2R R16, SR_TID.X ;  /* 0x0000000000107919 */ /* 0x000ea20000002100 */
[----:B------:R-:W4:Y:S01]  /*4850*/  S2UR UR5, SR_CgaCtaId ;  /* 0x00000000000579c3 */ /* 0x000f220000008800 */
[----:B------:R-:W-:Y:S01]  /*4860*/  UMOV UR4, 0x400 ;  /* 0x0000040000047882 */ /* 0x000fe20000000000 */
[----:B------:R-:W-:-:S06]  /*4870*/  F2FP.F16.F32.PACK_AB R88, R89, R88 ;  /* 0x000000585958723e */ /* 0x000fcc00000000ff */
[----:B------:R-:W-:Y:S01]  /*4880*/  BAR.SYNC.DEFER_BLOCKING 0x1, 0x100 ;  /* 0x0044000000007b1d */ /* 0x000fe20000010000 */
[----:B------:R-:W-:Y:S02]  /*4890*/  F2FP.F16.F32.PACK_AB R89, R91, R90 ;  /* 0x0000005a5b59723e */ /* 0x000fe400000000ff */
[----:B------:R-:W-:Y:S02]  /*48a0*/  F2FP.F16.F32.PACK_AB R96, R97, R96 ;  /* 0x000000606160723e */ /* 0x000fe400000000ff */
[----:B------:R-:W-:-:S03]  /*48b0*/  F2FP.F16.F32.PACK_AB R90, R93, R92 ;  /* 0x0000005c5d5a723e */ /* 0x000fc600000000ff */
[----:B------:R-:W3:Y:S01]  /*48c0*/  LDC.64 R26, c[0x0][0x870] ;  /* 0x00021c00ff1a7b82 */ /* 0x000ee20000000a00 */
[----:B------:R-:W-:Y:S02]  /*48d0*/  F2FP.F16.F32.PACK_AB R91, R95, R94 ;  /* 0x0000005e5f5b723e */ /* 0x000fe400000000ff */
[----:B------:R-:W-:Y:S02]  /*48e0*/  F2FP.F16.F32.PACK_AB R97, R99, R98 ;  /* 0x000000626361723e */ /* 0x000fe400000000ff */
[----:B------:R-:W-:Y:S02]  /*48f0*/  F2FP.F16.F32.PACK_AB R104, R105, R104 ;  /* 0x000000686968723e */ /* 0x000fe400000000ff */
[----:B------:R-:W-:Y:S01]  /*4900*/  F2FP.F16.F32.PACK_AB R98, R101, R100 ;  /* 0x000000646562723e */ /* 0x000fe200000000ff */
[----:B------:R-:W3:Y:S01]  /*4910*/  LDC.64 R38, c[0x0][0x850] ;  /* 0x00021400ff267b82 */ /* 0x000ee20000000a00 */
[----:B------:R-:W-:Y:S02]  /*4920*/  F2FP.F16.F32.PACK_AB R99, R103, R102 ;  /* 0x000000666763723e */ /* 0x000fe400000000ff */
[----:B------:R-:W-:-:S02]  /*4930*/  F2FP.F16.F32.PACK_AB R105, R107, R106 ;  /* 0x0000006a6b69723e */ /* 0x000fc400000000ff */
[----:B------:R-:W-:Y:S01]  /*4940*/  F2FP.F16.F32.PACK_AB R112, R113, R112 ;  /* 0x000000707170723e */ /* 0x000fe200000000ff */
[----:B----4-:R-:W-:Y:S01]  /*4950*/  ULEA UR4, UR5, UR4, 0x18 ;  /* 0x0000000405047291 */ /* 0x010fe2000f8ec03f */
[----:B------:R-:W-:Y:S02]  /*4960*/  F2FP.F16.F32.PACK_AB R106, R109, R108 ;  /* 0x0000006c6d6a723e */ /* 0x000fe400000000ff */
[----:B------:R-:W-:Y:S02]  /*4970*/  F2FP.F16.F32.PACK_AB R107, R111, R110 ;  /* 0x0000006e6f6b723e */ /* 0x000fe400000000ff */
[----:B------:R-:W-:Y:S02]  /*4980*/  F2FP.F16.F32.PACK_AB R113, R115, R114 ;  /* 0x000000727371723e */ /* 0x000fe400000000ff */
[----:B--2---:R-:W-:Y:S02]  /*4990*/  IADD3 R16, R16, -0x80, RZ ;  /* 0xffffff8010107810 */ /* 0x004fe40007ffe0ff */
[----:B------:R-:W-:-:S02]  /*49a0*/  F2FP.F16.F32.PACK_AB R120, R121, R120 ;  /* 0x000000787978723e */ /* 0x000fc400000000ff */
[----:B------:R-:W-:Y:S02]  /*49b0*/  SHF.R.S32.HI R15, RZ, 0x1f, R16 ;  /* 0x0000001fff0f7819 */ /* 0x000fe40000011410 */
[----:B------:R-:W-:Y:S02]  /*49c0*/  F2FP.F16.F32.PACK_AB R114, R117, R116 ;  /* 0x000000747572723e */ /* 0x000fe400000000ff */
[CC--:B------:R-:W-:Y:S02]  /*49d0*/  LEA.HI R0, R15.reuse, R16.reuse, RZ, 0x4 ;  /* 0x000000100f007211 */ /* 0x0c0fe400078f20ff */
[----:B------:R-:W-:Y:S02]  /*49e0*/  LEA.HI R19, R15, R16, RZ, 0x5 ;  /* 0x000000100f137211 */ /* 0x000fe400078f28ff */
[----:B-1----:R-:W-:Y:S02]  /*49f0*/  LOP3.LUT R3, R0, 0xfffffff0, RZ, 0xc0, !PT ;  /* 0xfffffff000037812 */ /* 0x002fe400078ec0ff */
[----:B------:R-:W-:Y:S01]  /*4a00*/  SHF.R.S32.HI R0, RZ, 0x4, R0 ;  /* 0x00000004ff007819 */ /* 0x000fe20000011400 */
[----:B------:R-:W-:Y:S01]  /*4a10*/  IMAD.SHL.U32 R19, R19, 0x20, RZ ;  /* 0x0000002013137824 */ /* 0x000fe200078e00ff */
[----:B------:R-:W-:Y:S01]  /*4a20*/  F2FP.F16.F32.PACK_AB R115, R119, R118 ;  /* 0x000000767773723e */ /* 0x000fe200000000ff */
[----:B---3--:R-:W-:Y:S01]  /*4a30*/  IMAD.IADD R2, R16, 0x1, -R3 ;  /* 0x0000000110027824 */ /* 0x008fe200078e0a03 */
[----:B------:R-:W-:Y:S01]  /*4a40*/  F2FP.F16.F32.PACK_AB R121, R123, R122 ;  /* 0x0000007a7b79723e */ /* 0x000fe200000000ff */
[----:B------:R-:W-:Y:S01]  /*4a50*/  IMAD.SHL.U32 R18, R0, 0x8, RZ ;  /* 0x0000000800127824 */ /* 0x000fe200078e00ff */
[----:B------:R-:W-:Y:S01]  /*4a60*/  LOP3.LUT R20, R19, 0x7ffffc00, RZ, 0xc0, !PT ;  /* 0x7ffffc0013147812 */ /* 0x000fe200078ec0ff */
[----:B------:R-:W-:Y:S01]  /*4a70*/  IMAD.MOV.U32 R19, RZ, RZ, 0x40 ;  /* 0x00000040ff137424 */ /* 0x000fe200078e00ff */
[----:B------:R-:W-:-:S02]  /*4a80*/  SHF.R.S32.HI R3, RZ, 0x1f, R2 ;  /* 0x0000001fff037819 */ /* 0x000fc40000011402 */
[----:B------:R-:W-:Y:S02]  /*4a90*/  F2FP.F16.F32.PACK_AB R128, R129, R128 ;  /* 0x000000808180723e */ /* 0x000fe400000000ff */
[----:B------:R-:W-:Y:S02]  /*4aa0*/  LEA.HI R13, R3, R2, RZ, 0x3 ;  /* 0x00000002030d7211 */ /* 0x000fe400078f18ff */
[----:B------:R-:W-:Y:S02]  /*4ab0*/  F2FP.F16.F32.PACK_AB R122, R125, R124 ;  /* 0x0000007c7d7a723e */ /* 0x000fe400000000ff */
[----:B------:R-:W-:Y:S02]  /*4ac0*/  LOP3.LUT R3, R13, 0xfffffff8, RZ, 0xc0, !PT ;  /* 0xfffffff80d037812 */ /* 0x000fe400078ec0ff */
[----:B------:R-:W-:Y:S02]  /*4ad0*/  SHF.R.S32.HI R13, RZ, 0x3, R13 ;  /* 0x00000003ff0d7819 */ /* 0x000fe4000001140d */
[----:B------:R-:W-:Y:S01]  /*4ae0*/  F2FP.F16.F32.PACK_AB R123, R127, R126 ;  /* 0x0000007e7f7b723e */ /* 0x000fe200000000ff */
[----:B------:R-:W-:Y:S01]  /*4af0*/  IMAD.IADD R3, R2, 0x1, -R3 ;  /* 0x0000000102037824 */ /* 0x000fe200078e0a03 */
[----:B------:R-:W-:Y:S01]  /*4b00*/  F2FP.F16.F32.PACK_AB R129, R131, R130 ;  /* 0x000000828381723e */ /* 0x000fe200000000ff */
[----:B------:R-:W-:Y:S01]  /*4b10*/  IMAD R20, R13, 0x200, R20 ;  /* 0x000002000d147824 */ /* 0x000fe200078e0214 */
[----:B------:R-:W-:Y:S01]  /*4b20*/  F2FP.F16.F32.PACK_AB R136, R137, R136 ;  /* 0x000000888988723e */ /* 0x000fe200000000ff */
[C---:B------:R-:W-:Y:S01]  /*4b30*/  IMAD.SHL.U32 R17, R3.reuse, 0x40, RZ ;  /* 0x0000004003117824 */ /* 0x040fe200078e00ff */
[----:B------:R-:W-:-:S02]  /*4b40*/  R2P PR, R3, 0x6 ;  /* 0x0000000603007804 */ /* 0x000fc40000000000 */
[----:B------:R-:W-:Y:S02]  /*4b50*/  F2FP.F16.F32.PACK_AB R130, R133, R132 ;  /* 0x000000848582723e */ /* 0x000fe400000000ff */
[----:B------:R-:W-:Y:S02]  /*4b60*/  LOP3.LUT R17, R17, 0x1c0, RZ, 0xc0, !PT ;  /* 0x000001c011117812 */ /* 0x000fe400078ec0ff */
[----:B------:R-:W-:Y:S02]  /*4b70*/  SEL R19, R19, 0xffffffc0, !P2 ;  /* 0xffffffc013137807 */ /* 0x000fe40005000000 */
[----:B------:R-:W-:Y:S02]  /*4b80*/  LOP3.LUT R18, R17, 0x8, R18, 0xf8, !PT ;  /* 0x0000000811127812 */ /* 0x000fe400078ef812 */
[----:B------:R-:W-:Y:S02]  /*4b90*/  SHF.R.U32.HI R17, RZ, 0x3, R17 ;  /* 0x00000003ff117819 */ /* 0x000fe40000011611 */
[----:B------:R-:W-:-:S02]  /*4ba0*/  F2FP.F16.F32.PACK_AB R131, R135, R134 ;  /* 0x000000868783723e */ /* 0x000fc400000000ff */
[----:B------:R-:W-:Y:S01]  /*4bb0*/  LOP3.LUT R17, R18, R17, RZ, 0x3c, !PT ;  /* 0x0000001112117212 */ /* 0x000fe200078e3cff */
[----:B------:R-:W-:Y:S01]  /*4bc0*/  IMAD.MOV.U32 R18, RZ, RZ, 0x20 ;  /* 0x00000020ff127424 */ /* 0x000fe200078e00ff */
[----:B------:R-:W-:Y:S02]  /*4bd0*/  F2FP.F16.F32.PACK_AB R137, R139, R138 ;  /* 0x0000008a8b89723e */ /* 0x000fe400000000ff */
[----:B------:R-:W-:Y:S01]  /*4be0*/  F2FP.F16.F32.PACK_AB R144, R145, R144 ;  /* 0x000000909190723e */ /* 0x000fe200000000ff */
[----:B------:R-:W-:Y:S01]  /*4bf0*/  IMAD.IADD R17, R17, 0x1, R20 ;  /* 0x0000000111117824 */ /* 0x000fe200078e0214 */
[----:B------:R-:W-:Y:S02]  /*4c00*/  SEL R18, R18, 0xffffffe0, !P1 ;  /* 0xffffffe012127807 */ /* 0x000fe40004800000 */
[----:B------:R-:W-:Y:S02]  /*4c10*/  F2FP.F16.F32.PACK_AB R138, R141, R140 ;  /* 0x0000008c8d8a723e */ /* 0x000fe400000000ff */
[----:B------:R-:W-:-:S02]  /*4c20*/  LEA R17, R17, UR4, 0x1 ;  /* 0x0000000411117c11 */ /* 0x000fc4000f8e08ff */
[----:B------:R-:W-:Y:S02]  /*4c30*/  F2FP.F16.F32.PACK_AB R139, R143, R142 ;  /* 0x0000008e8f8b723e */ /* 0x000fe400000000ff */
[--C-:B------:R-:W-:Y:S01]  /*4c40*/  IADD3 R20, R18, 0x8000, R17.reuse ;  /* 0x0000800012147810 */ /* 0x100fe20007ffe011 */
[----:B------:R-:W-:Y:S01]  /*4c50*/  STSM.16.M88.4 [R17+0x8000], R88 ;  /* 0x0080005811007844 */ /* 0x000fe20000000200 */
[----:B------:R-:W-:Y:S02]  /*4c60*/  IADD3 R21, R19, 0x8000, R17 ;  /* 0x0000800013157810 */ /* 0x000fe40007ffe011 */
[----:B------:R-:W-:Y:S01]  /*4c70*/  F2FP.F16.F32.PACK_AB R145, R147, R146 ;  /* 0x000000929391723e */ /* 0x000fe200000000ff */
[----:B------:R-:W-:Y:S01]  /*4c80*/  IMAD.IADD R22, R20, 0x1, R19 ;  /* 0x0000000114167824 */ /* 0x000fe200078e0213 */
[----:B------:R-:W-:Y:S01]  /*4c90*/  STSM.16.M88.4 [R20], R96 ;  /* 0x0000006014007844 */ /* 0x000fe20000000200 */
[----:B------:R-:W-:Y:S01]  /*4ca0*/  F2FP.F16.F32.PACK_AB R146, R149, R148 ;  /* 0x000000949592723e */ /* 0x000fe200000000ff */
[----:B------:R-:W1:Y:S01]  /*4cb0*/  LDC.64 R18, c[0x0][0x870] ;  /* 0x00021c00ff127b82 */ /* 0x000e620000000a00 */
[----:B------:R-:W-:Y:S01]  /*4cc0*/  F2FP.F16.F32.PACK_AB R147, R151, R150 ;  /* 0x000000969793723e */ /* 0x000fe200000000ff */
[----:B------:R-:W-:Y:S01]  /*4cd0*/  STSM.16.M88.4 [R21], R104 ;  /* 0x0000006815007844 */ /* 0x000fe20000000200 */
[----:B------:R-:W-:-:S02]  /*4ce0*/  F2FP.F16.F32.PACK_AB R4, R25, R4 ;  /* 0x000000041904723e */ /* 0x000fc400000000ff */
[----:B------:R-:W-:Y:S01]  /*4cf0*/  F2FP.F16.F32.PACK_AB R5, R8, R5 ;  /* 0x000000050805723e */ /* 0x000fe200000000ff */
[----:B------:R-:W-:Y:S01]  /*4d00*/  STSM.16.M88.4 [R22], R112 ;  /* 0x0000007016007844 */ /* 0x000fe20000000200 */
[----:B------:R-:W-:Y:S02]  /*4d10*/  F2FP.F16.F32.PACK_AB R6, R29, R6 ;  /* 0x000000061d06723e */ /* 0x000fe400000000ff */
[----:B------:R-:W-:Y:S01]  /*4d20*/  F2FP.F16.F32.PACK_AB R7, R10, R7 ;  /* 0x000000070a07723e */ /* 0x000fe200000000ff */
[----:B------:R-:W-:Y:S01]  /*4d30*/  STSM.16.M88.4 [R17+0xc000], R120 ;  /* 0x00c0007811007844 */ /* 0x000fe20000000200 */
[----:B------:R-:W-:Y:S02]  /*4d40*/  F2FP.F16.F32.PACK_AB R40, R41, R40 ;  /* 0x000000282928723e */ /* 0x000fe400000000ff */
[----:B------:R-:W-:Y:S01]  /*4d50*/  F2FP.F16.F32.PACK_AB R8, R33, R32 ;  /* 0x000000202108723e */ /* 0x000fe200000000ff */
[----:B------:R-:W-:Y:S01]  /*4d60*/  STSM.16.M88.4 [R20+0x4000], R128 ;  /* 0x0040008014007844 */ /* 0x000fe20000000200 */
[----:B------:R-:W-:-:S02]  /*4d70*/  F2FP.F16.F32.PACK_AB R9, R12, R9 ;  /* 0x000000090c09723e */ /* 0x000fc400000000ff */
[----:B------:R-:W-:Y:S01]  /*4d80*/  F2FP.F16.F32.PACK_AB R10, R37, R36 ;  /* 0x00000024250a723e */ /* 0x000fe200000000ff */
[----:B------:R-:W-:Y:S01]  /*4d90*/  STSM.16.M88.4 [R21+0x4000], R136 ;  /* 0x0040008815007844 */ /* 0x000fe20000000200 */
[----:B------:R-:W-:Y:S02]  /*4da0*/  F2FP.F16.F32.PACK_AB R11, R14, R11 ;  /* 0x0000000b0e0b723e */ /* 0x000fe400000000ff */
[----:B------:R-:W-:Y:S01]  /*4db0*/  F2FP.F16.F32.PACK_AB R41, R43, R42 ;  /* 0x0000002a2b29723e */ /* 0x000fe200000000ff */
[----:B------:R-:W-:Y:S01]  /*4dc0*/  STSM.16.M88.4 [R22+0x4000], R144 ;  /* 0x0040009016007844 */ /* 0x000fe20000000200 */
[----:B------:R-:W-:Y:S01]  /*4dd0*/  F2FP.F16.F32.PACK_AB R48, R49, R48 ;  /* 0x000000303130723e */ /* 0x000fe200000000ff */
[----:B-1----:R-:W-:Y:S01]  /*4de0*/  IMAD.WIDE R18, R228, 0x4, R18 ;  /* 0x00000004e4127825 */ /* 0x002fe200078e0212 */
[----:B------:R-:W-:Y:S01]  /*4df0*/  F2FP.F16.F32.PACK_AB R42, R45, R44 ;  /* 0x0000002c2d2a723e */ /* 0x000fe200000000ff */
[----:B------:R1:W-:Y:S01]  /*4e00*/  STSM.16.M88.4 [R17], R4 ;  /* 0x0000000411007844 */ /* 0x0003e20000000200 */
        /* <DEDUP_REMOVED lines=8> */
[----:B------:R-:W-:Y:S01]  /*4e90*/  F2FP.F16.F32.PACK_AB R64, R65, R64 ;  /* 0x000000404140723e */ /* 0x000fe200000000ff */
[----:B------:R4:W-:Y:S01]  /*4ea0*/  STSM.16.M88.4 [R22+-0x8000], R48 ;  /* 0xff80003016007844 */ /* 0x0009e20000000200 */
[----:B------:R-:W-:Y:S01]  /*4eb0*/  F2FP.F16.F32.PACK_AB R58, R61, R60 ;  /* 0x0000003c3d3a723e */ /* 0x000fe200000000ff */
[----:B-1----:R-:W1:Y:S01]  /*4ec0*/  LDC.64 R4, c[0x0][0x878] ;  /* 0x00021e00ff047b82 */ /* 0x002e620000000a00 */
[----:B------:R-:W-:-:S02]  /*4ed0*/  F2FP.F16.F32.PACK_AB R59, R63, R62 ;  /* 0x0000003e3f3b723e */ /* 0x000fc400000000ff */
[----:B------:R-:W-:Y:S02]  /*4ee0*/  F2FP.F16.F32.PACK_AB R65, R67, R66 ;  /* 0x000000424341723e */ /* 0x000fe400000000ff */
        /* <DEDUP_REMOVED lines=13> */
[----:B------:R-:W-:-:S03]  /*4fc0*/  ISETP.NE.U32.AND P3, PT, R26, RZ, PT ;  /* 0x000000ff1a00720c */ /* 0x000fc60003f65070 */
[----:B------:R4:W-:Y:S01]  /*4fd0*/  STSM.16.M88.4 [R22+-0x4000], R80 ;  /* 0xffc0005016007844 */ /* 0x0009e20000000200 */
[----:B------:R-:W-:Y:S01]  /*4fe0*/  ISETP.NE.AND.EX P3, PT, R27, RZ, PT, P3 ;  /* 0x000000ff1b00720c */ /* 0x000fe20003f65330 */
[----:B------:R-:W-:-:S12]  /*4ff0*/  BAR.SYNC.DEFER_BLOCKING 0x1, 0x100 ;  /* 0x0044000000007b1d */ /* 0x000fd80000010000 */
[----:B------:R-:W4:Y:S01]  /*5000*/  @P3 LDG.E R7, desc[UR38][R18.64] ;  /* 0x0000002612073981 */ /* 0x000f22000c1e1900 */
[----:B-1----:R-:W-:Y:S01]  /*5010*/  ISETP.NE.U32.AND P0, PT, R4, RZ, PT ;  /* 0x000000ff0400720c */ /* 0x002fe20003f05070 */
[----:B------:R-:W-:Y:S01]  /*5020*/  ULDC UR5, c[0x0][0x808] ;  /* 0x0002020000057ab9 */ /* 0x000fe20000000800 */
[----:B--2---:R-:W-:Y:S01]  /*5030*/  LEA.HI R9, R15, R16, RZ, 0x7 ;  /* 0x000000100f097211 */ /* 0x004fe200078f38ff */
[----:B---3--:R-:W1:Y:S01]  /*5040*/  S2R R43, SR_CTAID.X ;  /* 0x00000000002b7919 */ /* 0x008e620000002500 */
[----:B------:R-:W-:Y:S01]  /*5050*/  ISETP.NE.AND.EX P0, PT, R5, RZ, PT, P0 ;  /* 0x000000ff0500720c */ /* 0x000fe20003f05300 */
[----:B------:R-:W-:Y:S02]  /*5060*/  IMAD.SHL.U32 R8, R0, 0x40, RZ ;  /* 0x0000004000087824 */ /* 0x000fe400078e00ff */
[----:B------:R-:W-:Y:S02]  /*5070*/  IMAD.SHL.U32 R3, R3, 0x8, RZ ;  /* 0x0000000803037824 */ /* 0x000fe400078e00ff */
[----:B------:R-:W-:-:S08]  /*5080*/  IMAD.U32 R6, RZ, RZ, UR5 ;  /* 0x00000005ff067e24 */ /* 0x000fd0000f8e00ff */
[----:B------:R-:W2:Y:S01]  /*5090*/  @P0 LDC.64 R4, c[0x0][0x878] ;  /* 0x00021e00ff040b82 */ /* 0x000ea20000000a00 */
[----:B------:R-:W-:Y:S01]  /*50a0*/  IMAD.SHL.U32 R9, R9, 0x4, RZ ;  /* 0x0000000409097824 */ /* 0x000fe200078e00ff */
[----:B------:R-:W-:-:S04]  /*50b0*/  LOP3.LUT R8, R8, 0x1c0, RZ, 0xc0, !PT ;  /* 0x000001c008087812 */ /* 0x000fc800078ec0ff */
[----:B------:R-:W-:Y:S02]  /*50c0*/  LOP3.LUT R3, R8, 0x38, R3, 0xf8, !PT ;  /* 0x0000003808037812 */ /* 0x000fe400078ef803 */
[----:B------:R-:W-:Y:S02]  /*50d0*/  LOP3.LUT R10, R9, 0x7ffffe00, RZ, 0xc0, !PT ;  /* 0x7ffffe00090a7812 */ /* 0x000fe400078ec0ff */
[----:B------:R-:W-:Y:S01]  /*50e0*/  SHF.R.U32.HI R8, RZ, 0x3, R8 ;  /* 0x00000003ff087819 */ /* 0x000fe20000011608 */
[----:B------:R-:W3:Y:S02]  /*50f0*/  S2UR UR5, SR_CTAID.Y ;  /* 0x00000000000579c3 */ /* 0x000ee40000002600 */
[----:B------:R-:W-:Y:S01]  /*5100*/  IMAD R10, R13, 0x2000, R10 ;  /* 0x000020000d0a7824 */ /* 0x000fe200078e020a */
[----:B------:R-:W-:Y:S02]  /*5110*/  LOP3.LUT R3, R3, R8, RZ, 0x3c, !PT ;  /* 0x0000000803037212 */ /* 0x000fe400078e3cff */
[----:B------:R-:W-:Y:S01]  /*5120*/  CS2R R28, SRZ ;  /* 0x00000000001c7805 */ /* 0x000fe2000001ff00 */
[----:B--2---:R-:W-:-:S04]  /*5130*/  @P0 IMAD.WIDE R4, R228, 0x4, R4 ;  /* 0x00000004e4040825 */ /* 0x004fc800078e0204 */
[----:B------:R-:W-:Y:S01]  /*5140*/  IMAD.IADD R3, R10, 0x1, R3 ;  /* 0x000000010a037824 */ /* 0x000fe200078e0203 */
[----:B------:R4:W5:Y:S02]  /*5150*/  @P0 LDG.E R6, desc[UR38][R4.64] ;  /* 0x0000002604060981 */ /* 0x000964000c1e1900 */
[----:B----4-:R-:W-:Y:S01]  /*5160*/  @P3 SHF.R.S32.HI R4, RZ, 0x1f, R7 ;  /* 0x0000001fff043819 */ /* 0x010fe20000011407 */
[----:B-1-3--:R-:W-:Y:S06]  /*5170*/  @P0 BRA `(.L_x_499) ;  /* 0x0000000000100947 */ /* 0x00afec0003800000 */
[----:B------:R-:W-:Y:S05]  /*5180*/  @!P3 BRA `(.L_x_499) ;  /* 0x00000000000cb947 */ /* 0x000fea0003800000 */
[----:B------:R-:W2:Y:S04]  /*5190*/  LDG.E R5, desc[UR38][R18.64] ;  /* 0x0000002612057981 */ /* 0x000ea8000c1e1900 */
[----:B-----5:R-:W2:Y:S02]  /*51a0*/  LDG.E R6, desc[UR38][R18.64+0x4] ;  /* 0x0000042612067981 */ /* 0x020ea4000c1e1900 */
[----:B--2---:R-:W-:-:S07]  /*51b0*/  IMAD.IADD R6, R6, 0x1, -R5 ;  /* 0x0000000106067824 */ /* 0x004fce00078e0a05 */
.L_x_499:
[----:B-----5:R-:W-:Y:S01]  /*51c0*/  IMAD R6, R43, -0x80, R6 ;  /* 0xffffff802b067824 */ /* 0x020fe200078e0206 */
[----:B------:R-:W-:Y:S01]  /*51d0*/  LEA R46, R3, UR4, 0x1 ;  /* 0x00000004032e7c11 */ /* 0x000fe2000f8e08ff */
[----:B------:R-:W-:Y:S01]  /*51e0*/  @P3 IMAD.MOV.U32 R28, RZ, RZ, R7 ;  /* 0x000000ffff1c3224 */ /* 0x000fe200078e0007 */
[----:B------:R-:W-:Y:S01]  /*51f0*/  USHF.R.S32.HI UR4, URZ, 0x1f, UR5 ;  /* 0x0000001f3f047899 */ /* 0x000fe20008011405 */
[----:B------:R-:W-:Y:S01]  /*5200*/  @P3 IMAD.MOV.U32 R29, RZ, RZ, R4 ;  /* 0x000000ffff1d3224 */ /* 0x000fe200078e0004 */
[----:B------:R-:W-:Y:S01]  /*5210*/  VIMNMX R51, R6, 0x80, PT ;  /* 0x0000008006337848 */ /* 0x000fe20003fe0100 */
[----:B------:R1:W2:Y:S01]  /*5220*/  LDS.128 R32, [R46+0x8800] ;  /* 0x008800002e207984 */ /* 0x0002a20000000c00 */
[C---:B------:R-:W-:Y:S01]  /*5230*/  VIADD R3, R0.reuse, 0x10 ;  /* 0x0000001000037836 */ /* 0x040fe20000000000 */
[----:B------:R-:W-:Y:S01]  /*5240*/  IADD3 R30, P0, R0, R28, RZ ;  /* 0x0000001c001e7210 */ /* 0x000fe20007f1e0ff */
[----:B------:R-:W-:Y:S01]  /*5250*/  IMAD.SHL.U32 R28, R2, 0x8, RZ ;  /* 0x00000008021c7824 */ /* 0x000fe200078e00ff */
[----:B------:R1:W3:Y:S01]  /*5260*/  LDS.128 R24, [R46+0x1000] ;  /* 0x001000002e187984 */ /* 0x0002e20000000c00 */
[----:B------:R-:W4:Y:S01]  /*5270*/  LDC.64 R48, c[0x0][0x820] ;  /* 0x00020800ff307b82 */ /* 0x000f220000000a00 */
[-C--:B------:R-:W-:Y:S01]  /*5280*/  ISETP.GE.AND P6, PT, R3, R51.reuse, PT ;  /* 0x000000330300720c */ /* 0x080fe20003fc6270 */
[----:B------:R-:W-:Y:S01]  /*5290*/  IMAD R36, R38, UR4, RZ ;  /* 0x0000000426247c24 */ /* 0x000fe2000f8e02ff */
[----:B------:R1:W1:Y:S01]  /*52a0*/  LDS.128 R20, [R46+0x1800] ;  /* 0x001800002e147984 */ /* 0x0002620000000c00 */
[C---:B------:R-:W-:Y:S01]  /*52b0*/  ISETP.GE.AND P2, PT, R0.reuse, R51, PT ;  /* 0x000000330000720c */ /* 0x040fe20003f46270 */
[C---:B------:R-:W-:Y:S01]  /*52c0*/  VIADD R2, R0.reuse, 0x20 ;  /* 0x0000002000027836 */ /* 0x040fe20000000000 */
[C---:B------:R-:W-:Y:S01]  /*52d0*/  LEA.HI.X.SX32 R31, R0.reuse, R29, 0x1, P0 ;  /* 0x0000001d001f7211 */ /* 0x040fe200000f0eff */
[----:B------:R1:W1:Y:S01]  /*52e0*/  LDS.128 R16, [R46+0x2000] ;  /* 0x002000002e107984 */ /* 0x0002620000000c00 */
[----:B------:R-:W-:Y:S01]  /*52f0*/  VIADD R3, R0, 0x30 ;  /* 0x0000003000037836 */ /* 0x000fe20000000000 */
[----:B------:R-:W-:Y:S01]  /*5300*/  SHF.R.S32.HI R29, RZ, 0x1f, R28 ;  /* 0x0000001fff1d7819 */ /* 0x000fe2000001141c */
[----:B------:R-:W-:Y:S01]  /*5310*/  ULDC UR8, c[0x0][0x83c] ;  /* 0x00020f0000087ab9 */ /* 0x000fe20000000800 */
[----:B------:R1:W1:Y:S01]  /*5320*/  LDS.128 R12, [R46+0x2800] ;  /* 0x002800002e0c7984 */ /* 0x0002620000000c00 */
[----:B------:R-:W-:Y:S01]  /*5330*/  SHF.R.S32.HI R37, RZ, 0x1f, R228 ;  /* 0x0000001fff257819 */ /* 0x000fe200000114e4 */
[----:B------:R-:W-:Y:S01]  /*5340*/  IMAD R39, R39, UR5, R36 ;  /* 0x0000000527277c24 */ /* 0x000fe2000f8e0224 */
[----:B------:R-:W-:Y:S01]  /*5350*/  ISETP.GE.OR P4, PT, R28, UR8, P2 ;  /* 0x000000081c007c0c */ /* 0x000fe20009786670 */
[----:B------:R1:W1:Y:S01]  /*5360*/  LDS.128 R8, [R46+0x3000] ;  /* 0x003000002e087984 */ /* 0x0002620000000c00 */
[----:B------:R-:W-:Y:S01]  /*5370*/  VIADD R36, R0, 0x40 ;  /* 0x0000004000247836 */ /* 0x000fe20000000000 */
[-C--:B------:R-:W-:Y:S01]  /*5380*/  ISETP.GE.AND P0, PT, R2, R51.reuse, PT ;  /* 0x000000330200720c */ /* 0x080fe20003f06270 */
[----:B------:R-:W-:Y:S01]  /*5390*/  ULDC.64 UR6, c[0x0][0x858] ;  /* 0x0002160000067ab9 */ /* 0x000fe20000000a00 */
[----:B------:R1:W1:Y:S01]  /*53a0*/  LDS.128 R4, [R46+0x3800] ;  /* 0x003800002e047984 */ /* 0x0002620000000c00 */
[-C--:B------:R-:W-:Y:S01]  /*53b0*/  ISETP.GE.AND P5, PT, R3, R51.reuse, PT ;  /* 0x000000330300720c */ /* 0x080fe20003fa6270 */
[----:B------:R-:W-:Y:S01]  /*53c0*/  IMAD.WIDE.U32 R2, R38, UR5, R28 ;  /* 0x0000000526027c25 */ /* 0x000fe2000f8e001c */
[----:B------:R-:W-:Y:S01]  /*53d0*/  SEL R50, R37, RZ, !P3 ;  /* 0x000000ff25327207 */ /* 0x000fe20005800000 */
[----:B------:R-:W-:Y:S01]  /*53e0*/  BSSY B0, `(.L_x_500) ;  /* 0x0000018000007945 */ /* 0x000fe20003800000 */
[----:B------:R-:W-:Y:S01]  /*53f0*/  ISETP.GE.AND P1, PT, R36, R51, PT ;  /* 0x000000332400720c */ /* 0x000fe20003f26270 */
[----:B------:R-:W-:Y:S01]  /*5400*/  IMAD.IADD R3, R3, 0x1, R39 ;  /* 0x0000000103037824 */ /* 0x000fe200078e0227 */
[----:B------:R-:W-:Y:S01]  /*5410*/  SEL R47, R228, RZ, !P3 ;  /* 0x000000ffe42f7207 */ /* 0x000fe20005800000 */
[----:B------:R-:W-:Y:S01]  /*5420*/  IMAD R36, R50, UR6, RZ ;  /* 0x0000000632247c24 */ /* 0x000fe2000f8e02ff */
[----:B------:R-:W-:-:S02]  /*5430*/  P2R R52, PR, RZ, 0x40 ;  /* 0x00000040ff347803 */ /* 0x000fc40000000000 */
[----:B------:R-:W-:Y:S01]  /*5440*/  P2R R53, PR, RZ, 0x20 ;  /* 0x00000020ff357803 */ /* 0x000fe20000000000 */
[C---:B------:R-:W-:Y:S01]  /*5450*/  IMAD R41, R47.reuse, UR7, R36 ;  /* 0x000000072f297c24 */ /* 0x040fe2000f8e0224 */
[----:B------:R-:W-:Y:S01]  /*5460*/  ISETP.GE.OR P3, PT, R28, UR8, P6 ;  /* 0x000000081c007c0c */ /* 0x000fe2000b766670 */
[----:B------:R-:W-:-:S04]  /*5470*/  IMAD.WIDE.U32 R44, R47, UR6, R2 ;  /* 0x000000062f2c7c25 */ /* 0x000fc8000f8e0002 */
[----:B------:R-:W-:-:S04]  /*5480*/  IMAD.WIDE R2, R43, 0x80, R30 ;  /* 0x000000802b027825 */ /* 0x000fc800078e021e */
[----:B------:R-:W-:Y:S01]  /*5490*/  IMAD.IADD R41, R45, 0x1, R41 ;  /* 0x000000012d297824 */ /* 0x000fe200078e0229 */
[----:B--23--:R-:W-:Y:S06]  /*54a0*/  @P4 BRA `(.L_x_501) ;  /* 0x00000000002c4947 */ /* 0x00cfec0003800000 */
[----:B------:R-:W2:Y:S01]  /*54b0*/  LDS.128 R36, [R46+0x8000] ;  /* 0x008000002e247984 */ /* 0x000ea20000000c00 */
[----:B------:R-:W-:Y:S01]  /*54c0*/  ULDC.64 UR6, c[0x0][0x848] ;  /* 0x0002120000067ab9 */ /* 0x000fe20000000a00 */
[----:B------:R-:W-:Y:S02]  /*54d0*/  IMAD.MOV.U32 R40, RZ, RZ, R44 ;  /* 0x000000ffff287224 */ /* 0x000fe400078e002c */
[----:B------:R-:W-:Y:S02]  /*54e0*/  IMAD R43, R3, UR6, RZ ;  /* 0x00000006032b7c24 */ /* 0x000fe4000f8e02ff */
[----:B------:R-:W-:-:S04]  /*54f0*/  IMAD.WIDE.U32 R30, R2, UR6, R40 ;  /* 0x00000006021e7c25 */ /* 0x000fc8000f8e0028 */
[----:B------:R-:W-:Y:S01]  /*5500*/  IMAD R43, R2, UR7, R43 ;  /* 0x00000007022b7c24 */ /* 0x000fe2000f8e022b */
[----:B------:R-:W-:Y:S02]  /*5510*/  ULDC.64 UR6, c[0x0][0x830] ;  /* 0x00020c0000067ab9 */ /* 0x000fe40000000a00 */
[----:B------:R-:W-:Y:S01]  /*5520*/  LEA R42, P4, R30, UR6, 0x1 ;  /* 0x000000061e2a7c11 */ /* 0x000fe2000f8808ff */
[----:B------:R-:W-:-:S05]  /*5530*/  IMAD.IADD R31, R31, 0x1, R43 ;  /* 0x000000011f1f7824 */ /* 0x000fca00078e022b */
[----:B------:R-:W-:-:S05]  /*5540*/  LEA.HI.X R43, R30, UR7, R31, 0x1, P4 ;  /* 0x000000071e2b7c11 */ /* 0x000fca000a0f0c1f */
[----:B--2---:R2:W-:Y:S02]  /*5550*/  STG.E.128 desc[UR38][R42.64], R36 ;  /* 0x000000242a007986 */ /* 0x0045e4000c101d26 */
.L_x_501:
[----:B------:R-:W-:Y:S05]  /*5560*/  BSYNC B0 ;  /* 0x0000000000007941 */ /* 0x000fea0003800000 */
.L_x_500:
[----:B------:R-:W-:Y:S04]  /*5570*/  BSSY B0, `(.L_x_502) ;  /* 0x000000f000007945 */ /* 0x000fe80003800000 */
[----:B------:R-:W-:Y:S05]  /*5580*/  @P3 BRA `(.L_x_503) ;  /* 0x0000000000343947 */ /* 0x000fea0003800000 */
[----:B--2---:R-:W-:Y:S01]  /*5590*/  IADD3 R37, P3, R2, 0x10, RZ ;  /* 0x0000001002257810 */ /* 0x004fe20007f7e0ff */
[----:B------:R-:W-:Y:S01]  /*55a0*/  ULDC.64 UR6, c[0x0][0x848] ;  /* 0x0002120000067ab9 */ /* 0x000fe20000000a00 */
[----:B------:R-:W-:-:S03]  /*55b0*/  IMAD.MOV.U32 R31, RZ, RZ, R41 ;  /* 0x000000ffff1f7224 */ /* 0x000fc600078e0029 */
[----:B------:R-:W-:-:S04]  /*55c0*/  IMAD.X R30, RZ, RZ, R3, P3 ;  /* 0x000000ffff1e7224 */ /* 0x000fc800018e0603 */
[----:B------:R-:W-:Y:S02]  /*55d0*/  IMAD R36, R30, UR6, RZ ;  /* 0x000000061e247c24 */ /* 0x000fe4000f8e02ff */
[----:B------:R-:W-:-:S04]  /*55e0*/  IMAD.MOV.U32 R30, RZ, RZ, R44 ;  /* 0x000000ffff1e7224 */ /* 0x000fc800078e002c */
[----:B------:R-:W-:-:S04]  /*55f0*/  IMAD.WIDE.U32 R30, R37, UR6, R30 ;  /* 0x00000006251e7c25 */ /* 0x000fc8000f8e001e */
[----:B------:R-:W-:Y:S01]  /*5600*/  IMAD R37, R37, UR7, R36 ;  /* 0x0000000725257c24 */ /* 0x000fe2000f8e0224 */
[----:B------:R-:W-:Y:S02]  /*5610*/  ULDC.64 UR6, c[0x0][0x830] ;  /* 0x00020c0000067ab9 */ /* 0x000fe40000000a00 */
[----:B------:R-:W-:Y:S01]  /*5620*/  LEA R36, P3, R30, UR6, 0x1 ;  /* 0x000000061e247c11 */ /* 0x000fe2000f8608ff */
[----:B------:R-:W-:-:S05]  /*5630*/  IMAD.IADD R31, R31, 0x1, R37 ;  /* 0x000000011f1f7824 */ /* 0x000fca00078e0225 */
[----:B------:R-:W-:-:S05]  /*5640*/  LEA.HI.X R37, R30, UR7, R31, 0x1, P3 ;  /* 0x000000071e257c11 */ /* 0x000fca00098f0c1f */
[----:B------:R3:W-:Y:S02]  /*5650*/  STG.E.128 desc[UR38][R36.64], R32 ;  /* 0x0000002024007986 */ /* 0x0007e4000c101d26 */
.L_x_503:
[----:B------:R-:W-:Y:S05]  /*5660*/  BSYNC B0 ;  /* 0x0000000000007941 */ /* 0x000fea0003800000 */
.L_x_502:
[----:B---3--:R3:W1:Y:S01]  /*5670*/  LDS.128 R32, [R46+0x9000] ;  /* 0x009000002e207984 */ /* 0x0086620000000c00 */
[C---:B------:R-:W-:Y:S01]  /*5680*/  ISETP.GE.OR P4, PT, R28.reuse, UR8, P0 ;  /* 0x000000081c007c0c */ /* 0x040fe20008786670 */
[----:B------:R-:W-:Y:S01]  /*5690*/  BSSY B0, `(.L_x_504) ;  /* 0x0000010000007945 */ /* 0x000fe20003800000 */
[----:B------:R-:W-:-:S11]  /*56a0*/  ISETP.GE.OR P3, PT, R28, UR8, P5 ;  /* 0x000000081c007c0c */ /* 0x000fd6000af66670 */
[----:B---3--:R-:W-:Y:S05]  /*56b0*/  @P4 BRA `(.L_x_505) ;  /* 0x0000000000344947 */ /* 0x008fea0003800000 */
        /* <DEDUP_REMOVED lines=12> */
[----:B-1----:R3:W-:Y:S02]  /*5780*/  STG.E.128 desc[UR38][R36.64], R32 ;  /* 0x0000002024007986 */ /* 0x0027e4000c101d26 */
.L_x_505:
[----:B------:R-:W-:Y:S05]  /*5790*/  BSYNC B0 ;  /* 0x0000000000007941 */ /* 0x000fea0003800000 */
.L_x_504:
[----:B-1-3--:R1:W3:Y:S01]  /*57a0*/  LDS.128 R32, [R46+0x9800] ;  /* 0x009800002e207984 */ /* 0x00a2e20000000c00 */
[----:B------:R-:W-:Y:S01]  /*57b0*/  BSSY B0, `(.L_x_506) ;  /* 0x0000010000007945 */ /* 0x000fe20003800000 */
[----:B--2---:R-:W-:-:S03]  /*57c0*/  VIADD R38, R0, 0x50 ;  /* 0x0000005000267836 */ /* 0x004fc60000000000 */
[----:B------:R-:W-:Y:S05]  /*57d0*/  @P3 BRA `(.L_x_507) ;  /* 0x0000000000343947 */ /* 0x000fea0003800000 */
[----:B------:R-:W-:Y:S01]  /*57e0*/  IADD3 R37, P3, R2, 0x30, RZ ;  /* 0x0000003002257810 */ /* 0x000fe20007f7e0ff */
        /* <DEDUP_REMOVED lines=11> */
[----:B---3--:R2:W-:Y:S02]  /*58a0*/  STG.E.128 desc[UR38][R36.64], R32 ;  /* 0x0000002024007986 */ /* 0x0085e4000c101d26 */
.L_x_507:
[----:B------:R-:W-:Y:S05]  /*58b0*/  BSYNC B0 ;  /* 0x0000000000007941 */ /* 0x000fea0003800000 */
.L_x_506:
[----:B--23--:R2:W3:Y:S01]  /*58c0*/  LDS.128 R32, [R46+0xa000] ;  /* 0x00a000002e207984 */ /* 0x00c4e20000000c00 */
[----:B------:R-:W-:Y:S01]  /*58d0*/  ISETP.GE.OR P4, PT, R28, UR8, P1 ;  /* 0x000000081c007c0c */ /* 0x000fe20008f86670 */
[----:B------:R-:W-:Y:S01]  /*58e0*/  BSSY B0, `(.L_x_508) ;  /* 0x0000010000007945 */ /* 0x000fe20003800000 */
[----:B------:R-:W-:-:S11]  /*58f0*/  ISETP.GE.AND P3, PT, R38, R51, PT ;  /* 0x000000332600720c */ /* 0x000fd60003f66270 */
[----:B--2---:R-:W-:Y:S05]  /*5900*/  @P4 BRA `(.L_x_509) ;  /* 0x0000000000344947 */ /* 0x004fea0003800000 */
        /* <DEDUP_REMOVED lines=13> */
.L_x_509:
[----:B------:R-:W-:Y:S05]  /*59e0*/  BSYNC B0 ;  /* 0x0000000000007941 */ /* 0x000fea0003800000 */
.L_x_508:
[----:B--23--:R2:W3:Y:S01]  /*59f0*/  LDS.128 R32, [R46+0xa800] ;  /* 0x00a800002e207984 */ /* 0x00c4e20000000c00 */
[----:B------:R-:W-:Y:S01]  /*5a00*/  ISETP.GE.OR P4, PT, R28, UR8, P3 ;  /* 0x000000081c007c0c */ /* 0x000fe20009f86670 */
[----:B------:R-:W-:Y:S01]  /*5a10*/  BSSY B0, `(.L_x_510) ;  /* 0x0000010000007945 */ /* 0x000fe20003800000 */
[----:B------:R-:W-:-:S11]  /*5a20*/  VIADD R38, R0, 0x60 ;  /* 0x0000006000267836 */ /* 0x000fd60000000000 */
        /* <DEDUP_REMOVED lines=14> */
.L_x_511:
[----:B------:R-:W-:Y:S05]  /*5b10*/  BSYNC B0 ;  /* 0x0000000000007941 */ /* 0x000fea0003800000 */
.L_x_510:
[----:B--23--:R2:W3:Y:S01]  /*5b20*/  LDS.128 R32, [R46+0xb000] ;  /* 0x00b000002e207984 */ /* 0x00c4e20000000c00 */
[----:B------:R-:W-:Y:S01]  /*5b30*/  ISETP.GE.AND P4, PT, R38, R51, PT ;  /* 0x000000332600720c */ /* 0x000fe20003f86270 */
[----:B------:R-:W-:Y:S01]  /*5b40*/  BSSY B0, `(.L_x_512) ;  /* 0x0000011000007945 */ /* 0x000fe20003800000 */
[----:B----4-:R-:W-:Y:S02]  /*5b50*/  IMAD R38, R48, UR4, RZ ;  /* 0x0000000430267c24 */ /* 0x010fe4000f8e02ff */
[----:B------:R-:W-:-:S13]  /*5b60*/  ISETP.GE.OR P5, PT, R28, UR8, P4 ;  /* 0x000000081c007c0c */ /* 0x000fda000a7a6670 */
        /* <DEDUP_REMOVED lines=14> */
.L_x_513:
[----:B------:R-:W-:Y:S05]  /*5c50*/  BSYNC B0 ;  /* 0x0000000000007941 */ /* 0x000fea0003800000 */
.L_x_512:
[----:B--23--:R2:W3:Y:S01]  /*5c60*/  LDS.128 R32, [R46+0xb800] ;  /* 0x00b800002e207984 */ /* 0x00c4e20000000c00 */
[----:B------:R-:W-:Y:S01]  /*5c70*/  VIADD R0, R0, 0x70 ;  /* 0x0000007000007836 */ /* 0x000fe20000000000 */
[----:B------:R-:W-:Y:S01]  /*5c80*/  BSSY B0, `(.L_x_514) ;  /* 0x0000013000007945 */ /* 0x000fe20003800000 */
[----:B------:R-:W-:Y:S02]  /*5c90*/  IMAD R43, R49, UR5, R38 ;  /* 0x00000005312b7c24 */ /* 0x000fe4000f8e0226 */
[----:B------:R-:W-:Y:S01]  /*5ca0*/  IMAD.WIDE.U32 R38, R48, UR5, R28 ;  /* 0x0000000530267c25 */ /* 0x000fe2000f8e001c */
[----:B------:R-:W-:-:S04]  /*5cb0*/  ISETP.GE.AND P5, PT, R0, R51, PT ;  /* 0x000000330000720c */ /* 0x000fc80003fa6270 */
[----:B------:R-:W-:-:S13]  /*5cc0*/  ISETP.GE.OR P6, PT, R28, UR8, P5 ;  /* 0x000000081c007c0c */ /* 0x000fda000afc6670 */
[----:B--2---:R-:W-:Y:S05]  /*5cd0*/  @P6 BRA `(.L_x_515) ;  /* 0x0000000000346947 */ /* 0x004fea0003800000 */
[----:B------:R-:W-:Y:S01]  /*5ce0*/  IADD3 R37, P6, R2, 0x70, RZ ;  /* 0x0000007002257810 */ /* 0x000fe20007fde0ff */
[----:B------:R-:W-:Y:S01]  /*5cf0*/  ULDC.64 UR6, c[0x0][0x848] ;  /* 0x0002120000067ab9 */ /* 0x000fe20000000a00 */
[----:B------:R-:W-:Y:S02]  /*5d00*/  IMAD.MOV.U32 R30, RZ, RZ, R44 ;  /* 0x000000ffff1e7224 */ /* 0x000fe400078e002c */
[----:B------:R-:W-:Y:S02]  /*5d10*/  IMAD.MOV.U32 R31, RZ, RZ, R41 ;  /* 0x000000ffff1f7224 */ /* 0x000fe400078e0029 */
[----:B------:R-:W-:Y:S02]  /*5d20*/  IMAD.X R0, RZ, RZ, R3, P6 ;  /* 0x000000ffff007224 */ /* 0x000fe400030e0603 */
[----:B------:R-:W-:-:S04]  /*5d30*/  IMAD.WIDE.U32 R30, R37, UR6, R30 ;  /* 0x00000006251e7c25 */ /* 0x000fc8000f8e001e */
[----:B------:R-:W-:-:S04]  /*5d40*/  IMAD R0, R0, UR6, RZ ;  /* 0x0000000600007c24 */ /* 0x000fc8000f8e02ff */
[----:B------:R-:W-:Y:S01]  /*5d50*/  IMAD R37, R37, UR7, R0 ;  /* 0x0000000725257c24 */ /* 0x000fe2000f8e0200 */
[----:B------:R-:W-:Y:S02]  /*5d60*/  ULDC.64 UR6, c[0x0][0x830] ;  /* 0x00020c0000067ab9 */ /* 0x000fe40000000a00 */
[----:B------:R-:W-:Y:S01]  /*5d70*/  LEA R36, P6, R30, UR6, 0x1 ;  /* 0x000000061e247c11 */ /* 0x000fe2000f8c08ff */
[----:B------:R-:W-:-:S05]  /*5d80*/  IMAD.IADD R31, R31, 0x1, R37 ;  /* 0x000000011f1f7824 */ /* 0x000fca00078e0225 */
[----:B------:R-:W-:-:S05]  /*5d90*/  LEA.HI.X R37, R30, UR7, R31, 0x1, P6 ;  /* 0x000000071e257c11 */ /* 0x000fca000b0f0c1f */
[----:B---3--:R2:W-:Y:S02]  /*5da0*/  STG.E.128 desc[UR38][R36.64], R32 ;  /* 0x0000002024007986 */ /* 0x0085e4000c101d26 */
.L_x_515:
[----:B------:R-:W-:Y:S05]  /*5db0*/  BSYNC B0 ;  /* 0x0000000000007941 */ /* 0x000fea0003800000 */
.L_x_514:
[----:B------:R-:W-:Y:S01]  /*5dc0*/  P2R R0, PR, RZ, 0x20 ;  /* 0x00000020ff007803 */ /* 0x000fe20000000000 */
[----:B------:R-:W-:Y:S01]  /*5dd0*/  ULDC UR6, c[0x0][0x80c] ;  /* 0x0002030000067ab9 */ /* 0x000fe20000000800 */
[----:B------:R-:W-:Y:S01]  /*5de0*/  ISETP.NE.AND P5, PT, R52, RZ, PT ;  /* 0x000000ff3400720c */ /* 0x000fe20003fa5270 */
[----:B------:R-:W-:Y:S01]  /*5df0*/  ULDC.64 UR4, c[0x0][0x828] ;  /* 0x00020a0000047ab9 */ /* 0x000fe20000000a00 */
[----:B------:R-:W-:Y:S01]  /*5e00*/  ISETP.NE.AND P6, PT, R53, RZ, PT ;  /* 0x000000ff3500720c */ /* 0x000fe20003fc5270 */
[----:B------:R-:W-:Y:S01]  /*5e10*/  IMAD.IADD R39, R39, 0x1, R43 ;  /* 0x0000000127277824 */ /* 0x000fe200078e022b */
[C---:B------:R-:W-:Y:S01]  /*5e20*/  ISETP.GE.OR P5, PT, R28.reuse, UR6, P5 ;  /* 0x000000061c007c0c */ /* 0x040fe2000afa6670 */
[----:B------:R-:W-:Y:S01]  /*5e30*/  BSSY B0, `(.L_x_516) ;  /* 0x000001a000007945 */ /* 0x000fe20003800000 */
[----:B------:R-:W-:Y:S01]  /*5e40*/  ISETP.GE.OR P2, PT, R28, UR6, P2 ;  /* 0x000000061c007c0c */ /* 0x000fe20009746670 */
[----:B------:R-:W-:Y:S01]  /*5e50*/  IMAD.WIDE.U32 R38, R47, UR4, R38 ;  /* 0x000000042f267c25 */ /* 0x000fe2000f8e0026 */
[----:B------:R-:W-:-:S02]  /*5e60*/  P2R R40, PR, RZ, 0x20 ;  /* 0x00000020ff287803 */ /* 0x000fc40000000000 */
[----:B------:R-:W-:Y:S01]  /*5e70*/  ISETP.NE.AND P5, PT, R0, RZ, PT ;  /* 0x000000ff0000720c */ /* 0x000fe20003fa5270 */
[----:B------:R-:W-:Y:S01]  /*5e80*/  IMAD R0, R50, UR4, RZ ;  /* 0x0000000432007c24 */ /* 0x000fe2000f8e02ff */
[C---:B------:R-:W-:Y:S02]  /*5e90*/  ISETP.GE.OR P0, PT, R28.reuse, UR6, P0 ;  /* 0x000000061c007c0c */ /* 0x040fe40008706670 */
[C---:B------:R-:W-:Y:S01]  /*5ea0*/  ISETP.GE.OR P6, PT, R28.reuse, UR6, P6 ;  /* 0x000000061c007c0c */ /* 0x040fe2000b7c6670 */
[----:B--23--:R-:W-:Y:S01]  /*5eb0*/  IMAD R35, R47, UR5, R0 ;  /* 0x000000052f237c24 */ /* 0x00cfe2000f8e0200 */
[C---:B------:R-:W-:Y:S02]  /*5ec0*/  ISETP.GE.OR P1, PT, R28.reuse, UR6, P1 ;  /* 0x000000061c007c0c */ /* 0x040fe40008f26670 */
[C---:B------:R-:W-:Y:S01]  /*5ed0*/  ISETP.GE.OR P3, PT, R28.reuse, UR6, P3 ;  /* 0x000000061c007c0c */ /* 0x040fe20009f66670 */
[----:B------:R-:W-:Y:S01]  /*5ee0*/  IMAD.IADD R35, R39, 0x1, R35 ;  /* 0x0000000127237824 */ /* 0x000fe200078e0223 */
[----:B------:R-:W-:-:S02]  /*5ef0*/  ISETP.GE.OR P4, PT, R28, UR6, P4 ;  /* 0x000000061c007c0c */ /* 0x000fc4000a786670 */
[----:B------:R-:W-:Y:S02]  /*5f00*/  ISETP.GE.OR P5, PT, R28, UR6, P5 ;  /* 0x000000061c007c0c */ /* 0x000fe4000afa6670 */
[----:B------:R2:W3:Y:S01]  /*5f10*/  LDS.128 R28, [R46] ;  /* 0x000000002e1c7984 */ /* 0x0004e20000000c00 */
[----:B------:R-:W-:Y:S10]  /*5f20*/  @P2 BRA `(.L_x_517) ;  /* 0x0000000000282947 */ /* 0x000ff40003800000 */
        /* <DEDUP_REMOVED lines=9> */
[----:B---3--:R4:W-:Y:S02]  /*5fc0*/  STG.E.128 desc[UR38][R36.64], R28 ;  /* 0x0000001c24007986 */ /* 0x0089e4000c101d26 */
.L_x_517:
[----:B------:R-:W-:Y:S05]  /*5fd0*/  BSYNC B0 ;  /* 0x0000000000007941 */ /* 0x000fea0003800000 */
.L_x_516:
[----:B---34-:R3:W4:Y:S01]  /*5fe0*/  LDS.128 R28, [R46+0x800] ;  /* 0x000800002e1c7984 */ /* 0x0187220000000c00 */
[----:B------:R-:W-:Y:S01]  /*5ff0*/  ISETP.NE.AND P2, PT, R40, RZ, PT ;  /* 0x000000ff2800720c */ /* 0x000fe20003f45270 */
[----:B------:R-:W-:-:S12]  /*6000*/  BSSY B0, `(.L_x_518) ;  /* 0x000000f000007945 */ /* 0x000fd80003800000 */
[----:B------:R-:W-:Y:S05]  /*6010*/  @P2 BRA `(.L_x_519) ;  /* 0x0000000000342947 */ /* 0x000fea0003800000 */
[----:B------:R-:W-:Y:S01]  /*6020*/  IADD3 R37, P2, R2, 0x10, RZ ;  /* 0x0000001002257810 */ /* 0x000fe20007f5e0ff */
[----:B------:R-:W-:Y:S01]  /*6030*/  ULDC.64 UR4, c[0x0][0x818] ;  /* 0x0002060000047ab9 */ /* 0x000fe20000000a00 */
[----:B------:R-:W-:Y:S01]  /*6040*/  MOV R32, R38 ;  /* 0x0000002600207202 */ /* 0x000fe20000000f00 */
        /* <DEDUP_REMOVED lines=9> */
[----:B----4-:R4:W-:Y:S02]  /*60e0*/  STG.E.128 desc[UR38][R36.64], R28 ;  /* 0x0000001c24007986 */ /* 0x0109e4000c101d26 */
.L_x_519:
[----:B------:R-:W-:Y:S05]  /*60f0*/  BSYNC B0 ;  /* 0x0000000000007941 */ /* 0x000fea0003800000 */
.L_x_518:
[----:B------:R-:W-:Y:S04]  /*6100*/  BSSY B0, `(.L_x_520) ;  /* 0x000000f000007945 */ /* 0x000fe80003800000 */
[----:B------:R-:W-:Y:S05]  /*6110*/  @P0 BRA `(.L_x_521) ;  /* 0x0000000000340947 */ /* 0x000fea0003800000 */
[----:B----4-:R-:W-:Y:S01]  /*6120*/  IADD3 R31, P0, R2, 0x20, RZ ;  /* 0x00000020021f7810 */ /* 0x010fe20007f1e0ff */
        /* <DEDUP_REMOVED lines=11> */
[----:B------:R4:W-:Y:S02]  /*61e0*/  STG.E.128 desc[UR38][R30.64], R24 ;  /* 0x000000181e007986 */ /* 0x0009e4000c101d26 */
.L_x_521:
[----:B------:R-:W-:Y:S05]  /*61f0*/  BSYNC B0 ;  /* 0x0000000000007941 */ /* 0x000fea0003800000 */
.L_x_520:
        /* <DEDUP_REMOVED lines=15> */
.L_x_523:
[----:B------:R-:W-:Y:S05]  /*62f0*/  BSYNC B0 ;  /* 0x0000000000007941 */ /* 0x000fea0003800000 */
.L_x_522:
        /* <DEDUP_REMOVED lines=15> */
.L_x_525:
[----:B------:R-:W-:Y:S05]  /*63f0*/  BSYNC B0 ;  /* 0x0000000000007941 */ /* 0x000fea0003800000 */
.L_x_524:
        /* <DEDUP_REMOVED lines=15> */
.L_x_527:
[----:B------:R-:W-:Y:S05]  /*64f0*/  BSYNC B0 ;  /* 0x0000000000007941 */ /* 0x000fea0003800000 */
.L_x_526:
        /* <DEDUP_REMOVED lines=15> */
.L_x_529:
[----:B------:R-:W-:Y:S05]  /*65f0*/  BSYNC B0 ;  /* 0x0000000000007941 */ /* 0x000fea0003800000 */
.L_x_528:
[----:B------:R-:W-:Y:S05]  /*6600*/  @P5 BRA `(.L_x_474) ;  /* 0x00000048003c5947 */ /* 0x000fea0003800000 */
[----:B----4-:R-:W-:Y:S01]  /*6610*/  IADD3 R9, P0, R2, 0x70, RZ ;  /* 0x0000007002097810 */ /* 0x010fe20007f1e0ff */
[----:B------:R-:W-:Y:S01]  /*6620*/  ULDC.64 UR4, c[0x0][0x818] ;  /* 0x0002060000047ab9 */ /* 0x000fe20000000a00 */
[----:B------:R-:W-:-:S03]  /*6630*/  IMAD.MOV.U32 R2, RZ, RZ, R38 ;  /* 0x000000ffff027224 */ /* 0x000fc600078e0026 */
[----:B------:R-:W-:Y:S02]  /*6640*/  IMAD.X R0, RZ, RZ, R3, P0 ;  /* 0x000000ffff007224 */ /* 0x000fe400000e0603 */
        /* <DEDUP_REMOVED lines=8> */
[----:B------:R4:W-:Y:S01]  /*66d0*/  STG.E.128 desc[UR38][R8.64], R4 ;  /* 0x0000000408007986 */ /* 0x0009e2000c101d26 */
[----:B------:R-:W-:Y:S05]  /*66e0*/  BRA `(.L_x_474) ;  /* 0x0000004800047947 */ /* 0x000fea0003800000 */
.L_x_498:
[----:B------:R-:W2:Y:S08]  /*66f0*/  LDC.64 R4, c[0x0][0x870] ;  /* 0x00021c00ff047b82 */ /* 0x000eb00000000a00 */
[----:B-1-3--:R-:W1:Y:S01]  /*6700*/  LDC.64 R2, c[0x0][0x870] ;  /* 0x00021c00ff027b82 */ /* 0x00ae620000000a00 */
[----:B------:R-:W-:Y:S01]  /*6710*/  ULDC UR4, c[0x0][0x808] ;  /* 0x0002020000047ab9 */ /* 0x000fe20000000800 */
[----:B------:R-:W3:Y:S06]  /*6720*/  S2R R13, SR_CTAID.X ;  /* 0x00000000000d7919 */ /* 0x000eec0000002500 */
[----:B------:R-:W4:Y:S01]  /*6730*/  LDC.64 R14, c[0x0][0x820] ;  /* 0x00020800ff0e7b82 */ /* 0x000f220000000a00 */
[----:B--2---:R-:W-:-:S04]  /*6740*/  ISETP.NE.U32.AND P3, PT, R4, RZ, PT ;  /* 0x000000ff0400720c */ /* 0x004fc80003f65070 */
[----:B------:R-:W-:Y:S01]  /*6750*/  ISETP.NE.AND.EX P3, PT, R5, RZ, PT, P3 ;  /* 0x000000ff0500720c */ /* 0x000fe20003f65330 */
[----:B-1----:R-:W-:Y:S02]  /*6760*/  IMAD.WIDE R4, R228, 0x4, R2 ;  /* 0x00000004e4047825 */ /* 0x002fe400078e0202 */
[----:B------:R-:W1:Y:S02]  /*6770*/  LDC.64 R2, c[0x0][0x878] ;  /* 0x00021e00ff027b82 */ /* 0x000e640000000a00 */
[----:B------:R-:W-:-:S08]  /*6780*/  IMAD.U32 R0, RZ, RZ, UR4 ;  /* 0x00000004ff007e24 */ /* 0x000fd0000f8e00ff */
[----:B------:R-:W2:Y:S01]  /*6790*/  @P3 LDG.E R9, desc[UR38][R4.64] ;  /* 0x0000002604093981 */ /* 0x000ea2000c1e1900 */
[----:B-1----:R-:W-:-:S04]  /*67a0*/  ISETP.NE.U32.AND P0, PT, R2, RZ, PT ;  /* 0x000000ff0200720c */ /* 0x002fc80003f05070 */
[----:B------:R-:W-:-:S13]  /*67b0*/  ISETP.NE.AND.EX P0, PT, R3, RZ, PT, P0 ;  /* 0x000000ff0300720c */ /* 0x000fda0003f05300 */
[----:B------:R-:W1:Y:S02]  /*67c0*/  @P0 LDC.64 R2, c[0x0][0x878] ;  /* 0x00021e00ff020b82 */ /* 0x000e640000000a00 */
[----:B-1----:R-:W-:-:S05]  /*67d0*/  @P0 IMAD.WIDE R6, R228, 0x4, R2 ;  /* 0x00000004e4060825 */ /* 0x002fca00078e0202 */
[----:B------:R1:W5:Y:S01]  /*67e0*/  @P0 LDG.E R0, desc[UR38][R6.64] ;  /* 0x0000002606000981 */ /* 0x000362000c1e1900 */
[----:B------:R-:W1:Y:S01]  /*67f0*/  S2UR UR4, SR_CTAID.Y ;  /* 0x00000000000479c3 */ /* 0x000e620000002600 */
[----:B------:R-:W3:Y:S02]  /*6800*/  S2R R2, SR_TID.X ;  /* 0x0000000000027919 */ /* 0x000ee40000002100 */
[----:B---3--:R-:W-:Y:S01]  /*6810*/  VIADD R11, R2, 0xffffff80 ;  /* 0xffffff80020b7836 */ /* 0x008fe20000000000 */
[----:B------:R-:W-:-:S04]  /*6820*/  CS2R R2, SRZ ;  /* 0x0000000000027805 */ /* 0x000fc8000001ff00 */
[----:B------:R-:W-:-:S04]  /*6830*/  SHF.R.S32.HI R8, RZ, 0x1f, R11 ;  /* 0x0000001fff087819 */ /* 0x000fc8000001140b */
[----:B------:R-:W-:-:S04]  /*6840*/  LEA.HI R8, R8, R11, RZ, 0x4 ;  /* 0x0000000b08087211 */ /* 0x000fc800078f20ff */
[----:B------:R-:W-:Y:S02]  /*6850*/  SHF.R.S32.HI R17, RZ, 0x4, R8 ;  /* 0x00000004ff117819 */ /* 0x000fe40000011408 */
[--C-:B--2---:R-:W-:Y:S01]  /*6860*/  @P3 SHF.R.S32.HI R3, RZ, 0x1f, R9.reuse ;  /* 0x0000001fff033819 */ /* 0x104fe20000011409 */
[----:B------:R-:W-:Y:S01]  /*6870*/  @P3 IMAD.MOV.U32 R2, RZ, RZ, R9 ;  /* 0x000000ffff023224 */ /* 0x000fe200078e0009 */
[----:B-1--4-:R-:W-:Y:S06]  /*6880*/  @P0 BRA `(.L_x_530) ;  /* 0x0000000000100947 */ /* 0x012fec0003800000 */
[----:B------:R-:W-:Y:S05]  /*6890*/  @!P3 BRA `(.L_x_530) ;  /* 0x00000000000cb947 */ /* 0x000fea0003800000 */
[----:B------:R-:W2:Y:S04]  /*68a0*/  LDG.E R7, desc[UR38][R4.64] ;  /* 0x0000002604077981 */ /* 0x000ea8000c1e1900 */
[----:B-----5:R-:W2:Y:S02]  /*68b0*/  LDG.E R0, desc[UR38][R4.64+0x4] ;  /* 0x0000042604007981 */ /* 0x020ea4000c1e1900 */
[----:B--2---:R-:W-:-:S07]  /*68c0*/  IMAD.IADD R0, R0, 0x1, -R7 ;  /* 0x0000000100007824 */ /* 0x004fce00078e0a07 */
.L_x_530:
[----:B------:R-:W-:Y:S01]  /*68d0*/  LOP3.LUT R4, R8, 0x1ffffff0, RZ, 0xc0, !PT ;  /* 0x1ffffff008047812 */ /* 0x000fe200078ec0ff */
[----:B------:R-:W-:Y:S01]  /*68e0*/  USHF.R.S32.HI UR5, URZ, 0x1f, UR4 ;  /* 0x0000001f3f057899 */ /* 0x000fe20008011404 */
[----:B-----5:R-:W-:Y:S01]  /*68f0*/  IMAD R12, R13, -0x80, R0 ;  /* 0xffffff800d0c7824 */ /* 0x020fe200078e0200 */
[----:B------:R-:W1:Y:S01]  /*6900*/  LDC.64 R20, c[0x0][0x850] ;  /* 0x00021400ff147b82 */ /* 0x000e620000000a00 */
[----:B------:R-:W-:Y:S01]  /*6910*/  VIADD R5, R17, 0x10 ;  /* 0x0000001011057836 */ /* 0x000fe20000000000 */
[----:B------:R-:W-:Y:S01]  /*6920*/  ULDC UR8, c[0x0][0x80c] ;  /* 0x0002030000087ab9 */ /* 0x000fe20000000800 */
[----:B------:R-:W-:Y:S01]  /*6930*/  IMAD.IADD R4, R11, 0x1, -R4 ;  /* 0x000000010b047824 */ /* 0x000fe200078e0a04 */
[-C--:B------:R-:W-:Y:S01]  /*6940*/  ISETP.GE.AND P2, PT, R17, R12.reuse, PT ;  /* 0x0000000c1100720c */ /* 0x080fe20003f46270 */
[----:B------:R-:W-:Y:S01]  /*6950*/  IMAD R0, R14, UR5, RZ ;  /* 0x000000050e007c24 */ /* 0x000fe2000f8e02ff */
[----:B------:R-:W-:Y:S01]  /*6960*/  ISETP.GE.AND P6, PT, R5, R12, PT ;  /* 0x0000000c0500720c */ /* 0x000fe20003fc6270 */
[----:B------:R-:W-:Y:S01]  /*6970*/  IMAD.SHL.U32 R6, R4, 0x8, RZ ;  /* 0x0000000804067824 */ /* 0x000fe200078e00ff */
[C---:B------:R-:W-:Y:S01]  /*6980*/  IADD3 R2, P0, R17.reuse, R2, RZ ;  /* 0x0000000211027210 */ /* 0x040fe20007f1e0ff */
[----:B------:R-:W-:Y:S01]  /*6990*/  VIADD R5, R17, 0x20 ;  /* 0x0000002011057836 */ /* 0x000fe20000000000 */
[----:B------:R-:W-:Y:S01]  /*69a0*/  ULDC.64 UR6, c[0x0][0x828] ;  /* 0x00020a0000067ab9 */ /* 0x000fe20000000a00 */
[----:B------:R-:W-:Y:S01]  /*69b0*/  IMAD R15, R15, UR4, R0 ;  /* 0x000000040f0f7c24 */ /* 0x000fe2000f8e0200 */
[----:B------:R-:W-:Y:S01]  /*69c0*/  SHF.R.S32.HI R7, RZ, 0x1f, R6 ;  /* 0x0000001fff077819 */ /* 0x000fe20000011406 */
[----:B------:R-:W-:Y:S01]  /*69d0*/  VIADD R9, R17, 0x30 ;  /* 0x0000003011097836 */ /* 0x000fe20000000000 */
[----:B------:R-:W-:Y:S01]  /*69e0*/  SHF.R.S32.HI R0, RZ, 0x1f, R228 ;  /* 0x0000001fff007819 */ /* 0x000fe200000114e4 */
[----:B------:R-:W-:Y:S01]  /*69f0*/  BSSY B0, `(.L_x_531) ;  /* 0x000001e000007945 */ /* 0x000fe20003800000 */
[----:B------:R-:W-:Y:S01]  /*6a00*/  ISETP.GE.AND P5, PT, R5, R12, PT ;  /* 0x0000000c0500720c */ /* 0x000fe20003fa6270 */
[----:B------:R-:W-:Y:S01]  /*6a10*/  IMAD.WIDE.U32 R4, R14, UR4, R6 ;  /* 0x000000040e047c25 */ /* 0x000fe2000f8e0006 */
[----:B------:R-:W-:-:S02]  /*6a20*/  ISETP.GE.OR P4, PT, R6, UR8, P2 ;  /* 0x0000000806007c0c */ /* 0x000fc40009786670 */
[----:B------:R-:W-:Y:S01]  /*6a30*/  SEL R14, R0, RZ, !P3 ;  /* 0x000000ff000e7207 */ /* 0x000fe20005800000 */
[----:B------:R-:W-:Y:S01]  /*6a40*/  IMAD.IADD R5, R15, 0x1, R5 ;  /* 0x000000010f057824 */ /* 0x000fe200078e0205 */
[----:B------:R-:W-:Y:S02]  /*6a50*/  LEA.HI.X.SX32 R3, R17, R3, 0x1, P0 ;  /* 0x0000000311037211 */ /* 0x000fe400000f0eff */
[-C--:B------:R-:W-:Y:S01]  /*6a60*/  ISETP.GE.AND P0, PT, R9, R12.reuse, PT ;  /* 0x0000000c0900720c */ /* 0x080fe20003f06270 */
[----:B------:R-:W-:Y:S01]  /*6a70*/  VIADD R9, R17, 0x40 ;  /* 0x0000004011097836 */ /* 0x000fe20000000000 */
[----:B------:R-:W-:Y:S01]  /*6a80*/  SEL R15, R228, RZ, !P3 ;  /* 0x000000ffe40f7207 */ /* 0x000fe20005800000 */
[----:B------:R-:W-:Y:S01]  /*6a90*/  IMAD R0, R14, UR6, RZ ;  /* 0x000000060e007c24 */ /* 0x000fe2000f8e02ff */
[----:B------:R-:W-:Y:S01]  /*6aa0*/  P2R R18, PR, RZ, 0x40 ;  /* 0x00000040ff127803 */ /* 0x000fe20000000000 */
[----:B------:R-:W-:Y:S01]  /*6ab0*/  IMAD.WIDE R2, R13, 0x80, R2 ;  /* 0x000000800d027825 */ /* 0x000fe200078e0202 */
[----:B------:R-:W-:-:S02]  /*6ac0*/  ISETP.GE.AND P1, PT, R9, R12, PT ;  /* 0x0000000c0900720c */ /* 0x000fc40003f26270 */
[----:B------:R-:W-:Y:S01]  /*6ad0*/  P2R R22, PR, RZ, 0x20 ;  /* 0x00000020ff167803 */ /* 0x000fe20000000000 */
[C---:B------:R-:W-:Y:S01]  /*6ae0*/  IMAD R9, R15.reuse, UR7, R0 ;  /* 0x000000070f097c24 */ /* 0x040fe2000f8e0200 */
[----:B------:R-:W-:Y:S01]  /*6af0*/  ISETP.GE.OR P3, PT, R6, UR8, P6 ;  /* 0x0000000806007c0c */ /* 0x000fe2000b766670 */
[----:B------:R-:W-:-:S04]  /*6b00*/  IMAD.WIDE.U32 R10, R15, UR6, R4 ;  /* 0x000000060f0a7c25 */ /* 0x000fc8000f8e0004 */
[----:B------:R-:W-:Y:S01]  /*6b10*/  IMAD.IADD R9, R11, 0x1, R9 ;  /* 0x000000010b097824 */ /* 0x000fe200078e0209 */
[----:B------:R-:W-:Y:S07]  /*6b20*/  @P4 BRA `(.L_x_532) ;  /* 0x0000000000284947 */ /* 0x000fee0003800000 */
        /* <DEDUP_REMOVED lines=9> */
[----:B------:R2:W-:Y:S02]  /*6bc0*/  STG.E.128 desc[UR38][R24.64], RZ ;  /* 0x000000ff18007986 */ /* 0x0005e4000c101d26 */
.L_x_532:
[----:B------:R-:W-:Y:S05]  /*6bd0*/  BSYNC B0 ;  /* 0x0000000000007941 */ /* 0x000fea0003800000 */
.L_x_531:
[----:B------:R-:W-:Y:S01]  /*6be0*/  BSSY B0, `(.L_x_533) ;  /* 0x0000010000007945 */ /* 0x000fe20003800000 */
[----:B------:R-:W-:-:S03]  /*6bf0*/  ISETP.GE.OR P4, PT, R6, UR8, P5 ;  /* 0x0000000806007c0c */ /* 0x000fc6000af86670 */
[----:B------:R-:W-:Y:S10]  /*6c00*/  @P3 BRA `(.L_x_534) ;  /* 0x0000000000343947 */ /* 0x000ff40003800000 */
        /* <DEDUP_REMOVED lines=9> */
[----:B--2---:R-:W-:Y:S01]  /*6ca0*/  LEA R24, P3, R4, UR6, 0x1 ;  /* 0x0000000604187c11 */ /* 0x004fe2000f8608ff */
[----:B------:R-:W-:-:S05]  /*6cb0*/  IMAD.IADD R5, R5, 0x1, R13 ;  /* 0x0000000105057824 */ /* 0x000fca00078e020d */
[----:B------:R-:W-:-:S05]  /*6cc0*/  LEA.HI.X R25, R4, UR7, R5, 0x1, P3 ;  /* 0x0000000704197c11 */ /* 0x000fca00098f0c05 */
[----:B------:R3:W-:Y:S02]  /*6cd0*/  STG.E.128 desc[UR38][R24.64], RZ ;  /* 0x000000ff18007986 */ /* 0x0007e4000c101d26 */
.L_x_534:
[----:B------:R-:W-:Y:S05]  /*6ce0*/  BSYNC B0 ;  /* 0x0000000000007941 */ /* 0x000fea0003800000 */
.L_x_533:
        /* <DEDUP_REMOVED lines=12> */
[----:B--23--:R-:W-:Y:S01]  /*6db0*/  LEA R24, P4, R4, UR6, 0x1 ;  /* 0x0000000604187c11 */ /* 0x00cfe2000f8808ff */
[----:B------:R-:W-:-:S05]  /*6dc0*/  IMAD.IADD R5, R5, 0x1, R13 ;  /* 0x0000000105057824 */ /* 0x000fca00078e020d */
[----:B------:R-:W-:-:S05]  /*6dd0*/  LEA.HI.X R25, R4, UR7, R5, 0x1, P4 ;  /* 0x0000000704197c11 */ /* 0x000fca000a0f0c05 */
[----:B------:R4:W-:Y:S02]  /*6de0*/  STG.E.128 desc[UR38][R24.64], RZ ;  /* 0x000000ff18007986 */ /* 0x0009e4000c101d26 */
.L_x_536:
[----:B------:R-:W-:Y:S05]  /*6df0*/  BSYNC B0 ;  /* 0x0000000000007941 */ /* 0x000fea0003800000 */
.L_x_535:
[----:B------:R-:W-:Y:S01]  /*6e00*/  BSSY B0, `(.L_x_537) ;  /* 0x0000011000007945 */ /* 0x000fe20003800000 */
[----:B------:R-:W-:Y:S01]  /*6e10*/  ISETP.GE.OR P4, PT, R6, UR8, P1 ;  /* 0x0000000806007c0c */ /* 0x000fe20008f86670 */
[----:B------:R-:W-:Y:S02]  /*6e20*/  VIADD R19, R17, 0x50 ;  /* 0x0000005011137836 */ /* 0x000fe40000000000 */
        /* <DEDUP_REMOVED lines=10> */
[----:B--234-:R-:W-:Y:S01]  /*6ed0*/  LEA R24, P3, R4, UR6, 0x1 ;  /* 0x0000000604187c11 */ /* 0x01cfe2000f8608ff */
[----:B------:R-:W-:-:S05]  /*6ee0*/  IMAD.IADD R5, R5, 0x1, R13 ;  /* 0x0000000105057824 */ /* 0x000fca00078e020d */
[----:B------:R-:W-:-:S05]  /*6ef0*/  LEA.HI.X R25, R4, UR7, R5, 0x1, P3 ;  /* 0x0000000704197c11 */ /* 0x000fca00098f0c05 */
[----:B------:R2:W-:Y:S02]  /*6f00*/  STG.E.128 desc[UR38][R24.64], RZ ;  /* 0x000000ff18007986 */ /* 0x0005e4000c101d26 */
.L_x_538:
[----:B------:R-:W-:Y:S05]  /*6f10*/  BSYNC B0 ;  /* 0x0000000000007941 */ /* 0x000fea0003800000 */
.L_x_537:
[----:B------:R-:W-:Y:S01]  /*6f20*/  BSSY B0, `(.L_x_539) ;  /* 0x0000010000007945 */ /* 0x000fe20003800000 */
[----:B------:R-:W-:-:S03]  /*6f30*/  ISETP.GE.AND P3, PT, R19, R12, PT ;  /* 0x0000000c1300720c */ /* 0x000fc60003f66270 */
        /* <DEDUP_REMOVED lines=14> */
.L_x_540:
[----:B------:R-:W-:Y:S05]  /*7020*/  BSYNC B0 ;  /* 0x0000000000007941 */ /* 0x000fea0003800000 */
.L_x_539:
[----:B------:R-:W-:Y:S01]  /*7030*/  ISETP.GE.OR P4, PT, R6, UR8, P3 ;  /* 0x0000000806007c0c */ /* 0x000fe20009f86670 */
[----:B------:R-:W-:Y:S01]  /*7040*/  BSSY B0, `(.L_x_541) ;  /* 0x0000011000007945 */ /* 0x000fe20003800000 */
[----:B-1----:R-:W-:Y:S02]  /*7050*/  IMAD R16, R20, UR5, RZ ;  /* 0x0000000514107c24 */ /* 0x002fe4000f8e02ff */
[----:B------:R-:W-:-:S09]  /*7060*/  VIADD R19, R17, 0x60 ;  /* 0x0000006011137836 */ /* 0x000fd20000000000 */
[----:B------:R-:W-:Y:S05]  /*7070*/  @P4 BRA `(.L_x_542) ;  /* 0x0000000000344947 */ /* 0x000fea0003800000 */
        /* <DEDUP_REMOVED lines=13> */
.L_x_542:
[----:B------:R-:W-:Y:S05]  /*7150*/  BSYNC B0 ;  /* 0x0000000000007941 */ /* 0x000fea0003800000 */
.L_x_541:
[----:B------:R-:W-:Y:S01]  /*7160*/  ISETP.GE.AND P4, PT, R19, R12, PT ;  /* 0x0000000c1300720c */ /* 0x000fe20003f86270 */
[----:B------:R-:W-:Y:S01]  /*7170*/  ULDC UR9, c[0x0][0x83c] ;  /* 0x00020f0000097ab9 */ /* 0x000fe20000000800 */
[----:B------:R-:W-:Y:S01]  /*7180*/  BSSY B0, `(.L_x_543) ;  /* 0x0000012000007945 */ /* 0x000fe20003800000 */
[----:B------:R-:W-:Y:S01]  /*7190*/  IMAD R21, R21, UR4, R16 ;  /* 0x0000000415157c24 */ /* 0x000fe2000f8e0210 */
[----:B------:R-:W-:Y:S01]  /*71a0*/  ISETP.GE.OR P5, PT, R6, UR8, P4 ;  /* 0x0000000806007c0c */ /* 0x000fe2000a7a6670 */
[----:B------:R-:W-:-:S12]  /*71b0*/  VIADD R17, R17, 0x70 ;  /* 0x0000007011117836 */ /* 0x000fd80000000000 */
        /* <DEDUP_REMOVED lines=10> */
[----:B-1234-:R-:W-:Y:S01]  /*7260*/  LEA R24, P5, R4, UR6, 0x1 ;  /* 0x0000000604187c11 */ /* 0x01efe2000f8a08ff */
[----:B------:R-:W-:-:S05]  /*7270*/  IMAD.IADD R5, R5, 0x1, R13 ;  /* 0x0000000105057824 */ /* 0x000fca00078e020d */
[----:B------:R-:W-:-:S05]  /*7280*/  LEA.HI.X R25, R4, UR7, R5, 0x1, P5 ;  /* 0x0000000704197c11 */ /* 0x000fca000a8f0c05 */
[----:B------:R1:W-:Y:S02]  /*7290*/  STG.E.128 desc[UR38][R24.64], RZ ;  /* 0x000000ff18007986 */ /* 0x0003e4000c101d26 */
.L_x_544:
[----:B------:R-:W-:Y:S05]  /*72a0*/  BSYNC B0 ;  /* 0x0000000000007941 */ /* 0x000fea0003800000 */
.L_x_543:
[----:B------:R-:W-:Y:S01]  /*72b0*/  ISETP.GE.AND P5, PT, R17, R12, PT ;  /* 0x0000000c1100720c */ /* 0x000fe20003fa6270 */
[----:B------:R-:W-:Y:S03]  /*72c0*/  BSSY B0, `(.L_x_545) ;  /* 0x0000010000007945 */ /* 0x000fe60003800000 */
[----:B------:R-:W-:-:S13]  /*72d0*/  ISETP.GE.OR P6, PT, R6, UR8, P5 ;  /* 0x0000000806007c0c */ /* 0x000fda000afc6670 */
        /* <DEDUP_REMOVED lines=13> */
[----:B------:R1:W-:Y:S02]  /*73b0*/  STG.E.128 desc[UR38][R8.64], RZ ;  /* 0x000000ff08007986 */ /* 0x0003e4000c101d26 */
.L_x_546:
[----:B------:R-:W-:Y:S05]  /*73c0*/  BSYNC B0 ;  /* 0x0000000000007941 */ /* 0x000fea0003800000 */
.L_x_545:
[----:B------:R-:W-:Y:S01]  /*73d0*/  P2R R0, PR, RZ, 0x20 ;  /* 0x00000020ff007803 */ /* 0x000fe20000000000 */
[----:B------:R-:W-:Y:S01]  /*73e0*/  IMAD.WIDE.U32 R4, R20, UR4, R6 ;  /* 0x0000000414047c25 */ /* 0x000fe2000f8e0006 */
[----:B------:R-:W-:Y:S01]  /*73f0*/  ISETP.NE.AND P5, PT, R18, RZ, PT ;  /* 0x000000ff1200720c */ /* 0x000fe20003fa5270 */
[----:B------:R-:W-:Y:S01]  /*7400*/  ULDC.64 UR4, c[0x0][0x858] ;  /* 0x0002160000047ab9 */ /* 0x000fe20000000a00 */
[C---:B------:R-:W-:Y:S01]  /*7410*/  ISETP.GE.OR P2, PT, R6.reuse, UR9, P2 ;  /* 0x0000000906007c0c */ /* 0x040fe20009746670 */
[----:B------:R-:W-:Y:S01]  /*7420*/  IMAD.IADD R5, R21, 0x1, R5 ;  /* 0x0000000115057824 */ /* 0x000fe200078e0205 */
[----:B------:R-:W-:Y:S01]  /*7430*/  ISETP.GE.OR P5, PT, R6, UR9, P5 ;  /* 0x0000000906007c0c */ /* 0x000fe2000afa6670 */
[----:B------:R-:W-:Y:S01]  /*7440*/  BSSY B0, `(.L_x_547) ;  /* 0x0000019000007945 */ /* 0x000fe20003800000 */
[----:B------:R-:W-:Y:S01]  /*7450*/  ISETP.NE.AND P6, PT, R22, RZ, PT ;  /* 0x000000ff1600720c */ /* 0x000fe20003fc5270 */
[----:B-1----:R-:W-:Y:S01]  /*7460*/  IMAD.WIDE.U32 R8, R15, UR4, R4 ;  /* 0x000000040f087c25 */ /* 0x002fe2000f8e0004 */
[----:B------:R-:W-:-:S02]  /*7470*/  P2R R10, PR, RZ, 0x20 ;  /* 0x00000020ff0a7803 */ /* 0x000fc40000000000 */
[----:B------:R-:W-:Y:S01]  /*7480*/  ISETP.NE.AND P5, PT, R0, RZ, PT ;  /* 0x000000ff0000720c */ /* 0x000fe20003fa5270 */
[----:B------:R-:W-:Y:S01]  /*7490*/  IMAD R0, R14, UR4, RZ ;  /* 0x000000040e007c24 */ /* 0x000fe2000f8e02ff */
[C---:B------:R-:W-:Y:S02]  /*74a0*/  ISETP.GE.OR P6, PT, R6.reuse, UR9, P6 ;  /* 0x0000000906007c0c */ /* 0x040fe4000b7c6670 */
[C---:B------:R-:W-:Y:S01]  /*74b0*/  ISETP.GE.OR P0, PT, R6.reuse, UR9, P0 ;  /* 0x0000000906007c0c */ /* 0x040fe20008706670 */
[----:B------:R-:W-:Y:S01]  /*74c0*/  IMAD R7, R15, UR5, R0 ;  /* 0x000000050f077c24 */ /* 0x000fe2000f8e0200 */
[C---:B------:R-:W-:Y:S02]  /*74d0*/  ISETP.GE.OR P1, PT, R6.reuse, UR9, P1 ;  /* 0x0000000906007c0c */ /* 0x040fe40008f26670 */
[C---:B------:R-:W-:Y:S01]  /*74e0*/  ISETP.GE.OR P3, PT, R6.reuse, UR9, P3 ;  /* 0x0000000906007c0c */ /* 0x040fe20009f66670 */
[----:B------:R-:W-:Y:S01]  /*74f0*/  IMAD.IADD R7, R9, 0x1, R7 ;  /* 0x0000000109077824 */ /* 0x000fe200078e0207 */
[----:B------:R-:W-:-:S02]  /*7500*/  ISETP.GE.OR P4, PT, R6, UR9, P4 ;  /* 0x0000000906007c0c */ /* 0x000fc4000a786670 */
[----:B------:R-:W-:Y:S01]  /*7510*/  ISETP.GE.OR P5, PT, R6, UR9, P5 ;  /* 0x0000000906007c0c */ /* 0x000fe2000afa6670 */
[----:B------:R-:W-:-:S12]  /*7520*/  @P2 BRA `(.L_x_548) ;  /* 0x0000000000282947 */ /* 0x000fd80003800000 */
        /* <DEDUP_REMOVED lines=10> */
.L_x_548:
[----:B------:R-:W-:Y:S05]  /*75d0*/  BSYNC B0 ;  /* 0x0000000000007941 */ /* 0x000fea0003800000 */
.L_x_547:
[----:B------:R-:W-:Y:S01]  /*75e0*/  ISETP.NE.AND P2, PT, R10, RZ, PT ;  /* 0x000000ff0a00720c */ /* 0x000fe20003f45270 */
[----:B------:R-:W-:-:S12]  /*75f0*/  BSSY B0, `(.L_x_549) ;  /* 0x000000f000007945 */ /* 0x000fd80003800000 */
        /* <DEDUP_REMOVED lines=14> */
.L_x_550:
[----:B------:R-:W-:Y:S05]  /*76e0*/  BSYNC B0 ;  /* 0x0000000000007941 */ /* 0x000fea0003800000 */
.L_x_549:
[----:B------:R-:W-:Y:S04]  /*76f0*/  BSSY B0, `(.L_x_551) ;  /* 0x000000f000007945 */ /* 0x000fe80003800000 */
[----:B------:R-:W-:Y:S05]  /*7700*/  @P6 BRA `(.L_x_552) ;  /* 0x0000000000346947 */ /* 0x000fea0003800000 */
[----:B-1----:R-:W-:Y:S01]  /*7710*/  IADD3 R11, P2, R2, 0x20, RZ ;  /* 0x00000020020b7810 */ /* 0x002fe20007f5e0ff */
        /* <DEDUP_REMOVED lines=12> */
.L_x_552:
[----:B------:R-:W-:Y:S05]  /*77e0*/  BSYNC B0 ;  /* 0x0000000000007941 */ /* 0x000fea0003800000 */
.L_x_551:
        /* <DEDUP_REMOVED lines=15> */
.L_x_554:
[----:B------:R-:W-:Y:S05]  /*78e0*/  BSYNC B0 ;  /* 0x0000000000007941 */ /* 0x000fea0003800000 */
.L_x_553:
        /* <DEDUP_REMOVED lines=15> */
.L_x_556:
[----:B------:R-:W-:Y:S05]  /*79e0*/  BSYNC B0 ;  /* 0x0000000000007941 */ /* 0x000fea0003800000 */
.L_x_555:
        /* <DEDUP_REMOVED lines=15> */
.L_x_558:
[----:B------:R-:W-:Y:S05]  /*7ae0*/  BSYNC B0 ;  /* 0x0000000000007941 */ /* 0x000fea0003800000 */
.L_x_557:
        /* <DEDUP_REMOVED lines=15> */
.L_x_560:
[----:B------:R-:W-:Y:S05]  /*7be0*/  BSYNC B0 ;  /* 0x0000000000007941 */ /* 0x000fea0003800000 */
.L_x_559:
[----:B------:R-:W-:Y:S05]  /*7bf0*/  @P5 BRA `(.L_x_474) ;  /* 0x0000003000c05947 */ /* 0x000fea0003800000 */
[----:B------:R-:W-:Y:S01]  /*7c00*/  IADD3 R5, P0, R2, 0x70, RZ ;  /* 0x0000007002057810 */ /* 0x000fe20007f1e0ff */
        /* <DEDUP_REMOVED lines=11> */
[----:B------:R1:W-:Y:S01]  /*7cc0*/  STG.E.128 desc[UR38][R4.64], RZ ;  /* 0x000000ff04007986 */ /* 0x0003e2000c101d26 */
[----:B------:R-:W-:Y:S05]  /*7cd0*/  BRA `(.L_x_474) ;  /* 0x0000003000887947 */ /* 0x000fea0003800000 */
.L_x_469:
[----:B------:R-:W-:-:S08]  /*7ce0*/  NOP ;  /* 0x0000000000007918 */ /* 0x000fd00000000000 */
[----:B---3--:R-:W1:-:S00]  /*7cf0*/  USETMAXREG.DEALLOC.CTAPOOL 0x18 ;  /* 0x00000018000079c8 */ /* 0x008e4000080e0500 */
[----:B-1----:R-:W-:-:S06]  /*7d00*/  LOP3.LUT R0, R0, 0x3, RZ, 0xc0, !PT ;  /* 0x0000000300007812 */ /* 0x002fcc00078ec0ff */
[----:B------:R-:W1:Y:S02]  /*7d10*/  SHFL.IDX PT, R0, R0, RZ, 0x1f ;  /* 0x00001fff00007589 */ /* 0x000e6400000e0000 */
[----:B-1----:R-:W-:-:S13]  /*7d20*/  ISETP.NE.AND P0, PT, R0, RZ, PT ;  /* 0x000000ff0000720c */ /* 0x002fda0003f05270 */
[----:B------:R-:W-:Y:S05]  /*7d30*/  @!P0 BRA `(.L_x_561) ;  /* 0x0000000c00d48947 */ /* 0x000fea0003800000 */
[----:B------:R-:W-:-:S13]  /*7d40*/  ISETP.NE.AND P0, PT, R0, 0x1, PT ;  /* 0x000000010000780c */ /* 0x000fda0003f05270 */
[----:B------:R-:W-:Y:S05]  /*7d50*/  @P0 BRA `(.L_x_474) ;  /* 0x0000003000680947 */ /* 0x000fea0003800000 */
[----:B------:R-:W-:Y:S01]  /*7d60*/  ULDC.64 UR4, c[0x0][0x8d8] ;  /* 0x0002360000047ab9 */ /* 0x000fe20000000a00 */
[----:B------:R-:W1:Y:S01]  /*7d70*/  S2UR UR12, SR_CTAID.Z ;  /* 0x00000000000c79c3 */ /* 0x000e620000002700 */
[----:B------:R-:W-:-:S04]  /*7d80*/  ISETP.NE.U32.AND P0, PT, RZ, UR4, PT ;  /* 0x00000004ff007c0c */ /* 0x000fc8000bf05070 */
[----:B------:R-:W-:-:S13]  /*7d90*/  ISETP.NE.AND.EX P0, PT, RZ, UR5, PT, P0 ;  /* 0x00000005ff007c0c */ /* 0x000fda000bf05300 */
[----:B------:R-:W-:Y:S05]  /*7da0*/  @!P0 BRA `(.L_x_562) ;  /* 0x00000000001c8947 */ /* 0x000fea0003800000 */
[----:B------:R-:W-:Y:S02]  /*7db0*/  ULDC.64 UR4, c[0x0][0x8d8] ;  /* 0x0002360000047ab9 */ /* 0x000fe40000000a00 */
[----:B-1----:R-:W-:-:S06]  /*7dc0*/  UIMAD.WIDE UR4, UR12, 0x4, UR4 ;  /* 0x000000040c0478a5 */ /* 0x002fcc000f8e0204 */
[----:B------:R-:W-:Y:S02]  /*7dd0*/  IMAD.U32 R2, RZ, RZ, UR4 ;  /* 0x00000004ff027e24 */ /* 0x000fe4000f8e00ff */
[----:B------:R-:W-:-:S05]  /*7de0*/  IMAD.U32 R3, RZ, RZ, UR5 ;  /* 0x00000005ff037e24 */ /* 0x000fca000f8e00ff */
[----:B------:R-:W2:Y:S02]  /*7df0*/  LDG.E R2, desc[UR38][R2.64] ;  /* 0x0000002602027981 */ /* 0x000ea4000c1e1900 */
[----:B--2---:R-:W-:Y:S01]  /*7e00*/  R2UR UR5, R2 ;  /* 0x00000000020572ca */ /* 0x004fe200000e0000 */
[----:B------:R-:W-:-:S14]  /*7e10*/  BRA `(.L_x_563) ;  /* 0x0000000000387947 */ /* 0x000fdc0003800000 */
.L_x_562:
[----:B------:R-:W-:Y:S02]  /*7e20*/  ULDC.64 UR4, c[0x0][0x8d0] ;  /* 0x0002340000047ab9 */ /* 0x000fe40000000a00 */
[----:B------:R-:W-:-:S04]  /*7e30*/  ISETP.NE.U32.AND P0, PT, RZ, UR4, PT ;  /* 0x00000004ff007c0c */ /* 0x000fc8000bf05070 */
[----:B------:R-:W-:-:S13]  /*7e40*/  ISETP.NE.AND.EX P0, PT, RZ, UR5, PT, P0 ;  /* 0x00000005ff007c0c */ /* 0x000fda000bf05300 */
[----:B------:R-:W-:Y:S05]  /*7e50*/  @!P0 BRA `(.L_x_564) ;  /* 0x0000000000248947 */ /* 0x000fea0003800000 */
[----:B------:R-:W-:Y:S02]  /*7e60*/  ULDC.64 UR4, c[0x0][0x8d0] ;  /* 0x0002340000047ab9 */ /* 0x000fe40000000a00 */
[----:B-1----:R-:W-:-:S06]  /*7e70*/  UIMAD.WIDE UR4, UR12, 0x4, UR4 ;  /* 0x000000040c0478a5 */ /* 0x002fcc000f8e0204 */
[----:B------:R-:W-:Y:S02]  /*7e80*/  IMAD.U32 R2, RZ, RZ, UR4 ;  /* 0x00000004ff027e24 */ /* 0x000fe4000f8e00ff */
[----:B------:R-:W-:-:S05]  /*7e90*/  IMAD.U32 R3, RZ, RZ, UR5 ;  /* 0x00000005ff037e24 */ /* 0x000fca000f8e00ff */
[----:B------:R-:W2:Y:S04]  /*7ea0*/  LDG.E R0, desc[UR38][R2.64] ;  /* 0x0000002602007981 */ /* 0x000ea8000c1e1900 */
[----:B------:R-:W2:Y:S02]  /*7eb0*/  LDG.E R5, desc[UR38][R2.64+0x4] ;  /* 0x0000042602057981 */ /* 0x000ea4000c1e1900 */
[----:B--2---:R-:W-:-:S05]  /*7ec0*/  IMAD.IADD R0, R5, 0x1, -R0 ;  /* 0x0000000105007824 */ /* 0x004fca00078e0a00 */
[----:B------:R-:W-:Y:S01]  /*7ed0*/  R2UR UR5, R0 ;  /* 0x00000000000572ca */ /* 0x000fe200000e0000 */
[----:B------:R-:W-:-:S14]  /*7ee0*/  BRA `(.L_x_563) ;  /* 0x0000000000047947 */ /* 0x000fdc0003800000 */
.L_x_564:
[----:B------:R-:W-:-:S05]  /*7ef0*/  ULDC UR5, c[0x0][0x8bc] ;  /* 0x00022f0000057ab9 */ /* 0x000fca0000000800 */
.L_x_563:
[----:B------:R-:W2:Y:S02]  /*7f00*/  S2UR UR4, SR_CTAID.X ;  /* 0x00000000000479c3 */ /* 0x000ea40000002500 */
[----:B--2---:R-:W-:-:S04]  /*7f10*/  USHF.L.U32 UR4, UR4, 0x7, URZ ;  /* 0x0000000704047899 */ /* 0x004fc8000800063f */
[----:B------:R-:W-:-:S04]  /*7f20*/  UISETP.GE.AND UP0, UPT, UR4, UR5, UPT ;  /* 0x000000050400728c */ /* 0x000fc8000bf06270 */
[----:B-1----:R-:W-:-:S06]  /*7f30*/  USEL UR12, UR12, 0xffffffff, !UP0 ;  /* 0xffffffff0c0c7887 */ /* 0x002fcc000c000000 */
[----:B------:R-:W-:-:S13]  /*7f40*/  ISETP.LE.AND P0, PT, RZ, UR12, PT ;  /* 0x0000000cff007c0c */ /* 0x000fda000bf03270 */
[----:B------:R-:W-:Y:S05]  /*7f50*/  @!P0 BRA `(.L_x_474) ;  /* 0x0000002c00e88947 */ /* 0x000fea0003800000 */
[----:B------:R-:W-:Y:S02]  /*7f60*/  ULDC.64 UR4, c[0x0][0x770] ;  /* 0x0001dc0000047ab9 */ /* 0x000fe40000000a00 */
[----:B------:R-:W-:-:S04]  /*7f70*/  UISETP.NE.U32.AND UP0, UPT, UR4, URZ, UPT ;  /* 0x0000003f0400728c */ /* 0x000fc8000bf05070 */
[----:B------:R-:W-:-:S03]  /*7f80*/  UISETP.NE.AND.EX UP0, UPT, UR5, URZ, UPT, UP0 ;  /* 0x0000003f0500728c */ /* 0x000fc6000bf05300 */
[----:B------:R-:W-:Y:S02]  /*7f90*/  ULDC.64 UR4, c[0x0][0x770] ;  /* 0x0001dc0000047ab9 */ /* 0x000fe40000000a00 */
[----:B------:R-:W-:Y:S01]  /*7fa0*/  UIMAD.WIDE UR4, UR12, 0x4, UR4 ;  /* 0x000000040c0478a5 */ /* 0x000fe2000f8e0204 */
[----:B------:R-:W-:-:S05]  /*7fb0*/  PLOP3.LUT P0, PT, PT, PT, UP0, 0x80, 0x0 ;  /* 0x000000000000781c */ /* 0x000fca0003f0f008 */
[----:B------:R-:W-:Y:S02]  /*7fc0*/  IMAD.U32 R2, RZ, RZ, UR4 ;  /* 0x00000004ff027e24 */ /* 0x000fe4000f8e00ff */
[----:B------:R-:W-:Y:S01]  /*7fd0*/  IMAD.U32 R3, RZ, RZ, UR5 ;  /* 0x00000005ff037e24 */ /* 0x000fe2000f8e00ff */
[----:B------:R-:W-:-:S05]  /*7fe0*/  ULDC.64 UR4, c[0x0][0x780] ;  /* 0x0001e00000047ab9 */ /* 0x000fca0000000a00 */
[----:B------:R-:W2:Y:S01]  /*7ff0*/  @P0 LDG.E R6, desc[UR38][R2.64] ;  /* 0x0000002602060981 */ /* 0x000ea2000c1e1900 */
[----:B------:R-:W-:Y:S01]  /*8000*/  UISETP.NE.U32.AND UP1, UPT, UR4, URZ, UPT ;  /* 0x0000003f0400728c */ /* 0x000fe2000bf25070 */
[----:B------:R-:W-:-:S03]  /*8010*/  ULDC UR6, c[0x0][0x280] ;  /* 0x0000a00000067ab9 */ /* 0x000fc60000000800 */
[----:B------:R-:W-:Y:S01]  /*8020*/  UISETP.NE.AND.EX UP1, UPT, UR5, URZ, UPT, UP1 ;  /* 0x0000003f0500728c */ /* 0x000fe2000bf25310 */
[----:B------:R-:W-:-:S05]  /*8030*/  IMAD.U32 R0, RZ, RZ, UR6 ;  /* 0x00000006ff007e24 */ /* 0x000fca000f8e00ff */
[----:B------:R-:W-:-:S05]  /*8040*/  PLOP3.LUT P1, PT, PT, PT, UP1, 0x80, 0x0 ;  /* 0x000000000000781c */ /* 0x000fca0003f2f018 */
[----:B------:R-:W-:Y:S02]  /*8050*/  @UP1 ULDC.64 UR4, c[0x0][0x780] ;  /* 0x0001e00000041ab9 */ /* 0x000fe40000000a00 */
[----:B------:R-:W-:-:S06]  /*8060*/  @UP1 UIMAD.WIDE UR4, UR12, 0x4, UR4 ;  /* 0x000000040c0418a5 */ /* 0x000fcc000f8e0204 */
[----:B------:R-:W-:Y:S02]  /*8070*/  IMAD.U32 R4, RZ, RZ, UR4 ;  /* 0x00000004ff047e24 */ /* 0x000fe4000f8e00ff */
[----:B------:R-:W-:-:S05]  /*8080*/  IMAD.U32 R5, RZ, RZ, UR5 ;  /* 0x00000005ff057e24 */ /* 0x000fca000f8e00ff */
[----:B------:R1:W5:Y:S01]  /*8090*/  @P1 LDG.E R0, desc[UR38][R4.64] ;  /* 0x0000002604001981 */ /* 0x000362000c1e1900 */
[----:B------:R-:W-:Y:S01]  /*80a0*/  PLOP3.LUT P2, PT, PT, PT, UP0, 0x80, 0x0 ;  /* 0x000000000000781c */ /* 0x000fe20003f4f008 */
[----:B------:R-:W3:Y:S02]  /*80b0*/  S2UR UR13, SR_CTAID.Y ;  /* 0x00000000000d79c3 */ /* 0x000ee40000002600 */
[----:B---3--:R-:W-:-:S10]  /*80c0*/  USHF.R.S32.HI UR7, URZ, 0x1f, UR13 ;  /* 0x0000001f3f077899 */ /* 0x008fd4000801140d */
[----:B--2---:R-:W-:-:S13]  /*80d0*/  @P2 R2UR UR4, R6 ;  /* 0x00000000060422ca */ /* 0x004fda00000e0000 */
[----:B------:R-:W-:-:S04]  /*80e0*/  @UP0 ULEA UR4, UR12, UR4, 0x6 ;  /* 0x000000040c040291 */ /* 0x000fc8000f8e303f */
[----:B------:R-:W-:-:S04]  /*80f0*/  @UP0 USHF.R.S32.HI UR5, URZ, 0x1f, UR4 ;  /* 0x0000001f3f050899 */ /* 0x000fc80008011404 */
[----:B------:R-:W-:-:S04]  /*8100*/  @UP0 ULEA.HI UR5, UR5, UR4, URZ, 0x6 ;  /* 0x0000000405050291 */ /* 0x000fc8000f8f303f */
[----:B------:R-:W-:-:S04]  /*8110*/  @UP0 USHF.L.U32 UR5, UR5, 0x7, URZ ;  /* 0x0000000705050899 */ /* 0x000fc8000800063f */
[----:B------:R-:W-:Y:S01]  /*8120*/  @UP0 ULOP3.LUT UR6, UR5, 0xffffe000, URZ, 0xc0, !UPT ;  /* 0xffffe00005060892 */ /* 0x000fe2000f8ec03f */
[----:B-1----:R-:W-:Y:S11]  /*8130*/  @P1 BRA `(.L_x_565) ;  /* 0x0000000000101947 */ /* 0x002ff60003800000 */
[----:B------:R-:W-:Y:S05]  /*8140*/  @!P0 BRA `(.L_x_565) ;  /* 0x00000000000c8947 */ /* 0x000fea0003800000 */
[----:B------:R-:W2:Y:S04]  /*8150*/  LDG.E R5, desc[UR38][R2.64] ;  /* 0x0000002602057981 */ /* 0x000ea8000c1e1900 */
[----:B-----5:R-:W2:Y:S02]  /*8160*/  LDG.E R0, desc[UR38][R2.64+0x4] ;  /* 0x0000042602007981 */ /* 0x020ea4000c1e1900 */
[----:B--2---:R-:W-:-:S07]  /*8170*/  IMAD.IADD R0, R0, 0x1, -R5 ;  /* 0x0000000100007824 */ /* 0x004fce00078e0a05 */
.L_x_565:
[----:B-----5:R-:W-:Y:S01]  /*8180*/  ISETP.GE.AND P0, PT, R0, 0x1, PT ;  /* 0x000000010000780c */ /* 0x020fe20003f06270 */
[----:B------:R-:W-:Y:S01]  /*8190*/  @UP0 USHF.R.S32.HI UR8, URZ, 0x1f, UR6 ;  /* 0x0000001f3f080899 */ /* 0x000fe20008011406 */
[----:B------:R-:W-:Y:S01]  /*81a0*/  UMOV UR4, URZ ;  /* 0x0000003f00047c82 */ /* 0x000fe20008000000 */
[----:B------:R-:W-:Y:S01]  /*81b0*/  UMOV UR5, URZ ;  /* 0x0000003f00057c82 */ /* 0x000fe20008000000 */
[----:B------:R-:W-:-:S04]  /*81c0*/  @UP0 UMOV UR4, UR6 ;  /* 0x0000000600040c82 */ /* 0x000fc80008000000 */
[----:B------:R-:W-:-:S05]  /*81d0*/  @UP0 UMOV UR5, UR8 ;  /* 0x0000000800050c82 */ /* 0x000fca0008000000 */
[----:B------:R-:W-:Y:S05]  /*81e0*/  @!P0 BRA `(.L_x_474) ;  /* 0x0000002c00448947 */ /* 0x000fea0003800000 */
[----:B------:R-:W-:Y:S01]  /*81f0*/  ULDC.64 UR8, c[0x0][0x2d8] ;  /* 0x0000b60000087ab9 */ /* 0x000fe20000000a00 */
[C---:B------:R-:W-:Y:S01]  /*8200*/  VIADD R2, R0.reuse, 0x3f ;  /* 0x0000003f00027836 */ /* 0x040fe20000000000 */
[----:B------:R-:W-:Y:S01]  /*8210*/  UIMAD UR7, UR7, UR8, URZ ;  /* 0x00000008070772a4 */ /* 0x000fe2000f8e023f */
[----:B------:R-:W-:Y:S01]  /*8220*/  ISETP.GE.AND P1, PT, R0, 0x41, PT ;  /* 0x000000410000780c */ /* 0x000fe20003f26270 */
[----:B------:R-:W-:Y:S02]  /*8230*/  USHF.R.S32.HI UR6, URZ, 0x1f, UR12 ;  /* 0x0000001f3f067899 */ /* 0x000fe4000801140c */
[----:B------:R-:W-:Y:S01]  /*8240*/  UIMAD.WIDE.U32 UR10, UR13, UR8, URZ ;  /* 0x000000080d0a72a5 */ /* 0x000fe2000f8e003f */
[----:B------:R-:W-:Y:S01]  /*8250*/  SHF.R.S32.HI R3, RZ, 0x1f, R2 ;  /* 0x0000001fff037819 */ /* 0x000fe20000011402 */
[----:B------:R-:W-:Y:S02]  /*8260*/  UIMAD UR7, UR13, UR9, UR7 ;  /* 0x000000090d0772a4 */ /* 0x000fe4000f8e0207 */
[----:B------:R-:W-:Y:S01]  /*8270*/  UIADD3 UR8, UP1, UR4, UR10, URZ ;  /* 0x0000000a04087290 */ /* 0x000fe2000ff3e03f */
[----:B------:R-:W-:Y:S01]  /*8280*/  LEA.HI R3, R3, R2, RZ, 0x6 ;  /* 0x0000000203037211 */ /* 0x000fe200078f30ff */
[----:B------:R-:W-:-:S02]  /*8290*/  UIADD3 UR7, UR11, UR7, URZ ;  /* 0x000000070b077290 */ /* 0x000fc4000fffe03f */
[----:B------:R-:W-:Y:S01]  /*82a0*/  USEL UR6, UR6, URZ, !UP0 ;  /* 0x0000003f06067287 */ /* 0x000fe2000c000000 */
[----:B------:R-:W-:Y:S01]  /*82b0*/  SHF.R.S32.HI R3, RZ, 0x6, R3 ;  /* 0x00000006ff037819 */ /* 0x000fe20000011403 */
[----:B------:R-:W-:Y:S01]  /*82c0*/  ULDC.64 UR14, c[0x0][0x2e0] ;  /* 0x0000b800000e7ab9 */ /* 0x000fe20000000a00 */
[----:B------:R-:W-:Y:S02]  /*82d0*/  USEL UR13, UR12, URZ, !UP0 ;  /* 0x0000003f0c0d7287 */ /* 0x000fe4000c000000 */
[----:B------:R-:W-:Y:S01]  /*82e0*/  UIADD3.X UR9, UR5, UR7, URZ, UP1, !UPT ;  /* 0x0000000705097290 */ /* 0x000fe20008ffe43f */
[----:B------:R-:W-:Y:S01]  /*82f0*/  VIMNMX R3, R3, 0x1, !PT ;  /* 0x0000000103037848 */ /* 0x000fe20007fe0100 */
[----:B------:R-:W-:Y:S02]  /*8300*/  UIMAD UR6, UR6, UR14, URZ ;  /* 0x0000000e060672a4 */ /* 0x000fe4000f8e023f */
[----:B------:R-:W-:Y:S01]  /*8310*/  UIMAD.WIDE.U32 UR8, UR13, UR14, UR8 ;  /* 0x0000000e0d0872a5 */ /* 0x000fe2000f8e0008 */
[----:B------:R-:W-:Y:S01]  /*8320*/  LOP3.LUT R2, R3, 0x1, RZ, 0xc0, !PT ;  /* 0x0000000103027812 */ /* 0x000fe200078ec0ff */
[----:B------:R-:W-:Y:S01]  /*8330*/  UIMAD UR12, UR13, UR15, UR6 ;  /* 0x0000000f0d0c72a4 */ /* 0x000fe2000f8e0206 */
[----:B------:R-:W-:-:S03]  /*8340*/  ELECT P0, URZ, PT ;  /* 0x00000000003f782f */ /* 0x000fc60003800000 */
[----:B------:R-:W-:Y:S01]  /*8350*/  UIADD3 UR19, UR9, UR12, URZ ;  /* 0x0000000c09137290 */ /* 0x000fe2000fffe03f */
[----:B------:R-:W-:Y:S01]  /*8360*/  UMOV UR6, URZ ;  /* 0x0000003f00067c82 */ /* 0x000fe20008000000 */
[----:B------:R-:W-:Y:S10]  /*8370*/  @!P1 BRA `(.L_x_566) ;  /* 0x0000000400889947 */ /* 0x000ff40003800000 */
[----:B------:R-:W-:Y:S01]  /*8380*/  UMOV UR6, UR10 ;  /* 0x0000000a00067c82 */ /* 0x000fe20008000000 */
[----:B------:R-:W-:Y:S01]  /*8390*/  ULDC.64 UR10, c[0x0][0x2c0] ;  /* 0x0000b000000a7ab9 */ /* 0x000fe20000000a00 */
[----:B------:R-:W-:Y:S01]  /*83a0*/  UIMAD.WIDE.U32 UR6, UR13, UR14, UR6 ;  /* 0x0000000e0d0672a5 */ /* 0x000fe2000f8e0006 */
[----:B------:R-:W-:Y:S01]  /*83b0*/  IMAD.IADD R0, R3, 0x1, -R2 ;  /* 0x0000000103007824 */ /* 0x000fe200078e0a02 */
[----:B------:R-:W-:Y:S02]  /*83c0*/  ULDC.64 UR20, c[0x0][0x2c0] ;  /* 0x0000b00000147ab9 */ /* 0x000fe40000000a00 */
[----:B------:R-:W-:-:S04]  /*83d0*/  UIADD3 UR15, UP0, UR4, UR6, URZ ;  /* 0x00000006040f7290 */ /* 0x000fc8000ff1e03f */
[----:B------:R-:W-:Y:S02]  /*83e0*/  UIADD3.X UR4, UR5, UR12, UR7, UP0, !UPT ;  /* 0x0000000c05047290 */ /* 0x000fe400087fe407 */
[----:B------:R-:W-:Y:S01]  /*83f0*/  ULEA UR14, UP0, UR15, UR10, 0x2 ;  /* 0x0000000a0f0e7291 */ /* 0x000fe2000f80103f */
[----:B------:R-:W-:-:S03]  /*8400*/  UMOV UR5, URZ ;  /* 0x0000003f00057c82 */ /* 0x000fc60008000000 */
[----:B------:R-:W-:Y:S02]  /*8410*/  ULEA.HI.X UR15, UR15, UR11, UR4, 0x2, UP0 ;  /* 0x0000000b0f0f7291 */ /* 0x000fe400080f1404 */
[----:B------:R-:W-:Y:S02]  /*8420*/  UIADD3 UR10, UP0, UR14, 0x4000, URZ ;  /* 0x000040000e0a7890 */ /* 0x000fe4000ff1e03f */
[----:B------:R-:W-:Y:S02]  /*8430*/  UIADD3 UR12, UP1, UR14, 0x8000, URZ ;  /* 0x000080000e0c7890 */ /* 0x000fe4000ff3e03f */
[----:B------:R-:W-:Y:S02]  /*8440*/  UIADD3 UR14, UP2, UR14, 0xc000, URZ ;  /* 0x0000c0000e0e7890 */ /* 0x000fe4000ff5e03f */
[----:B------:R-:W-:Y:S02]  /*8450*/  UIADD3.X UR11, URZ, UR15, URZ, UP0, !UPT ;  /* 0x0000000f3f0b7290 */ /* 0x000fe400087fe43f */
[----:B------:R-:W-:-:S02]  /*8460*/  UIADD3.X UR13, URZ, UR15, URZ, UP1, !UPT ;  /* 0x0000000f3f0d7290 */ /* 0x000fc40008ffe43f */
[----:B------:R-:W-:Y:S01]  /*8470*/  UIADD3.X UR15, URZ, UR15, URZ, UP2, !UPT ;  /* 0x0000000f3f0f7290 */ /* 0x000fe200097fe43f */
[----:B------:R-:W-:-:S11]  /*8480*/  UMOV UR4, URZ ;  /* 0x0000003f00047c82 */ /* 0x000fd60008000000 */
.L_x_579:
        /* <DEDUP_REMOVED lines=21> */
.L_x_568:
[----:B------:R-:W-:Y:S05]  /*85e0*/  BSYNC B0 ;  /* 0x0000000000007941 */ /* 0x000fea0003800000 */
.L_x_567:
        /* <DEDUP_REMOVED lines=13> */
.L_x_570:
[----:B------:R-:W-:Y:S05]  /*86c0*/  BSYNC B0 ;  /* 0x0000000000007941 */ /* 0x000fea0003800000 */
.L_x_569:
[----:B------:R-:W-:Y:S06]  /*86d0*/  BAR.ARV 0xa, 0xa0 ;  /* 0x0282800000007b1d */ /* 0x000fec0000002000 */
[----:B------:R-:W-:Y:S04]  /*86e0*/  BSSY B0, `(.L_x_571) ;  /* 0x0000003000007945 */ /* 0x000fe80003800000 */
[----:B------:R-:W-:Y:S05]  /*86f0*/  @!P0 BRA `(.L_x_572) ;  /* 0x0000000000048947 */ /* 0x000fea0003800000 */
[----:B------:R-:W-:-:S04]  /*8700*/  DEPBAR.LE SB0, 0x0 ;  /* 0x000080000000791a */ /* 0x000fc80000000000 */
.L_x_572:
[----:B------:R-:W-:Y:S05]  /*8710*/  BSYNC B0 ;  /* 0x0000000000007941 */ /* 0x000fea0003800000 */
.L_x_571:
        /* <DEDUP_REMOVED lines=13> */
.L_x_574:
[----:B------:R-:W-:Y:S05]  /*87f0*/  BSYNC B0 ;  /* 0x0000000000007941 */ /* 0x000fea0003800000 */
.L_x_573:
        /* <DEDUP_REMOVED lines=13> */
.L_x_576:
[----:B------:R-:W-:Y:S05]  /*88d0*/  BSYNC B0 ;  /* 0x0000000000007941 */ /* 0x000fea0003800000 */
.L_x_575:
[----:B------:R-:W-:Y:S01]  /*88e0*/  VIADD R0, R0, 0xfffffffe ;  /* 0xfffffffe00007836 */ /* 0x000fe20000000000 */
[----:B------:R-:W-:Y:S06]  /*88f0*/  BAR.ARV 0xa, 0xa0 ;  /* 0x0282800000007b1d */ /* 0x000fec0000002000 */
[----:B------:R-:W-:Y:S01]  /*8900*/  BSSY B0, `(.L_x_577) ;  /* 0x0000004000007945 */ /* 0x000fe20003800000 */
[----:B------:R-:W-:-:S03]  /*8910*/  ISETP.NE.AND P1, PT, R0, RZ, PT ;  /* 0x000000ff0000720c */ /* 0x000fc60003f25270 */
[----:B------:R-:W-:Y:S10]  /*8920*/  @!P0 BRA `(.L_x_578) ;  /* 0x0000000000048947 */ /* 0x000ff40003800000 */
[----:B------:R-:W-:-:S04]  /*8930*/  DEPBAR.LE SB0, 0x0 ;  /* 0x000080000000791a */ /* 0x000fc80000000000 */
.L_x_578:
[----:B------:R-:W-:Y:S05]  /*8940*/  BSYNC B0 ;  /* 0x0000000000007941 */ /* 0x000fea0003800000 */
.L_x_577:
[----:B------:R-:W-:Y:S06]  /*8950*/  BAR.ARV 0xb, 0xa0 ;  /* 0x02c2800000007b1d */ /* 0x000fec0000002000 */
[----:B------:R-:W-:Y:S02]  /*8960*/  UIADD3 UR5, UR5, 0x2, URZ ;  /* 0x0000000205057890 */ /* 0x000fe4000fffe03f */
[----:B------:R-:W-:Y:S01]  /*8970*/  UIADD3 UR4, UR4, 0x1, URZ ;  /* 0x0000000104047890 */ /* 0x000fe2000fffe03f */
[----:B------:R-:W-:Y:S11]  /*8980*/  @P1 BRA `(.L_x_579) ;  /* 0xfffffff800c01947 */ /* 0x000ff6000383ffff */
[----:B------:R-:W-:-:S12]  /*8990*/  USHF.L.U32 UR6, UR5, 0xd, URZ ;  /* 0x0000000d05067899 */ /* 0x000fd8000800063f */
.L_x_566:
        /* <DEDUP_REMOVED lines=10> */
[----:B------:R-:W-:Y:S01]  /*8a40*/  ULEA UR4, UP0, UR11, UR4, 0x2 ;  /* 0x000000040b047291 */ /* 0x000fe2000f80103f */
[----:B------:R-:W-:-:S03]  /*8a50*/  UMOV UR13, 0x14f00000 ;  /* 0x14f00000000d7882 */ /* 0x000fc60000000000 */
[----:B------:R-:W-:-:S03]  /*8a60*/  ULEA.HI.X UR5, UR11, UR5, UR12, 0x2, UP0 ;  /* 0x000000050b057291 */ /* 0x000fc600080f140c */
[----:B------:R-:W-:Y:S01]  /*8a70*/  UMOV UR12, 0x0 ;  /* 0x00000000000c7882 */ /* 0x000fe20000000000 */
[----:B-1----:R-:W-:-:S03]  /*8a80*/  ULEA UR7, UR10, UR7, 0x18 ;  /* 0x000000070a077291 */ /* 0x002fc6000f8ec03f */
[----:B------:R-:W-:Y:S01]  /*8a90*/  UMOV UR10, 0x400 ;  /* 0x00000400000a7882 */ /* 0x000fe20000000000 */
[----:B------:R-:W-:-:S09]  /*8aa0*/  UIADD3 UR7, UR7, 0x10000, URZ ;  /* 0x0001000007077890 */ /* 0x000fd2000fffe03f */
[----:B------:R1:W-:Y:S02]  /*8ab0*/  UBLKRED.G.S.ADD.F32.RN [UR4], [UR7], UR10, desc[UR12] ;  /* 0x00000c04070073bb */ /* 0x0003e400080a140a */
[----:B-1----:R0:W-:Y:S02]  /*8ac0*/  UTMACMDFLUSH ;  /* 0x00000000000079b7 */ /* 0x0021e40000000000 */
.L_x_581:
[----:B------:R-:W-:Y:S05]  /*8ad0*/  BSYNC B0 ;  /* 0x0000000000007941 */ /* 0x000fea0003800000 */
.L_x_580:
[----:B------:R-:W-:Y:S06]  /*8ae0*/  BAR.SYNC.DEFER_BLOCKING 0xe, 0xa0 ;  /* 0x0382800000007b1d */ /* 0x000fec0000010000 */
[----:B------:R-:W-:Y:S04]  /*8af0*/  BSSY B0, `(.L_x_582) ;  /* 0x0000012000007945 */ /* 0x000fe80003800000 */
[----:B------:R-:W-:Y:S05]  /*8b00*/  @!P0 BRA `(.L_x_583) ;  /* 0x0000000000408947 */ /* 0x000fea0003800000 */
[----:B------:R-:W1:Y:S01]  /*8b10*/  S2UR UR7, SR_CgaCtaId ;  /* 0x00000000000779c3 */ /* 0x000e620000008800 */
[----:B------:R-:W-:Y:S01]  /*8b20*/  UIADD3 UR4, UR6, 0x1000, URZ ;  /* 0x0000100006047890 */ /* 0x000fe2000fffe03f */
[----:B------:R-:W-:Y:S01]  /*8b30*/  UMOV UR5, 0x400 ;  /* 0x0000040000057882 */ /* 0x000fe20000000000 */
[----:B------:R-:W-:Y:S02]  /*8b40*/  ULDC.64 UR10, c[0x0][0x2c0] ;  /* 0x0000b000000a7ab9 */ /* 0x000fe40000000a00 */
[----:B------:R-:W-:Y:S01]  /*8b50*/  UIADD3 UR12, UP0, UR4, UR8, URZ ;  /* 0x00000008040c7290 */ /* 0x000fe2000ff1e03f */
[----:B------:R-:W-:Y:S01]  /*8b60*/  UMOV UR13, 0x14f00000 ;  /* 0x14f00000000d7882 */ /* 0x000fe20000000000 */
[----:B-1----:R-:W-:Y:S02]  /*8b70*/  ULEA UR7, UR7, UR5, 0x18 ;  /* 0x0000000507077291 */ /* 0x002fe4000f8ec03f */
[----:B------:R-:W-:Y:S02]  /*8b80*/  ULEA.HI.X.SX32 UR5, UR4, UR19, 0x1, UP0 ;  /* 0x0000001304057291 */ /* 0x000fe400080f0e3f */
[----:B------:R-:W-:-:S02]  /*8b90*/  ULEA UR4, UP0, UR12, UR10, 0x2 ;  /* 0x0000000a0c047291 */ /* 0x000fc4000f80103f */
[----:B------:R-:W-:Y:S02]  /*8ba0*/  UIADD3 UR7, UR7, 0x14000, URZ ;  /* 0x0001400007077890 */ /* 0x000fe4000fffe03f */
[----:B------:R-:W-:Y:S01]  /*8bb0*/  ULEA.HI.X UR5, UR12, UR11, UR5, 0x2, UP0 ;  /* 0x0000000b0c057291 */ /* 0x000fe200080f1405 */
[----:B------:R-:W-:Y:S02]  /*8bc0*/  UMOV UR10, 0x400 ;  /* 0x00000400000a7882 */ /* 0x000fe40000000000 */
[----:B------:R-:W-:-:S06]  /*8bd0*/  UMOV UR12, 0x0 ;  /* 0x00000000000c7882 */ /* 0x000fcc0000000000 */
[----:B------:R1:W-:Y:S01]  /*8be0*/  UBLKRED.G.S.ADD.F32.RN [UR4], [UR7], UR10, desc[UR12] ;  /* 0x00000c04070073bb */ /* 0x0003e200080a140a */
[----:B------:R0:W-:Y:S01]  /*8bf0*/  UTMACMDFLUSH ;  /* 0x00000000000079b7 */ /* 0x0001e20000000000 */
[----:B-1----:R-:W-:-:S04]  /*8c00*/  DEPBAR.LE SB0, 0x1 ;  /* 0x000080400000791a */ /* 0x002fc80000000000 */
.L_x_583:
[----:B------:R-:W-:Y:S05]  /*8c10*/  BSYNC B0 ;  /* 0x0000000000007941 */ /* 0x000fea0003800000 */
.L_x_582:
[----:B------:R-:W-:Y:S06]  /*8c20*/  BAR.ARV 0xa, 0xa0 ;  /* 0x0282800000007b1d */ /* 0x000fec0000002000 */
[----:B------:R-:W-:Y:S04]  /*8c30*/  BSSY B0, `(.L_x_584) ;  /* 0x0000003000007945 */ /* 0x000fe80003800000 */
[----:B------:R-:W-:Y:S05]  /*8c40*/  @!P0 BRA `(.L_x_585) ;  /* 0x0000000000048947 */ /* 0x000fea0003800000 */
[----:B------:R-:W-:-:S04]  /*8c50*/  DEPBAR.LE SB0, 0x0 ;  /* 0x000080000000791a */ /* 0x000fc80000000000 */
.L_x_585:
[----:B------:R-:W-:Y:S05]  /*8c60*/  BSYNC B0 ;  /* 0x0000000000007941 */ /* 0x000fea0003800000 */
.L_x_584:
[----:B------:R-:W-:Y:S06]  /*8c70*/  BAR.ARV 0xb, 0xa0 ;  /* 0x02c2800000007b1d */ /* 0x000fec0000002000 */
[----:B------:R-:W-:Y:S05]  /*8c80*/  BRA `(.L_x_474) ;  /* 0x00000020009c7947 */ /* 0x000fea0003800000 */
.L_x_561:
[----:B------:R-:W-:Y:S01]  /*8c90*/  ULDC.64 UR4, c[0x0][0x8d8] ;  /* 0x0002360000047ab9 */ /* 0x000fe20000000a00 */
[----:B------:R-:W1:Y:S01]  /*8ca0*/  S2R R7, SR_CTAID.Z ;  /* 0x0000000000077919 */ /* 0x000e620000002700 */
[----:B------:R-:W-:Y:S01]  /*8cb0*/  ISETP.NE.U32.AND P0, PT, RZ, UR4, PT ;  /* 0x00000004ff007c0c */ /* 0x000fe2000bf05070 */
[----:B------:R-:W2:Y:S03]  /*8cc0*/  S2UR UR20, SR_CTAID.Y ;  /* 0x00000000001479c3 */ /* 0x000ea60000002600 */
[----:B------:R-:W-:-:S13]  /*8cd0*/  ISETP.NE.AND.EX P0, PT, RZ, UR5, PT, P0 ;  /* 0x00000005ff007c0c */ /* 0x000fda000bf05300 */
[----:B------:R-:W-:Y:S05]  /*8ce0*/  @!P0 BRA `(.L_x_586) ;  /* 0x0000000000108947 */ /* 0x000fea0003800000 */
[----:B------:R-:W1:Y:S02]  /*8cf0*/  LDC.64 R2, c[0x0][0x8d8] ;  /* 0x00023600ff027b82 */ /* 0x000e640000000a00 */
[----:B-1----:R-:W-:-:S05]  /*8d00*/  IMAD.WIDE R2, R7, 0x4, R2 ;  /* 0x0000000407027825 */ /* 0x002fca00078e0202 */
[----:B------:R1:W5:Y:S01]  /*8d10*/  LDG.E R5, desc[UR38][R2.64] ;  /* 0x0000002602057981 */ /* 0x000362000c1e1900 */
[----:B------:R-:W-:Y:S05]  /*8d20*/  BRA `(.L_x_587) ;  /* 0x00000000002c7947 */ /* 0x000fea0003800000 */
.L_x_586:
[----:B------:R-:W-:Y:S02]  /*8d30*/  ULDC.64 UR4, c[0x0][0x8d0] ;  /* 0x0002340000047ab9 */ /* 0x000fe40000000a00 */
[----:B------:R-:W-:-:S04]  /*8d40*/  ISETP.NE.U32.AND P0, PT, RZ, UR4, PT ;  /* 0x00000004ff007c0c */ /* 0x000fc8000bf05070 */
[----:B------:R-:W-:-:S13]  /*8d50*/  ISETP.NE.AND.EX P0, PT, RZ, UR5, PT, P0 ;  /* 0x00000005ff007c0c */ /* 0x000fda000bf05300 */
[----:B------:R-:W-:Y:S05]  /*8d60*/  @!P0 BRA `(.L_x_588) ;  /* 0x0000000000188947 */ /* 0x000fea0003800000 */
[----:B------:R-:W1:Y:S02]  /*8d70*/  LDC.64 R2, c[0x0][0x8d0] ;  /* 0x00023400ff027b82 */ /* 0x000e640000000a00 */
[----:B-1----:R-:W-:-:S05]  /*8d80*/  IMAD.WIDE R2, R7, 0x4, R2 ;  /* 0x0000000407027825 */ /* 0x002fca00078e0202 */
[----:B------:R-:W3:Y:S04]  /*8d90*/  LDG.E R5, desc[UR38][R2.64] ;  /* 0x0000002602057981 */ /* 0x000ee8000c1e1900 */
[----:B------:R-:W3:Y:S02]  /*8da0*/  LDG.E R0, desc[UR38][R2.64+0x4] ;  /* 0x0000042602007981 */ /* 0x000ee4000c1e1900 */
[----:B---3--:R-:W-:Y:S01]  /*8db0*/  IMAD.IADD R5, R0, 0x1, -R5 ;  /* 0x0000000100057824 */ /* 0x008fe200078e0a05 */
[----:B------:R-:W-:Y:S06]  /*8dc0*/  BRA `(.L_x_587) ;  /* 0x0000000000047947 */ /* 0x000fec0003800000 */
.L_x_588:
[----:B------:R-:W3:Y:S02]  /*8dd0*/  LDC R5, c[0x0][0x8bc] ;  /* 0x00022f00ff057b82 */ /* 0x000ee40000000800 */
.L_x_587:
[----:B------:R-:W4:Y:S01]  /*8de0*/  S2R R14, SR_CTAID.X ;  /* 0x00000000000e7919 */ /* 0x000f220000002500 */
[----:B------:R-:W-:Y:S02]  /*8df0*/  IMAD.MOV.U32 R0, RZ, RZ, 0x1 ;  /* 0x00000001ff007424 */ /* 0x000fe400078e00ff */
[----:B------:R-:W-:Y:S02]  /*8e00*/  IMAD.MOV.U32 R9, RZ, RZ, RZ ;  /* 0x000000ffff097224 */ /* 0x000fe400078e00ff */
[----:B----4-:R-:W-:-:S05]  /*8e10*/  IMAD.SHL.U32 R14, R14, 0x80, RZ ;  /* 0x000000800e0e7824 */ /* 0x010fca00078e00ff */
[----:B---3-5:R-:W-:-:S04]  /*8e20*/  ISETP.GE.AND P0, PT, R14, R5, PT ;  /* 0x000000050e00720c */ /* 0x028fc80003f06270 */
[----:B-1----:R-:W-:-:S04]  /*8e30*/  SEL R8, R7, 0xffffffff, !P0 ;  /* 0xffffffff07087807 */ /* 0x002fc80004000000 */
[----:B------:R-:W-:-:S13]  /*8e40*/  ISETP.GE.AND P0, PT, R8, RZ, PT ;  /* 0x000000ff0800720c */ /* 0x000fda0003f06270 */
[----:B------:R-:W-:Y:S05]  /*8e50*/  @!P0 BRA `(.L_x_589) ;  /* 0x0000001c00948947 */ /* 0x000fea0003800000 */
[----:B------:R-:W1:Y:S08]  /*8e60*/  LDC.64 R10, c[0x0][0x770] ;  /* 0x0001dc00ff0a7b82 */ /* 0x000e700000000a00 */
[----:B------:R-:W3:Y:S08]  /*8e70*/  LDC.64 R6, c[0x0][0x770] ;  /* 0x0001dc00ff067b82 */ /* 0x000ef00000000a00 */
[----:B------:R-:W4:Y:S01]  /*8e80*/  LDC.64 R4, c[0x0][0x778] ;  /* 0x0001de00ff047b82 */ /* 0x000f220000000a00 */
[----:B-1----:R-:W-:-:S07]  /*8e90*/  ISETP.NE.U32.AND P1, PT, R10, RZ, PT ;  /* 0x000000ff0a00720c */ /* 0x002fce0003f25070 */
[----:B------:R-:W1:Y:S01]  /*8ea0*/  LDC.64 R2, c[0x0][0x780] ;  /* 0x0001e000ff027b82 */ /* 0x000e620000000a00 */
[----:B------:R-:W-:Y:S01]  /*8eb0*/  ISETP.NE.AND.EX P1, PT, R11, RZ, PT, P1 ;  /* 0x000000ff0b00720c */ /* 0x000fe20003f25310 */
[----:B---3--:R-:W-:Y:S01]  /*8ec0*/  IMAD.WIDE R6, R8, 0x4, R6 ;  /* 0x0000000408067825 */ /* 0x008fe200078e0206 */
[----:B----4-:R-:W-:-:S11]  /*8ed0*/  ISETP.NE.U32.AND P0, PT, R4, RZ, PT ;  /* 0x000000ff0400720c */ /* 0x010fd60003f05070 */
[----:B------:R-:W3:Y:S01]  /*8ee0*/  @P1 LDG.E R9, desc[UR38][R6.64] ;  /* 0x0000002606091981 */ /* 0x000ee2000c1e1900 */
[----:B------:R-:W-:-:S03]  /*8ef0*/  ISETP.NE.AND.EX P0, PT, R5, RZ, PT, P0 ;  /* 0x000000ff0500720c */ /* 0x000fc60003f05300 */
[----:B------:R-:W4:Y:S01]  /*8f00*/  @P1 LDG.E R15, desc[UR38][R6.64] ;  /* 0x00000026060f1981 */ /* 0x000f22000c1e1900 */
[----:B-1----:R-:W-:-:S04]  /*8f10*/  ISETP.NE.U32.AND P2, PT, R2, RZ, PT ;  /* 0x000000ff0200720c */ /* 0x002fc80003f45070 */
[----:B------:R-:W-:-:S05]  /*8f20*/  ISETP.NE.AND.EX P2, PT, R3, RZ, PT, P2 ;  /* 0x000000ff0300720c */ /* 0x000fca0003f45320 */
[----:B------:R-:W1:Y:S08]  /*8f30*/  @P0 LDC.64 R2, c[0x0][0x778] ;  /* 0x0001de00ff020b82 */ /* 0x000e700000000a00 */
[----:B------:R-:W2:Y:S01]  /*8f40*/  @P2 LDC.64 R12, c[0x0][0x780] ;  /* 0x0001e000ff0c2b82 */ /* 0x000ea20000000a00 */
[----:B------:R-:W-:Y:S01]  /*8f50*/  IMAD.MOV.U32 R5, RZ, RZ, RZ ;  /* 0x000000ffff057224 */ /* 0x000fe200078e00ff */
[----:B------:R-:W-:Y:S01]  /*8f60*/  ULDC UR4, c[0x0][0x280] ;  /* 0x0000a00000047ab9 */ /* 0x000fe20000000800 */
[----:B-1----:R-:W-:-:S05]  /*8f70*/  @P0 IMAD.WIDE R2, R8, 0x4, R2 ;  /* 0x0000000408020825 */ /* 0x002fca00078e0202 */
[----:B------:R2:W5:Y:S01]  /*8f80*/  @P0 LDG.E R5, desc[UR38][R2.64] ;  /* 0x0000002602050981 */ /* 0x000562000c1e1900 */
[----:B------:R-:W-:Y:S02]  /*8f90*/  IMAD.U32 R4, RZ, RZ, UR4 ;  /* 0x00000004ff047e24 */ /* 0x000fe4000f8e00ff */
[----:B--2---:R-:W-:Y:S01]  /*8fa0*/  @P2 IMAD.WIDE R2, R8, 0x4, R12 ;  /* 0x0000000408022825 */ /* 0x004fe200078e020c */
[----:B------:R-:W-:-:S04]  /*8fb0*/  VOTEU.ANY UP0, P1 ;  /* 0x00000000003f7886 */ /* 0x000fc80000800100 */
[----:B------:R1:W5:Y:S02]  /*8fc0*/  @P2 LDG.E R4, desc[UR38][R2.64] ;  /* 0x0000002602042981 */ /* 0x000364000c1e1900 */
[----:B-1----:R-:W-:Y:S01]  /*8fd0*/  CS2R R2, SRZ ;  /* 0x0000000000027805 */ /* 0x002fe2000001ff00 */
[----:B---3--:R-:W-:-:S05]  /*8fe0*/  @P1 IMAD R9, R8, 0x40, R9 ;  /* 0x0000004008091824 */ /* 0x008fca00078e0209 */
[----:B------:R-:W-:-:S04]  /*8ff0*/  @P1 SHF.R.S32.HI R12, RZ, 0x1f, R9 ;  /* 0x0000001fff0c1819 */ /* 0x000fc80000011409 */
[----:B------:R-:W-:-:S04]  /*9000*/  @P1 LEA.HI R12, R12, R9, RZ, 0x6 ;  /* 0x000000090c0c1211 */ /* 0x000fc800078f30ff */
[----:B------:R-:W-:Y:S02]  /*9010*/  @P1 LOP3.LUT R12, R12, 0xffffffc0, RZ, 0xc0, !PT ;  /* 0xffffffc00c0c1812 */ /* 0x000fe400078ec0ff */
[----:B----4-:R-:W-:Y:S02]  /*9020*/  @P1 R2UR UR4, R15 ;  /* 0x000000000f0412ca */ /* 0x010fe400000e0000 */
[--C-:B------:R-:W-:Y:S01]  /*9030*/  @P1 SHF.R.S32.HI R9, RZ, 0x1f, R12.reuse ;  /* 0x0000001fff091819 */ /* 0x100fe2000001140c */
[----:B------:R-:W-:-:S04]  /*9040*/  @P1 IMAD.MOV.U32 R2, RZ, RZ, R12 ;  /* 0x000000ffff021224 */ /* 0x000fc800078e000c */
[----:B------:R-:W-:Y:S01]  /*9050*/  @P1 IMAD.MOV.U32 R3, RZ, RZ, R9 ;  /* 0x000000ffff031224 */ /* 0x000fe200078e0009 */
[----:B------:R-:W-:Y:S07]  /*9060*/  @P2 BRA `(.L_x_590) ;  /* 0x0000000000102947 */ /* 0x000fee0003800000 */
[----:B------:R-:W-:Y:S05]  /*9070*/  @!P1 BRA `(.L_x_590) ;  /* 0x00000000000c9947 */ /* 0x000fea0003800000 */
[----:B------:R-:W2:Y:S04]  /*9080*/  LDG.E R9, desc[UR38][R6.64] ;  /* 0x0000002606097981 */ /* 0x000ea8000c1e1900 */
[----:B-----5:R-:W2:Y:S02]  /*9090*/  LDG.E R4, desc[UR38][R6.64+0x4] ;  /* 0x0000042606047981 */ /* 0x020ea4000c1e1900 */
[----:B--2---:R-:W-:-:S07]  /*90a0*/  IMAD.IADD R4, R4, 0x1, -R9 ;  /* 0x0000000104047824 */ /* 0x004fce00078e0a09 */
.L_x_590:
[----:B-----5:R-:W-:Y:S01]  /*90b0*/  ISETP.GE.AND P1, PT, R4, 0x1, PT ;  /* 0x000000010400780c */ /* 0x020fe20003f26270 */
[----:B------:R-:W-:Y:S01]  /*90c0*/  UMOV UR35, URZ ;  /* 0x0000003f00237c82 */ /* 0x000fe20008000000 */
[----:B------:R-:W-:Y:S01]  /*90d0*/  @UP0 UMOV UR35, UR4 ;  /* 0x0000000400230c82 */ /* 0x000fe20008000000 */
[----:B------:R-:W-:-:S10]  /*90e0*/  IMAD.MOV.U32 R9, RZ, RZ, RZ ;  /* 0x000000ffff097224 */ /* 0x000fd400078e00ff */
[----:B------:R-:W-:Y:S05]  /*90f0*/  @!P1 BRA `(.L_x_589) ;  /* 0x0000001800ec9947 */ /* 0x000fea0003800000 */
[----:B------:R-:W1:Y:S01]  /*9100*/  S2R R9, SR_CTAID.Y ;  /* 0x0000000000097919 */ /* 0x000e620000002600 */
[----:B------:R-:W2:Y:S01]  /*9110*/  LDC.64 R12, c[0x0][0x718] ;  /* 0x0001c600ff0c7b82 */ /* 0x000ea20000000a00 */
[----:B------:R-:W-:Y:S01]  /*9120*/  ISETP.NE.U32.AND P1, PT, R10, RZ, PT ;  /* 0x000000ff0a00720c */ /* 0x000fe20003f25070 */
[----:B------:R-:W-:Y:S01]  /*9130*/  ULDC UR4, c[0x0][0x2e8] ;  /* 0x0000ba0000047ab9 */ /* 0x000fe20000000800 */
[----:B------:R-:W-:Y:S01]  /*9140*/  R2UR UR13, R8 ;  /* 0x00000000080d72ca */ /* 0x000fe200000e0000 */
[----:B------:R-:W-:Y:S01]  /*9150*/  VOTEU.ANY UP1, P0 ;  /* 0x00000000003f7886 */ /* 0x000fe20000020100 */
[----:B------:R-:W-:Y:S02]  /*9160*/  ISETP.NE.AND.EX P1, PT, R11, RZ, PT, P1 ;  /* 0x000000ff0b00720c */ /* 0x000fe40003f25310 */
[----:B------:R-:W-:Y:S02]  /*9170*/  ELECT P0, URZ, PT ;  /* 0x00000000003f782f */ /* 0x000fe40003800000 */
[----:B------:R-:W-:Y:S01]  /*9180*/  SHF.R.S32.HI R8, RZ, 0x1f, R8 ;  /* 0x0000001fff087819 */ /* 0x000fe20000011408 */
[----:B------:R-:W3:Y:S01]  /*9190*/  LDC.64 R10, c[0x0][0x720] ;  /* 0x0001c800ff0a7b82 */ /* 0x000ee20000000a00 */
[----:B------:R-:W-:Y:S01]  /*91a0*/  MOV R7, R3 ;  /* 0x0000000300077202 */ /* 0x000fe20000000f00 */
[----:B------:R-:W-:Y:S01]  /*91b0*/  UMOV UR12, UR20 ;  /* 0x00000014000c7c82 */ /* 0x000fe20008000000 */
[----:B------:R-:W-:Y:S01]  /*91c0*/  SEL R8, R8, RZ, !P1 ;  /* 0x000000ff08087207 */ /* 0x000fe20004800000 */
[----:B------:R-:W-:Y:S01]  /*91d0*/  BSSY B0, `(.L_x_589) ;  /* 0x00001ad000007945 */ /* 0x000fe20003800000 */
[----:B------:R-:W-:-:S02]  /*91e0*/  R2UR UR11, R14 ;  /* 0x000000000e0b72ca */ /* 0x000fc400000e0000 */
[----:B------:R-:W-:Y:S01]  /*91f0*/  R2UR UR8, R5 ;  /* 0x00000000050872ca */ /* 0x000fe200000e0000 */
[----:B------:R-:W-:Y:S01]  /*9200*/  VOTEU.ANY UP0, P1 ;  /* 0x00000000003f7886 */ /* 0x000fe20000800100 */
[----:B------:R-:W-:Y:S02]  /*9210*/  USEL UR21, UR13, URZ, !UP0 ;  /* 0x0000003f0d157287 */ /* 0x000fe4000c000000 */
[----:B------:R-:W-:Y:S02]  /*9220*/  UISETP.NE.AND UP0, UPT, UR4, 0x1, UPT ;  /* 0x000000010400788c */ /* 0x000fe4000bf05270 */
[----:B------:R-:W-:-:S07]  /*9230*/  USEL UR13, UR13, URZ, !UP1 ;  /* 0x0000003f0d0d7287 */ /* 0x000fce000c800000 */
[----:B------:R-:W-:Y:S01]  /*9240*/  UIADD3 UR11, UR11, UR8, URZ ;  /* 0x000000080b0b7290 */ /* 0x000fe2000fffe03f */
[----:B-1----:R-:W-:Y:S01]  /*9250*/  SHF.R.S32.HI R9, RZ, 0x1f, R9 ;  /* 0x0000001fff097819 */ /* 0x002fe20000011409 */
[----:B------:R-:W-:Y:S01]  /*9260*/  @UP0 ULDC UR6, c[0x0][0x2ec] ;  /* 0x0000bb0000060ab9 */ /* 0x000fe20000000800 */
[----:B------:R-:W-:Y:S01]  /*9270*/  @UP0 ULDC UR8, c[0x0][0x2f0] ;  /* 0x0000bc0000080ab9 */ /* 0x000fe20000000800 */
[----:B------:R-:W-:Y:S02]  /*9280*/  UIMAD.WIDE.U32 UR6, UR20, UR6, URZ ;  /* 0x00000006140672a5 */ /* 0x000fe4000f8e003f */
[----:B--2---:R-:W-:Y:S02]  /*9290*/  IMAD R6, R9, R12, RZ ;  /* 0x0000000c09067224 */ /* 0x004fe400078e02ff */
[----:B------:R-:W-:Y:S02]  /*92a0*/  @UP0 USHF.R.U32.HI UR12, URZ, UR8, UR7 ;  /* 0x000000083f0c0299 */ /* 0x000fe40008011607 */
[----:B------:R-:W-:-:S02]  /*92b0*/  IMAD R13, R13, UR20, R6 ;  /* 0x000000140d0d7c24 */ /* 0x000fc4000f8e0206 */
[----:B------:R-:W-:-:S04]  /*92c0*/  IMAD.MOV.U32 R6, RZ, RZ, R2 ;  /* 0x000000ffff067224 */ /* 0x000fc800078e0002 */
[----:B------:R-:W-:-:S04]  /*92d0*/  IMAD.WIDE.U32 R2, R12, UR20, R6 ;  /* 0x000000140c027c25 */ /* 0x000fc8000f8e0006 */
[----:B---3--:R-:W-:Y:S02]  /*92e0*/  IMAD R12, R8, R10, RZ ;  /* 0x0000000a080c7224 */ /* 0x008fe400078e02ff */
[----:B------:R-:W-:Y:S02]  /*92f0*/  IMAD.IADD R3, R3, 0x1, R13 ;  /* 0x0000000103037824 */ /* 0x000fe400078e020d */
[----:B------:R-:W-:Y:S02]  /*9300*/  IMAD R15, R11, UR21, R12 ;  /* 0x000000150b0f7c24 */ /* 0x000fe4000f8e020c */
[----:B------:R-:W1:Y:S01]  /*9310*/  LDC.64 R12, c[0x0][0x700] ;  /* 0x0001c000ff0c7b82 */ /* 0x000e620000000a00 */
[----:B------:R-:W-:-:S04]  /*9320*/  IMAD.WIDE.U32 R2, R10, UR21, R2 ;  /* 0x000000150a027c25 */ /* 0x000fc8000f8e0002 */
[----:B------:R-:W-:-:S03]  /*9330*/  IMAD.IADD R3, R3, 0x1, R15 ;  /* 0x0000000103037824 */ /* 0x000fc600078e020f */
[----:B------:R-:W2:Y:S01]  /*9340*/  LDC.64 R10, c[0x0][0x730] ;  /* 0x0001cc00ff0a7b82 */ /* 0x000ea20000000a00 */
[----:B-1----:R-:W-:-:S04]  /*9350*/  LEA R12, P1, R2, R12, 0x2 ;  /* 0x0000000c020c7211 */ /* 0x002fc800078210ff */
[----:B------:R-:W-:Y:S02]  /*9360*/  LEA.HI.X R13, R2, R13, R3, 0x2, P1 ;  /* 0x0000000d020d7211 */ /* 0x000fe400008f1403 */
[----:B------:R-:W-:Y:S01]  /*9370*/  R2UR UR4, R12 ;  /* 0x000000000c0472ca */ /* 0x000fe200000e0000 */
[----:B--2---:R-:W-:Y:S01]  /*9380*/  IMAD R2, R9, R10, RZ ;  /* 0x0000000a09027224 */ /* 0x004fe200078e02ff */
[----:B------:R-:W-:Y:S01]  /*9390*/  R2UR UR5, R13 ;  /* 0x000000000d0572ca */ /* 0x000fe200000e0000 */
[----:B------:R-:W-:-:S04]  /*93a0*/  IMAD.WIDE.U32 R6, R10, UR20, R6 ;  /* 0x000000140a067c25 */ /* 0x000fc8000f8e0006 */
[----:B------:R-:W-:Y:S02]  /*93b0*/  IMAD R11, R11, UR20, R2 ;  /* 0x000000140b0b7c24 */ /* 0x000fe4000f8e0202 */
[----:B------:R-:W1:Y:S01]  /*93c0*/  LDC.64 R2, c[0x0][0x738] ;  /* 0x0001ce00ff027b82 */ /* 0x000e620000000a00 */
[----:B------:R-:W-:Y:S02]  /*93d0*/  IMAD.MOV.U32 R9, RZ, RZ, RZ ;  /* 0x000000ffff097224 */ /* 0x000fe400078e00ff */
[----:B------:R-:W-:Y:S02]  /*93e0*/  IMAD.IADD R7, R7, 0x1, R11 ;  /* 0x0000000107077824 */ /* 0x000fe400078e020b */
[----:B-1----:R-:W-:Y:S02]  /*93f0*/  IMAD R8, R8, R2, RZ ;  /* 0x0000000208087224 */ /* 0x002fe400078e02ff */
[----:B------:R-:W-:-:S04]  /*9400*/  IMAD.WIDE.U32 R6, R2, UR21, R6 ;  /* 0x0000001502067c25 */ /* 0x000fc8000f8e0006 */
[----:B------:R-:W-:Y:S01]  /*9410*/  IMAD R11, R3, UR21, R8 ;  /* 0x00000015030b7c24 */ /* 0x000fe2000f8e0208 */
[----:B------:R-:W-:Y:S06]  /*9420*/  @!P0 BRA `(.L_x_591) ;  /* 0x00000018001c8947 */ /* 0x000fec0003800000 */
[----:B------:R-:W1:Y:S01]  /*9430*/  S2R R3, SR_CgaCtaId ;  /* 0x0000000000037919 */ /* 0x000e620000008800 */
[----:B------:R-:W-:Y:S01]  /*9440*/  MOV R12, 0x400 ;  /* 0x00000400000c7802 */ /* 0x000fe20000000f00 */
[----:B------:R-:W2:Y:S03]  /*9450*/  S2R R16, SR_TID.X ;  /* 0x0000000000107919 */ /* 0x000ea60000002100 */
[----:B-1----:R-:W-:Y:S01]  /*9460*/  LEA R12, R3, R12, 0x18 ;  /* 0x0000000c030c7211 */ /* 0x002fe200078ec0ff */
[----:B------:R-:W-:Y:S01]  /*9470*/  IMAD.MOV.U32 R3, RZ, RZ, 0x1 ;  /* 0x00000001ff037424 */ /* 0x000fe200078e00ff */
[----:B--2---:R-:W-:-:S04]  /*9480*/  LOP3.LUT R16, R16, 0x7f, RZ, 0xc0, !PT ;  /* 0x0000007f10107812 */ /* 0x004fc800078ec0ff */
[----:B------:R-:W-:Y:S02]  /*9490*/  SHF.L.U32 R3, R3, 0x1f, RZ ;  /* 0x0000001f03037819 */ /* 0x000fe400000006ff */
[----:B------:R-:W-:Y:S02]  /*94a0*/  ISETP.NE.AND P0, PT, R16, RZ, PT ;  /* 0x000000ff1000720c */ /* 0x000fe40003f05270 */
[----:B------:R-:W1:Y:S02]  /*94b0*/  SYNCS.PHASECHK.TRANS64.TRYWAIT P1, [R12+URZ+0x30820], R3 ;  /* 0x030820030c0075a7 */ /* 0x000e64000802017f */
[----:B-1----:R-:W-:Y:S09]  /*94c0*/  @!P1 BRA `(.L_x_592) ;  /* 0x0000001800ec9947 */ /* 0x002ff20003800000 */
.L_x_620:
[----:B------:R-:W-:Y:S02]  /*94d0*/  IMAD.IADD R11, R7, 0x1, R11 ;  /* 0x00000001070b7824 */ /* 0x000fe400078e020b */
        /* <DEDUP_REMOVED lines=8> */
.L_x_593:
[----:B-1----:R-:W1:Y:S01]  /*9560*/  LDC.64 R2, c[0x0][0x198] ;  /* 0x00006600ff027b82 */ /* 0x002e620000000a00 */
[----:B------:R-:W-:Y:S01]  /*9570*/  R2UR UR8, R12 ;  /* 0x000000000c0872ca */ /* 0x000fe200000e0000 */
[----:B------:R-:W-:Y:S01]  /*9580*/  UMOV UR22, 0x0 ;  /* 0x0000000000167882 */ /* 0x000fe20000000000 */
[----:B------:R-:W-:Y:S01]  /*9590*/  UMOV UR23, 0x14f00000 ;  /* 0x14f0000000177882 */ /* 0x000fe20000000000 */
[----:B------:R-:W-:Y:S01]  /*95a0*/  UMOV UR34, URZ ;  /* 0x0000003f00227c82 */ /* 0x000fe20008000000 */
[----:B------:R-:W-:Y:S01]  /*95b0*/  UMOV UR36, UR20 ;  /* 0x0000001400247c82 */ /* 0x000fe20008000000 */
[----:B------:R-:W-:Y:S01]  /*95c0*/  UMOV UR37, UR21 ;  /* 0x0000001500257c82 */ /* 0x000fe20008000000 */
[----:B------:R-:W-:Y:S01]  /*95d0*/  UMOV UR18, 0x40 ;  /* 0x0000004000127882 */ /* 0x000fe20000000000 */
[----:B------:R-:W-:Y:S01]  /*95e0*/  UMOV UR19, UR35 ;  /* 0x0000002300137c82 */ /* 0x000fe20008000000 */
[----:B------:R-:W-:Y:S01]  /*95f0*/  UMOV UR10, 0x10 ;  /* 0x00000010000a7882 */ /* 0x000fe20000000000 */
[----:B------:R-:W-:Y:S01]  /*9600*/  IMAD.MOV.U32 R5, RZ, RZ, 0x10000 ;  /* 0x00010000ff057424 */ /* 0x000fe200078e00ff */
[----:B------:R-:W-:Y:S01]  /*9610*/  UMOV UR30, 0x0 ;  /* 0x00000000001e7882 */ /* 0x000fe20000000000 */
[----:B------:R-:W-:Y:S01]  /*9620*/  UMOV UR31, 0x10000000 ;  /* 0x10000000001f7882 */ /* 0x000fe20000000000 */
[----:B------:R-:W-:Y:S01]  /*9630*/  UMOV UR50, 0x40 ;  /* 0x0000004000327882 */ /* 0x000fe20000000000 */
[----:B------:R-:W-:-:S02]  /*9640*/  UIADD3 UR32, UR8, 0x18000, URZ ;  /* 0x0001800008207890 */ /* 0x000fc4000fffe03f */
[----:B------:R-:W-:Y:S02]  /*9650*/  UIADD3 UR33, UR8, 0x30810, URZ ;  /* 0x0003081008217890 */ /* 0x000fe4000fffe03f */
[----:B------:R-:W-:Y:S02]  /*9660*/  UIADD3 UR16, UR8, 0x1a000, URZ ;  /* 0x0001a00008107890 */ /* 0x000fe4000fffe03f */
[----:B------:R-:W-:Y:S02]  /*9670*/  UIADD3 UR24, UR8, 0x28000, URZ ;  /* 0x0002800008187890 */ /* 0x000fe4000fffe03f */
[----:B------:R-:W-:Y:S01]  /*9680*/  UIADD3 UR9, UR8, 0x30800, URZ ;  /* 0x0003080008097890 */ /* 0x000fe2000fffe03f */
[----:B-1----:R-:W-:Y:S01]  /*9690*/  IMAD.MOV.U32 R9, RZ, RZ, R2 ;  /* 0x000000ffff097224 */ /* 0x002fe200078e0002 */
[----:B------:R-:W-:Y:S01]  /*96a0*/  UMOV UR17, UR33 ;  /* 0x0000002100117c82 */ /* 0x000fe20008000000 */
[----:B------:R-:W-:Y:S01]  /*96b0*/  IMAD.MOV.U32 R8, RZ, RZ, R3 ;  /* 0x000000ffff087224 */ /* 0x000fe200078e0003 */
[----:B------:R-:W-:Y:S01]  /*96c0*/  UMOV UR25, UR33 ;  /* 0x0000002100197c82 */ /* 0x000fe20008000000 */
[----:B------:R-:W-:Y:S01]  /*96d0*/  UIADD3 UR48, UR8, 0x4000, URZ ;  /* 0x0000400008307890 */ /* 0x000fe2000fffe03f */
[----:B------:R-:W-:Y:S01]  /*96e0*/  IADD3 R0, P1, R9, 0x2f0, RZ ;  /* 0x000002f009007810 */ /* 0x000fe20007f3e0ff */
[----:B------:R-:W-:Y:S01]  /*96f0*/  UIADD3 UR40, UR8, 0x8000, URZ ;  /* 0x0000800008287890 */ /* 0x000fe2000fffe03f */
[----:B------:R-:W-:-:S02]  /*9700*/  UMOV UR51, UR11 ;  /* 0x0000000b00337c82 */ /* 0x000fc40008000000 */
[----:B------:R-:W-:Y:S01]  /*9710*/  R2UR UR6, R0 ;  /* 0x00000000000672ca */ /* 0x000fe200000e0000 */
[----:B------:R-:W-:Y:S01]  /*9720*/  UMOV UR52, UR12 ;  /* 0x0000000c00347c82 */ /* 0x000fe20008000000 */
[C---:B------:R-:W-:Y:S01]  /*9730*/  IADD3 R0, P2, R9.reuse, 0x3f0, RZ ;  /* 0x000003f009007810 */ /* 0x040fe20007f5e0ff */
[----:B------:R-:W-:Y:S01]  /*9740*/  UMOV UR53, UR13 ;  /* 0x0000000d00357c82 */ /* 0x000fe20008000000 */
[----:B------:R-:W-:Y:S01]  /*9750*/  UMOV UR49, UR9 ;  /* 0x0000000900317c82 */ /* 0x000fe20008000000 */
[----:B------:R-:W-:Y:S01]  /*9760*/  UMOV UR43, UR11 ;  /* 0x0000000b002b7c82 */ /* 0x000fe20008000000 */
[----:B------:R-:W-:Y:S01]  /*9770*/  R2UR UR46, R0 ;  /* 0x00000000002e72ca */ /* 0x000fe200000e0000 */
[--C-:B------:R-:W-:Y:S01]  /*9780*/  IMAD.X R0, RZ, RZ, R8.reuse, P1 ;  /* 0x000000ffff007224 */ /* 0x100fe200008e0608 */
[----:B------:R-:W-:Y:S01]  /*9790*/  IADD3 R2, P1, R9, 0xf0, RZ ;  /* 0x000000f009027810 */ /* 0x000fe20007f3e0ff */
[----:B------:R-:W-:Y:S01]  /*97a0*/  UMOV UR44, UR12 ;  /* 0x0000000c002c7c82 */ /* 0x000fe20008000000 */
[----:B------:R-:W-:Y:S01]  /*97b0*/  UMOV UR45, UR13 ;  /* 0x0000000d002d7c82 */ /* 0x000fe20008000000 */
[----:B------:R-:W-:Y:S01]  /*97c0*/  UMOV UR42, UR34 ;  /* 0x00000022002a7c82 */ /* 0x000fe20008000000 */
[----:B------:R-:W-:Y:S01]  /*97d0*/  R2UR UR14, R2 ;  /* 0x00000000020e72ca */ /* 0x000fe200000e0000 */
[--C-:B------:R-:W-:Y:S01]  /*97e0*/  IMAD.X R3, RZ, RZ, R8.reuse, P1 ;  /* 0x000000ffff037224 */ /* 0x100fe200008e0608 */
[----:B------:R-:W-:Y:S01]  /*97f0*/  R2UR UR7, R0 ;  /* 0x00000000000772ca */ /* 0x000fe200000e0000 */
[----:B------:R-:W-:Y:S01]  /*9800*/  IMAD.X R0, RZ, RZ, R8, P2 ;  /* 0x000000ffff007224 */ /* 0x000fe200010e0608 */
[----:B------:R-:W-:Y:S01]  /*9810*/  ISETP.GE.AND P1, PT, R4, 0x41, PT ;  /* 0x000000410400780c */ /* 0x000fe20003f26270 */
[----:B------:R-:W-:Y:S01]  /*9820*/  UMOV UR41, UR9 ;  /* 0x0000000900297c82 */ /* 0x000fe20008000000 */
[----:B------:R-:W-:Y:S01]  /*9830*/  R2UR UR15, R3 ;  /* 0x00000000030f72ca */ /* 0x000fe200000e0000 */
[----:B------:R-:W-:Y:S01]  /*9840*/  UMOV UR26, 0x40 ;  /* 0x00000040001a7882 */ /* 0x000fe20000000000 */
[----:B------:R-:W-:Y:S01]  /*9850*/  R2UR UR47, R0 ;  /* 0x00000000002f72ca */ /* 0x000fe200000e0000 */
[----:B------:R-:W-:Y:S01]  /*9860*/  UMOV UR27, UR11 ;  /* 0x0000000b001b7c82 */ /* 0x000fe20008000000 */
[----:B------:R-:W-:Y:S01]  /*9870*/  UMOV UR28, UR12 ;  /* 0x0000000c001c7c82 */ /* 0x000fe20008000000 */
[----:B------:R-:W-:Y:S01]  /*9880*/  UMOV UR29, UR13 ;  /* 0x0000000d001d7c82 */ /* 0x000fe20008000000 */
[----:B------:R-:W-:-:S07]  /*9890*/  IMAD.MOV.U32 R0, RZ, RZ, RZ ;  /* 0x000000ffff007224 */ /* 0x000fce00078e00ff */
[----:B------:R-:W-:Y:S01]  /*98a0*/  UTMALDG.4D [UR32], [UR14], desc[UR22] ;  /* 0x000016200e0075b4 */ /* 0x000fe20008019000 */
[----:B------:R-:W-:Y:S01]  /*98b0*/  UTMALDG.4D [UR16], [UR14], desc[UR22] ;  /* 0x000016100e0075b4 */ /* 0x000fe20008019000 */
[----:B------:R1:W-:Y:S01]  /*98c0*/  UBLKCP.S.G [UR24], [UR4], UR10 ;  /* 0x00000018040073ba */ /* 0x0003e2000800020a */
[----:B------:R2:W-:Y:S02]  /*98d0*/  SYNCS.ARRIVE.TRANS64 RZ, [R12+URZ+0x30800], R5 ;  /* 0x030800050cff79a7 */ /* 0x0005e4000800003f */
[----:B--2---:R-:W-:Y:S01]  /*98e0*/  IMAD.MOV.U32 R5, RZ, RZ, RZ ;  /* 0x000000ffff057224 */ /* 0x004fe200078e00ff */
[----:B-1----:R-:W-:Y:S01]  /*98f0*/  UIADD3 UR24, UR8, 0xc000, URZ ;  /* 0x0000c00008187890 */ /* 0x002fe2000fffe03f */
[----:B------:R-:W-:Y:S01]  /*9900*/  UMOV UR10, UR34 ;  /* 0x00000022000a7c82 */ /* 0x000fe20008000000 */
[----:B------:R-:W-:Y:S01]  /*9910*/  UMOV UR25, UR9 ;  /* 0x0000000900197c82 */ /* 0x000fe20008000000 */
[----:B------:R1:W-:Y:S01]  /*9920*/  UTMALDG.4D [UR8], [UR6], desc[UR30] ;  /* 0x00001e08060075b4 */ /* 0x0003e20008019000 */
[----:B------:R1:W-:Y:S01]  /*9930*/  UTMALDG.4D [UR48], [UR6], desc[UR30] ;  /* 0x00001e30060075b4 */ /* 0x0003e20008019000 */
[----:B------:R1:W-:Y:S04]  /*9940*/  UTMALDG.4D [UR40], [UR46], desc[UR30] ;  /* 0x00001e282e0075b4 */ /* 0x0003e80008019000 */
[----:B------:R1:W-:Y:S02]  /*9950*/  UTMALDG.4D [UR24], [UR46], desc[UR30] ;  /* 0x00001e182e0075b4 */ /* 0x0003e40008019000 */
[----:B-1----:R-:W-:Y:S05]  /*9960*/  @!P1 BRA `(.L_x_594) ;  /* 0x0000000c00f09947 */ /* 0x002fea0003800000 */
[----:B------:R-:W1:Y:S01]  /*9970*/  S2R R13, SR_TID.X ;  /* 0x00000000000d7919 */ /* 0x000e620000002100 */
[C---:B------:R-:W-:Y:S01]  /*9980*/  VIADD R0, R4.reuse, 0x3f ;  /* 0x0000003f04007836 */ /* 0x040fe20000000000 */
[----:B------:R-:W-:Y:S01]  /*9990*/  ISETP.GE.AND P1, PT, R4, 0x81, PT ;  /* 0x000000810400780c */ /* 0x000fe20003f26270 */
[----:B------:R-:W-:Y:S02]  /*99a0*/  IMAD.MOV.U32 R10, RZ, RZ, 0x1 ;  /* 0x00000001ff0a7424 */ /* 0x000fe400078e00ff */
[----:B------:R-:W-:Y:S01]  /*99b0*/  IMAD.MOV.U32 R19, RZ, RZ, RZ ;  /* 0x000000ffff137224 */ /* 0x000fe200078e00ff */
[----:B------:R-:W-:-:S04]  /*99c0*/  SHF.R.S32.HI R5, RZ, 0x1f, R0 ;  /* 0x0000001fff057819 */ /* 0x000fc80000011400 */
[----:B------:R-:W-:Y:S01]  /*99d0*/  LEA.HI R5, R5, R0, RZ, 0x6 ;  /* 0x0000000005057211 */ /* 0x000fe200078f30ff */
[----:B------:R-:W-:-:S03]  /*99e0*/  IMAD.MOV.U32 R0, RZ, RZ, RZ ;  /* 0x000000ffff007224 */ /* 0x000fc600078e00ff */
[----:B------:R-:W-:-:S04]  /*99f0*/  LEA.HI.SX32 R5, R5, 0xffffffff, 0x1a ;  /* 0xffffffff05057811 */ /* 0x000fc800078fd2ff */
[----:B------:R-:W-:Y:S01]  /*9a00*/  VIMNMX R17, R5, 0x1, !PT ;  /* 0x0000000105117848 */ /* 0x000fe20007fe0100 */
[----:B------:R-:W-:-:S03]  /*9a10*/  IMAD.MOV.U32 R5, RZ, RZ, RZ ;  /* 0x000000ffff057224 */ /* 0x000fc600078e00ff */
[----:B------:R-:W-:Y:S02]  /*9a20*/  LOP3.LUT R18, R17, 0x1, RZ, 0xc0, !PT ;  /* 0x0000000111127812 */ /* 0x000fe400078ec0ff */
[----:B-1----:R-:W-:Y:S01]  /*9a30*/  LOP3.LUT R20, R13, 0x1f, RZ, 0xc0, !PT ;  /* 0x0000001f0d147812 */ /* 0x002fe200078ec0ff */
[----:B------:R-:W-:Y:S06]  /*9a40*/  @!P1 BRA `(.L_x_595) ;  /* 0x0000000800809947 */ /* 0x000fec0003800000 */
[----:B------:R-:W-:Y:S02]  /*9a50*/  IMAD.IADD R17, R17, 0x1, -R18 ;  /* 0x0000000111117824 */ /* 0x000fe400078e0a12 */
[----:B------:R-:W-:Y:S02]  /*9a60*/  IMAD.MOV.U32 R19, RZ, RZ, RZ ;  /* 0x000000ffff137224 */ /* 0x000fe400078e00ff */
[----:B------:R-:W-:-:S07]  /*9a70*/  IMAD.MOV.U32 R10, RZ, RZ, 0x1 ;  /* 0x00000001ff0a7424 */ /* 0x000fce00078e00ff */
.L_x_604:
[----:B------:R-:W-:-:S04]  /*9a80*/  SHF.L.U32 R21, R10, 0x1f, RZ ;  /* 0x0000001f0a157819 */ /* 0x000fc800000006ff */
[----:B-1----:R-:W1:Y:S02]  /*9a90*/  SYNCS.PHASECHK.TRANS64.TRYWAIT P1, [R12+URZ+0x30840], R21 ;  /* 0x030840150c0075a7 */ /* 0x002e64000802017f */
[----:B-12--5:R-:W-:Y:S05]  /*9aa0*/  @!P1 BRA `(.L_x_596) ;  /* 0x0000001400889947 */ /* 0x026fea0003800000 */
.L_x_621:
[----:B------:R-:W-:Y:S05]  /*9ab0*/  @P0 BRA `(.L_x_597) ;  /* 0x0000000000140947 */ /* 0x000fea0003800000 */
[----:B------:R-:W-:Y:S01]  /*9ac0*/  ISETP.NE.AND P1, PT, R20, RZ, PT ;  /* 0x000000ff1400720c */ /* 0x000fe20003f25270 */
[----:B------:R-:W-:-:S04]  /*9ad0*/  IMAD.MOV.U32 R3, RZ, RZ, 0x4100 ;  /* 0x00004100ff037424 */ /* 0x000fc800078e00ff */
[----:B------:R2:W-:Y:S08]  /*9ae0*/  SYNCS.ARRIVE.TRANS64 RZ, [R12+URZ+0x30830], R3 ;  /* 0x030830030cff79a7 */ /* 0x0005f0000800003f */
[----:B------:R-:W-:Y:S05]  /*9af0*/  @!P1 BRA `(.L_x_597) ;  /* 0x0000000000049947 */ /* 0x000fea0003800000 */
[----:B------:R-:W-:Y:S01]  /*9b00*/  BPT.TRAP 0x1 ;  /* 0x000000040000795c */ /* 0x000fe20000300000 */
.L_x_597:
[----:B------:R-:W2:Y:S01]  /*9b10*/  LDC.64 R14, c[0x0][0x728] ;  /* 0x0001ca00ff0e7b82 */ /* 0x000ea20000000a00 */
[----:B------:R-:W-:Y:S01]  /*9b20*/  IMAD.SHL.U32 R16, R19, 0x40, RZ ;  /* 0x0000004013107824 */ /* 0x000fe200078e00ff */
[----:B------:R-:W-:Y:S01]  /*9b30*/  R2UR UR14, R12 ;  /* 0x000000000c0e72ca */ /* 0x000fe200000e0000 */
[----:B------:R-:W-:Y:S01]  /*9b40*/  UMOV UR8, 0x0 ;  /* 0x0000000000087882 */ /* 0x000fe20000000000 */
[----:B------:R-:W-:Y:S01]  /*9b50*/  UMOV UR9, 0x14f00000 ;  /* 0x14f0000000097882 */ /* 0x000fe20000000000 */
[----:B------:R-:W-:Y:S01]  /*9b60*/  UMOV UR18, URZ ;  /* 0x0000003f00127c82 */ /* 0x000fe20008000000 */
[C---:B------:R-:W-:Y:S01]  /*9b70*/  IADD3 R2, P1, R16.reuse, R6, RZ ;  /* 0x0000000610027210 */ /* 0x040fe20007f3e0ff */
[----:B------:R-:W-:Y:S01]  /*9b80*/  UMOV UR26, 0x40 ;  /* 0x00000040001a7882 */ /* 0x000fe20000000000 */
[----:B------:R-:W3:Y:S01]  /*9b90*/  LDC.64 R4, c[0x0][0x198] ;  /* 0x00006600ff047b82 */ /* 0x000ee20000000a00 */
[----:B------:R-:W-:Y:S01]  /*9ba0*/  R2UR UR19, R16 ;  /* 0x00000000101372ca */ /* 0x000fe200000e0000 */
[----:B------:R-:W-:Y:S01]  /*9bb0*/  UMOV UR28, UR20 ;  /* 0x00000014001c7c82 */ /* 0x000fe20008000000 */
[----:B------:R-:W-:Y:S01]  /*9bc0*/  UMOV UR29, UR21 ;  /* 0x00000015001d7c82 */ /* 0x000fe20008000000 */
[----:B------:R-:W-:-:S03]  /*9bd0*/  UMOV UR10, 0x10 ;  /* 0x00000010000a7882 */ /* 0x000fc60000000000 */
[----:B------:R-:W-:Y:S02]  /*9be0*/  UIADD3 UR16, UR14, 0x20000, URZ ;  /* 0x000200000e107890 */ /* 0x000fe4000fffe03f */
[----:B------:R-:W-:Y:S02]  /*9bf0*/  UIADD3 UR17, UR14, 0x30830, URZ ;  /* 0x000308300e117890 */ /* 0x000fe4000fffe03f */
[----:B------:R-:W-:Y:S02]  /*9c00*/  UIADD3 UR24, UR14, 0x22000, URZ ;  /* 0x000220000e187890 */ /* 0x000fe4000fffe03f */
[----:B------:R-:W-:Y:S02]  /*9c10*/  UIADD3 UR14, UR14, 0x28200, URZ ;  /* 0x000282000e0e7890 */ /* 0x000fe4000fffe03f */
[----:B------:R-:W-:Y:S01]  /*9c20*/  UIADD3 UR19, UR19, UR35, URZ ;  /* 0x0000002313137290 */ /* 0x000fe2000fffe03f */
[----:B--2---:R-:W-:Y:S01]  /*9c30*/  LEA R3, P2, R2, R14, 0x2 ;  /* 0x0000000e02037211 */ /* 0x004fe200078410ff */
[----:B------:R-:W-:Y:S01]  /*9c40*/  UMOV UR25, UR17 ;  /* 0x0000001100197c82 */ /* 0x000fe20008000000 */
[----:B------:R-:W-:-:S02]  /*9c50*/  UMOV UR15, UR17 ;  /* 0x00000011000f7c82 */ /* 0x000fc40008000000 */
[----:B------:R-:W-:Y:S02]  /*9c60*/  R2UR UR22, R3 ;  /* 0x00000000031672ca */ /* 0x000fe400000e0000 */
[----:B------:R-:W-:Y:S01]  /*9c70*/  LEA.HI.X.SX32 R3, R16, R11, 0x1, P1 ;  /* 0x0000000b10037211 */ /* 0x000fe200008f0eff */
[----:B------:R-:W-:Y:S01]  /*9c80*/  UMOV UR27, UR19 ;  /* 0x00000013001b7c82 */ /* 0x000fe20008000000 */
[----:B---3--:R-:W-:Y:S02]  /*9c90*/  IMAD.MOV.U32 R9, RZ, RZ, R4 ;  /* 0x000000ffff097224 */ /* 0x008fe400078e0004 */
[----:B------:R-:W-:Y:S01]  /*9ca0*/  IMAD.MOV.U32 R8, RZ, RZ, R5 ;  /* 0x000000ffff087224 */ /* 0x000fe200078e0005 */
[----:B------:R-:W-:Y:S02]  /*9cb0*/  LEA.HI.X R2, R2, R15, R3, 0x2, P2 ;  /* 0x0000000f02027211 */ /* 0x000fe400010f1403 */
[----:B------:R-:W-:Y:S02]  /*9cc0*/  IADD3 R4, P1, R9, 0x1f0, RZ ;  /* 0x000001f009047810 */ /* 0x000fe40007f3e0ff */
[----:B------:R-:W-:-:S02]  /*9cd0*/  R2UR UR23, R2 ;  /* 0x00000000021772ca */ /* 0x000fc400000e0000 */
[----:B------:R-:W-:Y:S01]  /*9ce0*/  R2UR UR6, R4 ;  /* 0x00000000040672ca */ /* 0x000fe200000e0000 */
[----:B------:R-:W-:-:S05]  /*9cf0*/  IMAD.X R5, RZ, RZ, R8, P1 ;  /* 0x000000ffff057224 */ /* 0x000fca00008e0608 */
[----:B------:R-:W-:-:S13]  /*9d00*/  R2UR UR7, R5 ;  /* 0x00000000050772ca */ /* 0x000fda00000e0000 */
[----:B------:R2:W-:Y:S01]  /*9d10*/  UTMALDG.4D [UR16], [UR6], desc[UR8] ;  /* 0x00000810060075b4 */ /* 0x0005e20008019000 */
[----:B------:R2:W-:Y:S01]  /*9d20*/  UTMALDG.4D [UR24], [UR6], desc[UR8] ;  /* 0x00000818060075b4 */ /* 0x0005e20008019000 */
[----:B------:R2:W-:Y:S01]  /*9d30*/  UBLKCP.S.G [UR14], [UR22], UR10 ;  /* 0x0000000e160073ba */ /* 0x0005e2000800020a */
[----:B------:R-:W3:Y:S02]  /*9d40*/  SYNCS.PHASECHK.TRANS64.TRYWAIT P1, [R12+URZ+0x30828], R21 ;  /* 0x030828150c0075a7 */ /* 0x000ee4000802017f */
[----:B--23--:R-:W-:Y:S05]  /*9d50*/  @!P1 BRA `(.L_x_598) ;  /* 0x0000001000f09947 */ /* 0x00cfea0003800000 */
.L_x_622:
[----:B------:R-:W-:Y:S05]  /*9d60*/  @P0 BRA `(.L_x_599) ;  /* 0x0000000000140947 */ /* 0x000fea0003800000 */
[----:B------:R-:W-:Y:S01]  /*9d70*/  ISETP.NE.AND P1, PT, R20, RZ, PT ;  /* 0x000000ff1400720c */ /* 0x000fe20003f25270 */
[----:B------:R-:W-:-:S04]  /*9d80*/  IMAD.MOV.U32 R2, RZ, RZ, 0x4100 ;  /* 0x00004100ff027424 */ /* 0x000fc800078e00ff */
[----:B------:R3:W-:Y:S08]  /*9d90*/  SYNCS.ARRIVE.TRANS64 RZ, [R12+URZ+0x30818], R2 ;  /* 0x030818020cff79a7 */ /* 0x0007f0000800003f */
[----:B------:R-:W-:Y:S05]  /*9da0*/  @!P1 BRA `(.L_x_599) ;  /* 0x0000000000049947 */ /* 0x000fea0003800000 */
[----:B------:R-:W-:Y:S01]  /*9db0*/  BPT.TRAP 0x1 ;  /* 0x000000040000795c */ /* 0x000fe20000300000 */
.L_x_599:
[----:B------:R-:W-:Y:S01]  /*9dc0*/  VIADD R16, R16, 0x40 ;  /* 0x0000004010107836 */ /* 0x000fe20000000000 */
[----:B---3--:R-:W-:Y:S01]  /*9dd0*/  IADD3 R2, P1, R9, 0xf0, RZ ;  /* 0x000000f009027810 */ /* 0x008fe20007f3e0ff */
[----:B------:R-:W-:Y:S01]  /*9de0*/  UMOV UR14, 0x0 ;  /* 0x00000000000e7882 */ /* 0x000fe20000000000 */
[----:B------:R-:W-:Y:S01]  /*9df0*/  R2UR UR16, R12 ;  /* 0x000000000c1072ca */ /* 0x000fe200000e0000 */
[C---:B------:R-:W-:Y:S01]  /*9e00*/  VIADD R13, R16.reuse, UR35 ;  /* 0x00000023100d7c36 */ /* 0x040fe20008000000 */
[----:B------:R-:W-:Y:S01]  /*9e10*/  R2UR UR6, R16 ;  /* 0x00000000100672ca */ /* 0x000fe200000e0000 */
[----:B------:R-:W-:Y:S01]  /*9e20*/  IMAD.X R3, RZ, RZ, R8, P1 ;  /* 0x000000ffff037224 */ /* 0x000fe200008e0608 */
        /* <DEDUP_REMOVED lines=9> */
[----:B------:R-:W-:-:S02]  /*9ec0*/  UIADD3 UR24, UR16, 0x1c000, URZ ;  /* 0x0001c00010187890 */ /* 0x000fc4000fffe03f */
        /* <DEDUP_REMOVED lines=12> */
.L_x_623:
[----:B-123--:R-:W-:Y:S01]  /*9f90*/  SHF.R.S32.HI R21, RZ, 0x1f, R16 ;  /* 0x0000001fff157819 */ /* 0x00efe20000011410 */
[----:B------:R-:W-:Y:S06]  /*9fa0*/  @P0 BRA `(.L_x_601) ;  /* 0x00000000001c0947 */ /* 0x000fec0003800000 */
[----:B------:R1:W-:Y:S02]  /*9fb0*/  STL [R1+0x4], R0 ;  /* 0x0000040001007387 */ /* 0x0003e40000100800 */
[----:B-1----:R-:W-:-:S04]  /*9fc0*/  IMAD.MOV.U32 R0, RZ, RZ, 0x4100 ;  /* 0x00004100ff007424 */ /* 0x002fc800078e00ff */
[----:B------:R1:W-:Y:S02]  /*9fd0*/  SYNCS.ARRIVE.TRANS64 RZ, [R12+URZ+0x30838], R0 ;  /* 0x030838000cff79a7 */ /* 0x0003e4000800003f */
[----:B-1----:R1:W5:Y:S01]  /*9fe0*/  LDL.LU R0, [R1+0x4] ;  /* 0x0000040001007983 */ /* 0x0023620000300800 */
[----:B------:R-:W-:-:S13]  /*9ff0*/  ISETP.NE.AND P1, PT, R20, RZ, PT ;  /* 0x000000ff1400720c */ /* 0x000fda0003f25270 */
[----:B-1----:R-:W-:Y:S05]  /*a000*/  @!P1 BRA `(.L_x_601) ;  /* 0x0000000000049947 */ /* 0x002fea0003800000 */
[----:B------:R-:W-:Y:S01]  /*a010*/  BPT.TRAP 0x1 ;  /* 0x000000040000795c */ /* 0x000fe20000300000 */
.L_x_601:
[----:B------:R-:W-:Y:S01]  /*a020*/  IADD3 R16, P1, R16, R6, RZ ;  /* 0x0000000610107210 */ /* 0x000fe20007f3e0ff */
[----:B------:R-:W-:Y:S01]  /*a030*/  UMOV UR8, 0x0 ;  /* 0x0000000000087882 */ /* 0x000fe20000000000 */
[----:B------:R-:W-:Y:S01]  /*a040*/  R2UR UR14, R12 ;  /* 0x000000000c0e72ca */ /* 0x000fe200000e0000 */
[----:B------:R-:W-:Y:S01]  /*a050*/  UMOV UR9, 0x14f00000 ;  /* 0x14f0000000097882 */ /* 0x000fe20000000000 */
[----:B------:R-:W-:Y:S01]  /*a060*/  R2UR UR27, R13 ;  /* 0x000000000d1b72ca */ /* 0x000fe200000e0000 */
[----:B------:R-:W-:Y:S01]  /*a070*/  IMAD.X R21, R21, 0x1, R11, P1 ;  /* 0x0000000115157824 */ /* 0x000fe200008e060b */
[----:B------:R-:W-:Y:S01]  /*a080*/  LEA R14, P1, R16, R14, 0x2 ;  /* 0x0000000e100e7211 */ /* 0x000fe200078210ff */
[----:B------:R-:W-:Y:S01]  /*a090*/  UMOV UR26, URZ ;  /* 0x0000003f001a7c82 */ /* 0x000fe20008000000 */
[----:B------:R-:W-:Y:S01]  /*a0a0*/  R2UR UR6, R4 ;  /* 0x00000000040672ca */ /* 0x000fe200000e0000 */
[----:B------:R-:W-:Y:S01]  /*a0b0*/  UMOV UR28, UR20 ;  /* 0x00000014001c7c82 */ /* 0x000fe20008000000 */
[----:B------:R-:W-:Y:S01]  /*a0c0*/  LEA.HI.X R21, R16, R15, R21, 0x2, P1 ;  /* 0x0000000f10157211 */ /* 0x000fe200008f1415 */
[----:B------:R-:W-:Y:S01]  /*a0d0*/  UMOV UR29, UR21 ;  /* 0x00000015001d7c82 */ /* 0x000fe20008000000 */
[----:B------:R-:W-:Y:S01]  /*a0e0*/  R2UR UR7, R5 ;  /* 0x00000000050772ca */ /* 0x000fe200000e0000 */
[----:B------:R-:W-:Y:S01]  /*a0f0*/  UMOV UR18, 0x40 ;  /* 0x0000004000127882 */ /* 0x000fe20000000000 */
[----:B------:R-:W-:Y:S01]  /*a100*/  R2UR UR22, R14 ;  /* 0x000000000e1672ca */ /* 0x000fe200000e0000 */
[----:B------:R-:W-:Y:S01]  /*a110*/  UIADD3 UR24, UR14, 0x24000, URZ ;  /* 0x000240000e187890 */ /* 0x000fe2000fffe03f */
[----:B------:R-:W-:Y:S01]  /*a120*/  R2UR UR23, R21 ;  /* 0x00000000151772ca */ /* 0x000fe200000e0000 */
[----:B------:R-:W-:Y:S01]  /*a130*/  UIADD3 UR25, UR14, 0x30838, URZ ;  /* 0x000308380e197890 */ /* 0x000fe2000fffe03f */
[----:B------:R-:W-:Y:S01]  /*a140*/  LOP3.LUT R10, R10, 0x1, RZ, 0x3c, !PT ;  /* 0x000000010a0a7812 */ /* 0x000fe200078e3cff */
[----:B------:R-:W-:-:S02]  /*a150*/  UIADD3 UR16, UR14, 0x26000, URZ ;  /* 0x000260000e107890 */ /* 0x000fc4000fffe03f */
[----:B------:R-:W-:Y:S01]  /*a160*/  UIADD3 UR14, UR14, 0x28300, URZ ;  /* 0x000283000e0e7890 */ /* 0x000fe2000fffe03f */
[----:B------:R-:W-:Y:S01]  /*a170*/  SHF.L.U32 R5, R10, 0x1f, RZ ;  /* 0x0000001f0a057819 */ /* 0x000fe200000006ff */
[----:B------:R-:W-:Y:S01]  /*a180*/  UMOV UR19, UR27 ;  /* 0x0000001b00137c82 */ /* 0x000fe20008000000 */
[----:B------:R-:W-:Y:S01]  /*a190*/  UMOV UR17, UR25 ;  /* 0x0000001900117c82 */ /* 0x000fe20008000000 */
[----:B------:R-:W-:Y:S01]  /*a1a0*/  UMOV UR15, UR25 ;  /* 0x00000019000f7c82 */ /* 0x000fe20008000000 */
[----:B------:R1:W-:Y:S01]  /*a1b0*/  UTMALDG.4D [UR24], [UR6], desc[UR8] ;  /* 0x00000818060075b4 */ /* 0x0003e20008019000 */
[----:B------:R-:W-:Y:S01]  /*a1c0*/  UMOV UR10, 0x10 ;  /* 0x00000010000a7882 */ /* 0x000fe20000000000 */
[----:B------:R1:W-:Y:S02]  /*a1d0*/  UTMALDG.4D [UR16], [UR6], desc[UR8] ;  /* 0x00000810060075b4 */ /* 0x0003e40008019000 */
[----:B------:R1:W-:Y:S01]  /*a1e0*/  UBLKCP.S.G [UR14], [UR22], UR10 ;  /* 0x0000000e160073ba */ /* 0x0003e2000800020a */
[----:B------:R-:W2:Y:S02]  /*a1f0*/  SYNCS.PHASECHK.TRANS64.TRYWAIT P1, [R12+URZ+0x30820], R5 ;  /* 0x030820050c0075a7 */ /* 0x000ea4000802017f */
[----:B-12---:R-:W-:Y:S05]  /*a200*/  @!P1 BRA `(.L_x_602) ;  /* 0x0000000c00ec9947 */ /* 0x006fea0003800000 */
.L_x_625:
[----:B------:R-:W-:Y:S05]  /*a210*/  @P0 BRA `(.L_x_603) ;  /* 0x0000000000140947 */ /* 0x000fea0003800000 */
[----:B------:R-:W-:Y:S01]  /*a220*/  ISETP.NE.AND P1, PT, R20, RZ, PT ;  /* 0x000000ff1400720c */ /* 0x000fe20003f25270 */
[----:B-1----:R-:W-:-:S04]  /*a230*/  IMAD.MOV.U32 R5, RZ, RZ, 0x4100 ;  /* 0x00004100ff057424 */ /* 0x002fc800078e00ff */
[----:B------:R2:W-:Y:S08]  /*a240*/  SYNCS.ARRIVE.TRANS64 RZ, [R12+URZ+0x30810], R5 ;  /* 0x030810050cff79a7 */ /* 0x0005f0000800003f */
[----:B------:R-:W-:Y:S05]  /*a250*/  @!P1 BRA `(.L_x_603) ;  /* 0x0000000000049947 */ /* 0x000fea0003800000 */
[----:B------:R-:W-:Y:S01]  /*a260*/  BPT.TRAP 0x1 ;  /* 0x000000040000795c */ /* 0x000fe20000300000 */
.L_x_603:
        /* <DEDUP_REMOVED lines=18> */
[----:B------:R-:W-:Y:S02]  /*a390*/  UIADD3 UR27, UR15, UR35, URZ ;  /* 0x000000230f1b7290 */ /* 0x000fe4000fffe03f */
[----:B------:R-:W-:Y:S02]  /*a3a0*/  UIADD3 UR30, UR16, 0x28000, URZ ;  /* 0x00028000101e7890 */ /* 0x000fe4000fffe03f */
[----:B------:R-:W-:-:S02]  /*a3b0*/  UIADD3 UR16, UR16, 0x1a000, URZ ;  /* 0x0001a00010107890 */ /* 0x000fc4000fffe03f */
[----:B------:R-:W-:Y:S01]  /*a3c0*/  UIMAD.WIDE UR22, UR15, 0x4, UR4 ;  /* 0x000000040f1678a5 */ /* 0x000fe2000f8e0204 */
[----:B------:R-:W-:Y:S01]  /*a3d0*/  UMOV UR17, UR25 ;  /* 0x0000001900117c82 */ /* 0x000fe20008000000 */
[----:B------:R-:W-:Y:S01]  /*a3e0*/  UMOV UR19, UR27 ;  /* 0x0000001b00137c82 */ /* 0x000fe20008000000 */
[----:B------:R-:W-:Y:S01]  /*a3f0*/  UMOV UR31, UR25 ;  /* 0x00000019001f7c82 */ /* 0x000fe20008000000 */
[----:B------:R3:W-:Y:S03]  /*a400*/  UTMALDG.4D [UR24], [UR6], desc[UR8] ;  /* 0x00000818060075b4 */ /* 0x0007e60008019000 */
[----:B------:R3:W-:Y:S02]  /*a410*/  UTMALDG.4D [UR16], [UR6], desc[UR8] ;  /* 0x00000810060075b4 */ /* 0x0007e40008019000 */
[----:B------:R3:W-:Y:S02]  /*a420*/  UBLKCP.S.G [UR30], [UR22], UR14 ;  /* 0x0000001e160073ba */ /* 0x0007e4000800020e */
[----:B---3--:R-:W-:Y:S05]  /*a430*/  @P1 BRA `(.L_x_604) ;  /* 0xfffffff400901947 */ /* 0x008fea000383ffff */
[----:B-12---:R-:W-:-:S07]  /*a440*/  IMAD.U32 R5, RZ, RZ, UR15 ;  /* 0x0000000fff057e24 */ /* 0x006fce000f8e00ff */
.L_x_595:
[----:B------:R-:W-:-:S13]  /*a450*/  ISETP.NE.AND P1, PT, R18, RZ, PT ;  /* 0x000000ff1200720c */ /* 0x000fda0003f25270 */
[----:B------:R-:W-:Y:S05]  /*a460*/  @!P1 BRA `(.L_x_594) ;  /* 0x0000000400309947 */ /* 0x000fea0003800000 */
[----:B------:R-:W-:-:S04]  /*a470*/  SHF.L.U32 R13, R10, 0x1f, RZ ;  /* 0x0000001f0a0d7819 */ /* 0x000fc800000006ff */
[----:B------:R-:W1:Y:S02]  /*a480*/  SYNCS.PHASECHK.TRANS64.TRYWAIT P1, [R12+URZ+0x30840], R13 ;  /* 0x0308400d0c0075a7 */ /* 0x000e64000802017f */
[----:B-1----:R-:W-:Y:S05]  /*a490*/  @!P1 BRA `(.L_x_605) ;  /* 0x0000000c00609947 */ /* 0x002fea0003800000 */
.L_x_626:
[----:B------:R-:W-:Y:S05]  /*a4a0*/  @P0 BRA `(.L_x_606) ;  /* 0x0000000000140947 */ /* 0x000fea0003800000 */
[----:B------:R-:W-:Y:S01]  /*a4b0*/  ISETP.NE.AND P1, PT, R20, RZ, PT ;  /* 0x000000ff1400720c */ /* 0x000fe20003f25270 */
[----:B------:R-:W-:-:S04]  /*a4c0*/  IMAD.MOV.U32 R5, RZ, RZ, 0x4100 ;  /* 0x00004100ff057424 */ /* 0x000fc800078e00ff */
[----:B------:R2:W-:Y:S08]  /*a4d0*/  SYNCS.ARRIVE.TRANS64 RZ, [R12+URZ+0x30830], R5 ;  /* 0x030830050cff79a7 */ /* 0x0005f0000800003f */
[----:B------:R-:W-:Y:S05]  /*a4e0*/  @!P1 BRA `(.L_x_606) ;  /* 0x0000000000049947 */ /* 0x000fea0003800000 */
[----:B------:R-:W-:Y:S01]  /*a4f0*/  BPT.TRAP 0x1 ;  /* 0x000000040000795c */ /* 0x000fe20000300000 */
.L_x_606:
[----:B--2---:R-:W2:Y:S01]  /*a500*/  LDC.64 R4, c[0x0][0x728] ;  /* 0x0001ca00ff047b82 */ /* 0x004ea20000000a00 */
[----:B------:R-:W-:Y:S01]  /*a510*/  IMAD.SHL.U32 R19, R19, 0x40, RZ ;  /* 0x0000004013137824 */ /* 0x000fe200078e00ff */
[----:B------:R-:W-:Y:S01]  /*a520*/  R2UR UR14, R12 ;  /* 0x000000000c0e72ca */ /* 0x000fe200000e0000 */
[----:B------:R-:W-:Y:S01]  /*a530*/  UMOV UR8, 0x0 ;  /* 0x0000000000087882 */ /* 0x000fe20000000000 */
[----:B------:R-:W-:Y:S01]  /*a540*/  UMOV UR9, 0x14f00000 ;  /* 0x14f0000000097882 */ /* 0x000fe20000000000 */
[----:B------:R-:W-:Y:S01]  /*a550*/  UMOV UR26, URZ ;  /* 0x0000003f001a7c82 */ /* 0x000fe20008000000 */
[C---:B-----5:R-:W-:Y:S01]  /*a560*/  IADD3 R0, P1, R19.reuse, R6, RZ ;  /* 0x0000000613007210 */ /* 0x060fe20007f3e0ff */
        /* <DEDUP_REMOVED lines=8> */
[----:B------:R-:W-:Y:S02]  /*a5f0*/  UIADD3 UR27, UR27, UR35, URZ ;  /* 0x000000231b1b7290 */ /* 0x000fe4000fffe03f */
[----:B------:R-:W-:Y:S01]  /*a600*/  UIADD3 UR14, UR14, 0x28200, URZ ;  /* 0x000282000e0e7890 */ /* 0x000fe2000fffe03f */
[----:B--2---:R-:W-:Y:S01]  /*a610*/  LEA R4, P2, R0, R4, 0x2 ;  /* 0x0000000400047211 */ /* 0x004fe200078410ff */
[----:B------:R-:W-:Y:S01]  /*a620*/  UMOV UR17, UR25 ;  /* 0x0000001900117c82 */ /* 0x000fe20008000000 */
[----:B------:R-:W-:-:S02]  /*a630*/  UMOV UR15, UR25 ;  /* 0x00000019000f7c82 */ /* 0x000fc40008000000 */
[----:B------:R-:W-:Y:S01]  /*a640*/  R2UR UR22, R4 ;  /* 0x00000000041672ca */ /* 0x000fe200000e0000 */
[----:B------:R-:W-:Y:S01]  /*a650*/  UMOV UR19, UR27 ;  /* 0x0000001b00137c82 */ /* 0x000fe20008000000 */
        /* <DEDUP_REMOVED lines=12> */
.L_x_627:
[----:B------:R-:W-:Y:S05]  /*a720*/  @P0 BRA `(.L_x_608) ;  /* 0x0000000000140947 */ /* 0x000fea0003800000 */
[----:B------:R-:W-:Y:S01]  /*a730*/  ISETP.NE.AND P0, PT, R20, RZ, PT ;  /* 0x000000ff1400720c */ /* 0x000fe20003f05270 */
[----:B------:R-:W-:-:S04]  /*a740*/  IMAD.MOV.U32 R5, RZ, RZ, 0x4100 ;  /* 0x00004100ff057424 */ /* 0x000fc800078e00ff */
[----:B------:R3:W-:Y:S08]  /*a750*/  SYNCS.ARRIVE.TRANS64 RZ, [R12+URZ+0x30818], R5 ;  /* 0x030818050cff79a7 */ /* 0x0007f0000800003f */
[----:B------:R-:W-:Y:S05]  /*a760*/  @!P0 BRA `(.L_x_608) ;  /* 0x0000000000048947 */ /* 0x000fea0003800000 */
[----:B------:R-:W-:Y:S01]  /*a770*/  BPT.TRAP 0x1 ;  /* 0x000000040000795c */ /* 0x000fe20000300000 */
.L_x_608:
        /* <DEDUP_REMOVED lines=15> */
[----:B------:R-:W-:Y:S02]  /*a870*/  UIADD3 UR27, UR10, UR35, URZ ;  /* 0x000000230a1b7290 */ /* 0x000fe4000fffe03f */
[----:B---3--:R-:W-:Y:S01]  /*a880*/  IMAD.U32 R5, RZ, RZ, UR10 ;  /* 0x0000000aff057e24 */ /* 0x008fe2000f8e00ff */
        /* <DEDUP_REMOVED lines=9> */
[----:B---3--:R-:W-:Y:S01]  /*a920*/  NOP ;  /* 0x0000000000007918 */ /* 0x008fe20000000000 */
.L_x_594:
[----:B-----5:R-:W-:Y:S01]  /*a930*/  IMAD R4, R0, 0x8, R12 ;  /* 0x0000000800047824 */ /* 0x020fe200078e020c */
[----:B------:R-:W-:Y:S01]  /*a940*/  SHF.L.U32 R3, R10, 0x1f, RZ ;  /* 0x0000001f0a037819 */ /* 0x000fe200000006ff */
[----:B------:R-:W3:Y:S03]  /*a950*/  S2R R2, SR_TID.X ;  /* 0x0000000000027919 */ /* 0x000ee60000002100 */
[----:B------:R-:W4:Y:S01]  /*a960*/  SYNCS.PHASECHK.TRANS64.TRYWAIT P0, [R4+URZ+0x30840], R3 ;  /* 0x03084003040075a7 */ /* 0x000f22000800017f */
[----:B---3--:R-:W-:-:S04]  /*a970*/  LOP3.LUT R2, R2, 0x7f, RZ, 0xc0, !PT ;  /* 0x0000007f02027812 */ /* 0x008fc800078ec0ff */
[----:B------:R-:W-:Y:S01]  /*a980*/  ISETP.NE.AND P1, PT, R2, RZ, PT ;  /* 0x000000ff0200720c */ /* 0x000fe20003f25270 */
[----:B----4-:R-:W-:-:S12]  /*a990*/  @!P0 BRA `(.L_x_609) ;  /* 0x0000000800488947 */ /* 0x010fd80003800000 */
.L_x_628:
[----:B------:R-:W-:Y:S05]  /*a9a0*/  @P1 BRA `(.L_x_610) ;  /* 0x0000000000181947 */ /* 0x000fea0003800000 */
[----:B------:R-:W4:Y:S01]  /*a9b0*/  S2R R2, SR_TID.X ;  /* 0x0000000000027919 */ /* 0x000f220000002100 */
[----:B---3--:R-:W-:-:S04]  /*a9c0*/  IMAD.MOV.U32 R3, RZ, RZ, 0x4100 ;  /* 0x00004100ff037424 */ /* 0x008fc800078e00ff */
[----:B------:R3:W-:Y:S01]  /*a9d0*/  SYNCS.ARRIVE.TRANS64 RZ, [R4+URZ+0x30830], R3 ;  /* 0x0308300304ff79a7 */ /* 0x0007e2000800003f */
[----:B----4-:R-:W-:-:S13]  /*a9e0*/  LOP3.LUT P0, RZ, R2, 0x1f, RZ, 0xc0, !PT ;  /* 0x0000001f02ff7812 */ /* 0x010fda000780c0ff */
[----:B---3--:R-:W-:Y:S05]  /*a9f0*/  @!P0 BRA `(.L_x_610) ;  /* 0x0000000000048947 */ /* 0x008fea0003800000 */
[----:B------:R-:W-:Y:S01]  /*aa00*/  BPT.TRAP 0x1 ;  /* 0x000000040000795c */ /* 0x000fe20000300000 */
.L_x_610:
[----:B---3--:R-:W3:Y:S01]  /*aa10*/  LDC.64 R2, c[0x0][0x728] ;  /* 0x0001ca00ff027b82 */ /* 0x008ee20000000a00 */
[C---:B------:R-:W-:Y:S01]  /*aa20*/  IADD3 R6, P0, R5.reuse, R6, RZ ;  /* 0x0000000605067210 */ /* 0x040fe20007f1e0ff */
[----:B------:R-:W-:Y:S01]  /*aa30*/  UMOV UR8, 0x0 ;  /* 0x0000000000087882 */ /* 0x000fe20000000000 */
[----:B------:R-:W-:Y:S01]  /*aa40*/  R2UR UR25, R4 ;  /* 0x00000000041972ca */ /* 0x000fe200000e0000 */
[C-C-:B------:R-:W-:Y:S01]  /*aa50*/  IMAD R4, R0.reuse, 0x4000, R12.reuse ;  /* 0x0000400000047824 */ /* 0x140fe200078e020c */
[C---:B------:R-:W-:Y:S01]  /*aa60*/  LEA.HI.X.SX32 R11, R5.reuse, R11, 0x1, P0 ;  /* 0x0000000b050b7211 */ /* 0x040fe200000f0eff */
[----:B-12---:R-:W-:Y:S01]  /*aa70*/  IMAD R12, R0, 0x100, R12 ;  /* 0x00000100000c7824 */ /* 0x006fe200078e020c */
[----:B------:R-:W-:Y:S01]  /*aa80*/  R2UR UR27, R5 ;  /* 0x00000000051b72ca */ /* 0x000fe200000e0000 */
[----:B------:R-:W-:Y:S01]  /*aa90*/  UMOV UR9, 0x14f00000 ;  /* 0x14f0000000097882 */ /* 0x000fe20000000000 */
[----:B------:R-:W-:Y:S01]  /*aaa0*/  R2UR UR16, R4 ;  /* 0x00000000041072ca */ /* 0x000fe200000e0000 */
[----:B------:R-:W-:Y:S01]  /*aab0*/  UMOV UR26, URZ ;  /* 0x0000003f001a7c82 */ /* 0x000fe20008000000 */
[----:B------:R-:W-:Y:S01]  /*aac0*/  R2UR UR10, R12 ;  /* 0x000000000c0a72ca */ /* 0x000fe200000e0000 */
[----:B------:R-:W-:Y:S01]  /*aad0*/  UMOV UR28, UR20 ;  /* 0x00000014001c7c82 */ /* 0x000fe20008000000 */
[----:B------:R-:W-:Y:S01]  /*aae0*/  UMOV UR29, UR21 ;  /* 0x00000015001d7c82 */ /* 0x000fe20008000000 */
[----:B------:R-:W-:-:S02]  /*aaf0*/  UMOV UR18, 0x40 ;  /* 0x0000004000127882 */ /* 0x000fc40000000000 */
[----:B------:R-:W-:-:S04]  /*ab00*/  UIADD3 UR25, UR25, 0x30830, URZ ;  /* 0x0003083019197890 */ /* 0x000fc8000fffe03f */
[----:B------:R-:W-:Y:S02]  /*ab10*/  UIADD3 UR27, UR27, UR35, URZ ;  /* 0x000000231b1b7290 */ /* 0x000fe4000fffe03f */
[----:B------:R-:W-:Y:S01]  /*ab20*/  UIADD3 UR24, UR16, 0x20000, URZ ;  /* 0x0002000010187890 */ /* 0x000fe2000fffe03f */
[C---:B---3--:R-:W-:Y:S01]  /*ab30*/  LEA R2, P0, R6.reuse, R2, 0x2 ;  /* 0x0000000206027211 */ /* 0x048fe200078010ff */
[----:B------:R-:W-:Y:S02]  /*ab40*/  UIADD3 UR16, UR16, 0x22000, URZ ;  /* 0x0002200010107890 */ /* 0x000fe4000fffe03f */
[----:B------:R-:W-:Y:S01]  /*ab50*/  UIADD3 UR14, UR10, 0x28200, URZ ;  /* 0x000282000a0e7890 */ /* 0x000fe2000fffe03f */
[----:B------:R-:W-:Y:S01]  /*ab60*/  LEA.HI.X R3, R6, R3, R11, 0x2, P0 ;  /* 0x0000000306037211 */ /* 0x000fe200000f140b */
[----:B------:R-:W-:Y:S01]  /*ab70*/  UMOV UR17, UR25 ;  /* 0x0000001900117c82 */ /* 0x000fe20008000000 */
[----:B------:R-:W-:Y:S01]  /*ab80*/  IADD3 R9, P0, R9, 0x1f0, RZ ;  /* 0x000001f009097810 */ /* 0x000fe20007f1e0ff */
[----:B------:R-:W-:Y:S01]  /*ab90*/  UMOV UR19, UR27 ;  /* 0x0000001b00137c82 */ /* 0x000fe20008000000 */
[----:B------:R-:W-:Y:S01]  /*aba0*/  R2UR UR22, R2 ;  /* 0x00000000021672ca */ /* 0x000fe200000e0000 */
[----:B------:R-:W-:Y:S01]  /*abb0*/  UMOV UR15, UR25 ;  /* 0x00000019000f7c82 */ /* 0x000fe20008000000 */
[----:B------:R-:W-:Y:S01]  /*abc0*/  R2UR UR6, R9 ;  /* 0x00000000090672ca */ /* 0x000fe200000e0000 */
[----:B------:R-:W-:Y:S01]  /*abd0*/  IMAD.X R8, RZ, RZ, R8, P0 ;  /* 0x000000ffff087224 */ /* 0x000fe200000e0608 */
[----:B------:R-:W-:Y:S01]  /*abe0*/  R2UR UR23, R3 ;  /* 0x00000000031772ca */ /* 0x000fe200000e0000 */
[----:B------:R-:W-:Y:S01]  /*abf0*/  UMOV UR10, 0x10 ;  /* 0x00000010000a7882 */ /* 0x000fe20000000000 */
[----:B------:R-:W-:-:S02]  /*ac00*/  VIADD R9, R0, 0x1 ;  /* 0x0000000100097836 */ /* 0x000fc40000000000 */
[----:B------:R-:W-:-:S03]  /*ac10*/  R2UR UR7, R8 ;  /* 0x00000000080772ca */ /* 0x000fc600000e0000 */
[----:B------:R-:W-:-:S04]  /*ac20*/  ISETP.NE.AND P0, PT, R9, 0x2, PT ;  /* 0x000000020900780c */ /* 0x000fc80003f05270 */
[----:B------:R-:W-:Y:S02]  /*ac30*/  SEL R3, RZ, 0x1, P0 ;  /* 0x00000001ff037807 */ /* 0x000fe40000000000 */
[----:B------:R-:W-:Y:S02]  /*ac40*/  SEL R9, R9, RZ, P0 ;  /* 0x000000ff09097207 */ /* 0x000fe40000000000 */
[----:B------:R-:W-:Y:S02]  /*ac50*/  LOP3.LUT R0, R10, R3, RZ, 0x3c, !PT ;  /* 0x000000030a007212 */ /* 0x000fe400078e3cff */
[----:B------:R1:W-:Y:S01]  /*ac60*/  UTMALDG.4D [UR24], [UR6], desc[UR8] ;  /* 0x00000818060075b4 */ /* 0x0003e20008019000 */
[----:B------:R1:W-:Y:S01]  /*ac70*/  UTMALDG.4D [UR16], [UR6], desc[UR8] ;  /* 0x00000810060075b4 */ /* 0x0003e20008019000 */
[----:B------:R1:W-:Y:S02]  /*ac80*/  UBLKCP.S.G [UR14], [UR22], UR10 ;  /* 0x0000000e160073ba */ /* 0x0003e4000800020a */
[----:B-1----:R-:W-:Y:S01]  /*ac90*/  NOP ;  /* 0x0000000000007918 */ /* 0x002fe20000000000 */
.L_x_591:
[----:B------:R-:W-:Y:S05]  /*aca0*/  BSYNC B0 ;  /* 0x0000000000007941 */ /* 0x000fea0003800000 */
.L_x_589:
[----:B------:R-:W-:-:S03]  /*acb0*/  UMOV UR6, 0xffffffff ;  /* 0xffffffff00067882 */ /* 0x000fc60000000000 */
[----:B------:R-:W-:Y:S05]  /*acc0*/  BRA.DIV UR6, `(.L_x_611) ;  /* 0x0000000606907947 */ /* 0x000fea000b800000 */
[----:B------:R-:W-:-:S13]  /*acd0*/  ELECT P6, URZ, PT ;  /* 0x00000000003f782f */ /* 0x000fda00038c0000 */
.L_x_631:
[----:B------:R-:W-:Y:S05]  /*ace0*/  @!P6 BRA `(.L_x_474) ;  /* 0x000000000084e947 */ /* 0x000fea0003800000 */
[----:B------:R-:W3:Y:S02]  /*acf0*/  LDL.LU R2, [R1] ;  /* 0x0000000001027983 */ /* 0x000ee40000300800 */
[----:B---3--:R-:W-:-:S04]  /*ad00*/  LOP3.LUT R2, R2, 0x2, RZ, 0xfc, !PT ;  /* 0x0000000202027812 */ /* 0x008fc800078efcff */
[----:B------:R-:W-:-:S13]  /*ad10*/  ISETP.NE.AND P2, PT, R2, 0x3, PT ;  /* 0x000000030200780c */ /* 0x000fda0003f45270 */
[----:B------:R-:W-:Y:S05]  /*ad20*/  @!P2 BRA `(.L_x_612) ;  /* 0x000000000004a947 */ /* 0x000fea0003800000 */
[----:B--2---:R-:W-:Y:S01]  /*ad30*/  BPT.TRAP 0x1 ;  /* 0x000000040000795c */ /* 0x004fe20000300000 */
.L_x_612:
        /* <DEDUP_REMOVED lines=8> */
[----:B------:R-:W-:Y:S02]  /*adc0*/  SEL R5, RZ, 0x1, P1 ;  /* 0x00000001ff057807 */ /* 0x000fe40000800000 */
[----:B------:R-:W-:Y:S01]  /*add0*/  SEL R3, R3, RZ, P1 ;  /* 0x000000ff03037207 */ /* 0x000fe20000800000 */
[----:B------:R-:W1:Y:S01]  /*ade0*/  SYNCS.PHASECHK.TRANS64.TRYWAIT P0, [R7+URZ], R4 ;  /* 0x00000004070075a7 */ /* 0x000e62000800017f */
[----:B------:R-:W-:-:S03]  /*adf0*/  LOP3.LUT R5, R0, R5, RZ, 0x3c, !PT ;  /* 0x0000000500057212 */ /* 0x000fc600078e3cff */
[----:B------:R-:W-:Y:S01]  /*ae00*/  IMAD R11, R3, 0x8, R2 ;  /* 0x00000008030b7824 */ /* 0x000fe200078e0202 */
[----:B------:R-:W-:Y:S01]  /*ae10*/  SHF.L.U32 R2, R5, 0x1f, RZ ;  /* 0x0000001f05027819 */ /* 0x000fe200000006ff */
[----:B-1----:R-:W-:Y:S06]  /*ae20*/  @!P0 BRA `(.L_x_613) ;  /* 0x0000000400588947 */ /* 0x002fec0003800000 */
.L_x_632:
[----:B------:R-:W3:Y:S02]  /*ae30*/  SYNCS.PHASECHK.TRANS64.TRYWAIT P0, [R11+URZ], R2 ;  /* 0x000000020b0075a7 */ /* 0x000ee4000800017f */
[----:B---3--:R-:W-:Y:S05]  /*ae40*/  @!P0 BRA `(.L_x_614) ;  /* 0x0000000400648947 */ /* 0x008fea0003800000 */
.L_x_633:
[----:B------:R-:W-:Y:S05]  /*ae50*/  @!P2 BRA `(.L_x_615) ;  /* 0x000000000004a947 */ /* 0x000fea0003800000 */
[----:B--2---:R-:W-:Y:S01]  /*ae60*/  BPT.TRAP 0x1 ;  /* 0x000000040000795c */ /* 0x004fe20000300000 */
.L_x_615:
[----:B------:R-:W-:-:S04]  /*ae70*/  VIADD R0, R6, 0x30840 ;  /* 0x0003084006007836 */ /* 0x000fc80000000000 */
[----:B------:R-:W-:-:S04]  /*ae80*/  IMAD R9, R9, 0x8, R0 ;  /* 0x0000000809097824 */ /* 0x000fc800078e0200 */
[----:B------:R-:W4:Y:S02]  /*ae90*/  SYNCS.PHASECHK.TRANS64.TRYWAIT P0, [R9+URZ], R4 ;  /* 0x00000004090075a7 */ /* 0x000f24000800017f */
[----:B----4-:R-:W-:Y:S05]  /*aea0*/  @!P0 BRA `(.L_x_616) ;  /* 0x0000000400608947 */ /* 0x010fea0003800000 */
.L_x_634:
[----:B------:R-:W-:-:S07]  /*aeb0*/  IMAD R3, R3, 0x8, R0 ;  /* 0x0000000803037824 */ /* 0x000fce00078e0200 */
.L_x_617:
[----:B------:R1:W1:Y:S02]  /*aec0*/  SYNCS.PHASECHK.TRANS64.TRYWAIT P0, [R3+URZ], R2 ;  /* 0x00000002030075a7 */ /* 0x000264000800017f */
[----:B-1----:R-:W-:Y:S05]  /*aed0*/  @!P0 NANOSLEEP.SYNCS 0x989680 ;  /* 0x009896800000895d */ /* 0x002fea0003900000 */
[----:B------:R-:W1:Y:S02]  /*aee0*/  @!P0 SYNCS.PHASECHK.TRANS64 P0, [R3+URZ], R2 ;  /* 0x00000002030085a7 */ /* 0x000e64000800007f */
[----:B-1----:R-:W-:Y:S05]  /*aef0*/  @!P0 BRA `(.L_x_617) ;  /* 0xfffffffc00f08947 */ /* 0x002fea000383ffff */
.L_x_474:
[----:B--2---:R-:W-:Y:S05]  /*af00*/  BSYNC B6 ;  /* 0x0000000000067941 */ /* 0x004fea0003800000 */
.L_x_468:
[----:B------:R-:W-:Y:S05]  /*af10*/  EXIT ;  /* 0x000000000000794d */ /* 0x000fea0003800000 */
.L_x_484:
[----:B------:R-:W-:Y:S02]  /*af20*/  IMAD.MOV.U32 R12, RZ, RZ, RZ ;  /* 0x000000ffff0c7224 */ /* 0x000fe400078e00ff */
[----:B------:R-:W-:Y:S02]  /*af30*/  IMAD.MOV.U32 R11, RZ, RZ, 0x1f ;  /* 0x0000001fff0b7424 */ /* 0x000fe400078e00ff */
[----:B------:R-:W-:-:S07]  /*af40*/  IMAD.MOV.U32 R15, RZ, RZ, -0x1 ;  /* 0xffffffffff0f7424 */ /* 0x000fce00078e00ff */
[----:B------:R-:W-:Y:S05]  /*af50*/  WARPSYNC.COLLECTIVE R15, `(.L_x_618) ;  /* 0x000000000f087348 */ /* 0x000fea0003c00000 */
[----:B------:R1:W2:Y:S02]  /*af60*/  SHFL.IDX P6, R14, R13, R12, R11 ;  /* 0x0000000c0d0e7389 */ /* 0x0002a400000c000b */
[----:B-12---:R-:W-:Y:S01]  /*af70*/  ENDCOLLECTIVE ;  /* 0x000000000000791b */ /* 0x006fe20003800000 */
.L_x_618:
[----:B------:R-:W-:Y:S05]  /*af80*/  BRA `(.L_x_619) ;  /* 0xffffff6400007947 */ /* 0x000fea000383ffff */
.L_x_486:
[----:B--2---:R2:W3:Y:S02]  /*af90*/  SYNCS.PHASECHK.TRANS64.TRYWAIT P0, [R16+URZ+0x30800], R21 ;  /* 0x03080015100075a7 */ /* 0x0044e4000800017f */
[----:B---3--:R-:W-:Y:S05]  /*afa0*/  @!P0 NANOSLEEP.SYNCS 0x989680 ;  /* 0x009896800000895d */ /* 0x008fea0003900000 */
[----:B------:R-:W3:Y:S02]  /*afb0*/  @!P0 SYNCS.PHASECHK.TRANS64 P0, [R16+URZ+0x30800], R21 ;  /* 0x03080015100085a7 */ /* 0x000ee4000800007f */
[----:B---3--:R-:W-:Y:S05]  /*afc0*/  @!P0 BRA `(.L_x_486) ;  /* 0xfffffffc00f08947 */ /* 0x008fea000383ffff */
[----:B------:R-:W-:Y:S05]  /*afd0*/  BRA `(.L_x_485) ;  /* 0xffffff6400a07947 */ /* 0x000fea000383ffff */
.L_x_490:
[----:B----4-:R4:W1:Y:S02]  /*afe0*/  SYNCS.PHASECHK.TRANS64.TRYWAIT P1, [R2+URZ+0x30810], R153 ;  /* 0x03081099020075a7 */ /* 0x010864000802017f */
[----:B-1----:R-:W-:Y:S05]  /*aff0*/  @!P1 NANOSLEEP.SYNCS 0x989680 ;  /* 0x009896800000995d */ /* 0x002fea0003900000 */
[----:B------:R-:W1:Y:S02]  /*b000*/  @!P1 SYNCS.PHASECHK.TRANS64 P1, [R2+URZ+0x30810], R153 ;  /* 0x03081099020095a7 */ /* 0x000e64000802007f */
[----:B-1----:R-:W-:Y:S05]  /*b010*/  @!P1 BRA `(.L_x_490) ;  /* 0xfffffffc00f09947 */ /* 0x002fea000383ffff */
[----:B------:R-:W-:Y:S05]  /*b020*/  BRA `(.L_x_489) ;  /* 0xffffff6800e07947 */ /* 0x000fea000383ffff */
.L_x_494:
[----:B------:R1:W1:Y:S02]  /*b030*/  SYNCS.PHASECHK.TRANS64.TRYWAIT P1, [R2+URZ+0x30830], R153 ;  /* 0x03083099020075a7 */ /* 0x000264000802017f */
[----:B-1----:R-:W-:Y:S05]  /*b040*/  @!P1 NANOSLEEP.SYNCS 0x989680 ;  /* 0x009896800000995d */ /* 0x002fea0003900000 */
[----:B------:R-:W1:Y:S02]  /*b050*/  @!P1 SYNCS.PHASECHK.TRANS64 P1, [R2+URZ+0x30830], R153 ;  /* 0x03083099020095a7 */ /* 0x000e64000802007f */
[----:B-1----:R-:W-:Y:S05]  /*b060*/  @!P1 BRA `(.L_x_494) ;  /* 0xfffffffc00f09947 */ /* 0x002fea000383ffff */
[----:B------:R-:W-:Y:S05]  /*b070*/  BRA `(.L_x_493) ;  /* 0xffffff7000387947 */ /* 0x000fea000383ffff */
.L_x_592:
[----:B-1----:R1:W2:Y:S02]  /*b080*/  SYNCS.PHASECHK.TRANS64.TRYWAIT P1, [R12+URZ+0x30820], R3 ;  /* 0x030820030c0075a7 */ /* 0x0022a4000802017f */
[----:B--2---:R-:W-:Y:S05]  /*b090*/  @!P1 NANOSLEEP.SYNCS 0x989680 ;  /* 0x009896800000995d */ /* 0x004fea0003900000 */
[----:B------:R-:W2:Y:S02]  /*b0a0*/  @!P1 SYNCS.PHASECHK.TRANS64 P1, [R12+URZ+0x30820], R3 ;  /* 0x030820030c0095a7 */ /* 0x000ea4000802007f */
[----:B--2---:R-:W-:Y:S05]  /*b0b0*/  @!P1 BRA `(.L_x_592) ;  /* 0xfffffffc00f09947 */ /* 0x004fea000383ffff */
[----:B------:R-:W-:Y:S05]  /*b0c0*/  BRA `(.L_x_620) ;  /* 0xffffffe400007947 */ /* 0x000fea000383ffff */
.L_x_596:
[----:B-1----:R1:W2:Y:S02]  /*b0d0*/  SYNCS.PHASECHK.TRANS64.TRYWAIT P1, [R12+URZ+0x30840], R21 ;  /* 0x030840150c0075a7 */ /* 0x0022a4000802017f */
[----:B--2---:R-:W-:Y:S05]  /*b0e0*/  @!P1 NANOSLEEP.SYNCS 0x989680 ;  /* 0x009896800000995d */ /* 0x004fea0003900000 */
[----:B------:R-:W2:Y:S02]  /*b0f0*/  @!P1 SYNCS.PHASECHK.TRANS64 P1, [R12+URZ+0x30840], R21 ;  /* 0x030840150c0095a7 */ /* 0x000ea4000802007f */
[----:B--2---:R-:W-:Y:S05]  /*b100*/  @!P1 BRA `(.L_x_596) ;  /* 0xfffffffc00f09947 */ /* 0x004fea000383ffff */
[----:B------:R-:W-:Y:S05]  /*b110*/  BRA `(.L_x_621) ;  /* 0xffffffe800647947 */ /* 0x000fea000383ffff */
.L_x_598:
[----:B--2---:R2:W3:Y:S02]  /*b120*/  SYNCS.PHASECHK.TRANS64.TRYWAIT P1, [R12+URZ+0x30828], R21 ;  /* 0x030828150c0075a7 */ /* 0x0044e4000802017f */
[----:B---3--:R-:W-:Y:S05]  /*b130*/  @!P1 NANOSLEEP.SYNCS 0x989680 ;  /* 0x009896800000995d */ /* 0x008fea0003900000 */
[----:B------:R-:W3:Y:S02]  /*b140*/  @!P1 SYNCS.PHASECHK.TRANS64 P1, [R12+URZ+0x30828], R21 ;  /* 0x030828150c0095a7 */ /* 0x000ee4000802007f */
[----:B---3--:R-:W-:Y:S05]  /*b150*/  @!P1 BRA `(.L_x_598) ;  /* 0xfffffffc00f09947 */ /* 0x008fea000383ffff */
[----:B------:R-:W-:Y:S05]  /*b160*/  BRA `(.L_x_622) ;  /* 0xffffffe800fc7947 */ /* 0x000fea000383ffff */
.L_x_600:
[----:B---3--:R3:W4:Y:S02]  /*b170*/  SYNCS.PHASECHK.TRANS64.TRYWAIT P1, [R12+URZ+0x30848], R21 ;  /* 0x030848150c0075a7 */ /* 0x008724000802017f */
[----:B----4-:R-:W-:Y:S05]  /*b180*/  @!P1 NANOSLEEP.SYNCS 0x989680 ;  /* 0x009896800000995d */ /* 0x010fea0003900000 */
[----:B------:R-:W4:Y:S02]  /*b190*/  @!P1 SYNCS.PHASECHK.TRANS64 P1, [R12+URZ+0x30848], R21 ;  /* 0x030848150c0095a7 */ /* 0x000f24000802007f */
[----:B----4-:R-:W-:Y:S05]  /*b1a0*/  @!P1 BRA `(.L_x_600) ;  /* 0xfffffffc00f09947 */ /* 0x010fea000383ffff */
[----:B------:R-:W-:Y:S05]  /*b1b0*/  BRA `(.L_x_623) ;  /* 0xffffffec00747947 */ /* 0x000fea000383ffff */
.L_x_602:
[----:B------:R-:W-:-:S07]  /*b1c0*/  SHF.L.U32 R5, R10, 0x1f, RZ ;  /* 0x0000001f0a057819 */ /* 0x000fce00000006ff */
.L_x_624:
[----:B-1----:R1:W2:Y:S02]  /*b1d0*/  SYNCS.PHASECHK.TRANS64.TRYWAIT P1, [R12+URZ+0x30820], R5 ;  /* 0x030820050c0075a7 */ /* 0x0022a4000802017f */
[----:B--2---:R-:W-:Y:S05]  /*b1e0*/  @!P1 NANOSLEEP.SYNCS 0x989680 ;  /* 0x009896800000995d */ /* 0x004fea0003900000 */
[----:B------:R-:W2:Y:S02]  /*b1f0*/  @!P1 SYNCS.PHASECHK.TRANS64 P1, [R12+URZ+0x30820], R5 ;  /* 0x030820050c0095a7 */ /* 0x000ea4000802007f */
[----:B--2---:R-:W-:Y:S05]  /*b200*/  @!P1 BRA `(.L_x_624) ;  /* 0xfffffffc00f09947 */ /* 0x004fea000383ffff */
[----:B------:R-:W-:Y:S05]  /*b210*/  BRA `(.L_x_625) ;  /* 0xffffffec00fc7947 */ /* 0x000fea000383ffff */
.L_x_605:
[----:B-1----:R1:W2:Y:S02]  /*b220*/  SYNCS.PHASECHK.TRANS64.TRYWAIT P1, [R12+URZ+0x30840], R13 ;  /* 0x0308400d0c0075a7 */ /* 0x0022a4000802017f */
[----:B--2---:R-:W-:Y:S05]  /*b230*/  @!P1 NANOSLEEP.SYNCS 0x989680 ;  /* 0x009896800000995d */ /* 0x004fea0003900000 */
[----:B------:R-:W2:Y:S02]  /*b240*/  @!P1 SYNCS.PHASECHK.TRANS64 P1, [R12+URZ+0x30840], R13 ;  /* 0x0308400d0c0095a7 */ /* 0x000ea4000802007f */
[----:B--2---:R-:W-:Y:S05]  /*b250*/  @!P1 BRA `(.L_x_605) ;  /* 0xfffffffc00f09947 */ /* 0x004fea000383ffff */
[----:B------:R-:W-:Y:S05]  /*b260*/  BRA `(.L_x_626) ;  /* 0xfffffff0008c7947 */ /* 0x000fea000383ffff */
.L_x_607:
[----:B--2---:R2:W3:Y:S02]  /*b270*/  SYNCS.PHASECHK.TRANS64.TRYWAIT P1, [R12+URZ+0x30828], R13 ;  /* 0x0308280d0c0075a7 */ /* 0x0044e4000802017f */
[----:B---3--:R-:W-:Y:S05]  /*b280*/  @!P1 NANOSLEEP.SYNCS 0x989680 ;  /* 0x009896800000995d */ /* 0x008fea0003900000 */
[----:B------:R-:W3:Y:S02]  /*b290*/  @!P1 SYNCS.PHASECHK.TRANS64 P1, [R12+URZ+0x30828], R13 ;  /* 0x0308280d0c0095a7 */ /* 0x000ee4000802007f */
[----:B---3--:R-:W-:Y:S05]  /*b2a0*/  @!P1 BRA `(.L_x_607) ;  /* 0xfffffffc00f09947 */ /* 0x008fea000383ffff */
[----:B------:R-:W-:Y:S05]  /*b2b0*/  BRA `(.L_x_627) ;  /* 0xfffffff400187947 */ /* 0x000fea000383ffff */
.L_x_609:
[----:B---3--:R3:W4:Y:S02]  /*b2c0*/  SYNCS.PHASECHK.TRANS64.TRYWAIT P0, [R4+URZ+0x30840], R3 ;  /* 0x03084003040075a7 */ /* 0x008724000800017f */
[----:B----4-:R-:W-:Y:S05]  /*b2d0*/  @!P0 NANOSLEEP.SYNCS 0x989680 ;  /* 0x009896800000895d */ /* 0x010fea0003900000 */
[----:B------:R-:W4:Y:S02]  /*b2e0*/  @!P0 SYNCS.PHASECHK.TRANS64 P0, [R4+URZ+0x30840], R3 ;  /* 0x03084003040085a7 */ /* 0x000f24000800007f */
[----:B----4-:R-:W-:Y:S05]  /*b2f0*/  @!P0 BRA `(.L_x_609) ;  /* 0xfffffffc00f08947 */ /* 0x010fea000383ffff */
[----:B------:R-:W-:Y:S05]  /*b300*/  BRA `(.L_x_628) ;  /* 0xfffffff400a47947 */ /* 0x000fea000383ffff */
.L_x_611:
[----:B------:R-:W-:Y:S01]  /*b310*/  BSSY B0, `(.L_x_629) ;  /* 0x0000006000007945 */ /* 0x000fe20003800000 */
[----:B------:R-:W-:-:S07]  /*b320*/  IMAD.MOV.U32 R15, RZ, RZ, -0x1 ;  /* 0xffffffffff0f7424 */ /* 0x000fce00078e00ff */
[----:B--2---:R-:W-:Y:S05]  /*b330*/  WARPSYNC.COLLECTIVE R15, `(.L_x_630) ;  /* 0x000000000f0c7348 */ /* 0x004fea0003c00000 */
[----:B------:R-:W-:Y:S02]  /*b340*/  ELECT P6, UR62, PT ;  /* 0x00000000003e782f */ /* 0x000fe400038c0000 */
[----:B------:R-:W-:Y:S01]  /*b350*/  MOV R14, UR62 ;  /* 0x0000003e000e7c02 */ /* 0x000fe20008000f00 */
[----:B--2---:R-:W-:Y:S10]  /*b360*/  ENDCOLLECTIVE ;  /* 0x000000000000791b */ /* 0x004ff40003800000 */
.L_x_630:
[----:B------:R-:W-:Y:S05]  /*b370*/  BSYNC B0 ;  /* 0x0000000000007941 */ /* 0x000fea0003800000 */
.L_x_629:
[----:B------:R-:W-:Y:S05]  /*b380*/  BRA `(.L_x_631) ;  /* 0xfffffff800547947 */ /* 0x000fea000383ffff */
.L_x_613:
[----:B-1----:R1:W3:Y:S02]  /*b390*/  SYNCS.PHASECHK.TRANS64.TRYWAIT P0, [R7+URZ], R4 ;  /* 0x00000004070075a7 */ /* 0x0022e4000800017f */
[----:B---3--:R-:W-:Y:S05]  /*b3a0*/  @!P0 NANOSLEEP.SYNCS 0x989680 ;  /* 0x009896800000895d */ /* 0x008fea0003900000 */
[----:B------:R-:W3:Y:S02]  /*b3b0*/  @!P0 SYNCS.PHASECHK.TRANS64 P0, [R7+URZ], R4 ;  /* 0x00000004070085a7 */ /* 0x000ee4000800007f */
[----:B---3--:R-:W-:Y:S05]  /*b3c0*/  @!P0 BRA `(.L_x_613) ;  /* 0xfffffffc00f08947 */ /* 0x008fea000383ffff */
[----:B------:R-:W-:Y:S05]  /*b3d0*/  BRA `(.L_x_632) ;  /* 0xfffffff800947947 */ /* 0x000fea000383ffff */
.L_x_614:
[----:B---3--:R3:W4:Y:S02]  /*b3e0*/  SYNCS.PHASECHK.TRANS64.TRYWAIT P0, [R11+URZ], R2 ;  /* 0x000000020b0075a7 */ /* 0x008724000800017f */
[----:B----4-:R-:W-:Y:S05]  /*b3f0*/  @!P0 NANOSLEEP.SYNCS 0x989680 ;  /* 0x009896800000895d */ /* 0x010fea0003900000 */
[----:B------:R-:W4:Y:S02]  /*b400*/  @!P0 SYNCS.PHASECHK.TRANS64 P0, [R11+URZ], R2 ;  /* 0x000000020b0085a7 */ /* 0x000f24000800007f */
[----:B----4-:R-:W-:Y:S05]  /*b410*/  @!P0 BRA `(.L_x_614) ;  /* 0xfffffffc00f08947 */ /* 0x010fea000383ffff */
[----:B------:R-:W-:Y:S05]  /*b420*/  BRA `(.L_x_633) ;  /* 0xfffffff800887947 */ /* 0x000fea000383ffff */
.L_x_616:
[----:B----4-:R4:W1:Y:S02]  /*b430*/  SYNCS.PHASECHK.TRANS64.TRYWAIT P0, [R9+URZ], R4 ;  /* 0x00000004090075a7 */ /* 0x010864000800017f */
[----:B-1----:R-:W-:Y:S05]  /*b440*/  @!P0 NANOSLEEP.SYNCS 0x989680 ;  /* 0x009896800000895d */ /* 0x002fea0003900000 */
[----:B------:R-:W1:Y:S02]  /*b450*/  @!P0 SYNCS.PHASECHK.TRANS64 P0, [R9+URZ], R4 ;  /* 0x00000004090085a7 */ /* 0x000e64000800007f */
[----:B-1----:R-:W-:Y:S05]  /*b460*/  @!P0 BRA `(.L_x_616) ;  /* 0xfffffffc00f08947 */ /* 0x002fea000383ffff */
[----:B------:R-:W-:Y:S05]  /*b470*/  BRA `(.L_x_634) ;  /* 0xfffffff8008c7947 */ /* 0x000fea000383ffff */
.L_x_635:
        /* <DEDUP_REMOVED lines=16> */
.L_x_7294:


//--------------------- .text._ZN7cutlass13device_kernelIN5flash11enable_sm90INS1_16FlashAttnBwdSm90INS1_25CollectiveMainloopBwdSm90ILi2ELi2ELi2EN4cute5tupleIJNS5_1CILi1EEES8_S8_EEENS6_IJNS7_ILi64EEENS7_ILi128EEESB_EEENS_6half_tEfNS_4arch4Sm90ELb0ELb0ELb1ELb1ELb1ELb1ELb0ELb0ELi2ELi1ELi2ELi1ELb0EEENS1_21CollectiveEpilogueBwdISC_SD_SF_Li256ELb1ELb0ELi1EEENS1_19SingleTileSchedulerILb1ELb0ELb0ELi128EEEEEEEEEvNT_6ParamsE --------------------------
	.section	.text._ZN7cutlass13device_kernelIN5flash11enable_sm90INS1_16FlashAttnBwdSm90INS1_25CollectiveMainloopBwdSm90ILi2ELi2ELi2EN4cute5tupleIJNS5_1CILi1EEES8_S8_EEENS6_IJNS7_ILi64EEENS7_ILi128EEESB_EEENS_6half_tEfNS_4arch4Sm90ELb0ELb0ELb1ELb1ELb1ELb1ELb0ELb0ELi2ELi1ELi2ELi1ELb0EEENS1_21CollectiveEpilogueBwdISC_SD_SF_Li256ELb1ELb0ELi1EEENS1_19SingleTileSchedulerILb1ELb0ELb0ELi128EEEEEEEEEvNT_6ParamsE,"ax",@progbits
	.align	128
.text._ZN7cutlass13device_kernelIN5flash11enable_sm90INS1_16FlashAttnBwdSm90INS1_25CollectiveMainloopBwdSm90ILi2ELi2ELi2EN4cute5tupleIJNS5_1CILi1EEES8_S8_EEENS6_IJNS7_ILi64EEENS7_ILi128EEESB_EEENS_6half_tEfNS_4arch4Sm90ELb0ELb0ELb1ELb1ELb1ELb1ELb0ELb0ELi2ELi1ELi2ELi1ELb0EEENS1_21CollectiveEpilogueBwdISC_SD_SF_Li256ELb1ELb0ELi1EEENS1_19SingleTileSchedulerILb1ELb0ELb0ELi128EEEEEEEEEvNT_6ParamsE:
        .type           _ZN7cutlass13device_kernelIN5flash11enable_sm90INS1_16FlashAttnBwdSm90INS1_25CollectiveMainloopBwdSm90ILi2ELi2ELi2EN4cute5tupleIJNS5_1CILi1EEES8_S8_EEENS6_IJNS7_ILi64EEENS7_ILi128EEESB_EEENS_6half_tEfNS_4arch4Sm90ELb0ELb0ELb1ELb1ELb1ELb1ELb0ELb0ELi2ELi1ELi2ELi1ELb0EEENS1_21CollectiveEpilogueBwdISC_SD_SF_Li256ELb1ELb0ELi1EEENS1_19SingleTileSchedulerILb1ELb0ELb0ELi128EEEEEEEEEvNT_6ParamsE,@function
        .size           _ZN7cutlass13device_kernelIN5flash11enable_sm90INS1_16FlashAttnBwdSm90INS1_25CollectiveMainloopBwdSm90ILi2ELi2ELi2EN4cute5tupleIJNS5_1CILi1EEES8_S8_EEENS6_IJNS7_ILi64EEENS7_ILi128EEESB_EEENS_6half_tEfNS_4arch4Sm90ELb0ELb0ELb1ELb1ELb1ELb1ELb0ELb0ELi2ELi1ELi2ELi1ELb0EEENS1_21CollectiveEpilogueBwdISC_SD_SF_Li256ELb1ELb0ELi1EEENS1_19SingleTileSchedulerILb1ELb0ELb0ELi128EEEEEEEEEvNT_6ParamsE,(.L_x_7295 - _ZN7cutlass13device_kernelIN5flash11enable_sm90INS1_16FlashAttnBwdSm90INS1_25CollectiveMainloopBwdSm90ILi2ELi2ELi2EN4cute5tupleIJNS5_1CILi1EEES8_S8_EEENS6_IJNS7_ILi64EEENS7_ILi128EEESB_EEENS_6half_tEfNS_4arch4Sm90ELb0ELb0ELb1ELb1ELb1ELb1ELb0ELb0ELi2ELi1ELi2ELi1ELb0EEENS1_21CollectiveEpilogueBwdISC_SD_SF_Li256ELb1ELb0ELi1EEENS1_19SingleTileSchedulerILb1ELb0ELb0ELi128EEEEEEEEEvNT_6ParamsE)
        .other          _ZN7cutlass13device_kernelIN5flash11enable_sm90INS1_16FlashAttnBwdSm90INS1_25CollectiveMainloopBwdSm90ILi2ELi2ELi2EN4cute5tupleIJNS5_1CILi1EEES8_S8_EEENS6_IJNS7_ILi64EEENS7_ILi128EEESB_EEENS_6half_tEfNS_4arch4Sm90ELb0ELb0ELb1ELb1ELb1ELb1ELb0ELb0ELi2ELi1ELi2ELi1ELb0EEENS1_21CollectiveEpilogueBwdISC_SD_SF_Li256ELb1ELb0ELi1EEENS1_19SingleTileSchedulerILb1ELb0ELb0ELi128EEEEEEEEEvNT_6ParamsE,@"STO_CUDA_ENTRY STV_DEFAULT"
_ZN7cutlass13device_kernelIN5flash11enable_sm90INS1_16FlashAttnBwdSm90INS1_25CollectiveMainloopBwdSm90ILi2ELi2ELi2EN4cute5tupleIJNS5_1CILi1EEES8_S8_EEENS6_IJNS7_ILi64EEENS7_ILi128EEESB_EEENS_6half_tEfNS_4arch4Sm90ELb0ELb0ELb1ELb1ELb1ELb1ELb0ELb0ELi2ELi1ELi2ELi1ELb0EEENS1_21CollectiveEpilogueBwdISC_SD_SF_Li256ELb1ELb0ELi1EEENS1_19SingleTileSchedulerILb1ELb0ELb0ELi128EEEEEEEEEvNT_6ParamsE:
        /* <DEDUP_REMOVED lines=23> */
.L_x_637:
[----:B------:R-:W-:Y:S05]  /*0170*/  BSYNC B0 ;  /* 0x0000000000007941 */ /* 0x000fea0003800000 */
.L_x_636:
        /* <DEDUP_REMOVED lines=34> */
.L_x_638:
        /* <DEDUP_REMOVED lines=22> */
.L_x_639:
        /* <DEDUP_REMOVED lines=9> */
.L_x_642:
        /* <DEDUP_REMOVED lines=20> */
.L_x_643:
        /* <DEDUP_REMOVED lines=10> */
.L_x_645:
[----:B------:R-:W2:Y:S02]  /*0770*/  LDC R0, c[0x0][0x8bc] ;  /* 0x00022f00ff007b82 */ /* 0x000ea40000000800 */
.L_x_644:
        /* <DEDUP_REMOVED lines=16> */
.L_x_647:
        /* <DEDUP_REMOVED lines=10> */
.L_x_648:
        /* <DEDUP_REMOVED lines=8> */
.L_x_649:
        /* <DEDUP_REMOVED lines=9> */
.L_x_650:
        /* <DEDUP_REMOVED lines=90> */
.L_x_653:
        /* <DEDUP_REMOVED lines=15> */
.L_x_652:
        /* <DEDUP_REMOVED lines=22> */
.L_x_655:
        /* <DEDUP_REMOVED lines=15> */
.L_x_654:
        /* <DEDUP_REMOVED lines=8> */
.L_x_807:
        /* <DEDUP_REMOVED lines=45> */
.L_x_657:
        /* <DEDUP_REMOVED lines=74> */
.L_x_669:
[----:B------:R-:W-:-:S13]  /*1b00*/  ISETP.NE.AND P0, PT, R7, 0x3, PT ;  /* 0x000000030700780c */ /* 0x000fda0003f05270 */
[----:B---3--:R-:W-:Y:S05]  /*1b10*/  @!P0 BRA `(.L_x_659) ;  /* 0x0000000000048947 */ /* 0x008fea0003800000 */
[----:B------:R-:W-:Y:S01]  /*1b20*/  BPT.TRAP 0x1 ;  /* 0x000000040000795c */ /* 0x000fe20000300000 */
.L_x_659:
[----:B------:R-:W-:Y:S01]  /*1b30*/  IMAD R2, R4, 0x8, R16 ;  /* 0x0000000804027824 */ /* 0x000fe200078e0210 */
[----:B------:R-:W-:-:S04]  /*1b40*/  SHF.L.U32 R153, R5, 0x1f, RZ ;  /* 0x0000001f05997819 */ /* 0x000fc800000006ff */
[----:B------:R3:W4:Y:S01]  /*1b50*/  SYNCS.PHASECHK.TRANS64.TRYWAIT P1, [R2+URZ+0x30810], R153 ;  /* 0x03081099020075a7 */ /* 0x000722000802017f */
[----:B------:R-:W-:Y:S05]  /*1b60*/  @!P0 BRA `(.L_x_660) ;  /* 0x0000000000048947 */ /* 0x000fea0003800000 */
[----:B------:R-:W-:Y:S01]  /*1b70*/  BPT.TRAP 0x1 ;  /* 0x000000040000795c */ /* 0x000fe20000300000 */
.L_x_660:
[----:B----4-:R-:W-:Y:S05]  /*1b80*/  @P1 BRA `(.L_x_661) ;  /* 0x0000000000081947 */ /* 0x010fea0003800000 */
[----:B------:R-:W4:Y:S02]  /*1b90*/  SYNCS.PHASECHK.TRANS64.TRYWAIT P1, [R2+URZ+0x30810], R153 ;  /* 0x03081099020075a7 */ /* 0x000f24000802017f */
[----:B----4-:R-:W-:Y:S05]  /*1ba0*/  @!P1 BRA `(.L_x_662) ;  /* 0x0000009c000c9947 */ /* 0x010fea0003800000 */
.L_x_661:
        /* <DEDUP_REMOVED lines=81> */
.L_x_663:
[----:B------:R1:W1:Y:S01]  /*20c0*/  SYNCS.PHASECHK.TRANS64.TRYWAIT P1, [R2+URZ+0x30830], R153 ;  /* 0x03083099020075a7 */ /* 0x000262000802017f */
[----:B------:R-:W-:Y:S05]  /*20d0*/  @!P0 BRA `(.L_x_664) ;  /* 0x0000000000048947 */ /* 0x000fea0003800000 */
[----:B------:R-:W-:Y:S01]  /*20e0*/  BPT.TRAP 0x1 ;  /* 0x000000040000795c */ /* 0x000fe20000300000 */
.L_x_664:
[----:B------:R-:W-:-:S05]  /*20f0*/  VIADD R17, R16, 0x20000 ;  /* 0x0002000010117836 */ /* 0x000fca0000000000 */
[----:B------:R-:W-:-:S04]  /*2100*/  SHF.R.U32.HI R17, RZ, 0x4, R17 ;  /* 0x00000004ff117819 */ /* 0x000fc80000011611 */
[----:B------:R-:W-:-:S04]  /*2110*/  LOP3.LUT R17, R17, 0x3fff, RZ, 0xc0, !PT ;  /* 0x00003fff11117812 */ /* 0x000fc800078ec0ff */
[----:B------:R-:W-:Y:S01]  /*2120*/  LOP3.LUT R155, R17, 0x10000, RZ, 0xfc, !PT ;  /* 0x00010000119b7812 */ /* 0x000fe200078efcff */
[----:B-1----:R-:W-:Y:S06]  /*2130*/  @P1 BRA `(.L_x_665) ;  /* 0x0000000000081947 */ /* 0x002fec0003800000 */
[----:B------:R-:W1:Y:S02]  /*2140*/  SYNCS.PHASECHK.TRANS64.TRYWAIT P1, [R2+URZ+0x30830], R153 ;  /* 0x03083099020075a7 */ /* 0x000e64000802017f */
[----:B-1----:R-:W-:Y:S05]  /*2150*/  @!P1 BRA `(.L_x_666) ;  /* 0x0000009400b49947 */ /* 0x002fea0003800000 */
.L_x_665:
        /* <DEDUP_REMOVED lines=495> */
.L_x_667:
        /* <DEDUP_REMOVED lines=49> */
.L_x_668:
        /* <DEDUP_REMOVED lines=77> */
.L_x_651:
        /* <DEDUP_REMOVED lines=21> */
[----:B------:R-:W-:Y:S01]  /*4980*/  F2FP.F16.F32.PACK_AB R113, R115, R114 ;  /* 0x000000727371723e */ /* 0x000fe200000000ff */
[----:B--2---:R-:W-:Y:S01]  /*4990*/  VIADD R16, R16, 0xffffff80 ;  /* 0xffffff8010107836 */ /* 0x004fe20000000000 */
[----:B------:R-:W-:Y:S02]  /*49a0*/  F2FP.F16.F32.PACK_AB R120, R121, R120 ;  /* 0x000000787978723e */ /* 0x000fe400000000ff */
        /* <DEDUP_REMOVED lines=78> */
[----:B------:R-:W-:Y:S01]  /*4e90*/  F2FP.F16.F32.PACK_AB R64, R65, R64 ;  /* 0x000000404140723e */ /* 0x000fe200000000ff */
[----:B------:R4:W-:Y:S01]  /*4ea0*/  STSM.16.M88.4 [R22+-0x8000], R48 ;  /* 0xff80003016007844 */ /* 0x0009e20000000200 */
[----:B------:R-:W-:-:S02]  /*4eb0*/  F2FP.F16.F32.PACK_AB R58, R61, R60 ;  /* 0x0000003c3d3a723e */ /* 0x000fc400000000ff */
[----:B------:R-:W-:Y:S01]  /*4ec0*/  F2FP.F16.F32.PACK_AB R59, R63, R62 ;  /* 0x0000003e3f3b723e */ /* 0x000fe200000000ff */
[----:B-1----:R-:W1:Y:S01]  /*4ed0*/  LDC.64 R4, c[0x0][0x878] ;  /* 0x00021e00ff047b82 */ /* 0x002e620000000a00 */
[----:B------:R-:W-:Y:S02]  /*4ee0*/  F2FP.F16.F32.PACK_AB R65, R67, R66 ;  /* 0x000000424341723e */ /* 0x000fe400000000ff */
[----:B------:R-:W-:Y:S01]  /*4ef0*/  F2FP.F16.F32.PACK_AB R72, R73, R72 ;  /* 0x000000484948723e */ /* 0x000fe200000000ff */
[----:B------:R4:W-:Y:S01]  /*4f00*/  STSM.16.M88.4 [R17+0x4000], R56 ;  /* 0x0040003811007844 */ /* 0x0009e20000000200 */
[----:B------:R-:W-:Y:S02]  /*4f10*/  F2FP.F16.F32.PACK_AB R66, R69, R68 ;  /* 0x000000444542723e */ /* 0x000fe400000000ff */
[----:B------:R-:W-:Y:S02]  /*4f20*/  F2FP.F16.F32.PACK_AB R67, R71, R70 ;  /* 0x000000464743723e */ /* 0x000fe400000000ff */
[----:B------:R-:W-:-:S02]  /*4f30*/  F2FP.F16.F32.PACK_AB R73, R75, R74 ;  /* 0x0000004a4b49723e */ /* 0x000fc400000000ff */
[----:B------:R-:W-:Y:S01]  /*4f40*/  F2FP.F16.F32.PACK_AB R80, R81, R80 ;  /* 0x000000505150723e */ /* 0x000fe200000000ff */
[----:B------:R4:W-:Y:S01]  /*4f50*/  STSM.16.M88.4 [R20+-0x4000], R64 ;  /* 0xffc0004014007844 */ /* 0x0009e20000000200 */
[----:B------:R-:W-:Y:S02]  /*4f60*/  F2FP.F16.F32.PACK_AB R74, R77, R76 ;  /* 0x0000004c4d4a723e */ /* 0x000fe400000000ff */
[----:B------:R-:W-:Y:S02]  /*4f70*/  F2FP.F16.F32.PACK_AB R75, R79, R78 ;  /* 0x0000004e4f4b723e */ /* 0x000fe400000000ff */
[----:B------:R-:W-:Y:S02]  /*4f80*/  F2FP.F16.F32.PACK_AB R81, R83, R82 ;  /* 0x000000525351723e */ /* 0x000fe400000000ff */
[----:B------:R-:W-:Y:S01]  /*4f90*/  F2FP.F16.F32.PACK_AB R82, R85, R84 ;  /* 0x000000545552723e */ /* 0x000fe200000000ff */
[----:B------:R4:W-:Y:S01]  /*4fa0*/  STSM.16.M88.4 [R21+-0x4000], R72 ;  /* 0xffc0004815007844 */ /* 0x0009e20000000200 */
[----:B------:R-:W-:-:S02]  /*4fb0*/  F2FP.F16.F32.PACK_AB R83, R87, R86 ;  /* 0x000000565753723e */ /* 0x000fc400000000ff */
        /* <DEDUP_REMOVED lines=32> */
.L_x_671:
        /* <DEDUP_REMOVED lines=58> */
.L_x_673:
[----:B------:R-:W-:Y:S05]  /*5560*/  BSYNC B0 ;  /* 0x0000000000007941 */ /* 0x000fea0003800000 */
.L_x_672:
        /* <DEDUP_REMOVED lines=15> */
.L_x_675:
[----:B------:R-:W-:Y:S05]  /*5660*/  BSYNC B0 ;  /* 0x0000000000007941 */ /* 0x000fea0003800000 */
.L_x_674:
        /* <DEDUP_REMOVED lines=18> */
.L_x_677:
[----:B------:R-:W-:Y:S05]  /*5790*/  BSYNC B0 ;  /* 0x0000000000007941 */ /* 0x000fea0003800000 */
.L_x_676:
        /* <DEDUP_REMOVED lines=17> */
.L_x_679:
[----:B------:R-:W-:Y:S05]  /*58b0*/  BSYNC B0 ;  /* 0x0000000000007941 */ /* 0x000fea0003800000 */
.L_x_678:
        /* <DEDUP_REMOVED lines=18> */
.L_x_681:
[----:B------:R-:W-:Y:S05]  /*59e0*/  BSYNC B0 ;  /* 0x0000000000007941 */ /* 0x000fea0003800000 */
.L_x_680:
        /* <DEDUP_REMOVED lines=18> */
.L_x_683:
[----:B------:R-:W-:Y:S05]  /*5b10*/  BSYNC B0 ;  /* 0x0000000000007941 */ /* 0x000fea0003800000 */
.L_x_682:
        /* <DEDUP_REMOVED lines=19> */
.L_x_685:
[----:B------:R-:W-:Y:S05]  /*5c50*/  BSYNC B0 ;  /* 0x0000000000007941 */ /* 0x000fea0003800000 */
.L_x_684:
        /* <DEDUP_REMOVED lines=21> */
.L_x_687:
[----:B------:R-:W-:Y:S05]  /*5db0*/  BSYNC B0 ;  /* 0x0000000000007941 */ /* 0x000fea0003800000 */
.L_x_686:
        /* <DEDUP_REMOVED lines=33> */
.L_x_689:
[----:B------:R-:W-:Y:S05]  /*5fd0*/  BSYNC B0 ;  /* 0x0000000000007941 */ /* 0x000fea0003800000 */
.L_x_688:
[----:B---34-:R3:W4:Y:S01]  /*5fe0*/  LDS.128 R28, [R46+0x800] ;  /* 0x000800002e1c7984 */ /* 0x0187220000000c00 */
        /* <DEDUP_REMOVED lines=16> */
.L_x_691:
[----:B------:R-:W-:Y:S05]  /*60f0*/  BSYNC B0 ;  /* 0x0000000000007941 */ /* 0x000fea0003800000 */
.L_x_690:
        /* <DEDUP_REMOVED lines=15> */
.L_x_693:
[----:B------:R-:W-:Y:S05]  /*61f0*/  BSYNC B0 ;  /* 0x0000000000007941 */ /* 0x000fea0003800000 */
.L_x_692:
        /* <DEDUP_REMOVED lines=15> */
.L_x_695:
[----:B------:R-:W-:Y:S05]  /*62f0*/  BSYNC B0 ;  /* 0x0000000000007941 */ /* 0x000fea0003800000 */
.L_x_694:
        /* <DEDUP_REMOVED lines=15> */
.L_x_697:
[----:B------:R-:W-:Y:S05]  /*63f0*/  BSYNC B0 ;  /* 0x0000000000007941 */ /* 0x000fea0003800000 */
.L_x_696:
        /* <DEDUP_REMOVED lines=15> */
.L_x_699:
[----:B------:R-:W-:Y:S05]  /*64f0*/  BSYNC B0 ;  /* 0x0000000000007941 */ /* 0x000fea0003800000 */
.L_x_698:
        /* <DEDUP_REMOVED lines=15> */
.L_x_701:
[----:B------:R-:W-:Y:S05]  /*65f0*/  BSYNC B0 ;  /* 0x0000000000007941 */ /* 0x000fea0003800000 */
.L_x_700:
        /* <DEDUP_REMOVED lines=15> */
.L_x_670:
        /* <DEDUP_REMOVED lines=30> */
.L_x_702:
        /* <DEDUP_REMOVED lines=48> */
.L_x_704:
[----:B------:R-:W-:Y:S05]  /*6bd0*/  BSYNC B0 ;  /* 0x0000000000007941 */ /* 0x000fea0003800000 */
.L_x_703:
        /* <DEDUP_REMOVED lines=16> */
.L_x_706:
[----:B------:R-:W-:Y:S05]  /*6ce0*/  BSYNC B0 ;  /* 0x0000000000007941 */ /* 0x000fea0003800000 */
.L_x_705:
        /* <DEDUP_REMOVED lines=16> */
.L_x_708:
[----:B------:R-:W-:Y:S05]  /*6df0*/  BSYNC B0 ;  /* 0x0000000000007941 */ /* 0x000fea0003800000 */
.L_x_707:
        /* <DEDUP_REMOVED lines=17> */
.L_x_710:
[----:B------:R-:W-:Y:S05]  /*6f10*/  BSYNC B0 ;  /* 0x0000000000007941 */ /* 0x000fea0003800000 */
.L_x_709:
        /* <DEDUP_REMOVED lines=16> */
.L_x_712:
[----:B------:R-:W-:Y:S05]  /*7020*/  BSYNC B0 ;  /* 0x0000000000007941 */ /* 0x000fea0003800000 */
.L_x_711:
        /* <DEDUP_REMOVED lines=18> */
.L_x_714:
[----:B------:R-:W-:Y:S05]  /*7150*/  BSYNC B0 ;  /* 0x0000000000007941 */ /* 0x000fea0003800000 */
.L_x_713:
        /* <DEDUP_REMOVED lines=20> */
.L_x_716:
[----:B------:R-:W-:Y:S05]  /*72a0*/  BSYNC B0 ;  /* 0x0000000000007941 */ /* 0x000fea0003800000 */
.L_x_715:
        /* <DEDUP_REMOVED lines=17> */
.L_x_718:
[----:B------:R-:W-:Y:S05]  /*73c0*/  BSYNC B0 ;  /* 0x0000000000007941 */ /* 0x000fea0003800000 */
.L_x_717:
        /* <DEDUP_REMOVED lines=32> */
.L_x_720:
[----:B------:R-:W-:Y:S05]  /*75d0*/  BSYNC B0 ;  /* 0x0000000000007941 */ /* 0x000fea0003800000 */
.L_x_719:
        /* <DEDUP_REMOVED lines=16> */
.L_x_722:
[----:B------:R-:W-:Y:S05]  /*76e0*/  BSYNC B0 ;  /* 0x0000000000007941 */ /* 0x000fea0003800000 */
.L_x_721:
        /* <DEDUP_REMOVED lines=15> */
.L_x_724:
[----:B------:R-:W-:Y:S05]  /*77e0*/  BSYNC B0 ;  /* 0x0000000000007941 */ /* 0x000fea0003800000 */
.L_x_723:
        /* <DEDUP_REMOVED lines=15> */
.L_x_726:
[----:B------:R-:W-:Y:S05]  /*78e0*/  BSYNC B0 ;  /* 0x0000000000007941 */ /* 0x000fea0003800000 */
.L_x_725:
        /* <DEDUP_REMOVED lines=15> */
.L_x_728:
[----:B------:R-:W-:Y:S05]  /*79e0*/  BSYNC B0 ;  /* 0x0000000000007941 */ /* 0x000fea0003800000 */
.L_x_727:
        /* <DEDUP_REMOVED lines=15> */
.L_x_730:
[----:B------:R-:W-:Y:S05]  /*7ae0*/  BSYNC B0 ;  /* 0x0000000000007941 */ /* 0x000fea0003800000 */
.L_x_729:
        /* <DEDUP_REMOVED lines=15> */
.L_x_732:
[----:B------:R-:W-:Y:S05]  /*7be0*/  BSYNC B0 ;  /* 0x0000000000007941 */ /* 0x000fea0003800000 */
.L_x_731:
        /* <DEDUP_REMOVED lines=15> */
.L_x_641:
        /* <DEDUP_REMOVED lines=9> */
[----:B------:R-:W1:Y:S01]  /*7d70*/  S2UR UR24, SR_CTAID.X ;  /* 0x00000000001879c3 */ /* 0x000e620000002500 */
[----:B------:R-:W-:-:S04]  /*7d80*/  ISETP.NE.U32.AND P0, PT, RZ, UR4, PT ;  /* 0x00000004ff007c0c */ /* 0x000fc8000bf05070 */
[----:B------:R-:W-:-:S03]  /*7d90*/  ISETP.NE.AND.EX P0, PT, RZ, UR5, PT, P0 ;  /* 0x00000005ff007c0c */ /* 0x000fc6000bf05300 */
[----:B------:R-:W2:Y:S10]  /*7da0*/  S2UR UR12, SR_CTAID.Z ;  /* 0x00000000000c79c3 */ /* 0x000eb40000002700 */
[----:B------:R-:W-:Y:S05]  /*7db0*/  @!P0 BRA `(.L_x_734) ;  /* 0x00000000001c8947 */ /* 0x000fea0003800000 */
[----:B------:R-:W-:Y:S02]  /*7dc0*/  ULDC.64 UR4, c[0x0][0x8d8] ;  /* 0x0002360000047ab9 */ /* 0x000fe40000000a00 */
[----:B--2---:R-:W-:-:S06]  /*7dd0*/  UIMAD.WIDE UR4, UR12, 0x4, UR4 ;  /* 0x000000040c0478a5 */ /* 0x004fcc000f8e0204 */
[----:B------:R-:W-:Y:S02]  /*7de0*/  IMAD.U32 R2, RZ, RZ, UR4 ;  /* 0x00000004ff027e24 */ /* 0x000fe4000f8e00ff */
[----:B------:R-:W-:-:S05]  /*7df0*/  IMAD.U32 R3, RZ, RZ, UR5 ;  /* 0x00000005ff037e24 */ /* 0x000fca000f8e00ff */
[----:B------:R-:W2:Y:S02]  /*7e00*/  LDG.E R2, desc[UR38][R2.64] ;  /* 0x0000002602027981 */ /* 0x000ea4000c1e1900 */
[----:B--2---:R-:W-:Y:S01]  /*7e10*/  R2UR UR4, R2 ;  /* 0x00000000020472ca */ /* 0x004fe200000e0000 */
[----:B------:R-:W-:-:S14]  /*7e20*/  BRA `(.L_x_735) ;  /* 0x0000000000387947 */ /* 0x000fdc0003800000 */
.L_x_734:
[----:B------:R-:W-:Y:S02]  /*7e30*/  ULDC.64 UR4, c[0x0][0x8d0] ;  /* 0x0002340000047ab9 */ /* 0x000fe40000000a00 */
[----:B------:R-:W-:-:S04]  /*7e40*/  ISETP.NE.U32.AND P0, PT, RZ, UR4, PT ;  /* 0x00000004ff007c0c */ /* 0x000fc8000bf05070 */
[----:B------:R-:W-:-:S13]  /*7e50*/  ISETP.NE.AND.EX P0, PT, RZ, UR5, PT, P0 ;  /* 0x00000005ff007c0c */ /* 0x000fda000bf05300 */
[----:B------:R-:W-:Y:S05]  /*7e60*/  @!P0 BRA `(.L_x_736) ;  /* 0x0000000000248947 */ /* 0x000fea0003800000 */
[----:B------:R-:W-:Y:S02]  /*7e70*/  ULDC.64 UR4, c[0x0][0x8d0] ;  /* 0x0002340000047ab9 */ /* 0x000fe40000000a00 */
[----:B--2---:R-:W-:-:S06]  /*7e80*/  UIMAD.WIDE UR4, UR12, 0x4, UR4 ;  /* 0x000000040c0478a5 */ /* 0x004fcc000f8e0204 */
[----:B------:R-:W-:Y:S02]  /*7e90*/  IMAD.U32 R2, RZ, RZ, UR4 ;  /* 0x00000004ff027e24 */ /* 0x000fe4000f8e00ff */
[----:B------:R-:W-:-:S05]  /*7ea0*/  IMAD.U32 R3, RZ, RZ, UR5 ;  /* 0x00000005ff037e24 */ /* 0x000fca000f8e00ff */
[----:B------:R-:W2:Y:S04]  /*7eb0*/  LDG.E R0, desc[UR38][R2.64] ;  /* 0x0000002602007981 */ /* 0x000ea8000c1e1900 */
[----:B------:R-:W2:Y:S02]  /*7ec0*/  LDG.E R5, desc[UR38][R2.64+0x4] ;  /* 0x0000042602057981 */ /* 0x000ea4000c1e1900 */
[----:B--2---:R-:W-:-:S05]  /*7ed0*/  IMAD.IADD R0, R5, 0x1, -R0 ;  /* 0x0000000105007824 */ /* 0x004fca00078e0a00 */
[----:B------:R-:W-:Y:S01]  /*7ee0*/  R2UR UR4, R0 ;  /* 0x00000000000472ca */ /* 0x000fe200000e0000 */
[----:B------:R-:W-:-:S14]  /*7ef0*/  BRA `(.L_x_735) ;  /* 0x0000000000047947 */ /* 0x000fdc0003800000 */
.L_x_736:
[----:B------:R-:W-:-:S05]  /*7f00*/  ULDC UR4, c[0x0][0x8bc] ;  /* 0x00022f0000047ab9 */ /* 0x000fca0000000800 */
.L_x_735:
[----:B-1----:R-:W-:-:S04]  /*7f10*/  USHF.L.U32 UR5, UR24, 0x7, URZ ;  /* 0x0000000718057899 */ /* 0x002fc8000800063f */
[----:B------:R-:W-:-:S04]  /*7f20*/  UISETP.GE.AND UP0, UPT, UR5, UR4, UPT ;  /* 0x000000040500728c */ /* 0x000fc8000bf06270 */
[----:B--2---:R-:W-:-:S06]  /*7f30*/  USEL UR12, UR12, 0xffffffff, !UP0 ;  /* 0xffffffff0c0c7887 */ /* 0x004fcc000c000000 */
        /* <DEDUP_REMOVED lines=23> */
[----:B------:R-:W3:-:S12]  /*80b0*/  S2UR UR11, SR_CTAID.Y ;  /* 0x00000000000b79c3 */ /* 0x000ed80000002600 */
[----:B--2---:R-:W-:-:S13]  /*80c0*/  @P2 R2UR UR4, R6 ;  /* 0x00000000060422ca */ /* 0x004fda00000e0000 */
[----:B------:R-:W-:-:S04]  /*80d0*/  @UP0 ULEA UR4, UR12, UR4, 0x6 ;  /* 0x000000040c040291 */ /* 0x000fc8000f8e303f */
[----:B------:R-:W-:-:S04]  /*80e0*/  @UP0 USHF.R.S32.HI UR5, URZ, 0x1f, UR4 ;  /* 0x0000001f3f050899 */ /* 0x000fc80008011404 */
[----:B------:R-:W-:-:S04]  /*80f0*/  @UP0 ULEA.HI UR5, UR5, UR4, URZ, 0x6 ;  /* 0x0000000405050291 */ /* 0x000fc8000f8f303f */
[----:B------:R-:W-:Y:S01]  /*8100*/  @UP0 USHF.L.U32 UR5, UR5, 0x7, URZ ;  /* 0x0000000705050899 */ /* 0x000fe2000800063f */
[----:B-1-3--:R-:W-:Y:S11]  /*8110*/  @P1 BRA `(.L_x_737) ;  /* 0x0000000000101947 */ /* 0x00aff60003800000 */
[----:B------:R-:W-:Y:S05]  /*8120*/  @!P0 BRA `(.L_x_737) ;  /* 0x00000000000c8947 */ /* 0x000fea0003800000 */
[----:B------:R-:W2:Y:S04]  /*8130*/  LDG.E R5, desc[UR38][R2.64] ;  /* 0x0000002602057981 */ /* 0x000ea8000c1e1900 */
[----:B-----5:R-:W2:Y:S02]  /*8140*/  LDG.E R0, desc[UR38][R2.64+0x4] ;  /* 0x0000042602007981 */ /* 0x020ea4000c1e1900 */
[----:B--2---:R-:W-:-:S07]  /*8150*/  IMAD.IADD R0, R0, 0x1, -R5 ;  /* 0x0000000100007824 */ /* 0x004fce00078e0a05 */
.L_x_737:
[----:B-----5:R-:W-:Y:S01]  /*8160*/  ISETP.GE.AND P0, PT, R0, 0x1, PT ;  /* 0x000000010000780c */ /* 0x020fe20003f06270 */
[----:B------:R-:W-:Y:S01]  /*8170*/  @UP0 ULOP3.LUT UR5, UR5, 0xffffe000, URZ, 0xc0, !UPT ;  /* 0xffffe00005050892 */ /* 0x000fe2000f8ec03f */
[----:B------:R-:W-:Y:S01]  /*8180*/  UMOV UR6, URZ ;  /* 0x0000003f00067c82 */ /* 0x000fe20008000000 */
[----:B------:R-:W-:Y:S02]  /*8190*/  UMOV UR7, URZ ;  /* 0x0000003f00077c82 */ /* 0x000fe40008000000 */
[----:B------:R-:W-:Y:S02]  /*81a0*/  @UP0 USHF.R.S32.HI UR4, URZ, 0x1f, UR5 ;  /* 0x0000001f3f040899 */ /* 0x000fe40008011405 */
[----:B------:R-:W-:Y:S01]  /*81b0*/  USHF.R.S32.HI UR19, URZ, 0x1f, UR11 ;  /* 0x0000001f3f137899 */ /* 0x000fe2000801140b */
[----:B------:R-:W-:-:S04]  /*81c0*/  @UP0 UMOV UR6, UR5 ;  /* 0x0000000500060c82 */ /* 0x000fc80008000000 */
[----:B------:R-:W-:Y:S01]  /*81d0*/  @UP0 UMOV UR7, UR4 ;  /* 0x0000000400070c82 */ /* 0x000fe20008000000 */
[----:B------:R-:W-:Y:S06]  /*81e0*/  @!P0 BRA `(.L_x_646) ;  /* 0x0000003400448947 */ /* 0x000fec0003800000 */
[----:B------:R-:W1:Y:S01]  /*81f0*/  S2R R4, SR_TID.X ;  /* 0x0000000000047919 */ /* 0x000e620000002100 */
        /* <DEDUP_REMOVED lines=8> */
[----:B------:R-:W-:Y:S01]  /*8280*/  USEL UR18, UR12, URZ, !UP0 ;  /* 0x0000003f0c127287 */ /* 0x000fe2000c000000 */
[----:B------:R-:W-:Y:S01]  /*8290*/  LEA.HI R3, R3, R2, RZ, 0x6 ;  /* 0x0000000203037211 */ /* 0x000fe200078f30ff */
[----:B------:R-:W-:Y:S01]  /*82a0*/  USEL UR4, UR4, URZ, !UP0 ;  /* 0x0000003f04047287 */ /* 0x000fe2000c000000 */
[----:B------:R-:W-:Y:S01]  /*82b0*/  ULDC UR10, c[0x0][0x288] ;  /* 0x0000a200000a7ab9 */ /* 0x000fe20000000800 */
[----:B------:R-:W-:Y:S01]  /*82c0*/  UIADD3 UR8, UP0, UR6, UR14, URZ ;  /* 0x0000000e06087290 */ /* 0x000fe2000ff1e03f */
[----:B------:R-:W-:Y:S01]  /*82d0*/  SHF.R.S32.HI R3, RZ, 0x6, R3 ;  /* 0x00000006ff037819 */ /* 0x000fe20000011403 */
[----:B------:R-:W-:Y:S01]  /*82e0*/  UIADD3 UR5, UR15, UR5, URZ ;  /* 0x000000050f057290 */ /* 0x000fe2000fffe03f */
[----:B------:R-:W-:Y:S01]  /*82f0*/  ULDC UR9, c[0x0][0x760] ;  /* 0x0001d80000097ab9 */ /* 0x000fe20000000800 */
[----:B------:R-:W-:Y:S01]  /*8300*/  ULDC.64 UR16, c[0x0][0x2e0] ;  /* 0x0000b80000107ab9 */ /* 0x000fe20000000a00 */
[----:B------:R-:W-:Y:S01]  /*8310*/  UIMAD UR12, UR12, UR10, URZ ;  /* 0x0000000a0c0c72a4 */ /* 0x000fe2000f8e023f */
[----:B------:R-:W-:Y:S01]  /*8320*/  VIMNMX R3, R3, 0x1, !PT ;  /* 0x0000000103037848 */ /* 0x000fe20007fe0100 */
[----:B------:R-:W-:-:S02]  /*8330*/  UIMAD UR10, UR10, UR9, URZ ;  /* 0x000000090a0a72a4 */ /* 0x000fc4000f8e023f */
[----:B------:R-:W-:Y:S01]  /*8340*/  UIADD3.X UR9, UR7, UR5, URZ, UP0, !UPT ;  /* 0x0000000507097290 */ /* 0x000fe200087fe43f */
[----:B------:R-:W-:Y:S01]  /*8350*/  LOP3.LUT R6, R3, 0x1, RZ, 0xc0, !PT ;  /* 0x0000000103067812 */ /* 0x000fe200078ec0ff */
[----:B------:R-:W-:Y:S02]  /*8360*/  UIMAD UR4, UR4, UR16, URZ ;  /* 0x00000010040472a4 */ /* 0x000fe4000f8e023f */
[----:B------:R-:W-:Y:S02]  /*8370*/  UIADD3 UR11, UP0, UR12, UR11, URZ ;  /* 0x0000000b0c0b7290 */ /* 0x000fe4000ff1e03f */
[----:B------:R-:W-:Y:S01]  /*8380*/  UIMAD UR13, UR18, UR17, UR4 ;  /* 0x00000011120d72a4 */ /* 0x000fe2000f8e0204 */
[----:B-1----:R-:W-:Y:S01]  /*8390*/  LOP3.LUT R0, R4, 0x1f, RZ, 0xc0, !PT ;  /* 0x0000001f04007812 */ /* 0x002fe200078ec0ff */
[----:B------:R-:W-:Y:S01]  /*83a0*/  UIMAD.WIDE.U32 UR8, UR18, UR16, UR8 ;  /* 0x00000010120872a5 */ /* 0x000fe2000f8e0008 */
[----:B------:R-:W-:Y:S01]  /*83b0*/  ELECT P0, URZ, PT ;  /* 0x00000000003f782f */ /* 0x000fe20003800000 */
[----:B------:R-:W-:-:S02]  /*83c0*/  ULEA.HI.X.SX32 UR12, UR12, UR19, 0x1, UP0 ;  /* 0x000000130c0c7291 */ /* 0x000fc400080f0e3f */
[----:B------:R-:W-:Y:S01]  /*83d0*/  UIADD3 UR25, UR9, UR13, URZ ;  /* 0x0000000d09197290 */ /* 0x000fe2000fffe03f */
[----:B------:R-:W-:Y:S01]  /*83e0*/  UMOV UR4, URZ ;  /* 0x0000003f00047c82 */ /* 0x000fe20008000000 */
[----:B------:R-:W-:Y:S10]  /*83f0*/  @!P1 BRA `(.L_x_738) ;  /* 0x0000000800bc9947 */ /* 0x000ff40003800000 */
[----:B------:R-:W-:Y:S01]  /*8400*/  UMOV UR4, UR14 ;  /* 0x0000000e00047c82 */ /* 0x000fe20008000000 */
[----:B------:R-:W-:Y:S01]  /*8410*/  ULDC.64 UR14, c[0x0][0x2c0] ;  /* 0x0000b000000e7ab9 */ /* 0x000fe20000000a00 */
[----:B------:R-:W-:Y:S01]  /*8420*/  UIMAD.WIDE.U32 UR4, UR18, UR16, UR4 ;  /* 0x00000010120472a5 */ /* 0x000fe2000f8e0004 */
[----:B------:R-:W-:-:S03]  /*8430*/  IMAD.IADD R4, R3, 0x1, -R6 ;  /* 0x0000000103047824 */ /* 0x000fc600078e0a06 */
        /* <DEDUP_REMOVED lines=12> */
.L_x_763:
        /* <DEDUP_REMOVED lines=17> */
.L_x_741:
[----:B------:R-:W2:Y:S04]  /*8610*/  LDG.E.STRONG.GPU R5, desc[UR38][R2.64] ;  /* 0x0000002602057981 */ /* 0x000ea8000c1ef900 */
[----:B--2---:R-:W-:Y:S01]  /*8620*/  CCTL.IVALL ;  /* 0x00000000ff00798f */ /* 0x004fe20002000000 */
[----:B------:R-:W-:Y:S05]  /*8630*/  YIELD ;  /* 0x0000000000007946 */ /* 0x000fea0003800000 */
[----:B------:R-:W-:-:S13]  /*8640*/  ISETP.NE.AND P1, PT, R5, UR24, PT ;  /* 0x0000001805007c0c */ /* 0x000fda000bf25270 */
[----:B------:R-:W-:Y:S05]  /*8650*/  @P1 BRA `(.L_x_741) ;  /* 0xfffffffc00ec1947 */ /* 0x000fea000383ffff */
.L_x_740:
[----:B------:R-:W-:Y:S05]  /*8660*/  BSYNC B0 ;  /* 0x0000000000007941 */ /* 0x000fea0003800000 */
.L_x_739:
[----:B------:R-:W-:-:S03]  /*8670*/  UMOV UR22, 0xffffffff ;  /* 0xffffffff00167882 */ /* 0x000fc60000000000 */
[----:B------:R-:W-:Y:S05]  /*8680*/  BRA.DIV UR22, `(.L_x_742) ;  /* 0x00000032167c7947 */ /* 0x000fea000b800000 */
[----:B------:R-:W-:Y:S01]  /*8690*/  NOP ;  /* 0x0000000000007918 */ /* 0x000fe20000000000 */
.L_x_810:
        /* <DEDUP_REMOVED lines=8> */
[----:B------:R-:W-:Y:S02]  /*8720*/  UIADD3 UR33, UP0, UR22, UR8, URZ ;  /* 0x0000000816217290 */ /* 0x000fe4000ff1e03f */
[----:B-1----:R-:W-:Y:S02]  /*8730*/  ULEA UR32, UR32, UR23, 0x18 ;  /* 0x0000001720207291 */ /* 0x002fe4000f8ec03f */
[----:B------:R-:W-:Y:S02]  /*8740*/  ULEA.HI.X.SX32 UR23, UR22, UR25, 0x1, UP0 ;  /* 0x0000001916177291 */ /* 0x000fe400080f0e3f */
[----:B------:R-:W-:-:S02]  /*8750*/  ULEA UR22, UP0, UR33, UR28, 0x2 ;  /* 0x0000001c21167291 */ /* 0x000fc4000f80103f */
[----:B------:R-:W-:Y:S02]  /*8760*/  UIADD3 UR28, UR32, 0x10000, URZ ;  /* 0x00010000201c7890 */ /* 0x000fe4000fffe03f */
[----:B------:R-:W-:Y:S01]  /*8770*/  ULEA.HI.X UR23, UR33, UR29, UR23, 0x2, UP0 ;  /* 0x0000001d21177291 */ /* 0x000fe200080f1417 */
[----:B------:R-:W-:Y:S02]  /*8780*/  UMOV UR32, 0x0 ;  /* 0x0000000000207882 */ /* 0x000fe40000000000 */
[----:B------:R-:W-:Y:S01]  /*8790*/  UMOV UR29, 0x400 ;  /* 0x00000400001d7882 */ /* 0x000fe20000000000 */
[----:B------:R-:W-:-:S05]  /*87a0*/  UMOV UR33, 0x14f00000 ;  /* 0x14f0000000217882 */ /* 0x000fca0000000000 */
[----:B------:R1:W-:Y:S02]  /*87b0*/  UBLKRED.G.S.ADD.F32.RN [UR22], [UR28], UR29, desc[UR32] ;  /* 0x000020161c0073bb */ /* 0x0003e400080a141d */
[----:B-1----:R0:W-:Y:S02]  /*87c0*/  UTMACMDFLUSH ;  /* 0x00000000000079b7 */ /* 0x0021e40000000000 */
.L_x_744:
[----:B------:R-:W-:Y:S05]  /*87d0*/  BSYNC B0 ;  /* 0x0000000000007941 */ /* 0x000fea0003800000 */
.L_x_743:
        /* <DEDUP_REMOVED lines=13> */
.L_x_746:
[----:B------:R-:W-:Y:S05]  /*88b0*/  BSYNC B0 ;  /* 0x0000000000007941 */ /* 0x000fea0003800000 */
.L_x_745:
[----:B------:R-:W-:Y:S06]  /*88c0*/  BAR.ARV 0xa, 0xa0 ;  /* 0x0282800000007b1d */ /* 0x000fec0000002000 */
[----:B------:R-:W-:Y:S04]  /*88d0*/  BSSY B0, `(.L_x_747) ;  /* 0x0000003000007945 */ /* 0x000fe80003800000 */
[----:B------:R-:W-:Y:S05]  /*88e0*/  @!P0 BRA `(.L_x_748) ;  /* 0x0000000000048947 */ /* 0x000fea0003800000 */
[----:B------:R-:W-:-:S04]  /*88f0*/  DEPBAR.LE SB0, 0x0 ;  /* 0x000080000000791a */ /* 0x000fc80000000000 */
.L_x_748:
[----:B------:R-:W-:Y:S05]  /*8900*/  BSYNC B0 ;  /* 0x0000000000007941 */ /* 0x000fea0003800000 */
.L_x_747:
        /* <DEDUP_REMOVED lines=15> */
[----:B------:R-:W-:-:S06]  /*8a00*/  UFLO.U32 UR23, UR22 ;  /* 0x00000016001772bd */ /* 0x000fcc00080e0000 */
[----:B-1----:R-:W-:Y:S02]  /*8a10*/  ISETP.EQ.U32.AND P1, PT, R5, UR23, PT ;  /* 0x0000001705007c0c */ /* 0x002fe4000bf22070 */
[----:B------:R-:W1:Y:S11]  /*8a20*/  POPC R5, UR22 ;  /* 0x0000001600057d09 */ /* 0x000e760008000000 */
[----:B-1----:R1:W-:Y:S02]  /*8a30*/  @P1 REDG.E.ADD.S32.STRONG.GPU desc[UR38][R2.64], R5 ;  /* 0x000000050200198e */ /* 0x0023e4000c10e3a6 */
.L_x_750:
[----:B------:R-:W-:Y:S05]  /*8a40*/  BSYNC B0 ;  /* 0x0000000000007941 */ /* 0x000fea0003800000 */
.L_x_749:
        /* <DEDUP_REMOVED lines=9> */
.L_x_753:
[----:B------:R-:W2:Y:S04]  /*8ae0*/  LDG.E.STRONG.GPU R5, desc[UR38][R2.64] ;  /* 0x0000002602057981 */ /* 0x000ea8000c1ef900 */
[----:B--2---:R-:W-:Y:S01]  /*8af0*/  CCTL.IVALL ;  /* 0x00000000ff00798f */ /* 0x004fe20002000000 */
[----:B------:R-:W-:Y:S05]  /*8b00*/  YIELD ;  /* 0x0000000000007946 */ /* 0x000fea0003800000 */
[----:B------:R-:W-:-:S13]  /*8b10*/  ISETP.NE.AND P1, PT, R5, UR24, PT ;  /* 0x0000001805007c0c */ /* 0x000fda000bf25270 */
[----:B------:R-:W-:Y:S05]  /*8b20*/  @P1 BRA `(.L_x_753) ;  /* 0xfffffffc00ec1947 */ /* 0x000fea000383ffff */
.L_x_752:
[----:B------:R-:W-:Y:S05]  /*8b30*/  BSYNC B0 ;  /* 0x0000000000007941 */ /* 0x000fea0003800000 */
.L_x_751:
[----:B------:R-:W-:-:S03]  /*8b40*/  UMOV UR6, 0xffffffff ;  /* 0xffffffff00067882 */ /* 0x000fc60000000000 */
[----:B------:R-:W-:Y:S05]  /*8b50*/  BRA.DIV UR6, `(.L_x_754) ;  /* 0x0000002e06647947 */ /* 0x000fea000b800000 */
[----:B------:R-:W-:Y:S01]  /*8b60*/  NOP ;  /* 0x0000000000007918 */ /* 0x000fe20000000000 */
.L_x_813:
        /* <DEDUP_REMOVED lines=13> */
.L_x_756:
[----:B------:R-:W-:Y:S05]  /*8c40*/  BSYNC B0 ;  /* 0x0000000000007941 */ /* 0x000fea0003800000 */
.L_x_755:
        /* <DEDUP_REMOVED lines=13> */
.L_x_758:
[----:B------:R-:W-:Y:S05]  /*8d20*/  BSYNC B0 ;  /* 0x0000000000007941 */ /* 0x000fea0003800000 */
.L_x_757:
[----:B------:R-:W-:Y:S06]  /*8d30*/  BAR.ARV 0xa, 0xa0 ;  /* 0x0282800000007b1d */ /* 0x000fec0000002000 */
[----:B------:R-:W-:Y:S04]  /*8d40*/  BSSY B0, `(.L_x_759) ;  /* 0x0000003000007945 */ /* 0x000fe80003800000 */
[----:B------:R-:W-:Y:S05]  /*8d50*/  @!P0 BRA `(.L_x_760) ;  /* 0x0000000000048947 */ /* 0x000fea0003800000 */
[----:B------:R-:W-:-:S04]  /*8d60*/  DEPBAR.LE SB0, 0x0 ;  /* 0x000080000000791a */ /* 0x000fc80000000000 */
.L_x_760:
[----:B------:R-:W-:Y:S05]  /*8d70*/  BSYNC B0 ;  /* 0x0000000000007941 */ /* 0x000fea0003800000 */
.L_x_759:
        /* <DEDUP_REMOVED lines=15> */
[----:B------:R-:W-:-:S06]  /*8e70*/  UFLO.U32 UR7, UR6 ;  /* 0x00000006000772bd */ /* 0x000fcc00080e0000 */
[----:B-1----:R-:W-:Y:S02]  /*8e80*/  ISETP.EQ.U32.AND P1, PT, R5, UR7, PT ;  /* 0x0000000705007c0c */ /* 0x002fe4000bf22070 */
[----:B------:R-:W1:Y:S11]  /*8e90*/  POPC R5, UR6 ;  /* 0x0000000600057d09 */ /* 0x000e760008000000 */
[----:B-1----:R1:W-:Y:S02]  /*8ea0*/  @P1 REDG.E.ADD.S32.STRONG.GPU desc[UR38][R2.64], R5 ;  /* 0x000000050200198e */ /* 0x0023e4000c10e3a6 */
.L_x_762:
[----:B------:R-:W-:Y:S05]  /*8eb0*/  BSYNC B0 ;  /* 0x0000000000007941 */ /* 0x000fea0003800000 */
.L_x_761:
[----:B------:R-:W-:Y:S02]  /*8ec0*/  UIADD3 UR4, UR4, 0x2, URZ ;  /* 0x0000000204047890 */ /* 0x000fe4000fffe03f */
[----:B------:R-:W-:Y:S01]  /*8ed0*/  UIADD3 UR5, UR5, 0x1, URZ ;  /* 0x0000000105057890 */ /* 0x000fe2000fffe03f */
[----:B------:R-:W-:Y:S11]  /*8ee0*/  @P3 BRA `(.L_x_763) ;  /* 0xfffffff400843947 */ /* 0x000ff6000383ffff */
.L_x_738:
        /* <DEDUP_REMOVED lines=13> */
.L_x_766:
[----:B------:R-:W2:Y:S04]  /*8fc0*/  LDG.E.STRONG.GPU R0, desc[UR38][R2.64] ;  /* 0x0000002602007981 */ /* 0x000ea8000c1ef900 */
[----:B--2---:R-:W-:Y:S01]  /*8fd0*/  CCTL.IVALL ;  /* 0x00000000ff00798f */ /* 0x004fe20002000000 */
[----:B------:R-:W-:Y:S05]  /*8fe0*/  YIELD ;  /* 0x0000000000007946 */ /* 0x000fea0003800000 */
[----:B------:R-:W-:-:S13]  /*8ff0*/  ISETP.NE.AND P1, PT, R0, UR24, PT ;  /* 0x0000001800007c0c */ /* 0x000fda000bf25270 */
[----:B------:R-:W-:Y:S05]  /*9000*/  @P1 BRA `(.L_x_766) ;  /* 0xfffffffc00ec1947 */ /* 0x000fea000383ffff */
.L_x_765:
[----:B------:R-:W-:Y:S05]  /*9010*/  BSYNC B0 ;  /* 0x0000000000007941 */ /* 0x000fea0003800000 */
.L_x_764:
[----:B------:R-:W-:-:S03]  /*9020*/  UMOV UR5, 0xffffffff ;  /* 0xffffffff00057882 */ /* 0x000fc60000000000 */
[----:B------:R-:W-:Y:S05]  /*9030*/  BRA.DIV UR5, `(.L_x_767) ;  /* 0x0000002a05487947 */ /* 0x000fea000b800000 */
[----:B------:R-:W-:Y:S01]  /*9040*/  NOP ;  /* 0x0000000000007918 */ /* 0x000fe20000000000 */
.L_x_816:
        /* <DEDUP_REMOVED lines=22> */
.L_x_769:
[----:B------:R-:W-:Y:S05]  /*91b0*/  BSYNC B0 ;  /* 0x0000000000007941 */ /* 0x000fea0003800000 */
.L_x_768:
[----:B------:R-:W-:Y:S06]  /*91c0*/  BAR.SYNC.DEFER_BLOCKING 0xe, 0xa0 ;  /* 0x0382800000007b1d */ /* 0x000fec0000010000 */
[----:B------:R-:W-:Y:S04]  /*91d0*/  BSSY B0, `(.L_x_770) ;  /* 0x0000013000007945 */ /* 0x000fe80003800000 */
[----:B------:R-:W-:Y:S05]  /*91e0*/  @!P0 BRA `(.L_x_771) ;  /* 0x0000000000448947 */ /* 0x000fea0003800000 */
[----:B------:R-:W1:Y:S01]  /*91f0*/  S2UR UR14, SR_CgaCtaId ;  /* 0x00000000000e79c3 */ /* 0x000e620000008800 */
[----:B------:R-:W-:Y:S01]  /*9200*/  R2UR UR5, R6 ;  /* 0x00000000060572ca */ /* 0x000fe200000e0000 */
[----:B------:R-:W-:Y:S01]  /*9210*/  UMOV UR13, 0x400 ;  /* 0x00000400000d7882 */ /* 0x000fe20000000000 */
[----:B------:R-:W-:-:S11]  /*9220*/  ULDC.64 UR6, c[0x0][0x2c0] ;  /* 0x0000b00000067ab9 */ /* 0x000fd60000000a00 */
[----:B------:R-:W-:-:S04]  /*9230*/  UIADD3 UR5, UR5, 0x1000, URZ ;  /* 0x0000100005057890 */ /* 0x000fc8000fffe03f */
[----:B------:R-:W-:-:S04]  /*9240*/  UIADD3 UR15, UP0, UR5, UR8, URZ ;  /* 0x00000008050f7290 */ /* 0x000fc8000ff1e03f */
[----:B------:R-:W-:Y:S02]  /*9250*/  ULEA.HI.X.SX32 UR5, UR5, UR25, 0x1, UP0 ;  /* 0x0000001905057291 */ /* 0x000fe400080f0e3f */
[----:B-1----:R-:W-:Y:S02]  /*9260*/  ULEA UR13, UR14, UR13, 0x18 ;  /* 0x0000000d0e0d7291 */ /* 0x002fe4000f8ec03f */
[----:B------:R-:W-:Y:S02]  /*9270*/  ULEA UR6, UP0, UR15, UR6, 0x2 ;  /* 0x000000060f067291 */ /* 0x000fe4000f80103f */
[----:B------:R-:W-:Y:S02]  /*9280*/  UIADD3 UR13, UR13, 0x14000, URZ ;  /* 0x000140000d0d7890 */ /* 0x000fe4000fffe03f */
[----:B------:R-:W-:Y:S01]  /*9290*/  ULEA.HI.X UR7, UR15, UR7, UR5, 0x2, UP0 ;  /* 0x000000070f077291 */ /* 0x000fe200080f1405 */
[----:B------:R-:W-:Y:S02]  /*92a0*/  UMOV UR14, 0x0 ;  /* 0x00000000000e7882 */ /* 0x000fe40000000000 */
[----:B------:R-:W-:Y:S01]  /*92b0*/  UMOV UR5, 0x400 ;  /* 0x0000040000057882 */ /* 0x000fe20000000000 */
[----:B------:R-:W-:-:S05]  /*92c0*/  UMOV UR15, 0x14f00000 ;  /* 0x14f00000000f7882 */ /* 0x000fca0000000000 */
[----:B------:R1:W-:Y:S01]  /*92d0*/  UBLKRED.G.S.ADD.F32.RN [UR6], [UR13], UR5, desc[UR14] ;  /* 0x00000e060d0073bb */ /* 0x0003e200080a1405 */
[----:B------:R0:W-:Y:S01]  /*92e0*/  UTMACMDFLUSH ;  /* 0x00000000000079b7 */ /* 0x0001e20000000000 */
[----:B-1----:R-:W-:-:S04]  /*92f0*/  DEPBAR.LE SB0, 0x1 ;  /* 0x000080400000791a */ /* 0x002fc80000000000 */
.L_x_771:
[----:B------:R-:W-:Y:S05]  /*9300*/  BSYNC B0 ;  /* 0x0000000000007941 */ /* 0x000fea0003800000 */
.L_x_770:
[----:B------:R-:W-:Y:S06]  /*9310*/  BAR.ARV 0xa, 0xa0 ;  /* 0x0282800000007b1d */ /* 0x000fec0000002000 */
[----:B------:R-:W-:Y:S04]  /*9320*/  BSSY B0, `(.L_x_772) ;  /* 0x0000003000007945 */ /* 0x000fe80003800000 */
[----:B------:R-:W-:Y:S05]  /*9330*/  @!P0 BRA `(.L_x_773) ;  /* 0x0000000000048947 */ /* 0x000fea0003800000 */
[----:B------:R-:W-:-:S04]  /*9340*/  DEPBAR.LE SB0, 0x0 ;  /* 0x000080000000791a */ /* 0x000fc80000000000 */
.L_x_773:
[----:B------:R-:W-:Y:S05]  /*9350*/  BSYNC B0 ;  /* 0x0000000000007941 */ /* 0x000fea0003800000 */
.L_x_772:
        /* <DEDUP_REMOVED lines=19> */
.L_x_733:
        /* <DEDUP_REMOVED lines=10> */
.L_x_774:
        /* <DEDUP_REMOVED lines=10> */
.L_x_776:
[----:B------:R-:W3:Y:S02]  /*95d0*/  LDC R5, c[0x0][0x8bc] ;  /* 0x00022f00ff057b82 */ /* 0x000ee40000000800 */
.L_x_775:
[----:B------:R-:W1:Y:S01]  /*95e0*/  S2R R14, SR_CTAID.X ;  /* 0x00000000000e7919 */ /* 0x000e620000002500 */
[----:B------:R-:W-:Y:S02]  /*95f0*/  IMAD.MOV.U32 R0, RZ, RZ, 0x1 ;  /* 0x00000001ff007424 */ /* 0x000fe400078e00ff */
[----:B------:R-:W-:Y:S02]  /*9600*/  IMAD.MOV.U32 R9, RZ, RZ, RZ ;  /* 0x000000ffff097224 */ /* 0x000fe400078e00ff */
[----:B-1----:R-:W-:-:S05]  /*9610*/  IMAD.SHL.U32 R14, R14, 0x80, RZ ;  /* 0x000000800e0e7824 */ /* 0x002fca00078e00ff */
[----:B---3-5:R-:W-:-:S04]  /*9620*/  ISETP.GE.AND P0, PT, R14, R5, PT ;  /* 0x000000050e00720c */ /* 0x028fc80003f06270 */
[----:B------:R-:W-:-:S04]  /*9630*/  SEL R8, R7, 0xffffffff, !P0 ;  /* 0xffffffff07087807 */ /* 0x000fc80004000000 */
[----:B------:R-:W-:-:S13]  /*9640*/  ISETP.GE.AND P0, PT, R8, RZ, PT ;  /* 0x000000ff0800720c */ /* 0x000fda0003f06270 */
[----:B------:R-:W-:Y:S05]  /*9650*/  @!P0 BRA `(.L_x_777) ;  /* 0x0000001c00948947 */ /* 0x000fea0003800000 */
[----:B------:R-:W1:Y:S08]  /*9660*/  LDC.64 R10, c[0x0][0x770] ;  /* 0x0001dc00ff0a7b82 */ /* 0x000e700000000a00 */
[----:B------:R-:W3:Y:S08]  /*9670*/  LDC.64 R6, c[0x0][0x770] ;  /* 0x0001dc00ff067b82 */ /* 0x000ef00000000a00 */
[----:B------:R-:W2:Y:S01]  /*9680*/  LDC.64 R4, c[0x0][0x778] ;  /* 0x0001de00ff047b82 */ /* 0x000ea20000000a00 */
[----:B-1----:R-:W-:-:S07]  /*9690*/  ISETP.NE.U32.AND P1, PT, R10, RZ, PT ;  /* 0x000000ff0a00720c */ /* 0x002fce0003f25070 */
[----:B----4-:R-:W1:Y:S01]  /*96a0*/  LDC.64 R2, c[0x0][0x780] ;  /* 0x0001e000ff027b82 */ /* 0x010e620000000a00 */
[----:B------:R-:W-:Y:S01]  /*96b0*/  ISETP.NE.AND.EX P1, PT, R11, RZ, PT, P1 ;  /* 0x000000ff0b00720c */ /* 0x000fe20003f25310 */
[----:B---3--:R-:W-:Y:S01]  /*96c0*/  IMAD.WIDE R6, R8, 0x4, R6 ;  /* 0x0000000408067825 */ /* 0x008fe200078e0206 */
[----:B--2---:R-:W-:-:S11]  /*96d0*/  ISETP.NE.U32.AND P0, PT, R4, RZ, PT ;  /* 0x000000ff0400720c */ /* 0x004fd60003f05070 */
[----:B------:R-:W2:Y:S01]  /*96e0*/  @P1 LDG.E R9, desc[UR38][R6.64] ;  /* 0x0000002606091981 */ /* 0x000ea2000c1e1900 */
[----:B------:R-:W-:-:S03]  /*96f0*/  ISETP.NE.AND.EX P0, PT, R5, RZ, PT, P0 ;  /* 0x000000ff0500720c */ /* 0x000fc60003f05300 */
[----:B------:R-:W3:Y:S01]  /*9700*/  @P1 LDG.E R15, desc[UR38][R6.64] ;  /* 0x00000026060f1981 */ /* 0x000ee2000c1e1900 */
[----:B-1----:R-:W-:-:S04]  /*9710*/  ISETP.NE.U32.AND P2, PT, R2, RZ, PT ;  /* 0x000000ff0200720c */ /* 0x002fc80003f45070 */
[----:B------:R-:W-:-:S05]  /*9720*/  ISETP.NE.AND.EX P2, PT, R3, RZ, PT, P2 ;  /* 0x000000ff0300720c */ /* 0x000fca0003f45320 */
[----:B------:R-:W1:Y:S08]  /*9730*/  @P0 LDC.64 R2, c[0x0][0x778] ;  /* 0x0001de00ff020b82 */ /* 0x000e700000000a00 */
[----:B------:R-:W4:Y:S01]  /*9740*/  @P2 LDC.64 R12, c[0x0][0x780] ;  /* 0x0001e000ff0c2b82 */ /* 0x000f220000000a00 */
[----:B------:R-:W-:Y:S01]  /*9750*/  IMAD.MOV.U32 R5, RZ, RZ, RZ ;  /* 0x000000ffff057224 */ /* 0x000fe200078e00ff */
[----:B------:R-:W-:Y:S01]  /*9760*/  ULDC UR4, c[0x0][0x280] ;  /* 0x0000a00000047ab9 */ /* 0x000fe20000000800 */
[----:B-1----:R-:W-:-:S05]  /*9770*/  @P0 IMAD.WIDE R2, R8, 0x4, R2 ;  /* 0x0000000408020825 */ /* 0x002fca00078e0202 */
[----:B------:R4:W5:Y:S01]  /*9780*/  @P0 LDG.E R5, desc[UR38][R2.64] ;  /* 0x0000002602050981 */ /* 0x000962000c1e1900 */
[----:B------:R-:W-:Y:S02]  /*9790*/  IMAD.U32 R4, RZ, RZ, UR4 ;  /* 0x00000004ff047e24 */ /* 0x000fe4000f8e00ff */
[----:B----4-:R-:W-:Y:S01]  /*97a0*/  @P2 IMAD.WIDE R2, R8, 0x4, R12 ;  /* 0x0000000408022825 */ /* 0x010fe200078e020c */
[----:B------:R-:W-:-:S04]  /*97b0*/  VOTEU.ANY UP0, P1 ;  /* 0x00000000003f7886 */ /* 0x000fc80000800100 */
[----:B------:R1:W5:Y:S02]  /*97c0*/  @P2 LDG.E R4, desc[UR38][R2.64] ;  /* 0x0000002602042981 */ /* 0x000364000c1e1900 */
[----:B-1----:R-:W-:Y:S01]  /*97d0*/  CS2R R2, SRZ ;  /* 0x0000000000027805 */ /* 0x002fe2000001ff00 */
[----:B--2---:R-:W-:-:S05]  /*97e0*/  @P1 IMAD R9, R8, 0x40, R9 ;  /* 0x0000004008091824 */ /* 0x004fca00078e0209 */
[----:B------:R-:W-:-:S04]  /*97f0*/  @P1 SHF.R.S32.HI R12, RZ, 0x1f, R9 ;  /* 0x0000001fff0c1819 */ /* 0x000fc80000011409 */
[----:B------:R-:W-:-:S04]  /*9800*/  @P1 LEA.HI R12, R12, R9, RZ, 0x6 ;  /* 0x000000090c0c1211 */ /* 0x000fc800078f30ff */
[----:B------:R-:W-:Y:S02]  /*9810*/  @P1 LOP3.LUT R12, R12, 0xffffffc0, RZ, 0xc0, !PT ;  /* 0xffffffc00c0c1812 */ /* 0x000fe400078ec0ff */
[----:B---3--:R-:W-:Y:S02]  /*9820*/  @P1 R2UR UR4, R15 ;  /* 0x000000000f0412ca */ /* 0x008fe400000e0000 */
        /* <DEDUP_REMOVED lines=8> */
.L_x_778:
        /* <DEDUP_REMOVED lines=8> */
[----:B------:R-:W-:Y:S01]  /*9930*/  IMAD.MOV.U32 R7, RZ, RZ, R3 ;  /* 0x000000ffff077224 */ /* 0x000fe200078e0003 */
[----:B------:R-:W-:Y:S01]  /*9940*/  R2UR UR13, R8 ;  /* 0x00000000080d72ca */ /* 0x000fe200000e0000 */
[----:B------:R-:W-:Y:S01]  /*9950*/  ULDC UR4, c[0x0][0x2e8] ;  /* 0x0000ba0000047ab9 */ /* 0x000fe20000000800 */
[----:B------:R-:W-:Y:S01]  /*9960*/  ISETP.NE.AND.EX P1, PT, R11, RZ, PT, P1 ;  /* 0x000000ff0b00720c */ /* 0x000fe20003f25310 */
[----:B------:R-:W-:Y:S01]  /*9970*/  VOTEU.ANY UP1, P0 ;  /* 0x00000000003f7886 */ /* 0x000fe20000020100 */
[----:B------:R-:W-:Y:S01]  /*9980*/  SHF.R.S32.HI R8, RZ, 0x1f, R8 ;  /* 0x0000001fff087819 */ /* 0x000fe20000011408 */
[----:B------:R-:W3:Y:S01]  /*9990*/  LDC.64 R10, c[0x0][0x720] ;  /* 0x0001c800ff0a7b82 */ /* 0x000ee20000000a00 */
[----:B------:R-:W-:-:S02]  /*99a0*/  R2UR UR11, R14 ;  /* 0x000000000e0b72ca */ /* 0x000fc400000e0000 */
[----:B------:R-:W-:Y:S02]  /*99b0*/  ELECT P0, URZ, PT ;  /* 0x00000000003f782f */ /* 0x000fe40003800000 */
[----:B------:R-:W-:Y:S01]  /*99c0*/  SEL R8, R8, RZ, !P1 ;  /* 0x000000ff08087207 */ /* 0x000fe20004800000 */
[----:B------:R-:W-:Y:S01]  /*99d0*/  UMOV UR12, UR20 ;  /* 0x00000014000c7c82 */ /* 0x000fe20008000000 */
[----:B------:R-:W-:Y:S01]  /*99e0*/  R2UR UR8, R5 ;  /* 0x00000000050872ca */ /* 0x000fe200000e0000 */
[----:B------:R-:W-:Y:S02]  /*99f0*/  BSSY B0, `(.L_x_777) ;  /* 0x00001ab000007945 */ /* 0x000fe40003800000 */
[----:B------:R-:W-:Y:S01]  /*9a00*/  VOTEU.ANY UP0, P1 ;  /* 0x00000000003f7886 */ /* 0x000fe20000800100 */
[----:B------:R-:W-:Y:S02]  /*9a10*/  USEL UR21, UR13, URZ, !UP0 ;  /* 0x0000003f0d157287 */ /* 0x000fe4000c000000 */
[----:B------:R-:W-:-:S02]  /*9a20*/  UISETP.NE.AND UP0, UPT, UR4, 0x1, UPT ;  /* 0x000000010400788c */ /* 0x000fc4000bf05270 */
[----:B------:R-:W-:-:S05]  /*9a30*/  USEL UR13, UR13, URZ, !UP1 ;  /* 0x0000003f0d0d7287 */ /* 0x000fca000c800000 */
[----:B------:R-:W-:Y:S01]  /*9a40*/  UIADD3 UR11, UR11, UR8, URZ ;  /* 0x000000080b0b7290 */ /* 0x000fe2000fffe03f */
[----:B-1----:R-:W-:-:S03]  /*9a50*/  SHF.R.S32.HI R9, RZ, 0x1f, R9 ;  /* 0x0000001fff097819 */ /* 0x002fc60000011409 */
[----:B------:R-:W-:Y:S01]  /*9a60*/  @UP0 ULDC UR6, c[0x0][0x2ec] ;  /* 0x0000bb0000060ab9 */ /* 0x000fe20000000800 */
[----:B------:R-:W-:Y:S01]  /*9a70*/  @UP0 ULDC UR8, c[0x0][0x2f0] ;  /* 0x0000bc0000080ab9 */ /* 0x000fe20000000800 */
[----:B------:R-:W-:Y:S01]  /*9a80*/  UIMAD.WIDE.U32 UR6, UR20, UR6, URZ ;  /* 0x00000006140672a5 */ /* 0x000fe2000f8e003f */
[----:B--2---:R-:W-:-:S03]  /*9a90*/  IMAD R6, R9, R12, RZ ;  /* 0x0000000c09067224 */ /* 0x004fc600078e02ff */
[----:B------:R-:W-:Y:S01]  /*9aa0*/  @UP0 USHF.R.U32.HI UR12, URZ, UR8, UR7 ;  /* 0x000000083f0c0299 */ /* 0x000fe20008011607 */
[----:B------:R-:W-:Y:S02]  /*9ab0*/  IMAD R13, R13, UR20, R6 ;  /* 0x000000140d0d7c24 */ /* 0x000fe4000f8e0206 */
        /* <DEDUP_REMOVED lines=33> */
.L_x_817:
        /* <DEDUP_REMOVED lines=9> */
.L_x_781:
        /* <DEDUP_REMOVED lines=82> */
.L_x_792:
[----:B------:R-:W-:-:S04]  /*a280*/  SHF.L.U32 R21, R10, 0x1f, RZ ;  /* 0x0000001f0a157819 */ /* 0x000fc800000006ff */
[----:B-1----:R-:W1:Y:S02]  /*a290*/  SYNCS.PHASECHK.TRANS64.TRYWAIT P1, [R12+URZ+0x30840], R21 ;  /* 0x030840150c0075a7 */ /* 0x002e64000802017f */
[----:B-12--5:R-:W-:Y:S05]  /*a2a0*/  @!P1 BRA `(.L_x_784) ;  /* 0x0000001400dc9947 */ /* 0x026fea0003800000 */
.L_x_818:
[----:B------:R-:W-:Y:S05]  /*a2b0*/  @P0 BRA `(.L_x_785) ;  /* 0x0000000000140947 */ /* 0x000fea0003800000 */
[----:B------:R-:W-:Y:S01]  /*a2c0*/  ISETP.NE.AND P1, PT, R20, RZ, PT ;  /* 0x000000ff1400720c */ /* 0x000fe20003f25270 */
[----:B------:R-:W-:-:S04]  /*a2d0*/  IMAD.MOV.U32 R3, RZ, RZ, 0x4100 ;  /* 0x00004100ff037424 */ /* 0x000fc800078e00ff */
[----:B------:R2:W-:Y:S08]  /*a2e0*/  SYNCS.ARRIVE.TRANS64 RZ, [R12+URZ+0x30830], R3 ;  /* 0x030830030cff79a7 */ /* 0x0005f0000800003f */
[----:B------:R-:W-:Y:S05]  /*a2f0*/  @!P1 BRA `(.L_x_785) ;  /* 0x0000000000049947 */ /* 0x000fea0003800000 */
[----:B------:R-:W-:Y:S01]  /*a300*/  BPT.TRAP 0x1 ;  /* 0x000000040000795c */ /* 0x000fe20000300000 */
.L_x_785:
        /* <DEDUP_REMOVED lines=37> */
.L_x_819:
[----:B------:R-:W-:Y:S05]  /*a560*/  @P0 BRA `(.L_x_787) ;  /* 0x0000000000140947 */ /* 0x000fea0003800000 */
[----:B------:R-:W-:Y:S01]  /*a570*/  ISETP.NE.AND P1, PT, R20, RZ, PT ;  /* 0x000000ff1400720c */ /* 0x000fe20003f25270 */
[----:B------:R-:W-:-:S04]  /*a580*/  IMAD.MOV.U32 R2, RZ, RZ, 0x4100 ;  /* 0x00004100ff027424 */ /* 0x000fc800078e00ff */
[----:B------:R3:W-:Y:S08]  /*a590*/  SYNCS.ARRIVE.TRANS64 RZ, [R12+URZ+0x30818], R2 ;  /* 0x030818020cff79a7 */ /* 0x0007f0000800003f */
[----:B------:R-:W-:Y:S05]  /*a5a0*/  @!P1 BRA `(.L_x_787) ;  /* 0x0000000000049947 */ /* 0x000fea0003800000 */
[----:B------:R-:W-:Y:S01]  /*a5b0*/  BPT.TRAP 0x1 ;  /* 0x000000040000795c */ /* 0x000fe20000300000 */
.L_x_787:
        /* <DEDUP_REMOVED lines=29> */
.L_x_820:
        /* <DEDUP_REMOVED lines=9> */
.L_x_789:
        /* <DEDUP_REMOVED lines=31> */
.L_x_822:
[----:B------:R-:W-:Y:S05]  /*aa10*/  @P0 BRA `(.L_x_791) ;  /* 0x0000000000140947 */ /* 0x000fea0003800000 */
[----:B------:R-:W-:Y:S01]  /*aa20*/  ISETP.NE.AND P1, PT, R20, RZ, PT ;  /* 0x000000ff1400720c */ /* 0x000fe20003f25270 */
[----:B-1----:R-:W-:-:S04]  /*aa30*/  IMAD.MOV.U32 R5, RZ, RZ, 0x4100 ;  /* 0x00004100ff057424 */ /* 0x002fc800078e00ff */
[----:B------:R2:W-:Y:S08]  /*aa40*/  SYNCS.ARRIVE.TRANS64 RZ, [R12+URZ+0x30810], R5 ;  /* 0x030810050cff79a7 */ /* 0x0005f0000800003f */
[----:B------:R-:W-:Y:S05]  /*aa50*/  @!P1 BRA `(.L_x_791) ;  /* 0x0000000000049947 */ /* 0x000fea0003800000 */
[----:B------:R-:W-:Y:S01]  /*aa60*/  BPT.TRAP 0x1 ;  /* 0x000000040000795c */ /* 0x000fe20000300000 */
.L_x_791:
        /* <DEDUP_REMOVED lines=30> */
.L_x_783:
[----:B------:R-:W-:-:S13]  /*ac50*/  ISETP.NE.AND P1, PT, R18, RZ, PT ;  /* 0x000000ff1200720c */ /* 0x000fda0003f25270 */
[----:B------:R-:W-:Y:S05]  /*ac60*/  @!P1 BRA `(.L_x_782) ;  /* 0x0000000400309947 */ /* 0x000fea0003800000 */
[----:B------:R-:W-:-:S04]  /*ac70*/  SHF.L.U32 R13, R10, 0x1f, RZ ;  /* 0x0000001f0a0d7819 */ /* 0x000fc800000006ff */
[----:B------:R-:W1:Y:S02]  /*ac80*/  SYNCS.PHASECHK.TRANS64.TRYWAIT P1, [R12+URZ+0x30840], R13 ;  /* 0x0308400d0c0075a7 */ /* 0x000e64000802017f */
[----:B-1----:R-:W-:Y:S05]  /*ac90*/  @!P1 BRA `(.L_x_793) ;  /* 0x0000000c00b49947 */ /* 0x002fea0003800000 */
.L_x_823:
[----:B------:R-:W-:Y:S05]  /*aca0*/  @P0 BRA `(.L_x_794) ;  /* 0x0000000000140947 */ /* 0x000fea0003800000 */
[----:B------:R-:W-:Y:S01]  /*acb0*/  ISETP.NE.AND P1, PT, R20, RZ, PT ;  /* 0x000000ff1400720c */ /* 0x000fe20003f25270 */
[----:B------:R-:W-:-:S04]  /*acc0*/  IMAD.MOV.U32 R5, RZ, RZ, 0x4100 ;  /* 0x00004100ff057424 */ /* 0x000fc800078e00ff */
[----:B------:R2:W-:Y:S08]  /*acd0*/  SYNCS.ARRIVE.TRANS64 RZ, [R12+URZ+0x30830], R5 ;  /* 0x030830050cff79a7 */ /* 0x0005f0000800003f */
[----:B------:R-:W-:Y:S05]  /*ace0*/  @!P1 BRA `(.L_x_794) ;  /* 0x0000000000049947 */ /* 0x000fea0003800000 */
[----:B------:R-:W-:Y:S01]  /*acf0*/  BPT.TRAP 0x1 ;  /* 0x000000040000795c */ /* 0x000fe20000300000 */
.L_x_794:
        /* <DEDUP_REMOVED lines=34> */
.L_x_824:
[----:B------:R-:W-:Y:S05]  /*af20*/  @P0 BRA `(.L_x_796) ;  /* 0x0000000000140947 */ /* 0x000fea0003800000 */
[----:B------:R-:W-:Y:S01]  /*af30*/  ISETP.NE.AND P0, PT, R20, RZ, PT ;  /* 0x000000ff1400720c */ /* 0x000fe20003f05270 */
[----:B------:R-:W-:-:S04]  /*af40*/  IMAD.MOV.U32 R5, RZ, RZ, 0x4100 ;  /* 0x00004100ff057424 */ /* 0x000fc800078e00ff */
[----:B------:R3:W-:Y:S08]  /*af50*/  SYNCS.ARRIVE.TRANS64 RZ, [R12+URZ+0x30818], R5 ;  /* 0x030818050cff79a7 */ /* 0x0007f0000800003f */
[----:B------:R-:W-:Y:S05]  /*af60*/  @!P0 BRA `(.L_x_796) ;  /* 0x0000000000048947 */ /* 0x000fea0003800000 */
[----:B------:R-:W-:Y:S01]  /*af70*/  BPT.TRAP 0x1 ;  /* 0x000000040000795c */ /* 0x000fe20000300000 */
.L_x_796:
        /* <DEDUP_REMOVED lines=27> */
.L_x_782:
[----:B-----5:R-:W-:Y:S01]  /*b130*/  IMAD R4, R0, 0x8, R12 ;  /* 0x0000000800047824 */ /* 0x020fe200078e020c */
[----:B------:R-:W-:Y:S01]  /*b140*/  SHF.L.U32 R3, R10, 0x1f, RZ ;  /* 0x0000001f0a037819 */ /* 0x000fe200000006ff */
[----:B------:R-:W3:Y:S03]  /*b150*/  S2R R2, SR_TID.X ;  /* 0x0000000000027919 */ /* 0x000ee60000002100 */
[----:B------:R-:W4:Y:S01]  /*b160*/  SYNCS.PHASECHK.TRANS64.TRYWAIT P0, [R4+URZ+0x30840], R3 ;  /* 0x03084003040075a7 */ /* 0x000f22000800017f */
[----:B---3--:R-:W-:-:S04]  /*b170*/  LOP3.LUT R2, R2, 0x7f, RZ, 0xc0, !PT ;  /* 0x0000007f02027812 */ /* 0x008fc800078ec0ff */
[----:B------:R-:W-:Y:S01]  /*b180*/  ISETP.NE.AND P1, PT, R2, RZ, PT ;  /* 0x000000ff0200720c */ /* 0x000fe20003f25270 */
[----:B----4-:R-:W-:-:S12]  /*b190*/  @!P0 BRA `(.L_x_797) ;  /* 0x00000008009c8947 */ /* 0x010fd80003800000 */
.L_x_825:
[----:B------:R-:W-:Y:S05]  /*b1a0*/  @P1 BRA `(.L_x_798) ;  /* 0x0000000000181947 */ /* 0x000fea0003800000 */
[----:B------:R-:W4:Y:S01]  /*b1b0*/  S2R R2, SR_TID.X ;  /* 0x0000000000027919 */ /* 0x000f220000002100 */
[----:B---3--:R-:W-:-:S04]  /*b1c0*/  IMAD.MOV.U32 R3, RZ, RZ, 0x4100 ;  /* 0x00004100ff037424 */ /* 0x008fc800078e00ff */
[----:B------:R3:W-:Y:S01]  /*b1d0*/  SYNCS.ARRIVE.TRANS64 RZ, [R4+URZ+0x30830], R3 ;  /* 0x0308300304ff79a7 */ /* 0x0007e2000800003f */
[----:B----4-:R-:W-:-:S13]  /*b1e0*/  LOP3.LUT P0, RZ, R2, 0x1f, RZ, 0xc0, !PT ;  /* 0x0000001f02ff7812 */ /* 0x010fda000780c0ff */
[----:B---3--:R-:W-:Y:S05]  /*b1f0*/  @!P0 BRA `(.L_x_798) ;  /* 0x0000000000048947 */ /* 0x008fea0003800000 */
[----:B------:R-:W-:Y:S01]  /*b200*/  BPT.TRAP 0x1 ;  /* 0x000000040000795c */ /* 0x000fe20000300000 */
.L_x_798:
        /* <DEDUP_REMOVED lines=41> */
.L_x_779:
[----:B------:R-:W-:Y:S05]  /*b4a0*/  BSYNC B0 ;  /* 0x0000000000007941 */ /* 0x000fea0003800000 */
.L_x_777:
[----:B------:R-:W-:-:S03]  /*b4b0*/  UMOV UR6, 0xffffffff ;  /* 0xffffffff00067882 */ /* 0x000fc60000000000 */
[----:B------:R-:W-:Y:S05]  /*b4c0*/  BRA.DIV UR6, `(.L_x_799) ;  /* 0x0000000606e47947 */ /* 0x000fea000b800000 */
[----:B------:R-:W-:-:S13]  /*b4d0*/  ELECT P6, URZ, PT ;  /* 0x00000000003f782f */ /* 0x000fda00038c0000 */
.L_x_828:
[----:B------:R-:W-:Y:S05]  /*b4e0*/  @!P6 BRA `(.L_x_646) ;  /* 0x000000000084e947 */ /* 0x000fea0003800000 */
[----:B----4-:R-:W3:Y:S02]  /*b4f0*/  LDL.LU R2, [R1] ;  /* 0x0000000001027983 */ /* 0x010ee40000300800 */
[----:B---3--:R-:W-:-:S04]  /*b500*/  LOP3.LUT R2, R2, 0x2, RZ, 0xfc, !PT ;  /* 0x0000000202027812 */ /* 0x008fc800078efcff */
[----:B------:R-:W-:-:S13]  /*b510*/  ISETP.NE.AND P2, PT, R2, 0x3, PT ;  /* 0x000000030200780c */ /* 0x000fda0003f45270 */
[----:B------:R-:W-:Y:S05]  /*b520*/  @!P2 BRA `(.L_x_800) ;  /* 0x000000000004a947 */ /* 0x000fea0003800000 */
[----:B--2---:R-:W-:Y:S01]  /*b530*/  BPT.TRAP 0x1 ;  /* 0x000000040000795c */ /* 0x004fe20000300000 */
.L_x_800:
        /* <DEDUP_REMOVED lines=15> */
.L_x_829:
[----:B------:R-:W3:Y:S02]  /*b630*/  SYNCS.PHASECHK.TRANS64.TRYWAIT P0, [R11+URZ], R2 ;  /* 0x000000020b0075a7 */ /* 0x000ee4000800017f */
[----:B---3--:R-:W-:Y:S05]  /*b640*/  @!P0 BRA `(.L_x_802) ;  /* 0x0000000400b88947 */ /* 0x008fea0003800000 */
.L_x_830:
[----:B------:R-:W-:Y:S05]  /*b650*/  @!P2 BRA `(.L_x_803) ;  /* 0x000000000004a947 */ /* 0x000fea0003800000 */
[----:B--2---:R-:W-:Y:S01]  /*b660*/  BPT.TRAP 0x1 ;  /* 0x000000040000795c */ /* 0x004fe20000300000 */
.L_x_803:
[----:B------:R-:W-:-:S04]  /*b670*/  VIADD R0, R6, 0x30840 ;  /* 0x0003084006007836 */ /* 0x000fc80000000000 */
[----:B------:R-:W-:-:S04]  /*b680*/  IMAD R9, R9, 0x8, R0 ;  /* 0x0000000809097824 */ /* 0x000fc800078e0200 */
[----:B------:R-:W4:Y:S02]  /*b690*/  SYNCS.PHASECHK.TRANS64.TRYWAIT P0, [R9+URZ], R4 ;  /* 0x00000004090075a7 */ /* 0x000f24000800017f */
[----:B----4-:R-:W-:Y:S05]  /*b6a0*/  @!P0 BRA `(.L_x_804) ;  /* 0x0000000400b48947 */ /* 0x010fea0003800000 */
.L_x_831:
[----:B------:R-:W-:-:S07]  /*b6b0*/  IMAD R3, R3, 0x8, R0 ;  /* 0x0000000803037824 */ /* 0x000fce00078e0200 */
.L_x_805:
[----:B------:R1:W1:Y:S02]  /*b6c0*/  SYNCS.PHASECHK.TRANS64.TRYWAIT P0, [R3+URZ], R2 ;  /* 0x00000002030075a7 */ /* 0x000264000800017f */
[----:B-1----:R-:W-:Y:S05]  /*b6d0*/  @!P0 NANOSLEEP.SYNCS 0x989680 ;  /* 0x009896800000895d */ /* 0x002fea0003900000 */
[----:B------:R-:W1:Y:S02]  /*b6e0*/  @!P0 SYNCS.PHASECHK.TRANS64 P0, [R3+URZ], R2 ;  /* 0x00000002030085a7 */ /* 0x000e64000800007f */
[----:B-1----:R-:W-:Y:S05]  /*b6f0*/  @!P0 BRA `(.L_x_805) ;  /* 0xfffffffc00f08947 */ /* 0x002fea000383ffff */
.L_x_646:
[----:B--2---:R-:W-:Y:S05]  /*b700*/  BSYNC B6 ;  /* 0x0000000000067941 */ /* 0x004fea0003800000 */
.L_x_640:
[----:B------:R-:W-:Y:S05]  /*b710*/  EXIT ;  /* 0x000000000000794d */ /* 0x000fea0003800000 */
.L_x_656:
[----:B------:R-:W-:Y:S02]  /*b720*/  IMAD.MOV.U32 R12, RZ, RZ, RZ ;  /* 0x000000ffff0c7224 */ /* 0x000fe400078e00ff */
[----:B------:R-:W-:Y:S02]  /*b730*/  IMAD.MOV.U32 R11, RZ, RZ, 0x1f ;  /* 0x0000001fff0b7424 */ /* 0x000fe400078e00ff */
[----:B------:R-:W-:-:S07]  /*b740*/  IMAD.MOV.U32 R15, RZ, RZ, -0x1 ;  /* 0xffffffffff0f7424 */ /* 0x000fce00078e00ff */
[----:B------:R-:W-:Y:S05]  /*b750*/  WARPSYNC.COLLECTIVE R15, `(.L_x_806) ;  /* 0x000000000f087348 */ /* 0x000fea0003c00000 */
[----:B------:R1:W2:Y:S02]  /*b760*/  SHFL.IDX P6, R14, R13, R12, R11 ;  /* 0x0000000c0d0e7389 */ /* 0x0002a400000c000b */
[----:B-12---:R-:W-:Y:S01]  /*b770*/  ENDCOLLECTIVE ;  /* 0x000000000000791b */ /* 0x006fe20003800000 */
.L_x_806:
[----:B------:R-:W-:Y:S05]  /*b780*/  BRA `(.L_x_807) ;  /* 0xffffff5c00007947 */ /* 0x000fea000383ffff */
.L_x_658:
[----:B--2---:R2:W3:Y:S02]  /*b790*/  SYNCS.PHASECHK.TRANS64.TRYWAIT P0, [R16+URZ+0x30800], R21 ;  /* 0x03080015100075a7 */ /* 0x0044e4000800017f */
[----:B---3--:R-:W-:Y:S05]  /*b7a0*/  @!P0 NANOSLEEP.SYNCS 0x989680 ;  /* 0x009896800000895d */ /* 0x008fea0003900000 */
[----:B------:R-:W3:Y:S02]  /*b7b0*/  @!P0 SYNCS.PHASECHK.TRANS64 P0, [R16+URZ+0x30800], R21 ;  /* 0x03080015100085a7 */ /* 0x000ee4000800007f */
[----:B---3--:R-:W-:Y:S05]  /*b7c0*/  @!P0 BRA `(.L_x_658) ;  /* 0xfffffffc00f08947 */ /* 0x008fea000383ffff */
[----:B------:R-:W-:Y:S05]  /*b7d0*/  BRA `(.L_x_657) ;  /* 0xffffff5c00a07947 */ /* 0x000fea000383ffff */
.L_x_662:
[----:B----4-:R4:W1:Y:S02]  /*b7e0*/  SYNCS.PHASECHK.TRANS64.TRYWAIT P1, [R2+URZ+0x30810], R153 ;  /* 0x03081099020075a7 */ /* 0x010864000802017f */
[----:B-1----:R-:W-:Y:S05]  /*b7f0*/  @!P1 NANOSLEEP.SYNCS 0x989680 ;  /* 0x009896800000995d */ /* 0x002fea0003900000 */
[----:B------:R-:W1:Y:S02]  /*b800*/  @!P1 SYNCS.PHASECHK.TRANS64 P1, [R2+URZ+0x30810], R153 ;  /* 0x03081099020095a7 */ /* 0x000e64000802007f */
[----:B-1----:R-:W-:Y:S05]  /*b810*/  @!P1 BRA `(.L_x_662) ;  /* 0xfffffffc00f09947 */ /* 0x002fea000383ffff */
[----:B------:R-:W-:Y:S05]  /*b820*/  BRA `(.L_x_661) ;  /* 0xffffff6000e07947 */ /* 0x000fea000383ffff */
.L_x_666:
[----:B------:R1:W1:Y:S02]  /*b830*/  SYNCS.PHASECHK.TRANS64.TRYWAIT P1, [R2+URZ+0x30830], R153 ;  /* 0x03083099020075a7 */ /* 0x000264000802017f */
[----:B-1----:R-:W-:Y:S05]  /*b840*/  @!P1 NANOSLEEP.SYNCS 0x989680 ;  /* 0x009896800000995d */ /* 0x002fea0003900000 */
[----:B------:R-:W1:Y:S02]  /*b850*/  @!P1 SYNCS.PHASECHK.TRANS64 P1, [R2+URZ+0x30830], R153 ;  /* 0x03083099020095a7 */ /* 0x000e64000802007f */
[----:B-1----:R-:W-:Y:S05]  /*b860*/  @!P1 BRA `(.L_x_666) ;  /* 0xfffffffc00f09947 */ /* 0x002fea000383ffff */
[----:B------:R-:W-:Y:S05]  /*b870*/  BRA `(.L_x_665) ;  /* 0xffffff6800387947 */ /* 0x000fea000383ffff */
.L_x_742:
[----:B------:R-:W-:Y:S01]  /*b880*/  BSSY B0, `(.L_x_808) ;  /* 0x0000005000007945 */ /* 0x000fe20003800000 */
[----:B------:R-:W-:-:S07]  /*b890*/  IMAD.MOV.U32 R15, RZ, RZ, -0x1 ;  /* 0xffffffffff0f7424 */ /* 0x000fce00078e00ff */
[----:B------:R-:W-:Y:S05]  /*b8a0*/  WARPSYNC.COLLECTIVE R15, `(.L_x_809) ;  /* 0x000000000f087348 */ /* 0x000fea0003c00000 */
[----:B------:R-:W-:Y:S01]  /*b8b0*/  NOP ;  /* 0x0000000000007918 */ /* 0x000fe20000000000 */
[----:B------:R-:W-:Y:S01]  /*b8c0*/  ENDCOLLECTIVE ;  /* 0x000000000000791b */ /* 0x000fe20003800000 */
.L_x_809:
[----:B------:R-:W-:Y:S05]  /*b8d0*/  BSYNC B0 ;  /* 0x0000000000007941 */ /* 0x000fea0003800000 */
.L_x_808:
[----:B------:R-:W-:Y:S05]  /*b8e0*/  BRA `(.L_x_810) ;  /* 0xffffffcc006c7947 */ /* 0x000fea000383ffff */
.L_x_754:
[----:B------:R-:W-:Y:S01]  /*b8f0*/  BSSY B0, `(.L_x_811) ;  /* 0x0000005000007945 */ /* 0x000fe20003800000 */
[----:B------:R-:W-:-:S07]  /*b900*/  IMAD.MOV.U32 R15, RZ, RZ, -0x1 ;  /* 0xffffffffff0f7424 */ /* 0x000fce00078e00ff */
[----:B------:R-:W-:Y:S05]  /*b910*/  WARPSYNC.COLLECTIVE R15, `(.L_x_812) ;  /* 0x000000000f087348 */ /* 0x000fea0003c00000 */
[----:B------:R-:W-:Y:S01]  /*b920*/  NOP ;  /* 0x0000000000007918 */ /* 0x000fe20000000000 */
[----:B------:R-:W-:Y:S01]  /*b930*/  ENDCOLLECTIVE ;  /* 0x000000000000791b */ /* 0x000fe20003800000 */
.L_x_812:
[----:B------:R-:W-:Y:S05]  /*b940*/  BSYNC B0 ;  /* 0x0000000000007941 */ /* 0x000fea0003800000 */
.L_x_811:
[----:B------:R-:W-:Y:S05]  /*b950*/  BRA `(.L_x_813) ;  /* 0xffffffd000847947 */ /* 0x000fea000383ffff */
.L_x_767:
[----:B------:R-:W-:Y:S01]  /*b960*/  BSSY B0, `(.L_x_814) ;  /* 0x0000005000007945 */ /* 0x000fe20003800000 */
[----:B------:R-:W-:-:S07]  /*b970*/  IMAD.MOV.U32 R15, RZ, RZ, -0x1 ;  /* 0xffffffffff0f7424 */ /* 0x000fce00078e00ff */
[----:B------:R-:W-:Y:S05]  /*b980*/  WARPSYNC.COLLECTIVE R15, `(.L_x_815) ;  /* 0x000000000f087348 */ /* 0x000fea0003c00000 */
[----:B------:R-:W-:Y:S01]  /*b990*/  NOP ;  /* 0x0000000000007918 */ /* 0x000fe20000000000 */
[----:B------:R-:W-:Y:S01]  /*b9a0*/  ENDCOLLECTIVE ;  /* 0x000000000000791b */ /* 0x000fe20003800000 */
.L_x_815:
[----:B------:R-:W-:Y:S05]  /*b9b0*/  BSYNC B0 ;  /* 0x0000000000007941 */ /* 0x000fea0003800000 */
.L_x_814:
[----:B------:R-:W-:Y:S05]  /*b9c0*/  BRA `(.L_x_816) ;  /* 0xffffffd400a07947 */ /* 0x000fea000383ffff */
.L_x_780:
[----:B-1----:R1:W2:Y:S02]  /*b9d0*/  SYNCS.PHASECHK.TRANS64.TRYWAIT P1, [R12+URZ+0x30820], R3 ;  /* 0x030820030c0075a7 */ /* 0x0022a4000802017f */
[----:B--2---:R-:W-:Y:S05]  /*b9e0*/  @!P1 NANOSLEEP.SYNCS 0x989680 ;  /* 0x009896800000995d */ /* 0x004fea0003900000 */
[----:B------:R-:W2:Y:S02]  /*b9f0*/  @!P1 SYNCS.PHASECHK.TRANS64 P1, [R12+URZ+0x30820], R3 ;  /* 0x030820030c0095a7 */ /* 0x000ea4000802007f */
[----:B--2---:R-:W-:Y:S05]  /*ba00*/  @!P1 BRA `(.L_x_780) ;  /* 0xfffffffc00f09947 */ /* 0x004fea000383ffff */
[----:B------:R-:W-:Y:S05]  /*ba10*/  BRA `(.L_x_817) ;  /* 0xffffffe000ac7947 */ /* 0x000fea000383ffff */
.L_x_784:
[----:B-1----:R1:W2:Y:S02]  /*ba20*/  SYNCS.PHASECHK.TRANS64.TRYWAIT P1, [R12+URZ+0x30840], R21 ;  /* 0x030840150c0075a7 */ /* 0x0022a4000802017f */
[----:B--2---:R-:W-:Y:S05]  /*ba30*/  @!P1 NANOSLEEP.SYNCS 0x989680 ;  /* 0x009896800000995d */ /* 0x004fea0003900000 */
[----:B------:R-:W2:Y:S02]  /*ba40*/  @!P1 SYNCS.PHASECHK.TRANS64 P1, [R12+URZ+0x30840], R21 ;  /* 0x030840150c0095a7 */ /* 0x000ea4000802007f */
[----:B--2---:R-:W-:Y:S05]  /*ba50*/  @!P1 BRA `(.L_x_784) ;  /* 0xfffffffc00f09947 */ /* 0x004fea000383ffff */
[----:B------:R-:W-:Y:S05]  /*ba60*/  BRA `(.L_x_818) ;  /* 0xffffffe800107947 */ /* 0x000fea000383ffff */
.L_x_786:
[----:B--2---:R2:W3:Y:S02]  /*ba70*/  SYNCS.PHASECHK.TRANS64.TRYWAIT P1, [R12+URZ+0x30828], R21 ;  /* 0x030828150c0075a7 */ /* 0x0044e4000802017f */
[----:B---3--:R-:W-:Y:S05]  /*ba80*/  @!P1 NANOSLEEP.SYNCS 0x989680 ;  /* 0x009896800000995d */ /* 0x008fea0003900000 */
[----:B------:R-:W3:Y:S02]  /*ba90*/  @!P1 SYNCS.PHASECHK.TRANS64 P1, [R12+URZ+0x30828], R21 ;  /* 0x030828150c0095a7 */ /* 0x000ee4000802007f */
[----:B---3--:R-:W-:Y:S05]  /*baa0*/  @!P1 BRA `(.L_x_786) ;  /* 0xfffffffc00f09947 */ /* 0x008fea000383ffff */
[----:B------:R-:W-:Y:S05]  /*bab0*/  BRA `(.L_x_819) ;  /* 0xffffffe800a87947 */ /* 0x000fea000383ffff */
.L_x_788:
[----:B---3--:R3:W4:Y:S02]  /*bac0*/  SYNCS.PHASECHK.TRANS64.TRYWAIT P1, [R12+URZ+0x30848], R21 ;  /* 0x030848150c0075a7 */ /* 0x008724000802017f */
[----:B----4-:R-:W-:Y:S05]  /*bad0*/  @!P1 NANOSLEEP.SYNCS 0x989680 ;  /* 0x009896800000995d */ /* 0x010fea0003900000 */
[----:B------:R-:W4:Y:S02]  /*bae0*/  @!P1 SYNCS.PHASECHK.TRANS64 P1, [R12+URZ+0x30848], R21 ;  /* 0x030848150c0095a7 */ /* 0x000f24000802007f */
[----:B----4-:R-:W-:Y:S05]  /*baf0*/  @!P1 BRA `(.L_x_788) ;  /* 0xfffffffc00f09947 */ /* 0x010fea000383ffff */
[----:B------:R-:W-:Y:S05]  /*bb00*/  BRA `(.L_x_820) ;  /* 0xffffffec00207947 */ /* 0x000fea000383ffff */
.L_x_790:
[----:B------:R-:W-:-:S07]  /*bb10*/  SHF.L.U32 R5, R10, 0x1f, RZ ;  /* 0x0000001f0a057819 */ /* 0x000fce00000006ff */
.L_x_821:
[----:B-1----:R1:W2:Y:S02]  /*bb20*/  SYNCS.PHASECHK.TRANS64.TRYWAIT P1, [R12+URZ+0x30820], R5 ;  /* 0x030820050c0075a7 */ /* 0x0022a4000802017f */
[----:B--2---:R-:W-:Y:S05]  /*bb30*/  @!P1 NANOSLEEP.SYNCS 0x989680 ;  /* 0x009896800000995d */ /* 0x004fea0003900000 */
[----:B------:R-:W2:Y:S02]  /*bb40*/  @!P1 SYNCS.PHASECHK.TRANS64 P1, [R12+URZ+0x30820], R5 ;  /* 0x030820050c0095a7 */ /* 0x000ea4000802007f */
[----:B--2---:R-:W-:Y:S05]  /*bb50*/  @!P1 BRA `(.L_x_821) ;  /* 0xfffffffc00f09947 */ /* 0x004fea000383ffff */
[----:B------:R-:W-:Y:S05]  /*bb60*/  BRA `(.L_x_822) ;  /* 0xffffffec00a87947 */ /* 0x000fea000383ffff */
.L_x_793:
[----:B-1----:R1:W2:Y:S02]  /*bb70*/  SYNCS.PHASECHK.TRANS64.TRYWAIT P1, [R12+URZ+0x30840], R13 ;  /* 0x0308400d0c0075a7 */ /* 0x0022a4000802017f */
[----:B--2---:R-:W-:Y:S05]  /*bb80*/  @!P1 NANOSLEEP.SYNCS 0x989680 ;  /* 0x009896800000995d */ /* 0x004fea0003900000 */
[----:B------:R-:W2:Y:S02]  /*bb90*/  @!P1 SYNCS.PHASECHK.TRANS64 P1, [R12+URZ+0x30840], R13 ;  /* 0x0308400d0c0095a7 */ /* 0x000ea4000802007f */
[----:B--2---:R-:W-:Y:S05]  /*bba0*/  @!P1 BRA `(.L_x_793) ;  /* 0xfffffffc00f09947 */ /* 0x004fea000383ffff */
[----:B------:R-:W-:Y:S05]  /*bbb0*/  BRA `(.L_x_823) ;  /* 0xfffffff000387947 */ /* 0x000fea000383ffff */
.L_x_795:
[----:B--2---:R2:W3:Y:S02]  /*bbc0*/  SYNCS.PHASECHK.TRANS64.TRYWAIT P1, [R12+URZ+0x30828], R13 ;  /* 0x0308280d0c0075a7 */ /* 0x0044e4000802017f */
[----:B---3--:R-:W-:Y:S05]  /*bbd0*/  @!P1 NANOSLEEP.SYNCS 0x989680 ;  /* 0x009896800000995d */ /* 0x008fea0003900000 */
[----:B------:R-:W3:Y:S02]  /*bbe0*/  @!P1 SYNCS.PHASECHK.TRANS64 P1, [R12+URZ+0x30828], R13 ;  /* 0x0308280d0c0095a7 */ /* 0x000ee4000802007f */
[----:B---3--:R-:W-:Y:S05]  /*bbf0*/  @!P1 BRA `(.L_x_795) ;  /* 0xfffffffc00f09947 */ /* 0x008fea000383ffff */
[----:B------:R-:W-:Y:S05]  /*bc00*/  BRA `(.L_x_824) ;  /* 0xfffffff000c47947 */ /* 0x000fea000383ffff */
.L_x_797:
[----:B---3--:R3:W4:Y:S02]  /*bc10*/  SYNCS.PHASECHK.TRANS64.TRYWAIT P0, [R4+URZ+0x30840], R3 ;  /* 0x03084003040075a7 */ /* 0x008724000800017f */
[----:B----4-:R-:W-:Y:S05]  /*bc20*/  @!P0 NANOSLEEP.SYNCS 0x989680 ;  /* 0x009896800000895d */ /* 0x010fea0003900000 */
[----:B------:R-:W4:Y:S02]  /*bc30*/  @!P0 SYNCS.PHASECHK.TRANS64 P0, [R4+URZ+0x30840], R3 ;  /* 0x03084003040085a7 */ /* 0x000f24000800007f */
[----:B----4-:R-:W-:Y:S05]  /*bc40*/  @!P0 BRA `(.L_x_797) ;  /* 0xfffffffc00f08947 */ /* 0x010fea000383ffff */
[----:B------:R-:W-:Y:S05]  /*bc50*/  BRA `(.L_x_825) ;  /* 0xfffffff400507947 */ /* 0x000fea000383ffff */
.L_x_799:
[----:B------:R-:W-:Y:S01]  /*bc60*/  BSSY B0, `(.L_x_826) ;  /* 0x0000006000007945 */ /* 0x000fe20003800000 */
[----:B------:R-:W-:-:S07]  /*bc70*/  IMAD.MOV.U32 R15, RZ, RZ, -0x1 ;  /* 0xffffffffff0f7424 */ /* 0x000fce00078e00ff */
[----:B--2-4-:R-:W-:Y:S05]  /*bc80*/  WARPSYNC.COLLECTIVE R15, `(.L_x_827) ;  /* 0x000000000f0c7348 */ /* 0x014fea0003c00000 */
[----:B------:R-:W-:Y:S02]  /*bc90*/  ELECT P6, UR62, PT ;  /* 0x00000000003e782f */ /* 0x000fe400038c0000 */
[----:B------:R-:W-:Y:S01]  /*bca0*/  MOV R14, UR62 ;  /* 0x0000003e000e7c02 */ /* 0x000fe20008000f00 */
[----:B--2-4-:R-:W-:Y:S10]  /*bcb0*/  ENDCOLLECTIVE ;  /* 0x000000000000791b */ /* 0x014ff40003800000 */
.L_x_827:
[----:B------:R-:W-:Y:S05]  /*bcc0*/  BSYNC B0 ;  /* 0x0000000000007941 */ /* 0x000fea0003800000 */
.L_x_826:
[----:B------:R-:W-:Y:S05]  /*bcd0*/  BRA `(.L_x_828) ;  /* 0xfffffff800007947 */ /* 0x000fea000383ffff */
.L_x_801:
[----:B-1----:R1:W3:Y:S02]  /*bce0*/  SYNCS.PHASECHK.TRANS64.TRYWAIT P0, [R7+URZ], R4 ;  /* 0x00000004070075a7 */ /* 0x0022e4000800017f */
[----:B---3--:R-:W-:Y:S05]  /*bcf0*/  @!P0 NANOSLEEP.SYNCS 0x989680 ;  /* 0x009896800000895d */ /* 0x008fea0003900000 */
[----:B------:R-:W3:Y:S02]  /*bd00*/  @!P0 SYNCS.PHASECHK.TRANS64 P0, [R7+URZ], R4 ;  /* 0x00000004070085a7 */ /* 0x000ee4000800007f */
[----:B---3--:R-:W-:Y:S05]  /*bd10*/  @!P0 BRA `(.L_x_801) ;  /* 0xfffffffc00f08947 */ /* 0x008fea000383ffff */
[----:B------:R-:W-:Y:S05]  /*bd20*/  BRA `(.L_x_829) ;  /* 0xfffffff800407947 */ /* 0x000fea000383ffff */
.L_x_802:
[----:B---3--:R3:W4:Y:S02]  /*bd30*/  SYNCS.PHASECHK.TRANS64.TRYWAIT P0, [R11+URZ], R2 ;  /* 0x000000020b0075a7 */ /* 0x008724000800017f */
[----:B----4-:R-:W-:Y:S05]  /*bd40*/  @!P0 NANOSLEEP.SYNCS 0x989680 ;  /* 0x009896800000895d */ /* 0x010fea0003900000 */
[----:B------:R-:W4:Y:S02]  /*bd50*/  @!P0 SYNCS.PHASECHK.TRANS64 P0, [R11+URZ], R2 ;  /* 0x000000020b0085a7 */ /* 0x000f24000800007f */
[----:B----4-:R-:W-:Y:S05]  /*bd60*/  @!P0 BRA `(.L_x_802) ;  /* 0xfffffffc00f08947 */ /* 0x010fea000383ffff */
[----:B------:R-:W-:Y:S05]  /*bd70*/  BRA `(.L_x_830) ;  /* 0xfffffff800347947 */ /* 0x000fea000383ffff */
.L_x_804:
[----:B----4-:R4:W1:Y:S02]  /*bd80*/  SYNCS.PHASECHK.TRANS64.TRYWAIT P0, [R9+URZ], R4 ;  /* 0x00000004090075a7 */ /* 0x010864000800017f */
[----:B-1----:R-:W-:Y:S05]  /*bd90*/  @!P0 NANOSLEEP.SYNCS 0x989680 ;  /* 0x009896800000895d */ /* 0x002fea0003900000 */
[----:B------:R-:W1:Y:S02]  /*bda0*/  @!P0 SYNCS.PHASECHK.TRANS64 P0, [R9+URZ], R4 ;  /* 0x00000004090085a7 */ /* 0x000e64000800007f */
[----:B-1----:R-:W-:Y:S05]  /*bdb0*/  @!P0 BRA `(.L_x_804) ;  /* 0xfffffffc00f08947 */ /* 0x002fea000383ffff */
[----:B------:R-:W-:Y:S05]  /*bdc0*/  BRA `(.L_x_831) ;  /* 0xfffffff800387947 */ /* 0x000fea000383ffff */
.L_x_832:
        /* <DEDUP_REMOVED lines=11> */
.L_x_7295:


//--------------------- .text._ZN7cutlass13device_kernelIN5flash11enable_sm90INS1_16FlashAttnBwdSm90INS1_25CollectiveMainloopBwdSm90ILi2ELi2ELi2EN4cute5tupleIJNS5_1CILi1EEES8_S8_EEENS6_IJNS7_ILi64EEENS7_ILi128EEESB_EEENS_6half_tEfNS_4arch4Sm90ELb0ELb0ELb1ELb1ELb0ELb1ELb0ELb0ELi2ELi1ELi2ELi1ELb0EEENS1_24CollectiveEpilogueBwdGQAISC_fSF_Li256ELb1ELb0EEENS1_19SingleTileSchedulerILb1ELb0ELb0ELi128EEEEEEEEEvNT_6ParamsE --------------------------
	.section	.text._ZN7cutlass13device_kernelIN5flash11enable_sm90INS1_16FlashAttnBwdSm90INS1_25CollectiveMainloopBwdSm90ILi2ELi2ELi2EN4cute5tupleIJNS5_1CILi1EEES8_S8_EEENS6_IJNS7_ILi64EEENS7_ILi128EEESB_EEENS_6half_tEfNS_4arch4Sm90ELb0ELb0ELb1ELb1ELb0ELb1ELb0ELb0ELi2ELi1ELi2ELi1ELb0EEENS1_24CollectiveEpilogueBwdGQAISC_fSF_Li256ELb1ELb0EEENS1_19SingleTileSchedulerILb1ELb0ELb0ELi128EEEEEEEEEvNT_6ParamsE,"ax",@progbits
	.align	128
.text._ZN7cutlass13device_kernelIN5flash11enable_sm90INS1_16FlashAttnBwdSm90INS1_25CollectiveMainloopBwdSm90ILi2ELi2ELi2EN4cute5tupleIJNS5_1CILi1EEES8_S8_EEENS6_IJNS7_ILi64EEENS7_ILi128EEESB_EEENS_6half_tEfNS_4arch4Sm90ELb0ELb0ELb1ELb1ELb0ELb1ELb0ELb0ELi2ELi1ELi2ELi1ELb0EEENS1_24CollectiveEpilogueBwdGQAISC_fSF_Li256ELb1ELb0EEENS1_19SingleTileSchedulerILb1ELb0ELb0ELi128EEEEEEEEEvNT_6ParamsE:
        .type           _ZN7cutlass13device_kernelIN5flash11enable_sm90INS1_16FlashAttnBwdSm90INS1_25CollectiveMainloopBwdSm90ILi2ELi2ELi2EN4cute5tupleIJNS5_1CILi1EEES8_S8_EEENS6_IJNS7_ILi64EEENS7_ILi128EEESB_EEENS_6half_tEfNS_4arch4Sm90ELb0ELb0ELb1ELb1ELb0ELb1ELb0ELb0ELi2ELi1ELi2ELi1ELb0EEENS1_24CollectiveEpilogueBwdGQAISC_fSF_Li256ELb1ELb0EEENS1_19SingleTileSchedulerILb1ELb0ELb0ELi128EEEEEEEEEvNT_6ParamsE,@function
        .size           _ZN7cutlass13device_kernelIN5flash11enable_sm90INS1_16FlashAttnBwdSm90INS1_25CollectiveMainloopBwdSm90ILi2ELi2ELi2EN4cute5tupleIJNS5_1CILi1EEES8_S8_EEENS6_IJNS7_ILi64EEENS7_ILi128EEESB_EEENS_6half_tEfNS_4arch4Sm90ELb0ELb0ELb1ELb1ELb0ELb1ELb0ELb0ELi2ELi1ELi2ELi1ELb0EEENS1_24CollectiveEpilogueBwdGQAISC_fSF_Li256ELb1ELb0EEENS1_19SingleTileSchedulerILb1ELb0ELb0ELi128EEEEEEEEEvNT_6ParamsE,(.L_x_7296 - _ZN7cutlass13device_kernelIN5flash11enable_sm90INS1_16FlashAttnBwdSm90INS1_25CollectiveMainloopBwdSm90ILi2ELi2ELi2EN4cute5tupleIJNS5_1CILi1EEES8_S8_EEENS6_IJNS7_ILi64EEENS7_ILi128EEESB_EEENS_6half_tEfNS_4arch4Sm90ELb0ELb0ELb1ELb1ELb0ELb1ELb0ELb0ELi2ELi1ELi2ELi1ELb0EEENS1_24CollectiveEpilogueBwdGQAISC_fSF_Li256ELb1ELb0EEENS1_19SingleTileSchedulerILb1ELb0ELb0ELi128EEEEEEEEEvNT_6ParamsE)
        .other          _ZN7cutlass13device_kernelIN5flash11enable_sm90INS1_16FlashAttnBwdSm90INS1_25CollectiveMainloopBwdSm90ILi2ELi2ELi2EN4cute5tupleIJNS5_1CILi1EEES8_S8_EEENS6_IJNS7_ILi64EEENS7_ILi128EEESB_EEENS_6half_tEfNS_4arch4Sm90ELb0ELb0ELb1ELb1ELb0ELb1ELb0ELb0ELi2ELi1ELi2ELi1ELb0EEENS1_24CollectiveEpilogueBwdGQAISC_fSF_Li256ELb1ELb0EEENS1_19SingleTileSchedulerILb1ELb0ELb0ELi128EEEEEEEEEvNT_6ParamsE,@"STO_CUDA_ENTRY STV_DEFAULT"
_ZN7cutlass13device_kernelIN5flash11enable_sm90INS1_16FlashAttnBwdSm90INS1_25CollectiveMainloopBwdSm90ILi2ELi2ELi2EN4cute5tupleIJNS5_1CILi1EEES8_S8_EEENS6_IJNS7_ILi64EEENS7_ILi128EEESB_EEENS_6half_tEfNS_4arch4Sm90ELb0ELb0ELb1ELb1ELb0ELb1ELb0ELb0ELi2ELi1ELi2ELi1ELb0EEENS1_24CollectiveEpilogueBwdGQAISC_fSF_Li256ELb1ELb0EEENS1_19SingleTileSchedulerILb1ELb0ELb0ELi128EEEEEEEEEvNT_6ParamsE:
        /* <DEDUP_REMOVED lines=23> */
.L_x_834:
[----:B------:R-:W-:Y:S05]  /*0170*/  BSYNC B0 ;  /* 0x0000000000007941 */ /* 0x000fea0003800000 */
.L_x_833:
        /* <DEDUP_REMOVED lines=34> */
.L_x_835:
        /* <DEDUP_REMOVED lines=22> */
.L_x_836:
        /* <DEDUP_REMOVED lines=9> */
.L_x_839:
        /* <DEDUP_REMOVED lines=20> */
.L_x_840:
        /* <DEDUP_REMOVED lines=10> */
.L_x_842:
[----:B------:R-:W2:Y:S02]  /*0770*/  LDC R0, c[0x0][0x8c4] ;  /* 0x00023100ff007b82 */ /* 0x000ea40000000800 */
.L_x_841:
        /* <DEDUP_REMOVED lines=16> */
.L_x_844:
        /* <DEDUP_REMOVED lines=10> */
.L_x_845:
        /* <DEDUP_REMOVED lines=8> */
.L_x_846:
        /* <DEDUP_REMOVED lines=9> */
.L_x_847:
        /* <DEDUP_REMOVED lines=88> */
.L_x_850:
        /* <DEDUP_REMOVED lines=15> */
.L_x_849:
        /* <DEDUP_REMOVED lines=22> */
.L_x_852:
        /* <DEDUP_REMOVED lines=15> */
.L_x_851:
        /* <DEDUP_REMOVED lines=8> */
.L_x_929:
        /* <DEDUP_REMOVED lines=45> */
.L_x_854:
        /* <DEDUP_REMOVED lines=74> */
.L_x_866:
[----:B------:R-:W-:-:S13]  /*1ae0*/  ISETP.NE.AND P0, PT, R7, 0x3, PT ;  /* 0x000000030700780c */ /* 0x000fda0003f05270 */
[----:B---3--:R-:W-:Y:S05]  /*1af0*/  @!P0 BRA `(.L_x_856) ;  /* 0x0000000000048947 */ /* 0x008fea0003800000 */
[----:B------:R-:W-:Y:S01]  /*1b00*/  BPT.TRAP 0x1 ;  /* 0x000000040000795c */ /* 0x000fe20000300000 */
.L_x_856:
[----:B------:R-:W-:Y:S01]  /*1b10*/  IMAD R2, R4, 0x8, R16 ;  /* 0x0000000804027824 */ /* 0x000fe200078e0210 */
[----:B------:R-:W-:-:S04]  /*1b20*/  SHF.L.U32 R153, R5, 0x1f, RZ ;  /* 0x0000001f05997819 */ /* 0x000fc800000006ff */
[----:B------:R3:W4:Y:S01]  /*1b30*/  SYNCS.PHASECHK.TRANS64.TRYWAIT P1, [R2+URZ+0x30810], R153 ;  /* 0x03081099020075a7 */ /* 0x000722000802017f */
[----:B------:R-:W-:Y:S05]  /*1b40*/  @!P0 BRA `(.L_x_857) ;  /* 0x0000000000048947 */ /* 0x000fea0003800000 */
[----:B------:R-:W-:Y:S01]  /*1b50*/  BPT.TRAP 0x1 ;  /* 0x000000040000795c */ /* 0x000fe20000300000 */
.L_x_857:
[----:B----4-:R-:W-:Y:S05]  /*1b60*/  @P1 BRA `(.L_x_858) ;  /* 0x0000000000081947 */ /* 0x010fea0003800000 */
[----:B------:R-:W4:Y:S02]  /*1b70*/  SYNCS.PHASECHK.TRANS64.TRYWAIT P1, [R2+URZ+0x30810], R153 ;  /* 0x03081099020075a7 */ /* 0x000f24000802017f */
[----:B----4-:R-:W-:Y:S05]  /*1b80*/  @!P1 BRA `(.L_x_859) ;  /* 0x0000006800349947 */ /* 0x010fea0003800000 */
.L_x_858:
        /* <DEDUP_REMOVED lines=81> */
.L_x_860:
[----:B------:R1:W1:Y:S01]  /*20a0*/  SYNCS.PHASECHK.TRANS64.TRYWAIT P1, [R2+URZ+0x30830], R153 ;  /* 0x03083099020075a7 */ /* 0x000262000802017f */
[----:B------:R-:W-:Y:S05]  /*20b0*/  @!P0 BRA `(.L_x_861) ;  /* 0x0000000000048947 */ /* 0x000fea0003800000 */
[----:B------:R-:W-:Y:S01]  /*20c0*/  BPT.TRAP 0x1 ;  /* 0x000000040000795c */ /* 0x000fe20000300000 */
.L_x_861:
[----:B------:R-:W-:-:S05]  /*20d0*/  VIADD R17, R16, 0x20000 ;  /* 0x0002000010117836 */ /* 0x000fca0000000000 */
[----:B------:R-:W-:-:S04]  /*20e0*/  SHF.R.U32.HI R17, RZ, 0x4, R17 ;  /* 0x00000004ff117819 */ /* 0x000fc80000011611 */
[----:B------:R-:W-:-:S04]  /*20f0*/  LOP3.LUT R17, R17, 0x3fff, RZ, 0xc0, !PT ;  /* 0x00003fff11117812 */ /* 0x000fc800078ec0ff */
[----:B------:R-:W-:Y:S01]  /*2100*/  LOP3.LUT R155, R17, 0x10000, RZ, 0xfc, !PT ;  /* 0x00010000119b7812 */ /* 0x000fe200078efcff */
[----:B-1----:R-:W-:Y:S06]  /*2110*/  @P1 BRA `(.L_x_862) ;  /* 0x0000000000081947 */ /* 0x002fec0003800000 */
[----:B------:R-:W1:Y:S02]  /*2120*/  SYNCS.PHASECHK.TRANS64.TRYWAIT P1, [R2+URZ+0x30830], R153 ;  /* 0x03083099020075a7 */ /* 0x000e64000802017f */
[----:B-1----:R-:W-:Y:S05]  /*2130*/  @!P1 BRA `(.L_x_863) ;  /* 0x0000006000dc9947 */ /* 0x002fea0003800000 */
.L_x_862:
        /* <DEDUP_REMOVED lines=495> */
.L_x_864:
        /* <DEDUP_REMOVED lines=49> */
.L_x_865:
        /* <DEDUP_REMOVED lines=77> */
.L_x_848:
[----:B------:R-:W-:Y:S05]  /*4810*/  @P0 BRA `(.L_x_843) ;  /* 0x0000003800d80947 */ /* 0x000fea0003800000 */
[----:B-1-3--:R-:W1:Y:S01]  /*4820*/  LDC.64 R2, c[0x0][0x878] ;  /* 0x00021e00ff027b82 */ /* 0x00ae620000000a00 */
[----:B------:R-:W2:Y:S07]  /*4830*/  S2R R22, SR_TID.X ;  /* 0x0000000000167919 */ /* 0x000eae0000002100 */
[----:B------:R-:W3:Y:S01]  /*4840*/  LDC R0, c[0x0][0x850] ;  /* 0x00021400ff007b82 */ /* 0x000ee20000000800 */
[----:B------:R-:W4:Y:S01]  /*4850*/  S2R R7, SR_CTAID.Y ;  /* 0x0000000000077919 */ /* 0x000f220000002600 */
[----:B------:R-:W5:Y:S06]  /*4860*/  S2R R8, SR_CTAID.X ;  /* 0x0000000000087919 */ /* 0x000f6c0000002500 */
[----:B------:R-:W2:Y:S01]  /*4870*/  S2UR UR5, SR_CgaCtaId ;  /* 0x00000000000579c3 */ /* 0x000ea20000008800 */
[----:B-1----:R-:W-:-:S07]  /*4880*/  ISETP.NE.U32.AND P0, PT, R2, RZ, PT ;  /* 0x000000ff0200720c */ /* 0x002fce0003f05070 */
[----:B------:R-:W1:Y:S01]  /*4890*/  LDC.64 R10, c[0x0][0x818] ;  /* 0x00020600ff0a7b82 */ /* 0x000e620000000a00 */
[----:B------:R-:W-:-:S07]  /*48a0*/  ISETP.NE.AND.EX P0, PT, R3, RZ, PT, P0 ;  /* 0x000000ff0300720c */ /* 0x000fce0003f05300 */
[----:B------:R-:W1:Y:S08]  /*48b0*/  LDC.64 R14, c[0x0][0x840] ;  /* 0x00021000ff0e7b82 */ /* 0x000e700000000a00 */
[----:B------:R-:W2:Y:S01]  /*48c0*/  @P0 LDC.64 R2, c[0x0][0x878] ;  /* 0x00021e00ff020b82 */ /* 0x000ea20000000a00 */
[----:B------:R-:W-:-:S07]  /*48d0*/  UMOV UR4, 0x400 ;  /* 0x0000040000047882 */ /* 0x000fce0000000000 */
[----:B------:R-:W1:Y:S08]  /*48e0*/  LDC.64 R12, c[0x0][0x820] ;  /* 0x00020800ff0c7b82 */ /* 0x000e700000000a00 */
[----:B------:R-:W1:Y:S01]  /*48f0*/  LDC.64 R16, c[0x0][0x848] ;  /* 0x00021200ff107b82 */ /* 0x000e620000000a00 */
[----:B--2---:R-:W-:-:S07]  /*4900*/  @P0 IMAD.WIDE R2, R228, 0x4, R2 ;  /* 0x00000004e4020825 */ /* 0x004fce00078e0202 */
[----:B------:R-:W2:Y:S01]  /*4910*/  LDC.64 R18, c[0x0][0x800] ;  /* 0x00020000ff127b82 */ /* 0x000ea20000000a00 */
[----:B------:R4:W2:Y:S07]  /*4920*/  @P0 LDG.E R3, desc[UR38][R2.64] ;  /* 0x0000002602030981 */ /* 0x0008ae000c1e1900 */
[----:B------:R-:W-:Y:S01]  /*4930*/  BAR.SYNC.DEFER_BLOCKING 0x1, 0x100 ;  /* 0x0044000000007b1d */ /* 0x000fe20000010000 */
[----:B---3--:R-:W-:Y:S01]  /*4940*/  ISETP.NE.AND P1, PT, R0, 0x1, PT ;  /* 0x000000010000780c */ /* 0x008fe20003f25270 */
[----:B------:R-:W-:Y:S01]  /*4950*/  VIADD R23, R22, 0xffffff80 ;  /* 0xffffff8016177836 */ /* 0x000fe20000000000 */
[----:B------:R-:W-:-:S05]  /*4960*/  ULEA UR4, UR5, UR4, 0x18 ;  /* 0x0000000405047291 */ /* 0x000fca000f8ec03f */
[----:B------:R-:W3:Y:S01]  /*4970*/  LDC.64 R20, c[0x0][0x828] ;  /* 0x00020a00ff147b82 */ /* 0x000ee20000000a00 */
[----:B------:R-:W-:Y:S01]  /*4980*/  SHF.R.S32.HI R0, RZ, 0x1f, R23 ;  /* 0x0000001fff007819 */ /* 0x000fe20000011417 */
[----:B------:R-:W-:Y:S03]  /*4990*/  BSSY B0, `(.L_x_867) ;  /* 0x0000054000007945 */ /* 0x000fe60003800000 */
[----:B------:R-:W-:-:S03]  /*49a0*/  LEA.HI R5, R0, R23, RZ, 0x7 ;  /* 0x0000001700057211 */ /* 0x000fc600078f38ff */
[----:B------:R-:W1:Y:S01]  /*49b0*/  @P1 LDC R4, c[0x0][0x854] ;  /* 0x00021500ff041b82 */ /* 0x000e620000000800 */
[C---:B------:R-:W-:Y:S01]  /*49c0*/  LOP3.LUT R0, R5.reuse, 0xfffff80, RZ, 0xc0, !PT ;  /* 0x0fffff8005007812 */ /* 0x040fe200078ec0ff */
[----:B----4-:R-:W-:-:S04]  /*49d0*/  IMAD.SHL.U32 R2, R5, 0x40, RZ ;  /* 0x0000004005027824 */ /* 0x010fc800078e00ff */
[----:B------:R-:W-:Y:S01]  /*49e0*/  IMAD.IADD R0, R23, 0x1, -R0 ;  /* 0x0000000117007824 */ /* 0x000fe200078e0a00 */
[----:B------:R-:W-:Y:S01]  /*49f0*/  LOP3.LUT R5, R2, 0x3fffe000, RZ, 0xc0, !PT ;  /* 0x3fffe00002057812 */ /* 0x000fe200078ec0ff */
[----:B------:R-:W4:Y:S04]  /*4a00*/  @P1 LDC R9, c[0x0][0x858] ;  /* 0x00021600ff091b82 */ /* 0x000f280000000800 */
[----:B------:R-:W-:-:S05]  /*4a10*/  IMAD R5, R0, 0x4, R5 ;  /* 0x0000000400057824 */ /* 0x000fca00078e0205 */
[----:B------:R-:W-:Y:S01]  /*4a20*/  LEA R6, R5, UR4, 0x2 ;  /* 0x0000000405067c11 */ /* 0x000fe2000f8e10ff */
[----:B-----5:R-:W-:-:S04]  /*4a30*/  IMAD.SHL.U32 R5, R8, 0x4000, RZ ;  /* 0x0000400008057824 */ /* 0x020fc800078e00ff */
[----:B------:R1:W-:Y:S02]  /*4a40*/  STS.128 [R6], R24 ;  /* 0x0000001806007388 */ /* 0x0003e40000000c00 */
[----:B-1----:R-:W-:Y:S02]  /*4a50*/  @P1 IMAD.HI.U32 R0, R7, R4, RZ ;  /* 0x0000000407001227 */ /* 0x002fe400078e00ff */
[----:B------:R1:W-:Y:S04]  /*4a60*/  STS.128 [R6+0x800], R28 ;  /* 0x0008001c06007388 */ /* 0x0003e80000000c00 */
[----:B------:R1:W-:Y:S01]  /*4a70*/  STS.128 [R6+0x1000], R32 ;  /* 0x0010002006007388 */ /* 0x0003e20000000c00 */
[----:B----4-:R-:W-:-:S03]  /*4a80*/  @P1 SHF.R.U32.HI R7, RZ, R9, R0 ;  /* 0x00000009ff071219 */ /* 0x010fc60000011600 */
[----:B------:R1:W-:Y:S01]  /*4a90*/  STS.128 [R6+0x1800], R36 ;  /* 0x0018002406007388 */ /* 0x0003e20000000c00 */
[----:B------:R-:W-:-:S03]  /*4aa0*/  SHF.R.S32.HI R9, RZ, 0x1f, R7 ;  /* 0x0000001fff097819 */ /* 0x000fc60000011407 */
        /* <DEDUP_REMOVED lines=17> */
[----:B----4-:R-:W4:Y:S01]  /*4bc0*/  FENCE.VIEW.ASYNC.S ;  /* 0x00000000000073c6 */ /* 0x010f220000000000 */
[----:B--2---:R-:W-:-:S05]  /*4bd0*/  @P0 IMAD R3, R228, 0x80, R3 ;  /* 0x00000080e4030824 */ /* 0x004fca00078e0203 */
[----:B------:R-:W-:-:S04]  /*4be0*/  @P0 SHF.R.S32.HI R0, RZ, 0x1f, R3 ;  /* 0x0000001fff000819 */ /* 0x000fc80000011403 */
[----:B------:R-:W-:-:S05]  /*4bf0*/  @P0 LEA.HI R0, R0, R3, RZ, 0x7 ;  /* 0x0000000300000211 */ /* 0x000fca00078f38ff */
[----:B------:R-:W-:-:S05]  /*4c00*/  @P0 IMAD.SHL.U32 R0, R0, 0x80, RZ ;  /* 0x0000008000000824 */ /* 0x000fca00078e00ff */
[----:B------:R-:W-:Y:S01]  /*4c10*/  @P0 LOP3.LUT R2, R0, 0xffffc000, RZ, 0xc0, !PT ;  /* 0xffffc00000020812 */ /* 0x000fe200078ec0ff */
[----:B------:R-:W-:-:S03]  /*4c20*/  IMAD R0, R9, R10, RZ ;  /* 0x0000000a09007224 */ /* 0x000fc600078e02ff */
[----:B------:R-:W-:Y:S02]  /*4c30*/  @P0 SHF.R.S32.HI R3, RZ, 0x1f, R2 ;  /* 0x0000001fff030819 */ /* 0x000fe40000011402 */
[----:B------:R-:W-:Y:S01]  /*4c40*/  @!P0 CS2R R2, SRZ ;  /* 0x0000000000028805 */ /* 0x000fe2000001ff00 */
[----:B----4-:R-:W-:Y:S05]  /*4c50*/  BAR.SYNC.DEFER_BLOCKING 0x1, 0x100 ;  /* 0x0044000000007b1d */ /* 0x010fea0000010000 */
[----:B------:R-:W-:Y:S01]  /*4c60*/  IADD3 R4, P1, R5, R2, RZ ;  /* 0x0000000205047210 */ /* 0x000fe20007f3e0ff */
[----:B------:R-:W-:Y:S02]  /*4c70*/  IMAD R2, R9, R14, RZ ;  /* 0x0000000e09027224 */ /* 0x000fe400078e02ff */
[----:B------:R-:W-:Y:S01]  /*4c80*/  IMAD R9, R7, R11, R0 ;  /* 0x0000000b07097224 */ /* 0x000fe200078e0200 */
[----:B------:R-:W-:Y:S01]  /*4c90*/  LEA.HI.X.SX32 R5, R5, R3, 0x1, P1 ;  /* 0x0000000305057211 */ /* 0x000fe200008f0eff */
[C---:B------:R-:W-:Y:S01]  /*4ca0*/  IMAD R11, R7.reuse, R15, R2 ;  /* 0x0000000f070b7224 */ /* 0x040fe200078e0202 */
[----:B------:R-:W-:Y:S01]  /*4cb0*/  SHF.R.S32.HI R0, RZ, 0x1f, R228 ;  /* 0x0000001fff007819 */ /* 0x000fe200000114e4 */
[----:B------:R-:W-:-:S04]  /*4cc0*/  IMAD.WIDE.U32 R2, R7, R10, R4 ;  /* 0x0000000a07027225 */ /* 0x000fc800078e0004 */
[----:B------:R-:W-:Y:S01]  /*4cd0*/  IMAD.IADD R3, R3, 0x1, R9 ;  /* 0x0000000103037824 */ /* 0x000fe200078e0209 */
[----:B------:R-:W-:Y:S01]  /*4ce0*/  SEL R9, R0, RZ, !P0 ;  /* 0x000000ff00097207 */ /* 0x000fe20004000000 */
[----:B------:R-:W-:Y:S01]  /*4cf0*/  IMAD.WIDE.U32 R4, R7, R14, R4 ;  /* 0x0000000e07047225 */ /* 0x000fe200078e0004 */
[----:B------:R-:W-:Y:S02]  /*4d00*/  SEL R7, R228, RZ, !P0 ;  /* 0x000000ffe4077207 */ /* 0x000fe40004000000 */
[----:B------:R-:W-:Y:S01]  /*4d10*/  ISETP.NE.AND P0, PT, R23, RZ, PT ;  /* 0x000000ff1700720c */ /* 0x000fe20003f05270 */
[----:B------:R-:W-:Y:S02]  /*4d20*/  IMAD.IADD R5, R5, 0x1, R11 ;  /* 0x0000000105057824 */ /* 0x000fe400078e020b */
[C---:B------:R-:W-:Y:S02]  /*4d30*/  IMAD R0, R9.reuse, R12, RZ ;  /* 0x0000000c09007224 */ /* 0x040fe400078e02ff */
[----:B------:R-:W-:-:S02]  /*4d40*/  IMAD R8, R9, R16, RZ ;  /* 0x0000001009087224 */ /* 0x000fc400078e02ff */
[----:B------:R-:W-:-:S04]  /*4d50*/  IMAD.WIDE.U32 R2, R7, R12, R2 ;  /* 0x0000000c07027225 */ /* 0x000fc800078e0002 */
[----:B------:R-:W-:Y:S01]  /*4d60*/  IMAD.WIDE.U32 R4, R7, R16, R4 ;  /* 0x0000001007047225 */ /* 0x000fe200078e0004 */
[----:B------:R-:W-:-:S03]  /*4d70*/  LEA R18, P1, R2, R18, 0x2 ;  /* 0x0000001202127211 */ /* 0x000fc600078210ff */
[C---:B------:R-:W-:Y:S01]  /*4d80*/  IMAD R9, R7.reuse, R13, R0 ;  /* 0x0000000d07097224 */ /* 0x040fe200078e0200 */
[----:B---3--:R-:W-:Y:S01]  /*4d90*/  LEA R20, P2, R4, R20, 0x2 ;  /* 0x0000001404147211 */ /* 0x008fe200078410ff */
[----:B------:R-:W-:Y:S02]  /*4da0*/  IMAD R7, R7, R17, R8 ;  /* 0x0000001107077224 */ /* 0x000fe400078e0208 */
[----:B------:R-:W-:Y:S02]  /*4db0*/  IMAD.IADD R3, R3, 0x1, R9 ;  /* 0x0000000103037824 */ /* 0x000fe400078e0209 */
[----:B------:R-:W-:-:S03]  /*4dc0*/  IMAD.IADD R0, R5, 0x1, R7 ;  /* 0x0000000105007824 */ /* 0x000fc600078e0207 */
[----:B------:R-:W-:Y:S02]  /*4dd0*/  LEA.HI.X R3, R2, R19, R3, 0x2, P1 ;  /* 0x0000001302037211 */ /* 0x000fe400008f1403 */
[----:B------:R-:W-:Y:S01]  /*4de0*/  LEA.HI.X R0, R4, R21, R0, 0x2, P2 ;  /* 0x0000001504007211 */ /* 0x000fe200010f1400 */
[----:B-1----:R-:W-:Y:S06]  /*4df0*/  @P0 BRA `(.L_x_868) ;  /* 0x0000000000340947 */ /* 0x002fec0003800000 */
[----:B------:R-:W-:Y:S01]  /*4e00*/  R2UR UR6, R20 ;  /* 0x00000000140672ca */ /* 0x000fe200000e0000 */
[----:B------:R-:W-:Y:S01]  /*4e10*/  UMOV UR5, 0x1000 ;  /* 0x0000100000057882 */ /* 0x000fe20000000000 */
[----:B------:R-:W-:Y:S01]  /*4e20*/  R2UR UR7, R0 ;  /* 0x00000000000772ca */ /* 0x000fe200000e0000 */
[----:B------:R-:W-:Y:S01]  /*4e30*/  UMOV UR8, 0x0 ;  /* 0x0000000000087882 */ /* 0x000fe20000000000 */
[----:B------:R-:W-:Y:S01]  /*4e40*/  PLOP3.LUT P0, PT, PT, PT, PT, 0x80, 0x0 ;  /* 0x000000000000781c */ /* 0x000fe20003f0f070 */
[----:B------:R-:W-:-:S12]  /*4e50*/  UMOV UR9, 0x14f00000 ;  /* 0x14f0000000097882 */ /* 0x000fd80000000000 */
.L_x_869:
[----:B------:R-:W-:Y:S01]  /*4e60*/  @P0 ELECT P1, URZ, PT ;  /* 0x00000000003f082f */ /* 0x000fe20003820000 */
[----:B------:R1:W-:-:S12]  /*4e70*/  UBLKRED.G.S.ADD.F32.RN [UR6], [UR4], UR5, desc[UR8] ;  /* 0x00000806040073bb */ /* 0x0003d800080a1405 */
[----:B------:R-:W-:Y:S02]  /*4e80*/  @P1 PLOP3.LUT P0, PT, P1, PT, PT, 0x8, 0x0 ;  /* 0x000000000000181c */ /* 0x000fe40000f0e170 */
[----:B------:R-:W-:-:S11]  /*4e90*/  PLOP3.LUT P1, PT, PT, PT, PT, 0x8, 0x0 ;  /* 0x000000000000781c */ /* 0x000fd60003f2e170 */
[----:B-1----:R-:W-:Y:S05]  /*4ea0*/  @P0 BRA.U.ANY `(.L_x_869) ;  /* 0xfffffffd00ec0947 */ /* 0x002fea000393ffff */
[----:B------:R0:W-:Y:S01]  /*4eb0*/  UTMACMDFLUSH ;  /* 0x00000000000079b7 */ /* 0x0001e20000000000 */
[----:B------:R-:W-:-:S04]  /*4ec0*/  DEPBAR.LE SB0, 0x0 ;  /* 0x000080000000791a */ /* 0x000fc80000000000 */
.L_x_868:
[----:B------:R-:W-:Y:S05]  /*4ed0*/  BSYNC B0 ;  /* 0x0000000000007941 */ /* 0x000fea0003800000 */
.L_x_867:
[----:B------:R-:W-:Y:S01]  /*4ee0*/  BAR.SYNC.DEFER_BLOCKING 0x1, 0x100 ;  /* 0x0044000000007b1d */ /* 0x000fe20000010000 */
[----:B------:R-:W-:-:S05]  /*4ef0*/  ISETP.NE.AND P0, PT, R22, 0x80, PT ;  /* 0x000000801600780c */ /* 0x000fca0003f05270 */
        /* <DEDUP_REMOVED lines=28> */
[----:B------:R-:W-:Y:S01]  /*50c0*/  PLOP3.LUT P0, PT, PT, PT, PT, 0x80, 0x0 ;  /* 0x000000000000781c */ /* 0x000fe20003f0f070 */
[----:B------:R-:W-:-:S12]  /*50d0*/  UMOV UR9, 0x14f00000 ;  /* 0x14f0000000097882 */ /* 0x000fd80000000000 */
.L_x_870:
        /* <DEDUP_REMOVED lines=8> */
.L_x_838:
        /* <DEDUP_REMOVED lines=20> */
.L_x_872:
        /* <DEDUP_REMOVED lines=13> */
.L_x_874:
[----:B------:R-:W-:-:S05]  /*5370*/  ULDC UR5, c[0x0][0x8c4] ;  /* 0x0002310000057ab9 */ /* 0x000fca0000000800 */
.L_x_873:
        /* <DEDUP_REMOVED lines=40> */
.L_x_875:
        /* <DEDUP_REMOVED lines=49> */
.L_x_889:
        /* <DEDUP_REMOVED lines=21> */
.L_x_878:
[----:B------:R-:W-:Y:S05]  /*5a60*/  BSYNC B0 ;  /* 0x0000000000007941 */ /* 0x000fea0003800000 */
.L_x_877:
        /* <DEDUP_REMOVED lines=13> */
.L_x_880:
[----:B------:R-:W-:Y:S05]  /*5b40*/  BSYNC B0 ;  /* 0x0000000000007941 */ /* 0x000fea0003800000 */
.L_x_879:
[----:B------:R-:W-:Y:S06]  /*5b50*/  BAR.ARV 0xa, 0xa0 ;  /* 0x0282800000007b1d */ /* 0x000fec0000002000 */
[----:B------:R-:W-:Y:S04]  /*5b60*/  BSSY B0, `(.L_x_881) ;  /* 0x0000003000007945 */ /* 0x000fe80003800000 */
[----:B------:R-:W-:Y:S05]  /*5b70*/  @!P0 BRA `(.L_x_882) ;  /* 0x0000000000048947 */ /* 0x000fea0003800000 */
[----:B------:R-:W-:-:S04]  /*5b80*/  DEPBAR.LE SB0, 0x0 ;  /* 0x000080000000791a */ /* 0x000fc80000000000 */
.L_x_882:
[----:B------:R-:W-:Y:S05]  /*5b90*/  BSYNC B0 ;  /* 0x0000000000007941 */ /* 0x000fea0003800000 */
.L_x_881:
        /* <DEDUP_REMOVED lines=13> */
.L_x_884:
[----:B------:R-:W-:Y:S05]  /*5c70*/  BSYNC B0 ;  /* 0x0000000000007941 */ /* 0x000fea0003800000 */
.L_x_883:
        /* <DEDUP_REMOVED lines=13> */
.L_x_886:
[----:B------:R-:W-:Y:S05]  /*5d50*/  BSYNC B0 ;  /* 0x0000000000007941 */ /* 0x000fea0003800000 */
.L_x_885:
[----:B------:R-:W-:Y:S01]  /*5d60*/  VIADD R0, R0, 0xfffffffe ;  /* 0xfffffffe00007836 */ /* 0x000fe20000000000 */
[----:B------:R-:W-:Y:S06]  /*5d70*/  BAR.ARV 0xa, 0xa0 ;  /* 0x0282800000007b1d */ /* 0x000fec0000002000 */
[----:B------:R-:W-:Y:S01]  /*5d80*/  BSSY B0, `(.L_x_887) ;  /* 0x0000004000007945 */ /* 0x000fe20003800000 */
[----:B------:R-:W-:-:S03]  /*5d90*/  ISETP.NE.AND P1, PT, R0, RZ, PT ;  /* 0x000000ff0000720c */ /* 0x000fc60003f25270 */
[----:B------:R-:W-:Y:S10]  /*5da0*/  @!P0 BRA `(.L_x_888) ;  /* 0x0000000000048947 */ /* 0x000ff40003800000 */
[----:B------:R-:W-:-:S04]  /*5db0*/  DEPBAR.LE SB0, 0x0 ;  /* 0x000080000000791a */ /* 0x000fc80000000000 */
.L_x_888:
[----:B------:R-:W-:Y:S05]  /*5dc0*/  BSYNC B0 ;  /* 0x0000000000007941 */ /* 0x000fea0003800000 */
.L_x_887:
[----:B------:R-:W-:Y:S06]  /*5dd0*/  BAR.ARV 0xb, 0xa0 ;  /* 0x02c2800000007b1d */ /* 0x000fec0000002000 */
[----:B------:R-:W-:Y:S02]  /*5de0*/  UIADD3 UR5, UR5, 0x2, URZ ;  /* 0x0000000205057890 */ /* 0x000fe4000fffe03f */
[----:B------:R-:W-:Y:S01]  /*5df0*/  UIADD3 UR4, UR4, 0x1, URZ ;  /* 0x0000000104047890 */ /* 0x000fe2000fffe03f */
[----:B------:R-:W-:Y:S11]  /*5e00*/  @P1 BRA `(.L_x_889) ;  /* 0xfffffff800c01947 */ /* 0x000ff6000383ffff */
[----:B------:R-:W-:-:S12]  /*5e10*/  USHF.L.U32 UR6, UR5, 0xd, URZ ;  /* 0x0000000d05067899 */ /* 0x000fd8000800063f */
.L_x_876:
        /* <DEDUP_REMOVED lines=19> */
.L_x_891:
[----:B------:R-:W-:Y:S05]  /*5f50*/  BSYNC B0 ;  /* 0x0000000000007941 */ /* 0x000fea0003800000 */
.L_x_890:
        /* <DEDUP_REMOVED lines=19> */
.L_x_893:
[----:B------:R-:W-:Y:S05]  /*6090*/  BSYNC B0 ;  /* 0x0000000000007941 */ /* 0x000fea0003800000 */
.L_x_892:
[----:B------:R-:W-:Y:S06]  /*60a0*/  BAR.ARV 0xa, 0xa0 ;  /* 0x0282800000007b1d */ /* 0x000fec0000002000 */
[----:B------:R-:W-:Y:S04]  /*60b0*/  BSSY B0, `(.L_x_894) ;  /* 0x0000003000007945 */ /* 0x000fe80003800000 */
[----:B------:R-:W-:Y:S05]  /*60c0*/  @!P0 BRA `(.L_x_895) ;  /* 0x0000000000048947 */ /* 0x000fea0003800000 */
[----:B------:R-:W-:-:S04]  /*60d0*/  DEPBAR.LE SB0, 0x0 ;  /* 0x000080000000791a */ /* 0x000fc80000000000 */
.L_x_895:
[----:B------:R-:W-:Y:S05]  /*60e0*/  BSYNC B0 ;  /* 0x0000000000007941 */ /* 0x000fea0003800000 */
.L_x_894:
[----:B------:R-:W-:Y:S06]  /*60f0*/  BAR.ARV 0xb, 0xa0 ;  /* 0x02c2800000007b1d */ /* 0x000fec0000002000 */
[----:B------:R-:W-:Y:S05]  /*6100*/  BRA `(.L_x_843) ;  /* 0x00000020009c7947 */ /* 0x000fea0003800000 */
.L_x_871:
        /* <DEDUP_REMOVED lines=10> */
.L_x_896:
        /* <DEDUP_REMOVED lines=10> */
.L_x_898:
[----:B------:R-:W3:Y:S02]  /*6250*/  LDC R5, c[0x0][0x8c4] ;  /* 0x00023100ff057b82 */ /* 0x000ee40000000800 */
.L_x_897:
        /* <DEDUP_REMOVED lines=45> */
.L_x_900:
        /* <DEDUP_REMOVED lines=66> */
.L_x_930:
        /* <DEDUP_REMOVED lines=9> */
.L_x_903:
        /* <DEDUP_REMOVED lines=82> */
.L_x_914:
[----:B------:R-:W-:-:S04]  /*6f00*/  SHF.L.U32 R21, R10, 0x1f, RZ ;  /* 0x0000001f0a157819 */ /* 0x000fc800000006ff */
[----:B-1----:R-:W1:Y:S02]  /*6f10*/  SYNCS.PHASECHK.TRANS64.TRYWAIT P1, [R12+URZ+0x30840], R21 ;  /* 0x030840150c0075a7 */ /* 0x002e64000802017f */
[----:B-12--5:R-:W-:Y:S05]  /*6f20*/  @!P1 BRA `(.L_x_906) ;  /* 0x0000001400889947 */ /* 0x026fea0003800000 */
.L_x_931:
[----:B------:R-:W-:Y:S05]  /*6f30*/  @P0 BRA `(.L_x_907) ;  /* 0x0000000000140947 */ /* 0x000fea0003800000 */
[----:B------:R-:W-:Y:S01]  /*6f40*/  ISETP.NE.AND P1, PT, R20, RZ, PT ;  /* 0x000000ff1400720c */ /* 0x000fe20003f25270 */
[----:B------:R-:W-:-:S04]  /*6f50*/  IMAD.MOV.U32 R3, RZ, RZ, 0x4100 ;  /* 0x00004100ff037424 */ /* 0x000fc800078e00ff */
[----:B------:R2:W-:Y:S08]  /*6f60*/  SYNCS.ARRIVE.TRANS64 RZ, [R12+URZ+0x30830], R3 ;  /* 0x030830030cff79a7 */ /* 0x0005f0000800003f */
[----:B------:R-:W-:Y:S05]  /*6f70*/  @!P1 BRA `(.L_x_907) ;  /* 0x0000000000049947 */ /* 0x000fea0003800000 */
[----:B------:R-:W-:Y:S01]  /*6f80*/  BPT.TRAP 0x1 ;  /* 0x000000040000795c */ /* 0x000fe20000300000 */
.L_x_907:
        /* <DEDUP_REMOVED lines=37> */
.L_x_932:
[----:B------:R-:W-:Y:S05]  /*71e0*/  @P0 BRA `(.L_x_909) ;  /* 0x0000000000140947 */ /* 0x000fea0003800000 */
[----:B------:R-:W-:Y:S01]  /*71f0*/  ISETP.NE.AND P1, PT, R20, RZ, PT ;  /* 0x000000ff1400720c */ /* 0x000fe20003f25270 */
[----:B------:R-:W-:-:S04]  /*7200*/  IMAD.MOV.U32 R2, RZ, RZ, 0x4100 ;  /* 0x00004100ff027424 */ /* 0x000fc800078e00ff */
[----:B------:R3:W-:Y:S08]  /*7210*/  SYNCS.ARRIVE.TRANS64 RZ, [R12+URZ+0x30818], R2 ;  /* 0x030818020cff79a7 */ /* 0x0007f0000800003f */
[----:B------:R-:W-:Y:S05]  /*7220*/  @!P1 BRA `(.L_x_909) ;  /* 0x0000000000049947 */ /* 0x000fea0003800000 */
[----:B------:R-:W-:Y:S01]  /*7230*/  BPT.TRAP 0x1 ;  /* 0x000000040000795c */ /* 0x000fe20000300000 */
.L_x_909:
        /* <DEDUP_REMOVED lines=29> */
.L_x_933:
        /* <DEDUP_REMOVED lines=9> */
.L_x_911:
        /* <DEDUP_REMOVED lines=31> */
.L_x_935:
[----:B------:R-:W-:Y:S05]  /*7690*/  @P0 BRA `(.L_x_913) ;  /* 0x0000000000140947 */ /* 0x000fea0003800000 */
[----:B------:R-:W-:Y:S01]  /*76a0*/  ISETP.NE.AND P1, PT, R20, RZ, PT ;  /* 0x000000ff1400720c */ /* 0x000fe20003f25270 */
[----:B-1----:R-:W-:-:S04]  /*76b0*/  IMAD.MOV.U32 R5, RZ, RZ, 0x4100 ;  /* 0x00004100ff057424 */ /* 0x002fc800078e00ff */
[----:B------:R2:W-:Y:S08]  /*76c0*/  SYNCS.ARRIVE.TRANS64 RZ, [R12+URZ+0x30810], R5 ;  /* 0x030810050cff79a7 */ /* 0x0005f0000800003f */
[----:B------:R-:W-:Y:S05]  /*76d0*/  @!P1 BRA `(.L_x_913) ;  /* 0x0000000000049947 */ /* 0x000fea0003800000 */
[----:B------:R-:W-:Y:S01]  /*76e0*/  BPT.TRAP 0x1 ;  /* 0x000000040000795c */ /* 0x000fe20000300000 */
.L_x_913:
        /* <DEDUP_REMOVED lines=30> */
.L_x_905:
[----:B------:R-:W-:-:S13]  /*78d0*/  ISETP.NE.AND P1, PT, R18, RZ, PT ;  /* 0x000000ff1200720c */ /* 0x000fda0003f25270 */
[----:B------:R-:W-:Y:S05]  /*78e0*/  @!P1 BRA `(.L_x_904) ;  /* 0x0000000400309947 */ /* 0x000fea0003800000 */
[----:B------:R-:W-:-:S04]  /*78f0*/  SHF.L.U32 R13, R10, 0x1f, RZ ;  /* 0x0000001f0a0d7819 */ /* 0x000fc800000006ff */
[----:B------:R-:W1:Y:S02]  /*7900*/  SYNCS.PHASECHK.TRANS64.TRYWAIT P1, [R12+URZ+0x30840], R13 ;  /* 0x0308400d0c0075a7 */ /* 0x000e64000802017f */
[----:B-1----:R-:W-:Y:S05]  /*7910*/  @!P1 BRA `(.L_x_915) ;  /* 0x0000000c00609947 */ /* 0x002fea0003800000 */
.L_x_936:
[----:B------:R-:W-:Y:S05]  /*7920*/  @P0 BRA `(.L_x_916) ;  /* 0x0000000000140947 */ /* 0x000fea0003800000 */
[----:B------:R-:W-:Y:S01]  /*7930*/  ISETP.NE.AND P1, PT, R20, RZ, PT ;  /* 0x000000ff1400720c */ /* 0x000fe20003f25270 */
[----:B------:R-:W-:-:S04]  /*7940*/  IMAD.MOV.U32 R5, RZ, RZ, 0x4100 ;  /* 0x00004100ff057424 */ /* 0x000fc800078e00ff */
[----:B------:R2:W-:Y:S08]  /*7950*/  SYNCS.ARRIVE.TRANS64 RZ, [R12+URZ+0x30830], R5 ;  /* 0x030830050cff79a7 */ /* 0x0005f0000800003f */
[----:B------:R-:W-:Y:S05]  /*7960*/  @!P1 BRA `(.L_x_916) ;  /* 0x0000000000049947 */ /* 0x000fea0003800000 */
[----:B------:R-:W-:Y:S01]  /*7970*/  BPT.TRAP 0x1 ;  /* 0x000000040000795c */ /* 0x000fe20000300000 */
.L_x_916:
        /* <DEDUP_REMOVED lines=34> */
.L_x_937:
[----:B------:R-:W-:Y:S05]  /*7ba0*/  @P0 BRA `(.L_x_918) ;  /* 0x0000000000140947 */ /* 0x000fea0003800000 */
[----:B------:R-:W-:Y:S01]  /*7bb0*/  ISETP.NE.AND P0, PT, R20, RZ, PT ;  /* 0x000000ff1400720c */ /* 0x000fe20003f05270 */
[----:B------:R-:W-:-:S04]  /*7bc0*/  IMAD.MOV.U32 R5, RZ, RZ, 0x4100 ;  /* 0x00004100ff057424 */ /* 0x000fc800078e00ff */
[----:B------:R3:W-:Y:S08]  /*7bd0*/  SYNCS.ARRIVE.TRANS64 RZ, [R12+URZ+0x30818], R5 ;  /* 0x030818050cff79a7 */ /* 0x0007f0000800003f */
[----:B------:R-:W-:Y:S05]  /*7be0*/  @!P0 BRA `(.L_x_918) ;  /* 0x0000000000048947 */ /* 0x000fea0003800000 */
[----:B------:R-:W-:Y:S01]  /*7bf0*/  BPT.TRAP 0x1 ;  /* 0x000000040000795c */ /* 0x000fe20000300000 */
.L_x_918:
        /* <DEDUP_REMOVED lines=27> */
.L_x_904:
[----:B-----5:R-:W-:Y:S01]  /*7db0*/  IMAD R4, R0, 0x8, R12 ;  /* 0x0000000800047824 */ /* 0x020fe200078e020c */
[----:B------:R-:W-:Y:S01]  /*7dc0*/  SHF.L.U32 R3, R10, 0x1f, RZ ;  /* 0x0000001f0a037819 */ /* 0x000fe200000006ff */
[----:B------:R-:W3:Y:S03]  /*7dd0*/  S2R R2, SR_TID.X ;  /* 0x0000000000027919 */ /* 0x000ee60000002100 */
[----:B------:R-:W4:Y:S01]  /*7de0*/  SYNCS.PHASECHK.TRANS64.TRYWAIT P0, [R4+URZ+0x30840], R3 ;  /* 0x03084003040075a7 */ /* 0x000f22000800017f */
[----:B---3--:R-:W-:-:S04]  /*7df0*/  LOP3.LUT R2, R2, 0x7f, RZ, 0xc0, !PT ;  /* 0x0000007f02027812 */ /* 0x008fc800078ec0ff */
[----:B------:R-:W-:Y:S01]  /*7e00*/  ISETP.NE.AND P1, PT, R2, RZ, PT ;  /* 0x000000ff0200720c */ /* 0x000fe20003f25270 */
[----:B----4-:R-:W-:-:S12]  /*7e10*/  @!P0 BRA `(.L_x_919) ;  /* 0x0000000800488947 */ /* 0x010fd80003800000 */
.L_x_938:
[----:B------:R-:W-:Y:S05]  /*7e20*/  @P1 BRA `(.L_x_920) ;  /* 0x0000000000181947 */ /* 0x000fea0003800000 */
[----:B------:R-:W4:Y:S01]  /*7e30*/  S2R R2, SR_TID.X ;  /* 0x0000000000027919 */ /* 0x000f220000002100 */
[----:B---3--:R-:W-:-:S04]  /*7e40*/  IMAD.MOV.U32 R3, RZ, RZ, 0x4100 ;  /* 0x00004100ff037424 */ /* 0x008fc800078e00ff */
[----:B------:R3:W-:Y:S01]  /*7e50*/  SYNCS.ARRIVE.TRANS64 RZ, [R4+URZ+0x30830], R3 ;  /* 0x0308300304ff79a7 */ /* 0x0007e2000800003f */
[----:B----4-:R-:W-:-:S13]  /*7e60*/  LOP3.LUT P0, RZ, R2, 0x1f, RZ, 0xc0, !PT ;  /* 0x0000001f02ff7812 */ /* 0x010fda000780c0ff */
[----:B---3--:R-:W-:Y:S05]  /*7e70*/  @!P0 BRA `(.L_x_920) ;  /* 0x0000000000048947 */ /* 0x008fea0003800000 */
[----:B------:R-:W-:Y:S01]  /*7e80*/  BPT.TRAP 0x1 ;  /* 0x000000040000795c */ /* 0x000fe20000300000 */
.L_x_920:
        /* <DEDUP_REMOVED lines=41> */
.L_x_901:
[----:B------:R-:W-:Y:S05]  /*8120*/  BSYNC B0 ;  /* 0x0000000000007941 */ /* 0x000fea0003800000 */
.L_x_899:
[----:B------:R-:W-:-:S03]  /*8130*/  UMOV UR6, 0xffffffff ;  /* 0xffffffff00067882 */ /* 0x000fc60000000000 */
[----:B------:R-:W-:Y:S05]  /*8140*/  BRA.DIV UR6, `(.L_x_921) ;  /* 0x0000000606907947 */ /* 0x000fea000b800000 */
[----:B------:R-:W-:-:S13]  /*8150*/  ELECT P0, URZ, PT ;  /* 0x00000000003f782f */ /* 0x000fda0003800000 */
.L_x_941:
[----:B------:R-:W-:Y:S05]  /*8160*/  @!P0 BRA `(.L_x_843) ;  /* 0x0000000000848947 */ /* 0x000fea0003800000 */
[----:B----4-:R-:W3:Y:S02]  /*8170*/  LDL.LU R2, [R1] ;  /* 0x0000000001027983 */ /* 0x010ee40000300800 */
[----:B---3--:R-:W-:-:S04]  /*8180*/  LOP3.LUT R2, R2, 0x2, RZ, 0xfc, !PT ;  /* 0x0000000202027812 */ /* 0x008fc800078efcff */
[----:B------:R-:W-:-:S13]  /*8190*/  ISETP.NE.AND P0, PT, R2, 0x3, PT ;  /* 0x000000030200780c */ /* 0x000fda0003f05270 */
[----:B------:R-:W-:Y:S05]  /*81a0*/  @!P0 BRA `(.L_x_922) ;  /* 0x0000000000048947 */ /* 0x000fea0003800000 */
[----:B--2---:R-:W-:Y:S01]  /*81b0*/  BPT.TRAP 0x1 ;  /* 0x000000040000795c */ /* 0x004fe20000300000 */
.L_x_922:
        /* <DEDUP_REMOVED lines=15> */
.L_x_942:
[----:B------:R-:W3:Y:S02]  /*82b0*/  SYNCS.PHASECHK.TRANS64.TRYWAIT P1, [R11+URZ], R2 ;  /* 0x000000020b0075a7 */ /* 0x000ee4000802017f */
[----:B---3--:R-:W-:Y:S05]  /*82c0*/  @!P1 BRA `(.L_x_924) ;  /* 0x0000000400689947 */ /* 0x008fea0003800000 */
.L_x_943:
[----:B------:R-:W-:Y:S05]  /*82d0*/  @!P0 BRA `(.L_x_925) ;  /* 0x0000000000048947 */ /* 0x000fea0003800000 */
[----:B--2---:R-:W-:Y:S01]  /*82e0*/  BPT.TRAP 0x1 ;  /* 0x000000040000795c */ /* 0x004fe20000300000 */
.L_x_925:
[----:B------:R-:W-:-:S04]  /*82f0*/  VIADD R0, R6, 0x30840 ;  /* 0x0003084006007836 */ /* 0x000fc80000000000 */
[----:B------:R-:W-:-:S04]  /*8300*/  IMAD R9, R9, 0x8, R0 ;  /* 0x0000000809097824 */ /* 0x000fc800078e0200 */
[----:B------:R-:W4:Y:S02]  /*8310*/  SYNCS.PHASECHK.TRANS64.TRYWAIT P0, [R9+URZ], R4 ;  /* 0x00000004090075a7 */ /* 0x000f24000800017f */
[----:B----4-:R-:W-:Y:S05]  /*8320*/  @!P0 BRA `(.L_x_926) ;  /* 0x0000000400648947 */ /* 0x010fea0003800000 */
.L_x_944:
[----:B------:R-:W-:-:S07]  /*8330*/  IMAD R3, R3, 0x8, R0 ;  /* 0x0000000803037824 */ /* 0x000fce00078e0200 */
.L_x_927:
[----:B------:R1:W1:Y:S02]  /*8340*/  SYNCS.PHASECHK.TRANS64.TRYWAIT P0, [R3+URZ], R2 ;  /* 0x00000002030075a7 */ /* 0x000264000800017f */
[----:B-1----:R-:W-:Y:S05]  /*8350*/  @!P0 NANOSLEEP.SYNCS 0x989680 ;  /* 0x009896800000895d */ /* 0x002fea0003900000 */
[----:B------:R-:W1:Y:S02]  /*8360*/  @!P0 SYNCS.PHASECHK.TRANS64 P0, [R3+URZ], R2 ;  /* 0x00000002030085a7 */ /* 0x000e64000800007f */
[----:B-1----:R-:W-:Y:S05]  /*8370*/  @!P0 BRA `(.L_x_927) ;  /* 0xfffffffc00f08947 */ /* 0x002fea000383ffff */
.L_x_843:
[----:B--2---:R-:W-:Y:S05]  /*8380*/  BSYNC B6 ;  /* 0x0000000000067941 */ /* 0x004fea0003800000 */
.L_x_837:
[----:B------:R-:W-:Y:S05]  /*8390*/  EXIT ;  /* 0x000000000000794d */ /* 0x000fea0003800000 */
.L_x_853:
[----:B------:R-:W-:Y:S02]  /*83a0*/  IMAD.MOV.U32 R12, RZ, RZ, RZ ;  /* 0x000000ffff0c7224 */ /* 0x000fe400078e00ff */
[----:B------:R-:W-:Y:S02]  /*83b0*/  IMAD.MOV.U32 R11, RZ, RZ, 0x1f ;  /* 0x0000001fff0b7424 */ /* 0x000fe400078e00ff */
[----:B------:R-:W-:-:S07]  /*83c0*/  IMAD.MOV.U32 R15, RZ, RZ, -0x1 ;  /* 0xffffffffff0f7424 */ /* 0x000fce00078e00ff */
[----:B------:R-:W-:Y:S05]  /*83d0*/  WARPSYNC.COLLECTIVE R15, `(.L_x_928) ;  /* 0x000000000f087348 */ /* 0x000fea0003c00000 */
[----:B------:R1:W2:Y:S02]  /*83e0*/  SHFL.IDX P6, R14, R13, R12, R11 ;  /* 0x0000000c0d0e7389 */ /* 0x0002a400000c000b */
[----:B-12---:R-:W-:Y:S01]  /*83f0*/  ENDCOLLECTIVE ;  /* 0x000000000000791b */ /* 0x006fe20003800000 */
.L_x_928:
[----:B------:R-:W-:Y:S05]  /*8400*/  BRA `(.L_x_929) ;  /* 0xffffff8c00d87947 */ /* 0x000fea000383ffff */
.L_x_855:
[----:B--2---:R2:W3:Y:S02]  /*8410*/  SYNCS.PHASECHK.TRANS64.TRYWAIT P0, [R16+URZ+0x30800], R21 ;  /* 0x03080015100075a7 */ /* 0x0044e4000800017f */
[----:B---3--:R-:W-:Y:S05]  /*8420*/  @!P0 NANOSLEEP.SYNCS 0x989680 ;  /* 0x009896800000895d */ /* 0x008fea0003900000 */
[----:B------:R-:W3:Y:S02]  /*8430*/  @!P0 SYNCS.PHASECHK.TRANS64 P0, [R16+URZ+0x30800], R21 ;  /* 0x03080015100085a7 */ /* 0x000ee4000800007f */
[----:B---3--:R-:W-:Y:S05]  /*8440*/  @!P0 BRA `(.L_x_855) ;  /* 0xfffffffc00f08947 */ /* 0x008fea000383ffff */
[----:B------:R-:W-:Y:S05]  /*8450*/  BRA `(.L_x_854) ;  /* 0xffffff9000787947 */ /* 0x000fea000383ffff */
.L_x_859:
[----:B----4-:R4:W1:Y:S02]  /*8460*/  SYNCS.PHASECHK.TRANS64.TRYWAIT P1, [R2+URZ+0x30810], R153 ;  /* 0x03081099020075a7 */ /* 0x010864000802017f */
[----:B-1----:R-:W-:Y:S05]  /*8470*/  @!P1 NANOSLEEP.SYNCS 0x989680 ;  /* 0x009896800000995d */ /* 0x002fea0003900000 */
[----:B------:R-:W1:Y:S02]  /*8480*/  @!P1 SYNCS.PHASECHK.TRANS64 P1, [R2+URZ+0x30810], R153 ;  /* 0x03081099020095a7 */ /* 0x000e64000802007f */
[----:B-1----:R-:W-:Y:S05]  /*8490*/  @!P1 BRA `(.L_x_859) ;  /* 0xfffffffc00f09947 */ /* 0x002fea000383ffff */
[----:B------:R-:W-:Y:S05]  /*84a0*/  BRA `(.L_x_858) ;  /* 0xffffff9400b87947 */ /* 0x000fea000383ffff */
.L_x_863:
[----:B------:R1:W1:Y:S02]  /*84b0*/  SYNCS.PHASECHK.TRANS64.TRYWAIT P1, [R2+URZ+0x30830], R153 ;  /* 0x03083099020075a7 */ /* 0x000264000802017f */
[----:B-1----:R-:W-:Y:S05]  /*84c0*/  @!P1 NANOSLEEP.SYNCS 0x989680 ;  /* 0x009896800000995d */ /* 0x002fea0003900000 */
[----:B------:R-:W1:Y:S02]  /*84d0*/  @!P1 SYNCS.PHASECHK.TRANS64 P1, [R2+URZ+0x30830], R153 ;  /* 0x03083099020095a7 */ /* 0x000e64000802007f */
[----:B-1----:R-:W-:Y:S05]  /*84e0*/  @!P1 BRA `(.L_x_863) ;  /* 0xfffffffc00f09947 */ /* 0x002fea000383ffff */
[----:B------:R-:W-:Y:S05]  /*84f0*/  BRA `(.L_x_862) ;  /* 0xffffff9c00107947 */ /* 0x000fea000383ffff */
.L_x_902:
[----:B-1----:R1:W2:Y:S02]  /*8500*/  SYNCS.PHASECHK.TRANS64.TRYWAIT P1, [R12+URZ+0x30820], R3 ;  /* 0x030820030c0075a7 */ /* 0x0022a4000802017f */
[----:B--2---:R-:W-:Y:S05]  /*8510*/  @!P1 NANOSLEEP.SYNCS 0x989680 ;  /* 0x009896800000995d */ /* 0x004fea0003900000 */
[----:B------:R-:W2:Y:S02]  /*8520*/  @!P1 SYNCS.PHASECHK.TRANS64 P1, [R12+URZ+0x30820], R3 ;  /* 0x030820030c0095a7 */ /* 0x000ea4000802007f */
[----:B--2---:R-:W-:Y:S05]  /*8530*/  @!P1 BRA `(.L_x_902) ;  /* 0xfffffffc00f09947 */ /* 0x004fea000383ffff */
[----:B------:R-:W-:Y:S05]  /*8540*/  BRA `(.L_x_930) ;  /* 0xffffffe400007947 */ /* 0x000fea000383ffff */
.L_x_906:
[----:B-1----:R1:W2:Y:S02]  /*8550*/  SYNCS.PHASECHK.TRANS64.TRYWAIT P1, [R12+URZ+0x30840], R21 ;  /* 0x030840150c0075a7 */ /* 0x0022a4000802017f */
[----:B--2---:R-:W-:Y:S05]  /*8560*/  @!P1 NANOSLEEP.SYNCS 0x989680 ;  /* 0x009896800000995d */ /* 0x004fea0003900000 */
[----:B------:R-:W2:Y:S02]  /*8570*/  @!P1 SYNCS.PHASECHK.TRANS64 P1, [R12+URZ+0x30840], R21 ;  /* 0x030840150c0095a7 */ /* 0x000ea4000802007f */
[----:B--2---:R-:W-:Y:S05]  /*8580*/  @!P1 BRA `(.L_x_906) ;  /* 0xfffffffc00f09947 */ /* 0x004fea000383ffff */
[----:B------:R-:W-:Y:S05]  /*8590*/  BRA `(.L_x_931) ;  /* 0xffffffe800647947 */ /* 0x000fea000383ffff */
.L_x_908:
[----:B--2---:R2:W3:Y:S02]  /*85a0*/  SYNCS.PHASECHK.TRANS64.TRYWAIT P1, [R12+URZ+0x30828], R21 ;  /* 0x030828150c0075a7 */ /* 0x0044e4000802017f */
[----:B---3--:R-:W-:Y:S05]  /*85b0*/  @!P1 NANOSLEEP.SYNCS 0x989680 ;  /* 0x009896800000995d */ /* 0x008fea0003900000 */
[----:B------:R-:W3:Y:S02]  /*85c0*/  @!P1 SYNCS.PHASECHK.TRANS64 P1, [R12+URZ+0x30828], R21 ;  /* 0x030828150c0095a7 */ /* 0x000ee4000802007f */
[----:B---3--:R-:W-:Y:S05]  /*85d0*/  @!P1 BRA `(.L_x_908) ;  /* 0xfffffffc00f09947 */ /* 0x008fea000383ffff */
[----:B------:R-:W-:Y:S05]  /*85e0*/  BRA `(.L_x_932) ;  /* 0xffffffe800fc7947 */ /* 0x000fea000383ffff */
.L_x_910:
[----:B---3--:R3:W4:Y:S02]  /*85f0*/  SYNCS.PHASECHK.TRANS64.TRYWAIT P1, [R12+URZ+0x30848], R21 ;  /* 0x030848150c0075a7 */ /* 0x008724000802017f */
[----:B----4-:R-:W-:Y:S05]  /*8600*/  @!P1 NANOSLEEP.SYNCS 0x989680 ;  /* 0x009896800000995d */ /* 0x010fea0003900000 */
[----:B------:R-:W4:Y:S02]  /*8610*/  @!P1 SYNCS.PHASECHK.TRANS64 P1, [R12+URZ+0x30848], R21 ;  /* 0x030848150c0095a7 */ /* 0x000f24000802007f */
[----:B----4-:R-:W-:Y:S05]  /*8620*/  @!P1 BRA `(.L_x_910) ;  /* 0xfffffffc00f09947 */ /* 0x010fea000383ffff */
[----:B------:R-:W-:Y:S05]  /*8630*/  BRA `(.L_x_933) ;  /* 0xffffffec00747947 */ /* 0x000fea000383ffff */
.L_x_912:
[----:B------:R-:W-:-:S07]  /*8640*/  SHF.L.U32 R5, R10, 0x1f, RZ ;  /* 0x0000001f0a057819 */ /* 0x000fce00000006ff */
.L_x_934:
[----:B-1----:R1:W2:Y:S02]  /*8650*/  SYNCS.PHASECHK.TRANS64.TRYWAIT P1, [R12+URZ+0x30820], R5 ;  /* 0x030820050c0075a7 */ /* 0x0022a4000802017f */
[----:B--2---:R-:W-:Y:S05]  /*8660*/  @!P1 NANOSLEEP.SYNCS 0x989680 ;  /* 0x009896800000995d */ /* 0x004fea0003900000 */
[----:B------:R-:W2:Y:S02]  /*8670*/  @!P1 SYNCS.PHASECHK.TRANS64 P1, [R12+URZ+0x30820], R5 ;  /* 0x030820050c0095a7 */ /* 0x000ea4000802007f */
[----:B--2---:R-:W-:Y:S05]  /*8680*/  @!P1 BRA `(.L_x_934) ;  /* 0xfffffffc00f09947 */ /* 0x004fea000383ffff */
[----:B------:R-:W-:Y:S05]  /*8690*/  BRA `(.L_x_935) ;  /* 0xffffffec00fc7947 */ /* 0x000fea000383ffff */
.L_x_915:
[----:B-1----:R1:W2:Y:S02]  /*86a0*/  SYNCS.PHASECHK.TRANS64.TRYWAIT P1, [R12+URZ+0x30840], R13 ;  /* 0x0308400d0c0075a7 */ /* 0x0022a4000802017f */
[----:B--2---:R-:W-:Y:S05]  /*86b0*/  @!P1 NANOSLEEP.SYNCS 0x989680 ;  /* 0x009896800000995d */ /* 0x004fea0003900000 */
[----:B------:R-:W2:Y:S02]  /*86c0*/  @!P1 SYNCS.PHASECHK.TRANS64 P1, [R12+URZ+0x30840], R13 ;  /* 0x0308400d0c0095a7 */ /* 0x000ea4000802007f */
[----:B--2---:R-:W-:Y:S05]  /*86d0*/  @!P1 BRA `(.L_x_915) ;  /* 0xfffffffc00f09947 */ /* 0x004fea000383ffff */
[----:B------:R-:W-:Y:S05]  /*86e0*/  BRA `(.L_x_936) ;  /* 0xfffffff0008c7947 */ /* 0x000fea000383ffff */
.L_x_917:
[----:B--2---:R2:W3:Y:S02]  /*86f0*/  SYNCS.PHASECHK.TRANS64.TRYWAIT P1, [R12+URZ+0x30828], R13 ;  /* 0x0308280d0c0075a7 */ /* 0x0044e4000802017f */
[----:B---3--:R-:W-:Y:S05]  /*8700*/  @!P1 NANOSLEEP.SYNCS 0x989680 ;  /* 0x009896800000995d */ /* 0x008fea0003900000 */
[----:B------:R-:W3:Y:S02]  /*8710*/  @!P1 SYNCS.PHASECHK.TRANS64 P1, [R12+URZ+0x30828], R13 ;  /* 0x0308280d0c0095a7 */ /* 0x000ee4000802007f */
[----:B---3--:R-:W-:Y:S05]  /*8720*/  @!P1 BRA `(.L_x_917) ;  /* 0xfffffffc00f09947 */ /* 0x008fea000383ffff */
[----:B------:R-:W-:Y:S05]  /*8730*/  BRA `(.L_x_937) ;  /* 0xfffffff400187947 */ /* 0x000fea000383ffff */
.L_x_919:
[----:B---3--:R3:W4:Y:S02]  /*8740*/  SYNCS.PHASECHK.TRANS64.TRYWAIT P0, [R4+URZ+0x30840], R3 ;  /* 0x03084003040075a7 */ /* 0x008724000800017f */
[----:B----4-:R-:W-:Y:S05]  /*8750*/  @!P0 NANOSLEEP.SYNCS 0x989680 ;  /* 0x009896800000895d */ /* 0x010fea0003900000 */
[----:B------:R-:W4:Y:S02]  /*8760*/  @!P0 SYNCS.PHASECHK.TRANS64 P0, [R4+URZ+0x30840], R3 ;  /* 0x03084003040085a7 */ /* 0x000f24000800007f */
[----:B----4-:R-:W-:Y:S05]  /*8770*/  @!P0 BRA `(.L_x_919) ;  /* 0xfffffffc00f08947 */ /* 0x010fea000383ffff */
[----:B------:R-:W-:Y:S05]  /*8780*/  BRA `(.L_x_938) ;  /* 0xfffffff400a47947 */ /* 0x000fea000383ffff */
.L_x_921:
[----:B------:R-:W-:Y:S01]  /*8790*/  BSSY B0, `(.L_x_939) ;  /* 0x0000006000007945 */ /* 0x000fe20003800000 */
[----:B------:R-:W-:-:S07]  /*87a0*/  IMAD.MOV.U32 R15, RZ, RZ, -0x1 ;  /* 0xffffffffff0f7424 */ /* 0x000fce00078e00ff */
[----:B--2-4-:R-:W-:Y:S05]  /*87b0*/  WARPSYNC.COLLECTIVE R15, `(.L_x_940) ;  /* 0x000000000f0c7348 */ /* 0x014fea0003c00000 */
[----:B------:R-:W-:Y:S02]  /*87c0*/  ELECT P6, UR62, PT ;  /* 0x00000000003e782f */ /* 0x000fe400038c0000 */
[----:B------:R-:W-:Y:S01]  /*87d0*/  MOV R14, UR62 ;  /* 0x0000003e000e7c02 */ /* 0x000fe20008000f00 */
[----:B--2-4-:R-:W-:Y:S10]  /*87e0*/  ENDCOLLECTIVE ;  /* 0x000000000000791b */ /* 0x014ff40003800000 */
.L_x_940:
[----:B------:R-:W-:Y:S05]  /*87f0*/  BSYNC B0 ;  /* 0x0000000000007941 */ /* 0x000fea0003800000 */
.L_x_939:
[----:B------:R-:W-:Y:S01]  /*8800*/  PLOP3.LUT P0, PT, P6, PT, PT, 0x80, 0x0 ;  /* 0x000000000000781c */ /* 0x000fe2000370f070 */
[----:B------:R-:W-:-:S12]  /*8810*/  BRA `(.L_x_941) ;  /* 0xfffffff800507947 */ /* 0x000fd8000383ffff */
.L_x_923:
[----:B-1----:R1:W3:Y:S02]  /*8820*/  SYNCS.PHASECHK.TRANS64.TRYWAIT P1, [R7+URZ], R4 ;  /* 0x00000004070075a7 */ /* 0x0022e4000802017f */
[----:B---3--:R-:W-:Y:S05]  /*8830*/  @!P1 NANOSLEEP.SYNCS 0x989680 ;  /* 0x009896800000995d */ /* 0x008fea0003900000 */
[----:B------:R-:W3:Y:S02]  /*8840*/  @!P1 SYNCS.PHASECHK.TRANS64 P1, [R7+URZ], R4 ;  /* 0x00000004070095a7 */ /* 0x000ee4000802007f */
[----:B---3--:R-:W-:Y:S05]  /*8850*/  @!P1 BRA `(.L_x_923) ;  /* 0xfffffffc00f09947 */ /* 0x008fea000383ffff */
[----:B------:R-:W-:Y:S05]  /*8860*/  BRA `(.L_x_942) ;  /* 0xfffffff800907947 */ /* 0x000fea000383ffff */
.L_x_924:
[----:B---3--:R3:W4:Y:S02]  /*8870*/  SYNCS.PHASECHK.TRANS64.TRYWAIT P1, [R11+URZ], R2 ;  /* 0x000000020b0075a7 */ /* 0x008724000802017f */
[----:B----4-:R-:W-:Y:S05]  /*8880*/  @!P1 NANOSLEEP.SYNCS 0x989680 ;  /* 0x009896800000995d */ /* 0x010fea0003900000 */
[----:B------:R-:W4:Y:S02]  /*8890*/  @!P1 SYNCS.PHASECHK.TRANS64 P1, [R11+URZ], R2 ;  /* 0x000000020b0095a7 */ /* 0x000f24000802007f */
[----:B----4-:R-:W-:Y:S05]  /*88a0*/  @!P1 BRA `(.L_x_924) ;  /* 0xfffffffc00f09947 */ /* 0x010fea000383ffff */
[----:B------:R-:W-:Y:S05]  /*88b0*/  BRA `(.L_x_943) ;  /* 0xfffffff800847947 */ /* 0x000fea000383ffff */
.L_x_926:
[----:B----4-:R4:W1:Y:S02]  /*88c0*/  SYNCS.PHASECHK.TRANS64.TRYWAIT P0, [R9+URZ], R4 ;  /* 0x00000004090075a7 */ /* 0x010864000800017f */
[----:B-1----:R-:W-:Y:S05]  /*88d0*/  @!P0 NANOSLEEP.SYNCS 0x989680 ;  /* 0x009896800000895d */ /* 0x002fea0003900000 */
[----:B------:R-:W1:Y:S02]  /*88e0*/  @!P0 SYNCS.PHASECHK.TRANS64 P0, [R9+URZ], R4 ;  /* 0x00000004090085a7 */ /* 0x000e64000800007f */
[----:B-1----:R-:W-:Y:S05]  /*88f0*/  @!P0 BRA `(.L_x_926) ;  /* 0xfffffffc00f08947 */ /* 0x002fea000383ffff */
[----:B------:R-:W-:Y:S05]  /*8900*/  BRA `(.L_x_944) ;  /* 0xfffffff800887947 */ /* 0x000fea000383ffff */
.L_x_945:
        /* <DEDUP_REMOVED lines=15> */
.L_x_7296:


//--------------------- .text._ZN7cutlass13device_kernelIN5flash11enable_sm90INS1_16FlashAttnBwdSm90INS1_25CollectiveMainloopBwdSm90ILi2ELi2ELi2EN4cute5tupleIJNS5_1CILi1EEES8_S8_EEENS6_IJNS7_ILi64EEENS7_ILi128EEESB_EEENS_6half_tEfNS_4arch4Sm90ELb0ELb0ELb1ELb1ELb1ELb1ELb0ELb0ELi2ELi1ELi2ELi1ELb0EEENS1_24CollectiveEpilogueBwdGQAISC_fSF_Li256ELb1ELb1EEENS1_19SingleTileSchedulerILb1ELb0ELb0ELi128EEEEEEEEEvNT_6ParamsE --------------------------
	.section	.text._ZN7cutlass13device_kernelIN5flash11enable_sm90INS1_16FlashAttnBwdSm90INS1_25CollectiveMainloopBwdSm90ILi2ELi2ELi2EN4cute5tupleIJNS5_1CILi1EEES8_S8_EEENS6_IJNS7_ILi64EEENS7_ILi128EEESB_EEENS_6half_tEfNS_4arch4Sm90ELb0ELb0ELb1ELb1ELb1ELb1ELb0ELb0ELi2ELi1ELi2ELi1ELb0EEENS1_24CollectiveEpilogueBwdGQAISC_fSF_Li256ELb1ELb1EEENS1_19SingleTileSchedulerILb1ELb0ELb0ELi128EEEEEEEEEvNT_6ParamsE,"ax",@progbits
	.align	128
.text._ZN7cutlass13device_kernelIN5flash11enable_sm90INS1_16FlashAttnBwdSm90INS1_25CollectiveMainloopBwdSm90ILi2ELi2ELi2EN4cute5tupleIJNS5_1CILi1EEES8_S8_EEENS6_IJNS7_ILi64EEENS7_ILi128EEESB_EEENS_6half_tEfNS_4arch4Sm90ELb0ELb0ELb1ELb1ELb1ELb1ELb0ELb0ELi2ELi1ELi2ELi1ELb0EEENS1_24CollectiveEpilogueBwdGQAISC_fSF_Li256ELb1ELb1EEENS1_19SingleTileSchedulerILb1ELb0ELb0ELi128EEEEEEEEEvNT_6ParamsE:
        .type           _ZN7cutlass13device_kernelIN5flash11enable_sm90INS1_16FlashAttnBwdSm90INS1_25CollectiveMainloopBwdSm90ILi2ELi2ELi2EN4cute5tupleIJNS5_1CILi1EEES8_S8_EEENS6_IJNS7_ILi64EEENS7_ILi128EEESB_EEENS_6half_tEfNS_4arch4Sm90ELb0ELb0ELb1ELb1ELb1ELb1ELb0ELb0ELi2ELi1ELi2ELi1ELb0EEENS1_24CollectiveEpilogueBwdGQAISC_fSF_Li256ELb1ELb1EEENS1_19SingleTileSchedulerILb1ELb0ELb0ELi128EEEEEEEEEvNT_6ParamsE,@function
        .size           _ZN7cutlass13device_kernelIN5flash11enable_sm90INS1_16FlashAttnBwdSm90INS1_25CollectiveMainloopBwdSm90ILi2ELi2ELi2EN4cute5tupleIJNS5_1CILi1EEES8_S8_EEENS6_IJNS7_ILi64EEENS7_ILi128EEESB_EEENS_6half_tEfNS_4arch4Sm90ELb0ELb0ELb1ELb1ELb1ELb1ELb0ELb0ELi2ELi1ELi2ELi1ELb0EEENS1_24CollectiveEpilogueBwdGQAISC_fSF_Li256ELb1ELb1EEENS1_19SingleTileSchedulerILb1ELb0ELb0ELi128EEEEEEEEEvNT_6ParamsE,(.L_x_7297 - _ZN7cutlass13device_kernelIN5flash11enable_sm90INS1_16FlashAttnBwdSm90INS1_25CollectiveMainloopBwdSm90ILi2ELi2ELi2EN4cute5tupleIJNS5_1CILi1EEES8_S8_EEENS6_IJNS7_ILi64EEENS7_ILi128EEESB_EEENS_6half_tEfNS_4arch4Sm90ELb0ELb0ELb1ELb1ELb1ELb1ELb0ELb0ELi2ELi1ELi2ELi1ELb0EEENS1_24CollectiveEpilogueBwdGQAISC_fSF_Li256ELb1ELb1EEENS1_19SingleTileSchedulerILb1ELb0ELb0ELi128EEEEEEEEEvNT_6ParamsE)
        .other          _ZN7cutlass13device_kernelIN5flash11enable_sm90INS1_16FlashAttnBwdSm90INS1_25CollectiveMainloopBwdSm90ILi2ELi2ELi2EN4cute5tupleIJNS5_1CILi1EEES8_S8_EEENS6_IJNS7_ILi64EEENS7_ILi128EEESB_EEENS_6half_tEfNS_4arch4Sm90ELb0ELb0ELb1ELb1ELb1ELb1ELb0ELb0ELi2ELi1ELi2ELi1ELb0EEENS1_24CollectiveEpilogueBwdGQAISC_fSF_Li256ELb1ELb1EEENS1_19SingleTileSchedulerILb1ELb0ELb0ELi128EEEEEEEEEvNT_6ParamsE,@"STO_CUDA_ENTRY STV_DEFAULT"
_ZN7cutlass13device_kernelIN5flash11enable_sm90INS1_16FlashAttnBwdSm90INS1_25CollectiveMainloopBwdSm90ILi2ELi2ELi2EN4cute5tupleIJNS5_1CILi1EEES8_S8_EEENS6_IJNS7_ILi64EEENS7_ILi128EEESB_EEENS_6half_tEfNS_4arch4Sm90ELb0ELb0ELb1ELb1ELb1ELb1ELb0ELb0ELi2ELi1ELi2ELi1ELb0EEENS1_24CollectiveEpilogueBwdGQAISC_fSF_Li256ELb1ELb1EEENS1_19SingleTileSchedulerILb1ELb0ELb0ELi128EEEEEEEEEvNT_6ParamsE:
        /* <DEDUP_REMOVED lines=23> */
.L_x_947:
[----:B------:R-:W-:Y:S05]  /*0170*/  BSYNC B0 ;  /* 0x0000000000007941 */ /* 0x000fea0003800000 */
.L_x_946:
        /* <DEDUP_REMOVED lines=34> */
.L_x_948:
        /* <DEDUP_REMOVED lines=22> */
.L_x_949:
        /* <DEDUP_REMOVED lines=9> */
.L_x_952:
        /* <DEDUP_REMOVED lines=20> */
.L_x_953:
        /* <DEDUP_REMOVED lines=10> */
.L_x_955:
[----:B------:R-:W2:Y:S02]  /*0770*/  LDC R0, c[0x0][0x8c4] ;  /* 0x00023100ff007b82 */ /* 0x000ea40000000800 */
.L_x_954:
        /* <DEDUP_REMOVED lines=16> */
.L_x_957:
        /* <DEDUP_REMOVED lines=10> */
.L_x_958:
        /* <DEDUP_REMOVED lines=8> */
.L_x_959:
        /* <DEDUP_REMOVED lines=9> */
.L_x_960:
        /* <DEDUP_REMOVED lines=88> */
.L_x_963:
        /* <DEDUP_REMOVED lines=15> */
.L_x_962:
        /* <DEDUP_REMOVED lines=22> */
.L_x_965:
        /* <DEDUP_REMOVED lines=15> */
.L_x_964:
        /* <DEDUP_REMOVED lines=8> */
.L_x_1070:
        /* <DEDUP_REMOVED lines=45> */
.L_x_967:
        /* <DEDUP_REMOVED lines=74> */
.L_x_979:
[----:B------:R-:W-:-:S13]  /*1ae0*/  ISETP.NE.AND P0, PT, R7, 0x3, PT ;  /* 0x000000030700780c */ /* 0x000fda0003f05270 */
[----:B---3--:R-:W-:Y:S05]  /*1af0*/  @!P0 BRA `(.L_x_969) ;  /* 0x0000000000048947 */ /* 0x008fea0003800000 */
[----:B------:R-:W-:Y:S01]  /*1b00*/  BPT.TRAP 0x1 ;  /* 0x000000040000795c */ /* 0x000fe20000300000 */
.L_x_969:
[----:B------:R-:W-:Y:S01]  /*1b10*/  IMAD R2, R4, 0x8, R16 ;  /* 0x0000000804027824 */ /* 0x000fe200078e0210 */
[----:B------:R-:W-:-:S04]  /*1b20*/  SHF.L.U32 R153, R5, 0x1f, RZ ;  /* 0x0000001f05997819 */ /* 0x000fc800000006ff */
[----:B------:R3:W4:Y:S01]  /*1b30*/  SYNCS.PHASECHK.TRANS64.TRYWAIT P1, [R2+URZ+0x30810], R153 ;  /* 0x03081099020075a7 */ /* 0x000722000802017f */
[----:B------:R-:W-:Y:S05]  /*1b40*/  @!P0 BRA `(.L_x_970) ;  /* 0x0000000000048947 */ /* 0x000fea0003800000 */
[----:B------:R-:W-:Y:S01]  /*1b50*/  BPT.TRAP 0x1 ;  /* 0x000000040000795c */ /* 0x000fe20000300000 */
.L_x_970:
[----:B----4-:R-:W-:Y:S05]  /*1b60*/  @P1 BRA `(.L_x_971) ;  /* 0x0000000000081947 */ /* 0x010fea0003800000 */
[----:B------:R-:W4:Y:S02]  /*1b70*/  SYNCS.PHASECHK.TRANS64.TRYWAIT P1, [R2+URZ+0x30810], R153 ;  /* 0x03081099020075a7 */ /* 0x000f24000802017f */
[----:B----4-:R-:W-:Y:S05]  /*1b80*/  @!P1 BRA `(.L_x_972) ;  /* 0x00000074005c9947 */ /* 0x010fea0003800000 */
.L_x_971:
        /* <DEDUP_REMOVED lines=81> */
.L_x_973:
[----:B------:R1:W1:Y:S01]  /*20a0*/  SYNCS.PHASECHK.TRANS64.TRYWAIT P1, [R2+URZ+0x30830], R153 ;  /* 0x03083099020075a7 */ /* 0x000262000802017f */
[----:B------:R-:W-:Y:S05]  /*20b0*/  @!P0 BRA `(.L_x_974) ;  /* 0x0000000000048947 */ /* 0x000fea0003800000 */
[----:B------:R-:W-:Y:S01]  /*20c0*/  BPT.TRAP 0x1 ;  /* 0x000000040000795c */ /* 0x000fe20000300000 */
.L_x_974:
[----:B------:R-:W-:-:S05]  /*20d0*/  VIADD R17, R16, 0x20000 ;  /* 0x0002000010117836 */ /* 0x000fca0000000000 */
[----:B------:R-:W-:-:S04]  /*20e0*/  SHF.R.U32.HI R17, RZ, 0x4, R17 ;  /* 0x00000004ff117819 */ /* 0x000fc80000011611 */
[----:B------:R-:W-:-:S04]  /*20f0*/  LOP3.LUT R17, R17, 0x3fff, RZ, 0xc0, !PT ;  /* 0x00003fff11117812 */ /* 0x000fc800078ec0ff */
[----:B------:R-:W-:Y:S01]  /*2100*/  LOP3.LUT R155, R17, 0x10000, RZ, 0xfc, !PT ;  /* 0x00010000119b7812 */ /* 0x000fe200078efcff */
[----:B-1----:R-:W-:Y:S06]  /*2110*/  @P1 BRA `(.L_x_975) ;  /* 0x0000000000081947 */ /* 0x002fec0003800000 */
[----:B------:R-:W1:Y:S02]  /*2120*/  SYNCS.PHASECHK.TRANS64.TRYWAIT P1, [R2+URZ+0x30830], R153 ;  /* 0x03083099020075a7 */ /* 0x000e64000802017f */
[----:B-1----:R-:W-:Y:S05]  /*2130*/  @!P1 BRA `(.L_x_976) ;  /* 0x0000007000049947 */ /* 0x002fea0003800000 */
.L_x_975:
        /* <DEDUP_REMOVED lines=495> */
.L_x_977:
        /* <DEDUP_REMOVED lines=49> */
.L_x_978:
        /* <DEDUP_REMOVED lines=77> */
.L_x_961:
[----:B------:R-:W-:Y:S05]  /*4810*/  @P0 BRA `(.L_x_956) ;  /* 0x0000004800000947 */ /* 0x000fea0003800000 */
[----:B-1-3--:R-:W1:Y:S08]  /*4820*/  LDC.64 R2, c[0x0][0x878] ;  /* 0x00021e00ff027b82 */ /* 0x00ae700000000a00 */
[----:B------:R-:W2:Y:S01]  /*4830*/  LDC R12, c[0x0][0x850] ;  /* 0x00021400ff0c7b82 */ /* 0x000ea20000000800 */
[----:B------:R-:W3:Y:S01]  /*4840*/  S2R R4, SR_TID.X ;  /* 0x0000000000047919 */ /* 0x000ee20000002100 */
[----:B------:R-:W-:Y:S01]  /*4850*/  ULDC UR4, c[0x0][0x870] ;  /* 0x00021c0000047ab9 */ /* 0x000fe20000000800 */
[----:B------:R-:W-:Y:S01]  /*4860*/  ULDC UR6, c[0x0][0x80c] ;  /* 0x0002030000067ab9 */ /* 0x000fe20000000800 */
[----:B------:R-:W4:Y:S01]  /*4870*/  S2R R9, SR_CTAID.Y ;  /* 0x0000000000097919 */ /* 0x000f220000002600 */
[----:B------:R-:W5:Y:S03]  /*4880*/  S2R R20, SR_CTAID.X ;  /* 0x0000000000147919 */ /* 0x000f660000002500 */
[----:B------:R-:W5:Y:S01]  /*4890*/  S2UR UR5, SR_CgaCtaId ;  /* 0x00000000000579c3 */ /* 0x000f620000008800 */
[----:B-1----:R-:W-:-:S07]  /*48a0*/  ISETP.NE.U32.AND P0, PT, R2, RZ, PT ;  /* 0x000000ff0200720c */ /* 0x002fce0003f05070 */
[----:B------:R-:W1:Y:S01]  /*48b0*/  LDC.64 R14, c[0x0][0x818] ;  /* 0x00020600ff0e7b82 */ /* 0x000e620000000a00 */
[----:B------:R-:W-:-:S07]  /*48c0*/  ISETP.NE.AND.EX P0, PT, R3, RZ, PT, P0 ;  /* 0x000000ff0300720c */ /* 0x000fce0003f05300 */
[----:B------:R-:W1:Y:S08]  /*48d0*/  LDC.64 R16, c[0x0][0x840] ;  /* 0x00021000ff107b82 */ /* 0x000e700000000a00 */
[----:B------:R-:W3:Y:S08]  /*48e0*/  @P0 LDC.64 R2, c[0x0][0x878] ;  /* 0x00021e00ff020b82 */ /* 0x000ef00000000a00 */
[----:B------:R-:W1:Y:S08]  /*48f0*/  LDC.64 R18, c[0x0][0x820] ;  /* 0x00020800ff127b82 */ /* 0x000e700000000a00 */
[----:B------:R-:W1:Y:S01]  /*4900*/  LDC.64 R22, c[0x0][0x800] ;  /* 0x00020000ff167b82 */ /* 0x000e620000000a00 */
[----:B---3--:R-:W-:-:S06]  /*4910*/  @P0 IMAD.WIDE R2, R228, 0x4, R2 ;  /* 0x00000004e4020825 */ /* 0x008fcc00078e0202 */
[----:B------:R3:W5:Y:S01]  /*4920*/  @P0 LDG.E R3, desc[UR38][R2.64] ;  /* 0x0000002602030981 */ /* 0x000762000c1e1900 */
[----:B------:R-:W-:Y:S01]  /*4930*/  BAR.SYNC.DEFER_BLOCKING 0x1, 0x100 ;  /* 0x0044000000007b1d */ /* 0x000fe20000010000 */
[----:B--2---:R-:W-:Y:S01]  /*4940*/  ISETP.NE.AND P2, PT, R12, 0x1, PT ;  /* 0x000000010c00780c */ /* 0x004fe20003f45270 */
[C---:B------:R-:W-:Y:S01]  /*4950*/  VIADD R13, R4.reuse, 0xffffff80 ;  /* 0xffffff80040d7836 */ /* 0x040fe20000000000 */
[----:B------:R-:W-:Y:S01]  /*4960*/  ISETP.NE.AND P1, PT, R4, 0x80, PT ;  /* 0x000000800400780c */ /* 0x000fe20003f25270 */
[----:B----4-:R-:W-:Y:S02]  /*4970*/  IMAD.MOV.U32 R7, RZ, RZ, R9 ;  /* 0x000000ffff077224 */ /* 0x010fe400078e0009 */
[----:B------:R-:W-:Y:S01]  /*4980*/  IMAD R4, R228, UR6, RZ ;  /* 0x00000006e4047c24 */ /* 0x000fe2000f8e02ff */
[----:B---3--:R-:W-:Y:S01]  /*4990*/  SHF.R.S32.HI R2, RZ, 0x1f, R13 ;  /* 0x0000001fff027819 */ /* 0x008fe2000001140d */
[----:B------:R-:W-:Y:S03]  /*49a0*/  BSSY B0, `(.L_x_980) ;  /* 0x0000054000007945 */ /* 0x000fe60003800000 */
[----:B------:R-:W-:-:S02]  /*49b0*/  LEA.HI R2, R2, R13, RZ, 0x7 ;  /* 0x0000000d02027211 */ /* 0x000fc400078f38ff */
[----:B------:R-:W-:Y:S01]  /*49c0*/  SHF.R.S32.HI R8, RZ, 0x1f, R4 ;  /* 0x0000001fff087819 */ /* 0x000fe20000011404 */
[----:B------:R-:W2:Y:S08]  /*49d0*/  @P2 LDC R0, c[0x0][0x854] ;  /* 0x00021500ff002b82 */ /* 0x000eb00000000800 */
[----:B------:R-:W3:Y:S01]  /*49e0*/  @P2 LDC R5, c[0x0][0x858] ;  /* 0x00021600ff052b82 */ /* 0x000ee20000000800 */
[----:B--2---:R-:W-:-:S05]  /*49f0*/  @P2 IMAD.HI.U32 R0, R9, R0, RZ ;  /* 0x0000000009002227 */ /* 0x004fca00078e00ff */
[----:B---3--:R-:W-:Y:S01]  /*4a00*/  @P2 SHF.R.U32.HI R7, RZ, R5, R0 ;  /* 0x00000005ff072219 */ /* 0x008fe20000011600 */
[----:B-----5:R-:W-:Y:S01]  /*4a10*/  IMAD R0, R20, UR4, RZ ;  /* 0x0000000414007c24 */ /* 0x020fe2000f8e02ff */
[----:B------:R-:W-:Y:S01]  /*4a20*/  UMOV UR4, 0x400 ;  /* 0x0000040000047882 */ /* 0x000fe20000000000 */
[C---:B------:R-:W-:Y:S01]  /*4a30*/  ISETP.NE.AND P2, PT, R13.reuse, RZ, PT ;  /* 0x000000ff0d00720c */ /* 0x040fe20003f45270 */
[----:B------:R-:W-:Y:S01]  /*4a40*/  ULEA UR4, UR5, UR4, 0x18 ;  /* 0x0000000405047291 */ /* 0x000fe2000f8ec03f */
[----:B------:R-:W-:Y:S01]  /*4a50*/  IMAD R6, R0, UR6, RZ ;  /* 0x0000000600067c24 */ /* 0x000fe2000f8e02ff */
[C---:B------:R-:W-:Y:S01]  /*4a60*/  LOP3.LUT R0, R2.reuse, 0xfffff80, RZ, 0xc0, !PT ;  /* 0x0fffff8002007812 */ /* 0x040fe200078ec0ff */
[----:B------:R-:W-:Y:S01]  /*4a70*/  IMAD.SHL.U32 R2, R2, 0x40, RZ ;  /* 0x0000004002027824 */ /* 0x000fe200078e00ff */
[--C-:B------:R-:W-:Y:S01]  /*4a80*/  SHF.R.S32.HI R11, RZ, 0x1f, R7.reuse ;  /* 0x0000001fff0b7819 */ /* 0x100fe20000011407 */
[----:B------:R-:W-:Y:S01]  /*4a90*/  ULDC.64 UR6, c[0x0][0x868] ;  /* 0x00021a0000067ab9 */ /* 0x000fe20000000a00 */
[----:B------:R-:W-:Y:S01]  /*4aa0*/  IADD3 R10, P3, P4, R6, R4, R7 ;  /* 0x00000004060a7210 */ /* 0x000fe20007c7e007 */
[----:B------:R-:W-:Y:S01]  /*4ab0*/  IMAD.IADD R0, R13, 0x1, -R0 ;  /* 0x000000010d007824 */ /* 0x000fe200078e0a00 */
[----:B------:R-:W-:-:S02]  /*4ac0*/  LOP3.LUT R5, R2, 0x3fffe000, RZ, 0xc0, !PT ;  /* 0x3fffe00002057812 */ /* 0x000fc400078ec0ff */
[----:B------:R-:W-:-:S03]  /*4ad0*/  SHF.R.S32.HI R6, RZ, 0x1f, R6 ;  /* 0x0000001fff067819 */ /* 0x000fc60000011406 */
[----:B------:R-:W-:Y:S01]  /*4ae0*/  IMAD R5, R0, 0x4, R5 ;  /* 0x0000000400057824 */ /* 0x000fe200078e0205 */
[----:B------:R-:W-:-:S04]  /*4af0*/  IADD3.X R13, R6, R8, R11, P3, P4 ;  /* 0x00000008060d7210 */ /* 0x000fc80001fe840b */
[----:B------:R-:W-:Y:S01]  /*4b00*/  LEA R8, R5, UR4, 0x2 ;  /* 0x0000000405087c11 */ /* 0x000fe2000f8e10ff */
[----:B------:R-:W-:Y:S02]  /*4b10*/  IMAD.SHL.U32 R5, R20, 0x4000, RZ ;  /* 0x0000400014057824 */ /* 0x000fe400078e00ff */
[----:B------:R-:W2:Y:S02]  /*4b20*/  LDC.64 R20, c[0x0][0x848] ;  /* 0x00021200ff147b82 */ /* 0x000ea40000000a00 */
[----:B------:R3:W-:Y:S04]  /*4b30*/  STS.128 [R8], R24 ;  /* 0x0000001808007388 */ /* 0x0007e80000000c00 */
[----:B------:R4:W-:Y:S04]  /*4b40*/  STS.128 [R8+0x800], R28 ;  /* 0x0008001c08007388 */ /* 0x0009e80000000c00 */
[----:B------:R4:W-:Y:S04]  /*4b50*/  STS.128 [R8+0x1000], R32 ;  /* 0x0010002008007388 */ /* 0x0009e80000000c00 */
[----:B------:R4:W-:Y:S01]  /*4b60*/  STS.128 [R8+0x1800], R36 ;  /* 0x0018002408007388 */ /* 0x0009e20000000c00 */
[----:B---3--:R-:W3:Y:S03]  /*4b70*/  LDC.64 R24, c[0x0][0x828] ;  /* 0x00020a00ff187b82 */ /* 0x008ee60000000a00 */
        /* <DEDUP_REMOVED lines=12> */
[----:B------:R-:W-:-:S05]  /*4c40*/  @P0 IMAD R3, R228, 0x80, R3 ;  /* 0x00000080e4030824 */ /* 0x000fca00078e0203 */
[----:B------:R-:W-:-:S04]  /*4c50*/  @P0 SHF.R.S32.HI R0, RZ, 0x1f, R3 ;  /* 0x0000001fff000819 */ /* 0x000fc80000011403 */
[----:B------:R-:W-:-:S05]  /*4c60*/  @P0 LEA.HI R0, R0, R3, RZ, 0x7 ;  /* 0x0000000300000211 */ /* 0x000fca00078f38ff */
[----:B------:R-:W-:-:S05]  /*4c70*/  @P0 IMAD.SHL.U32 R0, R0, 0x80, RZ ;  /* 0x0000008000000824 */ /* 0x000fca00078e00ff */
[----:B------:R-:W-:Y:S01]  /*4c80*/  @P0 LOP3.LUT R2, R0, 0xffffc000, RZ, 0xc0, !PT ;  /* 0xffffc00000020812 */ /* 0x000fe200078ec0ff */
[----:B-1----:R-:W-:-:S03]  /*4c90*/  IMAD R0, R11, R14, RZ ;  /* 0x0000000e0b007224 */ /* 0x002fc600078e02ff */
[----:B------:R-:W-:Y:S02]  /*4ca0*/  @P0 SHF.R.S32.HI R3, RZ, 0x1f, R2 ;  /* 0x0000001fff030819 */ /* 0x000fe40000011402 */
[----:B------:R-:W-:-:S06]  /*4cb0*/  @!P0 CS2R R2, SRZ ;  /* 0x0000000000028805 */ /* 0x000fcc000001ff00 */
[----:B------:R-:W-:Y:S01]  /*4cc0*/  IADD3 R4, P3, R5, R2, RZ ;  /* 0x0000000205047210 */ /* 0x000fe20007f7e0ff */
[----:B------:R-:W-:Y:S02]  /*4cd0*/  IMAD R2, R11, R16, RZ ;  /* 0x000000100b027224 */ /* 0x000fe400078e02ff */
[----:B------:R-:W-:Y:S01]  /*4ce0*/  IMAD R11, R7, R15, R0 ;  /* 0x0000000f070b7224 */ /* 0x000fe200078e0200 */
[----:B------:R-:W-:Y:S01]  /*4cf0*/  LEA.HI.X.SX32 R5, R5, R3, 0x1, P3 ;  /* 0x0000000305057211 */ /* 0x000fe200018f0eff */
[C---:B------:R-:W-:Y:S01]  /*4d00*/  IMAD R17, R7.reuse, R17, R2 ;  /* 0x0000001107117224 */ /* 0x040fe200078e0202 */
[----:B------:R-:W-:Y:S01]  /*4d10*/  SHF.R.S32.HI R0, RZ, 0x1f, R228 ;  /* 0x0000001fff007819 */ /* 0x000fe200000114e4 */
[----:B------:R-:W-:-:S03]  /*4d20*/  IMAD.WIDE.U32 R2, R7, R14, R4 ;  /* 0x0000000e07027225 */ /* 0x000fc600078e0004 */
[----:B------:R-:W-:Y:S02]  /*4d30*/  SEL R15, R0, RZ, !P0 ;  /* 0x000000ff000f7207 */ /* 0x000fe40004000000 */
[----:B------:R-:W-:Y:S01]  /*4d40*/  SHF.L.U64.HI R14, R10, 0x2, R13 ;  /* 0x000000020a0e7819 */ /* 0x000fe2000001020d */
[----:B------:R-:W-:Y:S01]  /*4d50*/  IMAD.IADD R3, R3, 0x1, R11 ;  /* 0x0000000103037824 */ /* 0x000fe200078e020b */
[----:B------:R-:W-:Y:S01]  /*4d60*/  SEL R11, R228, RZ, !P0 ;  /* 0x000000ffe40b7207 */ /* 0x000fe20004000000 */
[----:B------:R-:W-:-:S04]  /*4d70*/  IMAD.WIDE.U32 R4, R7, R16, R4 ;  /* 0x0000001007047225 */ /* 0x000fc800078e0004 */
[----:B------:R-:W-:Y:S02]  /*4d80*/  IMAD R0, R15, R18, RZ ;  /* 0x000000120f007224 */ /* 0x000fe400078e02ff */
[----:B------:R-:W-:Y:S02]  /*4d90*/  IMAD.SHL.U32 R16, R10, 0x4, RZ ;  /* 0x000000040a107824 */ /* 0x000fe400078e00ff */
[----:B------:R-:W-:Y:S02]  /*4da0*/  IMAD.IADD R5, R5, 0x1, R17 ;  /* 0x0000000105057824 */ /* 0x000fe400078e0211 */
[----:B------:R-:W-:Y:S01]  /*4db0*/  IMAD R17, R11, R19, R0 ;  /* 0x000000130b117224 */ /* 0x000fe200078e0200 */
[----:B------:R-:W-:Y:S01]  /*4dc0*/  IADD3 R6, P4, R16, UR6, RZ ;  /* 0x0000000610067c10 */ /* 0x000fe2000ff9e0ff */
[----:B--2---:R-:W-:Y:S02]  /*4dd0*/  IMAD R0, R15, R20, RZ ;  /* 0x000000140f007224 */ /* 0x004fe400078e02ff */
[----:B------:R-:W-:-:S04]  /*4de0*/  IMAD.WIDE.U32 R2, R11, R18, R2 ;  /* 0x000000120b027225 */ /* 0x000fc800078e0002 */
[----:B------:R-:W-:Y:S01]  /*4df0*/  IMAD.WIDE.U32 R4, R11, R20, R4 ;  /* 0x000000140b047225 */ /* 0x000fe200078e0004 */
[----:B------:R-:W-:-:S03]  /*4e00*/  LEA R22, P3, R2, R22, 0x2 ;  /* 0x0000001602167211 */ /* 0x000fc600078610ff */
[----:B------:R-:W-:Y:S01]  /*4e10*/  IMAD.MOV R10, RZ, RZ, -R7 ;  /* 0x000000ffff0a7224 */ /* 0x000fe200078e0a07 */
[----:B------:R-:W-:Y:S01]  /*4e20*/  IADD3.X R7, R14, UR7, RZ, P4, !PT ;  /* 0x000000070e077c10 */ /* 0x000fe2000a7fe4ff */
[----:B------:R-:W-:Y:S01]  /*4e30*/  IMAD R11, R11, R21, R0 ;  /* 0x000000150b0b7224 */ /* 0x000fe200078e0200 */
[----:B---3--:R-:W-:Y:S01]  /*4e40*/  LEA R24, P0, R4, R24, 0x2 ;  /* 0x0000001804187211 */ /* 0x008fe200078010ff */
[----:B------:R-:W-:Y:S02]  /*4e50*/  IMAD R13, R12, R10, R9 ;  /* 0x0000000a0c0d7224 */ /* 0x000fe400078e0209 */
[----:B------:R-:W-:Y:S02]  /*4e60*/  IMAD.IADD R10, R3, 0x1, R17 ;  /* 0x00000001030a7824 */ /* 0x000fe400078e0211 */
[----:B------:R-:W-:Y:S01]  /*4e70*/  IMAD.IADD R9, R5, 0x1, R11 ;  /* 0x0000000105097824 */ /* 0x000fe200078e020b */
[----:B----4-:R-:W-:Y:S07]  /*4e80*/  @P2 BRA `(.L_x_981) ;  /* 0x0000000000142947 */ /* 0x010fee0003800000 */
.L_x_982:
[----:B------:R-:W2:Y:S04]  /*4e90*/  LDG.E.STRONG.GPU R0, desc[UR38][R6.64] ;  /* 0x0000002606007981 */ /* 0x000ea8000c1ef900 */
[----:B--2---:R-:W-:Y:S01]  /*4ea0*/  CCTL.IVALL ;  /* 0x00000000ff00798f */ /* 0x004fe20002000000 */
[----:B------:R-:W-:Y:S05]  /*4eb0*/  YIELD ;  /* 0x0000000000007946 */ /* 0x000fea0003800000 */
[----:B------:R-:W-:-:S13]  /*4ec0*/  ISETP.NE.AND P2, PT, R0, R13, PT ;  /* 0x0000000d0000720c */ /* 0x000fda0003f45270 */
[----:B------:R-:W-:Y:S05]  /*4ed0*/  @P2 BRA `(.L_x_982) ;  /* 0xfffffffc00ec2947 */ /* 0x000fea000383ffff */
.L_x_981:
[----:B------:R-:W-:Y:S05]  /*4ee0*/  BSYNC B0 ;  /* 0x0000000000007941 */ /* 0x000fea0003800000 */
.L_x_980:
[----:B------:R-:W-:Y:S01]  /*4ef0*/  UMOV UR5, 0xffffffff ;  /* 0xffffffff00057882 */ /* 0x000fe20000000000 */
[----:B------:R-:W-:Y:S02]  /*4f00*/  LEA.HI.X R10, R2, R23, R10, 0x2, P3 ;  /* 0x00000017020a7211 */ /* 0x000fe400018f140a */
[----:B------:R-:W-:Y:S01]  /*4f10*/  LEA.HI.X R9, R4, R25, R9, 0x2, P0 ;  /* 0x0000001904097211 */ /* 0x000fe200000f1409 */
[----:B------:R-:W-:Y:S06]  /*4f20*/  BRA.DIV UR5, `(.L_x_983) ;  /* 0x00000042059c7947 */ /* 0x000fec000b800000 */
[----:B------:R-:W-:Y:S01]  /*4f30*/  NOP ;  /* 0x0000000000007918 */ /* 0x000fe20000000000 */
.L_x_1073:
        /* <DEDUP_REMOVED lines=16> */
.L_x_986:
[----:B------:R-:W-:Y:S01]  /*5040*/  @P0 ELECT P2, URZ, PT ;  /* 0x00000000003f082f */ /* 0x000fe20003840000 */
[----:B------:R1:W-:-:S12]  /*5050*/  UBLKRED.G.S.ADD.F32.RN [UR6], [UR4], UR5, desc[UR8] ;  /* 0x00000806040073bb */ /* 0x0003d800080a1405 */
[----:B------:R-:W-:Y:S02]  /*5060*/  @P2 PLOP3.LUT P0, PT, P2, PT, PT, 0x8, 0x0 ;  /* 0x000000000000281c */ /* 0x000fe4000170e170 */
[----:B------:R-:W-:-:S11]  /*5070*/  PLOP3.LUT P2, PT, PT, PT, PT, 0x8, 0x0 ;  /* 0x000000000000781c */ /* 0x000fd60003f4e170 */
[----:B-1----:R-:W-:Y:S05]  /*5080*/  @P0 BRA.U.ANY `(.L_x_986) ;  /* 0xfffffffd00ec0947 */ /* 0x002fea000393ffff */
[----:B------:R0:W-:Y:S01]  /*5090*/  UTMACMDFLUSH ;  /* 0x00000000000079b7 */ /* 0x0001e20000000000 */
[----:B------:R-:W-:-:S04]  /*50a0*/  DEPBAR.LE SB0, 0x0 ;  /* 0x000080000000791a */ /* 0x000fc80000000000 */
.L_x_985:
[----:B------:R-:W-:Y:S05]  /*50b0*/  BSYNC B0 ;  /* 0x0000000000007941 */ /* 0x000fea0003800000 */
.L_x_984:
        /* <DEDUP_REMOVED lines=14> */
.L_x_988:
[----:B------:R-:W-:Y:S05]  /*51a0*/  BSYNC B0 ;  /* 0x0000000000007941 */ /* 0x000fea0003800000 */
.L_x_987:
        /* <DEDUP_REMOVED lines=22> */
.L_x_991:
[----:B------:R-:W2:Y:S04]  /*5310*/  LDG.E.STRONG.GPU R0, desc[UR38][R2.64] ;  /* 0x0000002602007981 */ /* 0x000ea8000c1ef900 */
[----:B--2---:R-:W-:Y:S01]  /*5320*/  CCTL.IVALL ;  /* 0x00000000ff00798f */ /* 0x004fe20002000000 */
[----:B------:R-:W-:Y:S05]  /*5330*/  YIELD ;  /* 0x0000000000007946 */ /* 0x000fea0003800000 */
[----:B------:R-:W-:-:S13]  /*5340*/  ISETP.NE.AND P0, PT, R0, R13, PT ;  /* 0x0000000d0000720c */ /* 0x000fda0003f05270 */
[----:B------:R-:W-:Y:S05]  /*5350*/  @P0 BRA `(.L_x_991) ;  /* 0xfffffffc00ec0947 */ /* 0x000fea000383ffff */
.L_x_990:
[----:B------:R-:W-:Y:S05]  /*5360*/  BSYNC B0 ;  /* 0x0000000000007941 */ /* 0x000fea0003800000 */
.L_x_989:
[----:B------:R-:W-:-:S03]  /*5370*/  UMOV UR5, 0xffffffff ;  /* 0xffffffff00057882 */ /* 0x000fc60000000000 */
[----:B------:R-:W-:Y:S05]  /*5380*/  BRA.DIV UR5, `(.L_x_992) ;  /* 0x0000003e05a07947 */ /* 0x000fea000b800000 */
[----:B------:R-:W-:Y:S01]  /*5390*/  NOP ;  /* 0x0000000000007918 */ /* 0x000fe20000000000 */
.L_x_1076:
        /* <DEDUP_REMOVED lines=14> */
[----:B------:R-:W-:Y:S01]  /*5480*/  PLOP3.LUT P0, PT, PT, PT, PT, 0x80, 0x0 ;  /* 0x000000000000781c */ /* 0x000fe20003f0f070 */
[----:B------:R-:W-:-:S12]  /*5490*/  UMOV UR9, 0x14f00000 ;  /* 0x14f0000000097882 */ /* 0x000fd80000000000 */
.L_x_995:
[----:B------:R-:W-:Y:S01]  /*54a0*/  @P0 ELECT P2, URZ, PT ;  /* 0x00000000003f082f */ /* 0x000fe20003840000 */
[----:B------:R2:W-:-:S12]  /*54b0*/  UBLKRED.G.S.ADD.F32.RN [UR6], [UR4], UR5, desc[UR8] ;  /* 0x00000806040073bb */ /* 0x0005d800080a1405 */
[----:B------:R-:W-:Y:S02]  /*54c0*/  @P2 PLOP3.LUT P0, PT, P2, PT, PT, 0x8, 0x0 ;  /* 0x000000000000281c */ /* 0x000fe4000170e170 */
[----:B------:R-:W-:-:S11]  /*54d0*/  PLOP3.LUT P2, PT, PT, PT, PT, 0x8, 0x0 ;  /* 0x000000000000781c */ /* 0x000fd60003f4e170 */
[----:B--2---:R-:W-:Y:S05]  /*54e0*/  @P0 BRA.U.ANY `(.L_x_995) ;  /* 0xfffffffd00ec0947 */ /* 0x004fea000393ffff */
[----:B------:R0:W-:Y:S01]  /*54f0*/  UTMACMDFLUSH ;  /* 0x00000000000079b7 */ /* 0x0001e20000000000 */
[----:B------:R-:W-:-:S04]  /*5500*/  DEPBAR.LE SB0, 0x0 ;  /* 0x000080000000791a */ /* 0x000fc80000000000 */
.L_x_994:
[----:B------:R-:W-:Y:S05]  /*5510*/  BSYNC B0 ;  /* 0x0000000000007941 */ /* 0x000fea0003800000 */
.L_x_993:
        /* <DEDUP_REMOVED lines=14> */
.L_x_951:
        /* <DEDUP_REMOVED lines=21> */
.L_x_997:
        /* <DEDUP_REMOVED lines=13> */
.L_x_999:
[----:B------:R-:W-:-:S05]  /*5820*/  ULDC UR4, c[0x0][0x8c4] ;  /* 0x0002310000047ab9 */ /* 0x000fca0000000800 */
.L_x_998:
        /* <DEDUP_REMOVED lines=37> */
.L_x_1000:
        /* <DEDUP_REMOVED lines=20> */
[----:B------:R-:W-:-:S02]  /*5bc0*/  USEL UR13, UR5, URZ, !UP0 ;  /* 0x0000003f050d7287 */ /* 0x000fc4000c000000 */
[----:B------:R-:W-:Y:S01]  /*5bd0*/  UIADD3 UR8, UP0, UR6, UR14, URZ ;  /* 0x0000000e06087290 */ /* 0x000fe2000ff1e03f */
[----:B------:R-:W-:Y:S01]  /*5be0*/  SHF.R.S32.HI R3, RZ, 0x6, R3 ;  /* 0x00000006ff037819 */ /* 0x000fe20000011403 */
[----:B------:R-:W-:Y:S01]  /*5bf0*/  UIADD3 UR5, UR15, UR9, URZ ;  /* 0x000000090f057290 */ /* 0x000fe2000fffe03f */
[----:B------:R-:W-:Y:S01]  /*5c00*/  ULDC UR10, c[0x0][0x288] ;  /* 0x0000a200000a7ab9 */ /* 0x000fe20000000800 */
[----:B------:R-:W-:Y:S01]  /*5c10*/  ULDC.64 UR16, c[0x0][0x2e0] ;  /* 0x0000b80000107ab9 */ /* 0x000fe20000000a00 */
[----:B------:R-:W-:Y:S01]  /*5c20*/  UIMAD UR12, UR12, UR10, URZ ;  /* 0x0000000a0c0c72a4 */ /* 0x000fe2000f8e023f */
[----:B------:R-:W-:Y:S01]  /*5c30*/  VIMNMX R3, R3, 0x1, !PT ;  /* 0x0000000103037848 */ /* 0x000fe20007fe0100 */
[----:B------:R-:W-:Y:S01]  /*5c40*/  ULDC UR11, c[0x0][0x760] ;  /* 0x0001d800000b7ab9 */ /* 0x000fe20000000800 */
[----:B------:R-:W-:Y:S02]  /*5c50*/  UIADD3.X UR9, UR7, UR5, URZ, UP0, !UPT ;  /* 0x0000000507097290 */ /* 0x000fe400087fe43f */
[----:B------:R-:W-:Y:S01]  /*5c60*/  UIMAD UR13, UR13, UR16, URZ ;  /* 0x000000100d0d72a4 */ /* 0x000fe2000f8e023f */
[----:B------:R-:W-:Y:S01]  /*5c70*/  LOP3.LUT R6, R3, 0x1, RZ, 0xc0, !PT ;  /* 0x0000000103067812 */ /* 0x000fe200078ec0ff */
[----:B------:R-:W-:-:S02]  /*5c80*/  UIMAD UR10, UR10, UR11, URZ ;  /* 0x0000000b0a0a72a4 */ /* 0x000fc4000f8e023f */
[----:B------:R-:W-:Y:S02]  /*5c90*/  UIADD3 UR11, UP0, UR12, UR19, URZ ;  /* 0x000000130c0b7290 */ /* 0x000fe4000ff1e03f */
[----:B------:R-:W-:Y:S01]  /*5ca0*/  UIMAD UR13, UR18, UR17, UR13 ;  /* 0x00000011120d72a4 */ /* 0x000fe2000f8e020d */
[----:B-1----:R-:W-:Y:S01]  /*5cb0*/  LOP3.LUT R0, R4, 0x1f, RZ, 0xc0, !PT ;  /* 0x0000001f04007812 */ /* 0x002fe200078ec0ff */
[----:B------:R-:W-:Y:S02]  /*5cc0*/  UIMAD.WIDE.U32 UR8, UR18, UR16, UR8 ;  /* 0x00000010120872a5 */ /* 0x000fe4000f8e0008 */
[----:B------:R-:W-:Y:S01]  /*5cd0*/  ULEA.HI.X.SX32 UR12, UR12, UR4, 0x1, UP0 ;  /* 0x000000040c0c7291 */ /* 0x000fe200080f0e3f */
[----:B------:R-:W-:Y:S01]  /*5ce0*/  ELECT P0, URZ, PT ;  /* 0x00000000003f782f */ /* 0x000fe20003800000 */
        /* <DEDUP_REMOVED lines=19> */
.L_x_1026:
        /* <DEDUP_REMOVED lines=17> */
.L_x_1004:
[----:B------:R-:W2:Y:S04]  /*5f30*/  LDG.E.STRONG.GPU R5, desc[UR38][R2.64] ;  /* 0x0000002602057981 */ /* 0x000ea8000c1ef900 */
[----:B--2---:R-:W-:Y:S01]  /*5f40*/  CCTL.IVALL ;  /* 0x00000000ff00798f */ /* 0x004fe20002000000 */
[----:B------:R-:W-:Y:S05]  /*5f50*/  YIELD ;  /* 0x0000000000007946 */ /* 0x000fea0003800000 */
[----:B------:R-:W-:-:S13]  /*5f60*/  ISETP.NE.AND P3, PT, R5, UR24, PT ;  /* 0x0000001805007c0c */ /* 0x000fda000bf65270 */
[----:B------:R-:W-:Y:S05]  /*5f70*/  @P3 BRA `(.L_x_1004) ;  /* 0xfffffffc00ec3947 */ /* 0x000fea000383ffff */
.L_x_1003:
[----:B------:R-:W-:Y:S05]  /*5f80*/  BSYNC B0 ;  /* 0x0000000000007941 */ /* 0x000fea0003800000 */
.L_x_1002:
[----:B------:R-:W-:-:S03]  /*5f90*/  UMOV UR22, 0xffffffff ;  /* 0xffffffff00167882 */ /* 0x000fc60000000000 */
[----:B------:R-:W-:Y:S05]  /*5fa0*/  BRA.DIV UR22, `(.L_x_1005) ;  /* 0x0000003216b47947 */ /* 0x000fea000b800000 */
[----:B------:R-:W-:Y:S01]  /*5fb0*/  NOP ;  /* 0x0000000000007918 */ /* 0x000fe20000000000 */
.L_x_1079:
        /* <DEDUP_REMOVED lines=19> */
.L_x_1007:
[----:B------:R-:W-:Y:S05]  /*60f0*/  BSYNC B0 ;  /* 0x0000000000007941 */ /* 0x000fea0003800000 */
.L_x_1006:
        /* <DEDUP_REMOVED lines=13> */
.L_x_1009:
[----:B------:R-:W-:Y:S05]  /*61d0*/  BSYNC B0 ;  /* 0x0000000000007941 */ /* 0x000fea0003800000 */
.L_x_1008:
[----:B------:R-:W-:Y:S06]  /*61e0*/  BAR.ARV 0xa, 0xa0 ;  /* 0x0282800000007b1d */ /* 0x000fec0000002000 */
[----:B------:R-:W-:Y:S04]  /*61f0*/  BSSY B0, `(.L_x_1010) ;  /* 0x0000003000007945 */ /* 0x000fe80003800000 */
[----:B------:R-:W-:Y:S05]  /*6200*/  @!P0 BRA `(.L_x_1011) ;  /* 0x0000000000048947 */ /* 0x000fea0003800000 */
[----:B------:R-:W-:-:S04]  /*6210*/  DEPBAR.LE SB0, 0x0 ;  /* 0x000080000000791a */ /* 0x000fc80000000000 */
.L_x_1011:
[----:B------:R-:W-:Y:S05]  /*6220*/  BSYNC B0 ;  /* 0x0000000000007941 */ /* 0x000fea0003800000 */
.L_x_1010:
        /* <DEDUP_REMOVED lines=19> */
.L_x_1013:
[----:B------:R-:W-:Y:S05]  /*6360*/  BSYNC B0 ;  /* 0x0000000000007941 */ /* 0x000fea0003800000 */
.L_x_1012:
        /* <DEDUP_REMOVED lines=9> */
.L_x_1016:
[----:B------:R-:W2:Y:S04]  /*6400*/  LDG.E.STRONG.GPU R5, desc[UR38][R2.64] ;  /* 0x0000002602057981 */ /* 0x000ea8000c1ef900 */
[----:B--2---:R-:W-:Y:S01]  /*6410*/  CCTL.IVALL ;  /* 0x00000000ff00798f */ /* 0x004fe20002000000 */
[----:B------:R-:W-:Y:S05]  /*6420*/  YIELD ;  /* 0x0000000000007946 */ /* 0x000fea0003800000 */
[----:B------:R-:W-:-:S13]  /*6430*/  ISETP.NE.AND P3, PT, R5, UR24, PT ;  /* 0x0000001805007c0c */ /* 0x000fda000bf65270 */
[----:B------:R-:W-:Y:S05]  /*6440*/  @P3 BRA `(.L_x_1016) ;  /* 0xfffffffc00ec3947 */ /* 0x000fea000383ffff */
.L_x_1015:
[----:B------:R-:W-:Y:S05]  /*6450*/  BSYNC B0 ;  /* 0x0000000000007941 */ /* 0x000fea0003800000 */
.L_x_1014:
[----:B------:R-:W-:-:S03]  /*6460*/  UMOV UR6, 0xffffffff ;  /* 0xffffffff00067882 */ /* 0x000fc60000000000 */
[----:B------:R-:W-:Y:S05]  /*6470*/  BRA.DIV UR6, `(.L_x_1017) ;  /* 0x0000002e069c7947 */ /* 0x000fea000b800000 */
[----:B------:R-:W-:Y:S01]  /*6480*/  NOP ;  /* 0x0000000000007918 */ /* 0x000fe20000000000 */
.L_x_1082:
        /* <DEDUP_REMOVED lines=13> */
.L_x_1019:
[----:B------:R-:W-:Y:S05]  /*6560*/  BSYNC B0 ;  /* 0x0000000000007941 */ /* 0x000fea0003800000 */
.L_x_1018:
        /* <DEDUP_REMOVED lines=13> */
.L_x_1021:
[----:B------:R-:W-:Y:S05]  /*6640*/  BSYNC B0 ;  /* 0x0000000000007941 */ /* 0x000fea0003800000 */
.L_x_1020:
[----:B------:R-:W-:Y:S06]  /*6650*/  BAR.ARV 0xa, 0xa0 ;  /* 0x0282800000007b1d */ /* 0x000fec0000002000 */
[----:B------:R-:W-:Y:S04]  /*6660*/  BSSY B0, `(.L_x_1022) ;  /* 0x0000003000007945 */ /* 0x000fe80003800000 */
[----:B------:R-:W-:Y:S05]  /*6670*/  @!P0 BRA `(.L_x_1023) ;  /* 0x0000000000048947 */ /* 0x000fea0003800000 */
[----:B------:R-:W-:-:S04]  /*6680*/  DEPBAR.LE SB0, 0x0 ;  /* 0x000080000000791a */ /* 0x000fc80000000000 */
.L_x_1023:
[----:B------:R-:W-:Y:S05]  /*6690*/  BSYNC B0 ;  /* 0x0000000000007941 */ /* 0x000fea0003800000 */
.L_x_1022:
        /* <DEDUP_REMOVED lines=19> */
.L_x_1025:
[----:B------:R-:W-:Y:S05]  /*67d0*/  BSYNC B0 ;  /* 0x0000000000007941 */ /* 0x000fea0003800000 */
.L_x_1024:
[----:B------:R-:W-:Y:S02]  /*67e0*/  UIADD3 UR4, UR4, 0x2, URZ ;  /* 0x0000000204047890 */ /* 0x000fe4000fffe03f */
[----:B------:R-:W-:Y:S01]  /*67f0*/  UIADD3 UR5, UR5, 0x1, URZ ;  /* 0x0000000105057890 */ /* 0x000fe2000fffe03f */
[----:B------:R-:W-:Y:S11]  /*6800*/  @P2 BRA `(.L_x_1026) ;  /* 0xfffffff400842947 */ /* 0x000ff6000383ffff */
.L_x_1001:
        /* <DEDUP_REMOVED lines=13> */
.L_x_1029:
[----:B------:R-:W2:Y:S04]  /*68e0*/  LDG.E.STRONG.GPU R0, desc[UR38][R2.64] ;  /* 0x0000002602007981 */ /* 0x000ea8000c1ef900 */
[----:B--2---:R-:W-:Y:S01]  /*68f0*/  CCTL.IVALL ;  /* 0x00000000ff00798f */ /* 0x004fe20002000000 */
[----:B------:R-:W-:Y:S05]  /*6900*/  YIELD ;  /* 0x0000000000007946 */ /* 0x000fea0003800000 */
[----:B------:R-:W-:-:S13]  /*6910*/  ISETP.NE.AND P1, PT, R0, UR24, PT ;  /* 0x0000001800007c0c */ /* 0x000fda000bf25270 */
[----:B------:R-:W-:Y:S05]  /*6920*/  @P1 BRA `(.L_x_1029) ;  /* 0xfffffffc00ec1947 */ /* 0x000fea000383ffff */
.L_x_1028:
[----:B------:R-:W-:Y:S05]  /*6930*/  BSYNC B0 ;  /* 0x0000000000007941 */ /* 0x000fea0003800000 */
.L_x_1027:
[----:B------:R-:W-:-:S03]  /*6940*/  UMOV UR5, 0xffffffff ;  /* 0xffffffff00057882 */ /* 0x000fc60000000000 */
[----:B------:R-:W-:Y:S05]  /*6950*/  BRA.DIV UR5, `(.L_x_1030) ;  /* 0x0000002a05807947 */ /* 0x000fea000b800000 */
[----:B------:R-:W-:Y:S01]  /*6960*/  NOP ;  /* 0x0000000000007918 */ /* 0x000fe20000000000 */
.L_x_1085:
        /* <DEDUP_REMOVED lines=22> */
.L_x_1032:
[----:B------:R-:W-:Y:S05]  /*6ad0*/  BSYNC B0 ;  /* 0x0000000000007941 */ /* 0x000fea0003800000 */
.L_x_1031:
        /* <DEDUP_REMOVED lines=20> */
.L_x_1034:
[----:B------:R-:W-:Y:S05]  /*6c20*/  BSYNC B0 ;  /* 0x0000000000007941 */ /* 0x000fea0003800000 */
.L_x_1033:
[----:B------:R-:W-:Y:S06]  /*6c30*/  BAR.ARV 0xa, 0xa0 ;  /* 0x0282800000007b1d */ /* 0x000fec0000002000 */
[----:B------:R-:W-:Y:S04]  /*6c40*/  BSSY B0, `(.L_x_1035) ;  /* 0x0000003000007945 */ /* 0x000fe80003800000 */
[----:B------:R-:W-:Y:S05]  /*6c50*/  @!P0 BRA `(.L_x_1036) ;  /* 0x0000000000048947 */ /* 0x000fea0003800000 */
[----:B------:R-:W-:-:S04]  /*6c60*/  DEPBAR.LE SB0, 0x0 ;  /* 0x000080000000791a */ /* 0x000fc80000000000 */
.L_x_1036:
[----:B------:R-:W-:Y:S05]  /*6c70*/  BSYNC B0 ;  /* 0x0000000000007941 */ /* 0x000fea0003800000 */
.L_x_1035:
        /* <DEDUP_REMOVED lines=19> */
.L_x_996:
        /* <DEDUP_REMOVED lines=10> */
.L_x_1037:
        /* <DEDUP_REMOVED lines=10> */
.L_x_1039:
[----:B------:R-:W3:Y:S02]  /*6ef0*/  LDC R5, c[0x0][0x8c4] ;  /* 0x00023100ff057b82 */ /* 0x000ee40000000800 */
.L_x_1038:
        /* <DEDUP_REMOVED lines=45> */
.L_x_1041:
        /* <DEDUP_REMOVED lines=66> */
.L_x_1086:
        /* <DEDUP_REMOVED lines=9> */
.L_x_1044:
        /* <DEDUP_REMOVED lines=82> */
.L_x_1055:
[----:B------:R-:W-:-:S04]  /*7ba0*/  SHF.L.U32 R21, R10, 0x1f, RZ ;  /* 0x0000001f0a157819 */ /* 0x000fc800000006ff */
[----:B-1----:R-:W1:Y:S02]  /*7bb0*/  SYNCS.PHASECHK.TRANS64.TRYWAIT P1, [R12+URZ+0x30840], R21 ;  /* 0x030840150c0075a7 */ /* 0x002e64000802017f */
[----:B-12--5:R-:W-:Y:S05]  /*7bc0*/  @!P1 BRA `(.L_x_1047) ;  /* 0x0000001800149947 */ /* 0x026fea0003800000 */
.L_x_1087:
[----:B------:R-:W-:Y:S05]  /*7bd0*/  @P0 BRA `(.L_x_1048) ;  /* 0x0000000000140947 */ /* 0x000fea0003800000 */
[----:B------:R-:W-:Y:S01]  /*7be0*/  ISETP.NE.AND P1, PT, R20, RZ, PT ;  /* 0x000000ff1400720c */ /* 0x000fe20003f25270 */
[----:B------:R-:W-:-:S04]  /*7bf0*/  IMAD.MOV.U32 R3, RZ, RZ, 0x4100 ;  /* 0x00004100ff037424 */ /* 0x000fc800078e00ff */
[----:B------:R2:W-:Y:S08]  /*7c00*/  SYNCS.ARRIVE.TRANS64 RZ, [R12+URZ+0x30830], R3 ;  /* 0x030830030cff79a7 */ /* 0x0005f0000800003f */
[----:B------:R-:W-:Y:S05]  /*7c10*/  @!P1 BRA `(.L_x_1048) ;  /* 0x0000000000049947 */ /* 0x000fea0003800000 */
[----:B------:R-:W-:Y:S01]  /*7c20*/  BPT.TRAP 0x1 ;  /* 0x000000040000795c */ /* 0x000fe20000300000 */
.L_x_1048:
        /* <DEDUP_REMOVED lines=37> */
.L_x_1088:
[----:B------:R-:W-:Y:S05]  /*7e80*/  @P0 BRA `(.L_x_1050) ;  /* 0x0000000000140947 */ /* 0x000fea0003800000 */
[----:B------:R-:W-:Y:S01]  /*7e90*/  ISETP.NE.AND P1, PT, R20, RZ, PT ;  /* 0x000000ff1400720c */ /* 0x000fe20003f25270 */
[----:B------:R-:W-:-:S04]  /*7ea0*/  IMAD.MOV.U32 R2, RZ, RZ, 0x4100 ;  /* 0x00004100ff027424 */ /* 0x000fc800078e00ff */
[----:B------:R3:W-:Y:S08]  /*7eb0*/  SYNCS.ARRIVE.TRANS64 RZ, [R12+URZ+0x30818], R2 ;  /* 0x030818020cff79a7 */ /* 0x0007f0000800003f */
[----:B------:R-:W-:Y:S05]  /*7ec0*/  @!P1 BRA `(.L_x_1050) ;  /* 0x0000000000049947 */ /* 0x000fea0003800000 */
[----:B------:R-:W-:Y:S01]  /*7ed0*/  BPT.TRAP 0x1 ;  /* 0x000000040000795c */ /* 0x000fe20000300000 */
.L_x_1050:
        /* <DEDUP_REMOVED lines=29> */
.L_x_1089:
        /* <DEDUP_REMOVED lines=9> */
.L_x_1052:
        /* <DEDUP_REMOVED lines=31> */
.L_x_1091:
[----:B------:R-:W-:Y:S05]  /*8330*/  @P0 BRA `(.L_x_1054) ;  /* 0x0000000000140947 */ /* 0x000fea0003800000 */
[----:B------:R-:W-:Y:S01]  /*8340*/  ISETP.NE.AND P1, PT, R20, RZ, PT ;  /* 0x000000ff1400720c */ /* 0x000fe20003f25270 */
[----:B-1----:R-:W-:-:S04]  /*8350*/  IMAD.MOV.U32 R5, RZ, RZ, 0x4100 ;  /* 0x00004100ff057424 */ /* 0x002fc800078e00ff */
[----:B------:R2:W-:Y:S08]  /*8360*/  SYNCS.ARRIVE.TRANS64 RZ, [R12+URZ+0x30810], R5 ;  /* 0x030810050cff79a7 */ /* 0x0005f0000800003f */
[----:B------:R-:W-:Y:S05]  /*8370*/  @!P1 BRA `(.L_x_1054) ;  /* 0x0000000000049947 */ /* 0x000fea0003800000 */
[----:B------:R-:W-:Y:S01]  /*8380*/  BPT.TRAP 0x1 ;  /* 0x000000040000795c */ /* 0x000fe20000300000 */
.L_x_1054:
        /* <DEDUP_REMOVED lines=30> */
.L_x_1046:
[----:B------:R-:W-:-:S13]  /*8570*/  ISETP.NE.AND P1, PT, R18, RZ, PT ;  /* 0x000000ff1200720c */ /* 0x000fda0003f25270 */
[----:B------:R-:W-:Y:S05]  /*8580*/  @!P1 BRA `(.L_x_1045) ;  /* 0x0000000400309947 */ /* 0x000fea0003800000 */
[----:B------:R-:W-:-:S04]  /*8590*/  SHF.L.U32 R13, R10, 0x1f, RZ ;  /* 0x0000001f0a0d7819 */ /* 0x000fc800000006ff */
[----:B------:R-:W1:Y:S02]  /*85a0*/  SYNCS.PHASECHK.TRANS64.TRYWAIT P1, [R12+URZ+0x30840], R13 ;  /* 0x0308400d0c0075a7 */ /* 0x000e64000802017f */
[----:B-1----:R-:W-:Y:S05]  /*85b0*/  @!P1 BRA `(.L_x_1056) ;  /* 0x0000000c00ec9947 */ /* 0x002fea0003800000 */
.L_x_1092:
[----:B------:R-:W-:Y:S05]  /*85c0*/  @P0 BRA `(.L_x_1057) ;  /* 0x0000000000140947 */ /* 0x000fea0003800000 */
[----:B------:R-:W-:Y:S01]  /*85d0*/  ISETP.NE.AND P1, PT, R20, RZ, PT ;  /* 0x000000ff1400720c */ /* 0x000fe20003f25270 */
[----:B------:R-:W-:-:S04]  /*85e0*/  IMAD.MOV.U32 R5, RZ, RZ, 0x4100 ;  /* 0x00004100ff057424 */ /* 0x000fc800078e00ff */
[----:B------:R2:W-:Y:S08]  /*85f0*/  SYNCS.ARRIVE.TRANS64 RZ, [R12+URZ+0x30830], R5 ;  /* 0x030830050cff79a7 */ /* 0x0005f0000800003f */
[----:B------:R-:W-:Y:S05]  /*8600*/  @!P1 BRA `(.L_x_1057) ;  /* 0x0000000000049947 */ /* 0x000fea0003800000 */
[----:B------:R-:W-:Y:S01]  /*8610*/  BPT.TRAP 0x1 ;  /* 0x000000040000795c */ /* 0x000fe20000300000 */
.L_x_1057:
        /* <DEDUP_REMOVED lines=34> */
.L_x_1093:
[----:B------:R-:W-:Y:S05]  /*8840*/  @P0 BRA `(.L_x_1059) ;  /* 0x0000000000140947 */ /* 0x000fea0003800000 */
[----:B------:R-:W-:Y:S01]  /*8850*/  ISETP.NE.AND P0, PT, R20, RZ, PT ;  /* 0x000000ff1400720c */ /* 0x000fe20003f05270 */
[----:B------:R-:W-:-:S04]  /*8860*/  IMAD.MOV.U32 R5, RZ, RZ, 0x4100 ;  /* 0x00004100ff057424 */ /* 0x000fc800078e00ff */
[----:B------:R3:W-:Y:S08]  /*8870*/  SYNCS.ARRIVE.TRANS64 RZ, [R12+URZ+0x30818], R5 ;  /* 0x030818050cff79a7 */ /* 0x0007f0000800003f */
[----:B------:R-:W-:Y:S05]  /*8880*/  @!P0 BRA `(.L_x_1059) ;  /* 0x0000000000048947 */ /* 0x000fea0003800000 */
[----:B------:R-:W-:Y:S01]  /*8890*/  BPT.TRAP 0x1 ;  /* 0x000000040000795c */ /* 0x000fe20000300000 */
.L_x_1059:
        /* <DEDUP_REMOVED lines=27> */
.L_x_1045:
[----:B-----5:R-:W-:Y:S01]  /*8a50*/  IMAD R4, R0, 0x8, R12 ;  /* 0x0000000800047824 */ /* 0x020fe200078e020c */
[----:B------:R-:W-:Y:S01]  /*8a60*/  SHF.L.U32 R3, R10, 0x1f, RZ ;  /* 0x0000001f0a037819 */ /* 0x000fe200000006ff */
[----:B------:R-:W3:Y:S03]  /*8a70*/  S2R R2, SR_TID.X ;  /* 0x0000000000027919 */ /* 0x000ee60000002100 */
[----:B------:R-:W4:Y:S01]  /*8a80*/  SYNCS.PHASECHK.TRANS64.TRYWAIT P0, [R4+URZ+0x30840], R3 ;  /* 0x03084003040075a7 */ /* 0x000f22000800017f */
[----:B---3--:R-:W-:-:S04]  /*8a90*/  LOP3.LUT R2, R2, 0x7f, RZ, 0xc0, !PT ;  /* 0x0000007f02027812 */ /* 0x008fc800078ec0ff */
[----:B------:R-:W-:Y:S01]  /*8aa0*/  ISETP.NE.AND P1, PT, R2, RZ, PT ;  /* 0x000000ff0200720c */ /* 0x000fe20003f25270 */
[----:B----4-:R-:W-:-:S12]  /*8ab0*/  @!P0 BRA `(.L_x_1060) ;  /* 0x0000000800d48947 */ /* 0x010fd80003800000 */
.L_x_1094:
[----:B------:R-:W-:Y:S05]  /*8ac0*/  @P1 BRA `(.L_x_1061) ;  /* 0x0000000000181947 */ /* 0x000fea0003800000 */
[----:B------:R-:W4:Y:S01]  /*8ad0*/  S2R R2, SR_TID.X ;  /* 0x0000000000027919 */ /* 0x000f220000002100 */
[----:B---3--:R-:W-:-:S04]  /*8ae0*/  IMAD.MOV.U32 R3, RZ, RZ, 0x4100 ;  /* 0x00004100ff037424 */ /* 0x008fc800078e00ff */
[----:B------:R3:W-:Y:S01]  /*8af0*/  SYNCS.ARRIVE.TRANS64 RZ, [R4+URZ+0x30830], R3 ;  /* 0x0308300304ff79a7 */ /* 0x0007e2000800003f */
[----:B----4-:R-:W-:-:S13]  /*8b00*/  LOP3.LUT P0, RZ, R2, 0x1f, RZ, 0xc0, !PT ;  /* 0x0000001f02ff7812 */ /* 0x010fda000780c0ff */
[----:B---3--:R-:W-:Y:S05]  /*8b10*/  @!P0 BRA `(.L_x_1061) ;  /* 0x0000000000048947 */ /* 0x008fea0003800000 */
[----:B------:R-:W-:Y:S01]  /*8b20*/  BPT.TRAP 0x1 ;  /* 0x000000040000795c */ /* 0x000fe20000300000 */
.L_x_1061:
        /* <DEDUP_REMOVED lines=41> */
.L_x_1042:
[----:B------:R-:W-:Y:S05]  /*8dc0*/  BSYNC B0 ;  /* 0x0000000000007941 */ /* 0x000fea0003800000 */
.L_x_1040:
[----:B------:R-:W-:-:S03]  /*8dd0*/  UMOV UR6, 0xffffffff ;  /* 0xffffffff00067882 */ /* 0x000fc60000000000 */
[----:B------:R-:W-:Y:S05]  /*8de0*/  BRA.DIV UR6, `(.L_x_1062) ;  /* 0x0000000a061c7947 */ /* 0x000fea000b800000 */
[----:B------:R-:W-:-:S13]  /*8df0*/  ELECT P0, URZ, PT ;  /* 0x00000000003f782f */ /* 0x000fda0003800000 */
.L_x_1097:
[----:B------:R-:W-:Y:S05]  /*8e00*/  @!P0 BRA `(.L_x_956) ;  /* 0x0000000000848947 */ /* 0x000fea0003800000 */
[----:B------:R-:W3:Y:S02]  /*8e10*/  LDL.LU R2, [R1] ;  /* 0x0000000001027983 */ /* 0x000ee40000300800 */
[----:B---3--:R-:W-:-:S04]  /*8e20*/  LOP3.LUT R2, R2, 0x2, RZ, 0xfc, !PT ;  /* 0x0000000202027812 */ /* 0x008fc800078efcff */
[----:B------:R-:W-:-:S13]  /*8e30*/  ISETP.NE.AND P0, PT, R2, 0x3, PT ;  /* 0x000000030200780c */ /* 0x000fda0003f05270 */
[----:B------:R-:W-:Y:S05]  /*8e40*/  @!P0 BRA `(.L_x_1063) ;  /* 0x0000000000048947 */ /* 0x000fea0003800000 */
[----:B--2---:R-:W-:Y:S01]  /*8e50*/  BPT.TRAP 0x1 ;  /* 0x000000040000795c */ /* 0x004fe20000300000 */
.L_x_1063:
        /* <DEDUP_REMOVED lines=15> */
.L_x_1098:
[----:B------:R-:W3:Y:S02]  /*8f50*/  SYNCS.PHASECHK.TRANS64.TRYWAIT P1, [R11+URZ], R2 ;  /* 0x000000020b0075a7 */ /* 0x000ee4000802017f */
[----:B---3--:R-:W-:Y:S05]  /*8f60*/  @!P1 BRA `(.L_x_1065) ;  /* 0x0000000400f49947 */ /* 0x008fea0003800000 */
.L_x_1099:
[----:B------:R-:W-:Y:S05]  /*8f70*/  @!P0 BRA `(.L_x_1066) ;  /* 0x0000000000048947 */ /* 0x000fea0003800000 */
[----:B--2---:R-:W-:Y:S01]  /*8f80*/  BPT.TRAP 0x1 ;  /* 0x000000040000795c */ /* 0x004fe20000300000 */
.L_x_1066:
[----:B------:R-:W-:-:S04]  /*8f90*/  VIADD R0, R6, 0x30840 ;  /* 0x0003084006007836 */ /* 0x000fc80000000000 */
[----:B------:R-:W-:-:S04]  /*8fa0*/  IMAD R9, R9, 0x8, R0 ;  /* 0x0000000809097824 */ /* 0x000fc800078e0200 */
[----:B------:R-:W4:Y:S02]  /*8fb0*/  SYNCS.PHASECHK.TRANS64.TRYWAIT P0, [R9+URZ], R4 ;  /* 0x00000004090075a7 */ /* 0x000f24000800017f */
[----:B----4-:R-:W-:Y:S05]  /*8fc0*/  @!P0 BRA `(.L_x_1067) ;  /* 0x0000000400f08947 */ /* 0x010fea0003800000 */
.L_x_1100:
[----:B------:R-:W-:-:S07]  /*8fd0*/  IMAD R3, R3, 0x8, R0 ;  /* 0x0000000803037824 */ /* 0x000fce00078e0200 */
.L_x_1068:
[----:B------:R1:W1:Y:S02]  /*8fe0*/  SYNCS.PHASECHK.TRANS64.TRYWAIT P0, [R3+URZ], R2 ;  /* 0x00000002030075a7 */ /* 0x000264000800017f */
[----:B-1----:R-:W-:Y:S05]  /*8ff0*/  @!P0 NANOSLEEP.SYNCS 0x989680 ;  /* 0x009896800000895d */ /* 0x002fea0003900000 */
[----:B------:R-:W1:Y:S02]  /*9000*/  @!P0 SYNCS.PHASECHK.TRANS64 P0, [R3+URZ], R2 ;  /* 0x00000002030085a7 */ /* 0x000e64000800007f */
[----:B-1----:R-:W-:Y:S05]  /*9010*/  @!P0 BRA `(.L_x_1068) ;  /* 0xfffffffc00f08947 */ /* 0x002fea000383ffff */
.L_x_956:
[----:B--2---:R-:W-:Y:S05]  /*9020*/  BSYNC B6 ;  /* 0x0000000000067941 */ /* 0x004fea0003800000 */
.L_x_950:
[----:B------:R-:W-:Y:S05]  /*9030*/  EXIT ;  /* 0x000000000000794d */ /* 0x000fea0003800000 */
.L_x_966:
[----:B------:R-:W-:Y:S02]  /*9040*/  IMAD.MOV.U32 R12, RZ, RZ, RZ ;  /* 0x000000ffff0c7224 */ /* 0x000fe400078e00ff */
[----:B------:R-:W-:Y:S02]  /*9050*/  IMAD.MOV.U32 R11, RZ, RZ, 0x1f ;  /* 0x0000001fff0b7424 */ /* 0x000fe400078e00ff */
[----:B------:R-:W-:-:S07]  /*9060*/  IMAD.MOV.U32 R15, RZ, RZ, -0x1 ;  /* 0xffffffffff0f7424 */ /* 0x000fce00078e00ff */
[----:B------:R-:W-:Y:S05]  /*9070*/  WARPSYNC.COLLECTIVE R15, `(.L_x_1069) ;  /* 0x000000000f087348 */ /* 0x000fea0003c00000 */
[----:B------:R1:W2:Y:S02]  /*9080*/  SHFL.IDX P6, R14, R13, R12, R11 ;  /* 0x0000000c0d0e7389 */ /* 0x0002a400000c000b */
[----:B-12---:R-:W-:Y:S01]  /*9090*/  ENDCOLLECTIVE ;  /* 0x000000000000791b */ /* 0x006fe20003800000 */
.L_x_1069:
[----:B------:R-:W-:Y:S05]  /*90a0*/  BRA `(.L_x_1070) ;  /* 0xffffff8000b07947 */ /* 0x000fea000383ffff */
.L_x_968:
[----:B--2---:R2:W3:Y:S02]  /*90b0*/  SYNCS.PHASECHK.TRANS64.TRYWAIT P0, [R16+URZ+0x30800], R21 ;  /* 0x03080015100075a7 */ /* 0x0044e4000800017f */
[----:B---3--:R-:W-:Y:S05]  /*90c0*/  @!P0 NANOSLEEP.SYNCS 0x989680 ;  /* 0x009896800000895d */ /* 0x008fea0003900000 */
[----:B------:R-:W3:Y:S02]  /*90d0*/  @!P0 SYNCS.PHASECHK.TRANS64 P0, [R16+URZ+0x30800], R21 ;  /* 0x03080015100085a7 */ /* 0x000ee4000800007f */
[----:B---3--:R-:W-:Y:S05]  /*90e0*/  @!P0 BRA `(.L_x_968) ;  /* 0xfffffffc00f08947 */ /* 0x008fea000383ffff */
[----:B------:R-:W-:Y:S05]  /*90f0*/  BRA `(.L_x_967) ;  /* 0xffffff8400507947 */ /* 0x000fea000383ffff */
.L_x_972:
[----:B----4-:R4:W1:Y:S02]  /*9100*/  SYNCS.PHASECHK.TRANS64.TRYWAIT P1, [R2+URZ+0x30810], R153 ;  /* 0x03081099020075a7 */ /* 0x010864000802017f */
[----:B-1----:R-:W-:Y:S05]  /*9110*/  @!P1 NANOSLEEP.SYNCS 0x989680 ;  /* 0x009896800000995d */ /* 0x002fea0003900000 */
[----:B------:R-:W1:Y:S02]  /*9120*/  @!P1 SYNCS.PHASECHK.TRANS64 P1, [R2+URZ+0x30810], R153 ;  /* 0x03081099020095a7 */ /* 0x000e64000802007f */
[----:B-1----:R-:W-:Y:S05]  /*9130*/  @!P1 BRA `(.L_x_972) ;  /* 0xfffffffc00f09947 */ /* 0x002fea000383ffff */
[----:B------:R-:W-:Y:S05]  /*9140*/  BRA `(.L_x_971) ;  /* 0xffffff8800907947 */ /* 0x000fea000383ffff */
.L_x_976:
[----:B------:R1:W1:Y:S02]  /*9150*/  SYNCS.PHASECHK.TRANS64.TRYWAIT P1, [R2+URZ+0x30830], R153 ;  /* 0x03083099020075a7 */ /* 0x000264000802017f */
[----:B-1----:R-:W-:Y:S05]  /*9160*/  @!P1 NANOSLEEP.SYNCS 0x989680 ;  /* 0x009896800000995d */ /* 0x002fea0003900000 */
[----:B------:R-:W1:Y:S02]  /*9170*/  @!P1 SYNCS.PHASECHK.TRANS64 P1, [R2+URZ+0x30830], R153 ;  /* 0x03083099020095a7 */ /* 0x000e64000802007f */
[----:B-1----:R-:W-:Y:S05]  /*9180*/  @!P1 BRA `(.L_x_976) ;  /* 0xfffffffc00f09947 */ /* 0x002fea000383ffff */
[----:B------:R-:W-:Y:S05]  /*9190*/  BRA `(.L_x_975) ;  /* 0xffffff8c00e87947 */ /* 0x000fea000383ffff */
.L_x_983:
[----:B------:R-:W-:Y:S01]  /*91a0*/  BSSY B0, `(.L_x_1071) ;  /* 0x0000005000007945 */ /* 0x000fe20003800000 */
[----:B------:R-:W-:-:S07]  /*91b0*/  IMAD.MOV.U32 R15, RZ, RZ, -0x1 ;  /* 0xffffffffff0f7424 */ /* 0x000fce00078e00ff */
[----:B------:R-:W-:Y:S05]  /*91c0*/  WARPSYNC.COLLECTIVE R15, `(.L_x_1072) ;  /* 0x000000000f087348 */ /* 0x000fea0003c00000 */
[----:B------:R-:W-:Y:S01]  /*91d0*/  NOP ;  /* 0x0000000000007918 */ /* 0x000fe20000000000 */
[----:B------:R-:W-:Y:S01]  /*91e0*/  ENDCOLLECTIVE ;  /* 0x000000000000791b */ /* 0x000fe20003800000 */
.L_x_1072:
[----:B------:R-:W-:Y:S05]  /*91f0*/  BSYNC B0 ;  /* 0x0000000000007941 */ /* 0x000fea0003800000 */
.L_x_1071:
[----:B------:R-:W-:Y:S05]  /*9200*/  BRA `(.L_x_1073) ;  /* 0xffffffbc004c7947 */ /* 0x000fea000383ffff */
.L_x_992:
[----:B------:R-:W-:Y:S01]  /*9210*/  BSSY B0, `(.L_x_1074) ;  /* 0x0000005000007945 */ /* 0x000fe20003800000 */
[----:B------:R-:W-:-:S07]  /*9220*/  IMAD.MOV.U32 R15, RZ, RZ, -0x1 ;  /* 0xffffffffff0f7424 */ /* 0x000fce00078e00ff */
[----:B-1----:R-:W-:Y:S05]  /*9230*/  WARPSYNC.COLLECTIVE R15, `(.L_x_1075) ;  /* 0x000000000f087348 */ /* 0x002fea0003c00000 */
[----:B------:R-:W-:Y:S01]  /*9240*/  NOP ;  /* 0x0000000000007918 */ /* 0x000fe20000000000 */
[----:B-1----:R-:W-:Y:S01]  /*9250*/  ENDCOLLECTIVE ;  /* 0x000000000000791b */ /* 0x002fe20003800000 */
.L_x_1075:
[----:B------:R-:W-:Y:S05]  /*9260*/  BSYNC B0 ;  /* 0x0000000000007941 */ /* 0x000fea0003800000 */
.L_x_1074:
[----:B------:R-:W-:Y:S05]  /*9270*/  BRA `(.L_x_1076) ;  /* 0xffffffc000487947 */ /* 0x000fea000383ffff */
.L_x_1005:
[----:B------:R-:W-:Y:S01]  /*9280*/  BSSY B0, `(.L_x_1077) ;  /* 0x0000005000007945 */ /* 0x000fe20003800000 */
[----:B------:R-:W-:-:S07]  /*9290*/  IMAD.MOV.U32 R15, RZ, RZ, -0x1 ;  /* 0xffffffffff0f7424 */ /* 0x000fce00078e00ff */
[----:B------:R-:W-:Y:S05]  /*92a0*/  WARPSYNC.COLLECTIVE R15, `(.L_x_1078) ;  /* 0x000000000f087348 */ /* 0x000fea0003c00000 */
[----:B------:R-:W-:Y:S01]  /*92b0*/  NOP ;  /* 0x0000000000007918 */ /* 0x000fe20000000000 */
[----:B------:R-:W-:Y:S01]  /*92c0*/  ENDCOLLECTIVE ;  /* 0x000000000000791b */ /* 0x000fe20003800000 */
.L_x_1078:
[----:B------:R-:W-:Y:S05]  /*92d0*/  BSYNC B0 ;  /* 0x0000000000007941 */ /* 0x000fea0003800000 */
.L_x_1077:
[----:B------:R-:W-:Y:S05]  /*92e0*/  BRA `(.L_x_1079) ;  /* 0xffffffcc00347947 */ /* 0x000fea000383ffff */
.L_x_1017:
[----:B------:R-:W-:Y:S01]  /*92f0*/  BSSY B0, `(.L_x_1080) ;  /* 0x0000005000007945 */ /* 0x000fe20003800000 */
[----:B------:R-:W-:-:S07]  /*9300*/  IMAD.MOV.U32 R15, RZ, RZ, -0x1 ;  /* 0xffffffffff0f7424 */ /* 0x000fce00078e00ff */
[----:B------:R-:W-:Y:S05]  /*9310*/  WARPSYNC.COLLECTIVE R15, `(.L_x_1081) ;  /* 0x000000000f087348 */ /* 0x000fea0003c00000 */
[----:B------:R-:W-:Y:S01]  /*9320*/  NOP ;  /* 0x0000000000007918 */ /* 0x000fe20000000000 */
[----:B------:R-:W-:Y:S01]  /*9330*/  ENDCOLLECTIVE ;  /* 0x000000000000791b */ /* 0x000fe20003800000 */
.L_x_1081:
[----:B------:R-:W-:Y:S05]  /*9340*/  BSYNC B0 ;  /* 0x0000000000007941 */ /* 0x000fea0003800000 */
.L_x_1080:
[----:B------:R-:W-:Y:S05]  /*9350*/  BRA `(.L_x_1082) ;  /* 0xffffffd0004c7947 */ /* 0x000fea000383ffff */
.L_x_1030:
[----:B------:R-:W-:Y:S01]  /*9360*/  BSSY B0, `(.L_x_1083) ;  /* 0x0000005000007945 */ /* 0x000fe20003800000 */
[----:B------:R-:W-:-:S07]  /*9370*/  IMAD.MOV.U32 R15, RZ, RZ, -0x1 ;  /* 0xffffffffff0f7424 */ /* 0x000fce00078e00ff */
[----:B------:R-:W-:Y:S05]  /*9380*/  WARPSYNC.COLLECTIVE R15, `(.L_x_1084) ;  /* 0x000000000f087348 */ /* 0x000fea0003c00000 */
[----:B------:R-:W-:Y:S01]  /*9390*/  NOP ;  /* 0x0000000000007918 */ /* 0x000fe20000000000 */
[----:B------:R-:W-:Y:S01]  /*93a0*/  ENDCOLLECTIVE ;  /* 0x000000000000791b */ /* 0x000fe20003800000 */
.L_x_1084:
[----:B------:R-:W-:Y:S05]  /*93b0*/  BSYNC B0 ;  /* 0x0000000000007941 */ /* 0x000fea0003800000 */
.L_x_1083:
[----:B------:R-:W-:Y:S05]  /*93c0*/  BRA `(.L_x_1085) ;  /* 0xffffffd400687947 */ /* 0x000fea000383ffff */
.L_x_1043:
[----:B-1----:R1:W2:Y:S02]  /*93d0*/  SYNCS.PHASECHK.TRANS64.TRYWAIT P1, [R12+URZ+0x30820], R3 ;  /* 0x030820030c0075a7 */ /* 0x0022a4000802017f */
[----:B--2---:R-:W-:Y:S05]  /*93e0*/  @!P1 NANOSLEEP.SYNCS 0x989680 ;  /* 0x009896800000995d */ /* 0x004fea0003900000 */
[----:B------:R-:W2:Y:S02]  /*93f0*/  @!P1 SYNCS.PHASECHK.TRANS64 P1, [R12+URZ+0x30820], R3 ;  /* 0x030820030c0095a7 */ /* 0x000ea4000802007f */
[----:B--2---:R-:W-:Y:S05]  /*9400*/  @!P1 BRA `(.L_x_1043) ;  /* 0xfffffffc00f09947 */ /* 0x004fea000383ffff */
[----:B------:R-:W-:Y:S05]  /*9410*/  BRA `(.L_x_1086) ;  /* 0xffffffe000747947 */ /* 0x000fea000383ffff */
.L_x_1047:
[----:B-1----:R1:W2:Y:S02]  /*9420*/  SYNCS.PHASECHK.TRANS64.TRYWAIT P1, [R12+URZ+0x30840], R21 ;  /* 0x030840150c0075a7 */ /* 0x0022a4000802017f */
[----:B--2---:R-:W-:Y:S05]  /*9430*/  @!P1 NANOSLEEP.SYNCS 0x989680 ;  /* 0x009896800000995d */ /* 0x004fea0003900000 */
[----:B------:R-:W2:Y:S02]  /*9440*/  @!P1 SYNCS.PHASECHK.TRANS64 P1, [R12+URZ+0x30840], R21 ;  /* 0x030840150c0095a7 */ /* 0x000ea4000802007f */
[----:B--2---:R-:W-:Y:S05]  /*9450*/  @!P1 BRA `(.L_x_1047) ;  /* 0xfffffffc00f09947 */ /* 0x004fea000383ffff */
[----:B------:R-:W-:Y:S05]  /*9460*/  BRA `(.L_x_1087) ;  /* 0xffffffe400d87947 */ /* 0x000fea000383ffff */
.L_x_1049:
[----:B--2---:R2:W3:Y:S02]  /*9470*/  SYNCS.PHASECHK.TRANS64.TRYWAIT P1, [R12+URZ+0x30828], R21 ;  /* 0x030828150c0075a7 */ /* 0x0044e4000802017f */
[----:B---3--:R-:W-:Y:S05]  /*9480*/  @!P1 NANOSLEEP.SYNCS 0x989680 ;  /* 0x009896800000995d */ /* 0x008fea0003900000 */
[----:B------:R-:W3:Y:S02]  /*9490*/  @!P1 SYNCS.PHASECHK.TRANS64 P1, [R12+URZ+0x30828], R21 ;  /* 0x030828150c0095a7 */ /* 0x000ee4000802007f */
[----:B---3--:R-:W-:Y:S05]  /*94a0*/  @!P1 BRA `(.L_x_1049) ;  /* 0xfffffffc00f09947 */ /* 0x008fea000383ffff */
[----:B------:R-:W-:Y:S05]  /*94b0*/  BRA `(.L_x_1088) ;  /* 0xffffffe800707947 */ /* 0x000fea000383ffff */
.L_x_1051:
[----:B---3--:R3:W4:Y:S02]  /*94c0*/  SYNCS.PHASECHK.TRANS64.TRYWAIT P1, [R12+URZ+0x30848], R21 ;  /* 0x030848150c0075a7 */ /* 0x008724000802017f */
[----:B----4-:R-:W-:Y:S05]  /*94d0*/  @!P1 NANOSLEEP.SYNCS 0x989680 ;  /* 0x009896800000995d */ /* 0x010fea0003900000 */
[----:B------:R-:W4:Y:S02]  /*94e0*/  @!P1 SYNCS.PHASECHK.TRANS64 P1, [R12+URZ+0x30848], R21 ;  /* 0x030848150c0095a7 */ /* 0x000f24000802007f */
[----:B----4-:R-:W-:Y:S05]  /*94f0*/  @!P1 BRA `(.L_x_1051) ;  /* 0xfffffffc00f09947 */ /* 0x010fea000383ffff */
[----:B------:R-:W-:Y:S05]  /*9500*/  BRA `(.L_x_1089) ;  /* 0xffffffe800e87947 */ /* 0x000fea000383ffff */
.L_x_1053:
[----:B------:R-:W-:-:S07]  /*9510*/  SHF.L.U32 R5, R10, 0x1f, RZ ;  /* 0x0000001f0a057819 */ /* 0x000fce00000006ff */
.L_x_1090:
[----:B-1----:R1:W2:Y:S02]  /*9520*/  SYNCS.PHASECHK.TRANS64.TRYWAIT P1, [R12+URZ+0x30820], R5 ;  /* 0x030820050c0075a7 */ /* 0x0022a4000802017f */
[----:B--2---:R-:W-:Y:S05]  /*9530*/  @!P1 NANOSLEEP.SYNCS 0x989680 ;  /* 0x009896800000995d */ /* 0x004fea0003900000 */
[----:B------:R-:W2:Y:S02]  /*9540*/  @!P1 SYNCS.PHASECHK.TRANS64 P1, [R12+URZ+0x30820], R5 ;  /* 0x030820050c0095a7 */ /* 0x000ea4000802007f */
[----:B--2---:R-:W-:Y:S05]  /*9550*/  @!P1 BRA `(.L_x_1090) ;  /* 0xfffffffc00f09947 */ /* 0x004fea000383ffff */
[----:B------:R-:W-:Y:S05]  /*9560*/  BRA `(.L_x_1091) ;  /* 0xffffffec00707947 */ /* 0x000fea000383ffff */
.L_x_1056:
[----:B-1----:R1:W2:Y:S02]  /*9570*/  SYNCS.PHASECHK.TRANS64.TRYWAIT P1, [R12+URZ+0x30840], R13 ;  /* 0x0308400d0c0075a7 */ /* 0x0022a4000802017f */
[----:B--2---:R-:W-:Y:S05]  /*9580*/  @!P1 NANOSLEEP.SYNCS 0x989680 ;  /* 0x009896800000995d */ /* 0x004fea0003900000 */
[----:B------:R-:W2:Y:S02]  /*9590*/  @!P1 SYNCS.PHASECHK.TRANS64 P1, [R12+URZ+0x30840], R13 ;  /* 0x0308400d0c0095a7 */ /* 0x000ea4000802007f */
[----:B--2---:R-:W-:Y:S05]  /*95a0*/  @!P1 BRA `(.L_x_1056) ;  /* 0xfffffffc00f09947 */ /* 0x004fea000383ffff */
[----:B------:R-:W-:Y:S05]  /*95b0*/  BRA `(.L_x_1092) ;  /* 0xfffffff000007947 */ /* 0x000fea000383ffff */
.L_x_1058:
[----:B--2---:R2:W3:Y:S02]  /*95c0*/  SYNCS.PHASECHK.TRANS64.TRYWAIT P1, [R12+URZ+0x30828], R13 ;  /* 0x0308280d0c0075a7 */ /* 0x0044e4000802017f */
[----:B---3--:R-:W-:Y:S05]  /*95d0*/  @!P1 NANOSLEEP.SYNCS 0x989680 ;  /* 0x009896800000995d */ /* 0x008fea0003900000 */
[----:B------:R-:W3:Y:S02]  /*95e0*/  @!P1 SYNCS.PHASECHK.TRANS64 P1, [R12+URZ+0x30828], R13 ;  /* 0x0308280d0c0095a7 */ /* 0x000ee4000802007f */
[----:B---3--:R-:W-:Y:S05]  /*95f0*/  @!P1 BRA `(.L_x_1058) ;  /* 0xfffffffc00f09947 */ /* 0x008fea000383ffff */
[----:B------:R-:W-:Y:S05]  /*9600*/  BRA `(.L_x_1093) ;  /* 0xfffffff0008c7947 */ /* 0x000fea000383ffff */
.L_x_1060:
[----:B---3--:R3:W4:Y:S02]  /*9610*/  SYNCS.PHASECHK.TRANS64.TRYWAIT P0, [R4+URZ+0x30840], R3 ;  /* 0x03084003040075a7 */ /* 0x008724000800017f */
[----:B----4-:R-:W-:Y:S05]  /*9620*/  @!P0 NANOSLEEP.SYNCS 0x989680 ;  /* 0x009896800000895d */ /* 0x010fea0003900000 */
[----:B------:R-:W4:Y:S02]  /*9630*/  @!P0 SYNCS.PHASECHK.TRANS64 P0, [R4+URZ+0x30840], R3 ;  /* 0x03084003040085a7 */ /* 0x000f24000800007f */
[----:B----4-:R-:W-:Y:S05]  /*9640*/  @!P0 BRA `(.L_x_1060) ;  /* 0xfffffffc00f08947 */ /* 0x010fea000383ffff */
[----:B------:R-:W-:Y:S05]  /*9650*/  BRA `(.L_x_1094) ;  /* 0xfffffff400187947 */ /* 0x000fea000383ffff */
.L_x_1062:
[----:B------:R-:W-:Y:S01]  /*9660*/  BSSY B0, `(.L_x_1095) ;  /* 0x0000006000007945 */ /* 0x000fe20003800000 */
[----:B------:R-:W-:-:S07]  /*9670*/  IMAD.MOV.U32 R15, RZ, RZ, -0x1 ;  /* 0xffffffffff0f7424 */ /* 0x000fce00078e00ff */
[----:B--2---:R-:W-:Y:S05]  /*9680*/  WARPSYNC.COLLECTIVE R15, `(.L_x_1096) ;  /* 0x000000000f0c7348 */ /* 0x004fea0003c00000 */
[----:B------:R-:W-:Y:S02]  /*9690*/  ELECT P6, UR62, PT ;  /* 0x00000000003e782f */ /* 0x000fe400038c0000 */
[----:B------:R-:W-:Y:S01]  /*96a0*/  MOV R14, UR62 ;  /* 0x0000003e000e7c02 */ /* 0x000fe20008000f00 */
[----:B--2---:R-:W-:Y:S10]  /*96b0*/  ENDCOLLECTIVE ;  /* 0x000000000000791b */ /* 0x004ff40003800000 */
.L_x_1096:
[----:B------:R-:W-:Y:S05]  /*96c0*/  BSYNC B0 ;  /* 0x0000000000007941 */ /* 0x000fea0003800000 */
.L_x_1095:
[----:B------:R-:W-:Y:S01]  /*96d0*/  PLOP3.LUT P0, PT, P6, PT, PT, 0x80, 0x0 ;  /* 0x000000000000781c */ /* 0x000fe2000370f070 */
[----:B------:R-:W-:-:S12]  /*96e0*/  BRA `(.L_x_1097) ;  /* 0xfffffff400c47947 */ /* 0x000fd8000383ffff */
.L_x_1064:
[----:B-1----:R1:W3:Y:S02]  /*96f0*/  SYNCS.PHASECHK.TRANS64.TRYWAIT P1, [R7+URZ], R4 ;  /* 0x00000004070075a7 */ /* 0x0022e4000802017f */
[----:B---3--:R-:W-:Y:S05]  /*9700*/  @!P1 NANOSLEEP.SYNCS 0x989680 ;  /* 0x009896800000995d */ /* 0x008fea0003900000 */
[----:B------:R-:W3:Y:S02]  /*9710*/  @!P1 SYNCS.PHASECHK.TRANS64 P1, [R7+URZ], R4 ;  /* 0x00000004070095a7 */ /* 0x000ee4000802007f */
[----:B---3--:R-:W-:Y:S05]  /*9720*/  @!P1 BRA `(.L_x_1064) ;  /* 0xfffffffc00f09947 */ /* 0x008fea000383ffff */
[----:B------:R-:W-:Y:S05]  /*9730*/  BRA `(.L_x_1098) ;  /* 0xfffffff800047947 */ /* 0x000fea000383ffff */
.L_x_1065:
[----:B---3--:R3:W4:Y:S02]  /*9740*/  SYNCS.PHASECHK.TRANS64.TRYWAIT P1, [R11+URZ], R2 ;  /* 0x000000020b0075a7 */ /* 0x008724000802017f */
[----:B----4-:R-:W-:Y:S05]  /*9750*/  @!P1 NANOSLEEP.SYNCS 0x989680 ;  /* 0x009896800000995d */ /* 0x010fea0003900000 */
[----:B------:R-:W4:Y:S02]  /*9760*/  @!P1 SYNCS.PHASECHK.TRANS64 P1, [R11+URZ], R2 ;  /* 0x000000020b0095a7 */ /* 0x000f24000802007f */
[----:B----4-:R-:W-:Y:S05]  /*9770*/  @!P1 BRA `(.L_x_1065) ;  /* 0xfffffffc00f09947 */ /* 0x010fea000383ffff */
[----:B------:R-:W-:Y:S05]  /*9780*/  BRA `(.L_x_1099) ;  /* 0xfffffff400f87947 */ /* 0x000fea000383ffff */
.L_x_1067:
[----:B----4-:R4:W1:Y:S02]  /*9790*/  SYNCS.PHASECHK.TRANS64.TRYWAIT P0, [R9+URZ], R4 ;  /* 0x00000004090075a7 */ /* 0x010864000800017f */
[----:B-1----:R-:W-:Y:S05]  /*97a0*/  @!P0 NANOSLEEP.SYNCS 0x989680 ;  /* 0x009896800000895d */ /* 0x002fea0003900000 */
[----:B------:R-:W1:Y:S02]  /*97b0*/  @!P0 SYNCS.PHASECHK.TRANS64 P0, [R9+URZ], R4 ;  /* 0x00000004090085a7 */ /* 0x000e64000800007f */
[----:B-1----:R-:W-:Y:S05]  /*97c0*/  @!P0 BRA `(.L_x_1067) ;  /* 0xfffffffc00f08947 */ /* 0x002fea000383ffff */
[----:B------:R-:W-:Y:S05]  /*97d0*/  BRA `(.L_x_1100) ;  /* 0xfffffff400fc7947 */ /* 0x000fea000383ffff */
.L_x_1101:
        /* <DEDUP_REMOVED lines=10> */
.L_x_7297:


//--------------------- .text._ZN7cutlass13device_kernelIN5flash11enable_sm90INS1_16FlashAttnBwdSm90INS1_25CollectiveMainloopBwdSm90ILi2ELi2ELi2EN4cute5tupleIJNS5_1CILi1EEES8_S8_EEENS6_IJNS7_ILi64EEENS7_ILi128EEESB_EEENS_6half_tEfNS_4arch4Sm90ELb0ELb1ELb1ELb0ELb0ELb1ELb0ELb0ELi2ELi1ELi2ELi1ELb0EEENS1_21CollectiveEpilogueBwdISC_SD_SF_Li256ELb0ELb0ELi1EEENS1_19SingleTileSchedulerILb0ELb0ELb0ELi128EEEEEEEEEvNT_6ParamsE --------------------------
	.section	.text._ZN7cutlass13device_kernelIN5flash11enable_sm90INS1_16FlashAttnBwdSm90INS1_25CollectiveMainloopBwdSm90ILi2ELi2ELi2EN4cute5tupleIJNS5_1CILi1EEES8_S8_EEENS6_IJNS7_ILi64EEENS7_ILi128EEESB_EEENS_6half_tEfNS_4arch4Sm90ELb0ELb1ELb1ELb0ELb0ELb1ELb0ELb0ELi2ELi1ELi2ELi1ELb0EEENS1_21CollectiveEpilogueBwdISC_SD_SF_Li256ELb0ELb0ELi1EEENS1_19SingleTileSchedulerILb0ELb0ELb0ELi128EEEEEEEEEvNT_6ParamsE,"ax",@progbits
	.align	128
.text._ZN7cutlass13device_kernelIN5flash11enable_sm90INS1_16FlashAttnBwdSm90INS1_25CollectiveMainloopBwdSm90ILi2ELi2ELi2EN4cute5tupleIJNS5_1CILi1EEES8_S8_EEENS6_IJNS7_ILi64EEENS7_ILi128EEESB_EEENS_6half_tEfNS_4arch4Sm90ELb0ELb1ELb1ELb0ELb0ELb1ELb0ELb0ELi2ELi1ELi2ELi1ELb0EEENS1_21CollectiveEpilogueBwdISC_SD_SF_Li256ELb0ELb0ELi1EEENS1_19SingleTileSchedulerILb0ELb0ELb0ELi128EEEEEEEEEvNT_6ParamsE:
        .type           _ZN7cutlass13device_kernelIN5flash11enable_sm90INS1_16FlashAttnBwdSm90INS1_25CollectiveMainloopBwdSm90ILi2ELi2ELi2EN4cute5tupleIJNS5_1CILi1EEES8_S8_EEENS6_IJNS7_ILi64EEENS7_ILi128EEESB_EEENS_6half_tEfNS_4arch4Sm90ELb0ELb1ELb1ELb0ELb0ELb1ELb0ELb0ELi2ELi1ELi2ELi1ELb0EEENS1_21CollectiveEpilogueBwdISC_SD_SF_Li256ELb0ELb0ELi1EEENS1_19SingleTileSchedulerILb0ELb0ELb0ELi128EEEEEEEEEvNT_6ParamsE,@function
        .size           _ZN7cutlass13device_kernelIN5flash11enable_sm90INS1_16FlashAttnBwdSm90INS1_25CollectiveMainloopBwdSm90ILi2ELi2ELi2EN4cute5tupleIJNS5_1CILi1EEES8_S8_EEENS6_IJNS7_ILi64EEENS7_ILi128EEESB_EEENS_6half_tEfNS_4arch4Sm90ELb0ELb1ELb1ELb0ELb0ELb1ELb0ELb0ELi2ELi1ELi2ELi1ELb0EEENS1_21CollectiveEpilogueBwdISC_SD_SF_Li256ELb0ELb0ELi1EEENS1_19SingleTileSchedulerILb0ELb0ELb0ELi128EEEEEEEEEvNT_6ParamsE,(.L_x_7298 - _ZN7cutlass13device_kernelIN5flash11enable_sm90INS1_16FlashAttnBwdSm90INS1_25CollectiveMainloopBwdSm90ILi2ELi2ELi2EN4cute5tupleIJNS5_1CILi1EEES8_S8_EEENS6_IJNS7_ILi64EEENS7_ILi128EEESB_EEENS_6half_tEfNS_4arch4Sm90ELb0ELb1ELb1ELb0ELb0ELb1ELb0ELb0ELi2ELi1ELi2ELi1ELb0EEENS1_21CollectiveEpilogueBwdISC_SD_SF_Li256ELb0ELb0ELi1EEENS1_19SingleTileSchedulerILb0ELb0ELb0ELi128EEEEEEEEEvNT_6ParamsE)
        .other          _ZN7cutlass13device_kernelIN5flash11enable_sm90INS1_16FlashAttnBwdSm90INS1_25CollectiveMainloopBwdSm90ILi2ELi2ELi2EN4cute5tupleIJNS5_1CILi1EEES8_S8_EEENS6_IJNS7_ILi64EEENS7_ILi128EEESB_EEENS_6half_tEfNS_4arch4Sm90ELb0ELb1ELb1ELb0ELb0ELb1ELb0ELb0ELi2ELi1ELi2ELi1ELb0EEENS1_21CollectiveEpilogueBwdISC_SD_SF_Li256ELb0ELb0ELi1EEENS1_19SingleTileSchedulerILb0ELb0ELb0ELi128EEEEEEEEEvNT_6ParamsE,@"STO_CUDA_ENTRY STV_DEFAULT"
_ZN7cutlass13device_kernelIN5flash11enable_sm90INS1_16FlashAttnBwdSm90INS1_25CollectiveMainloopBwdSm90ILi2ELi2ELi2EN4cute5tupleIJNS5_1CILi1EEES8_S8_EEENS6_IJNS7_ILi64EEENS7_ILi128EEESB_EEENS_6half_tEfNS_4arch4Sm90ELb0ELb1ELb1ELb0ELb0ELb1ELb0ELb0ELi2ELi1ELi2ELi1ELb0EEENS1_21CollectiveEpilogueBwdISC_SD_SF_Li256ELb0ELb0ELi1EEENS1_19SingleTileSchedulerILb0ELb0ELb0ELi128EEEEEEEEEvNT_6ParamsE:
[----:B------:R-:W1:Y:S02]  /*0000*/  LDC R1, c[0x0][0x28] ;  /* 0x00000a00ff017b82 */ /* 0x000e640000000800 */
[----:B-1----:R-:W-:Y:S01]  /*0010*/  VIADD R1, R1, 0xfffffff0 ;  /* 0xfffffff001017836 */ /* 0x002fe20000000000 */
[----:B------:R-:W1:Y:S01]  /*0020*/  S2R R3, SR_TID.X ;  /* 0x0000000000037919 */ /* 0x000e620000002100 */
[----:B------:R-:W-:Y:S01]  /*0030*/  ELECT P0, URZ, PT ;  /* 0x00000000003f782f */ /* 0x000fe20003800000 */
[----:B------:R-:W-:Y:S01]  /*0040*/  BSSY B0, `(.L_x_1102) ;  /* 0x000001a000007945 */ /* 0x000fe20003800000 */
[--C-:B-1----:R-:W-:Y:S02]  /*0050*/  SHF.R.U32.HI R0, RZ, 0x5, R3.reuse ;  /* 0x00000005ff007819 */ /* 0x102fe40000011603 */
[----:B------:R-:W-:-:S03]  /*0060*/  SHF.R.U32.HI R3, RZ, 0x7, R3 ;  /* 0x00000007ff037819 */ /* 0x000fc60000011603 */
        /* <DEDUP_REMOVED lines=23> */
.L_x_1103:
[----:B------:R-:W-:Y:S05]  /*01e0*/  BSYNC B0 ;  /* 0x0000000000007941 */ /* 0x000fea0003800000 */
.L_x_1102:
[----:B------:R-:W-:Y:S01]  /*01f0*/  VOTEU.ANY UP0, P0 ;  /* 0x00000000003f7886 */ /* 0x000fe20000000100 */
[----:B------:R-:W1:Y:S01]  /*0200*/  SHFL.IDX PT, R3, R3, RZ, 0x1f ;  /* 0x00001fff03037589 */ /* 0x000e6200000e0000 */
[----:B------:R-:W-:Y:S01]  /*0210*/  UMOV UR4, 0x1 ;  /* 0x0000000100047882 */ /* 0x000fe20000000000 */
[----:B------:R-:W-:Y:S01]  /*0220*/  VOTEU.ANY UP1, P0 ;  /* 0x00000000003f7886 */ /* 0x000fe20000020100 */
[----:B------:R-:W-:Y:S01]  /*0230*/  UMOV UR38, 0x1 ;  /* 0x0000000100267882 */ /* 0x000fe20000000000 */
[----:B------:R-:W2:Y:S01]  /*0240*/  @UP0 S2UR UR7, SR_CgaCtaId ;  /* 0x00000000000709c3 */ /* 0x000ea20000008800 */
[----:B------:R-:W3:Y:S01]  /*0250*/  SHFL.IDX PT, R2, R0, RZ, 0x1f ;  /* 0x00001fff00027589 */ /* 0x000ee200000e0000 */
[----:B------:R-:W-:Y:S01]  /*0260*/  @UP0 UMOV UR6, 0x400 ;  /* 0x0000040000060882 */ /* 0x000fe20000000000 */
[----:B------:R-:W-:-:S04]  /*0270*/  @UP0 UIADD3 UR4, -UR4, 0x100000, URZ ;  /* 0x0010000004040890 */ /* 0x000fc8000fffe13f */
[----:B------:R-:W-:Y:S02]  /*0280*/  @UP0 USHF.L.U32 UR5, UR4, 0xb, URZ ;  /* 0x0000000b04050899 */ /* 0x000fe4000800063f */
[----:B------:R-:W-:Y:S01]  /*0290*/  @UP0 USHF.L.U32 UR4, UR4, 0x1, URZ ;  /* 0x0000000104040899 */ /* 0x000fe2000800063f */
[----:B-1----:R-:W-:Y:S01]  /*02a0*/  R2UR UR8, R3 ;  /* 0x00000000030872ca */ /* 0x002fe200000e0000 */
[----:B--2---:R-:W-:Y:S01]  /*02b0*/  @UP0 ULEA UR6, UR7, UR6, 0x18 ;  /* 0x0000000607060291 */ /* 0x004fe2000f8ec03f */
[----:B---3--:R-:W-:-:S11]  /*02c0*/  ISETP.NE.AND P1, PT, R2, RZ, PT ;  /* 0x000000ff0200720c */ /* 0x008fd60003f25270 */
[----:B------:R-:W-:Y:S01]  /*02d0*/  UISETP.NE.AND UP0, UPT, UR8, URZ, UPT ;  /* 0x0000003f0800728c */ /* 0x000fe2000bf05270 */
[----:B------:R-:W1:Y:S02]  /*02e0*/  FENCE.VIEW.ASYNC.S ;  /* 0x00000000000073c6 */ /* 0x000e640000000000 */
[----:B-1----:R1:W2:Y:S01]  /*02f0*/  @UP1 SYNCS.EXCH.64 URZ, [UR6+0x30800], UR4 ;  /* 0x03080004063f15b2 */ /* 0x0022a20008000100 */
[----:B------:R-:W-:Y:S01]  /*0300*/  USEL UR38, UR38, 0x2, !UP0 ;  /* 0x0000000226267887 */ /* 0x000fe2000c000000 */
[----:B------:R-:W-:Y:S11]  /*0310*/  @P1 BRA `(.L_x_1104) ;  /* 0x0000000000481947 */ /* 0x000ff60003800000 */
[----:B-1----:R-:W1:Y:S01]  /*0320*/  S2UR UR5, SR_CgaCtaId ;  /* 0x00000000000579c3 */ /* 0x002e620000008800 */
        /* <DEDUP_REMOVED lines=15> */
[----:B------:R3:W1:Y:S02]  /*0420*/  SYNCS.EXCH.64 URZ, [UR8+0x30828], UR4 ;  /* 0x03082804083f75b2 */ /* 0x0006640008000100 */
[----:B---3--:R-:W-:Y:S01]  /*0430*/  NOP ;  /* 0x0000000000007918 */ /* 0x008fe20000000000 */
.L_x_1104:
        /* <DEDUP_REMOVED lines=22> */
.L_x_1105:
[----:B------:R-:W-:Y:S01]  /*05a0*/  PLOP3.LUT P0, PT, PT, PT, UP0, 0x80, 0x0 ;  /* 0x000000000000781c */ /* 0x000fe20003f0f008 */
[----:B------:R-:W-:Y:S01]  /*05b0*/  NOP ;  /* 0x0000000000007918 */ /* 0x000fe20000000000 */
[----:B------:R-:W-:Y:S01]  /*05c0*/  BSSY B6, `(.L_x_1106) ;  /* 0x0000987000067945 */ /* 0x000fe20003800000 */
[----:B-12-4-:R-:W-:Y:S10]  /*05d0*/  BAR.SYNC.DEFER_BLOCKING 0x0 ;  /* 0x0000000000007b1d */ /* 0x016ff40000010000 */
[----:B------:R-:W-:Y:S05]  /*05e0*/  @!P0 BRA `(.L_x_1107) ;  /* 0x00000068007c8947 */ /* 0x000fea0003800000 */
.L_x_1108:
        /* <DEDUP_REMOVED lines=14> */
[----:B------:R-:W1:Y:S01]  /*06d0*/  S2UR UR39, SR_CTAID.X ;  /* 0x00000000002779c3 */ /* 0x000e620000002500 */
[----:B------:R-:W-:Y:S01]  /*06e0*/  ULDC UR7, c[0x0][0x280] ;  /* 0x0000a00000077ab9 */ /* 0x000fe20000000800 */
[----:B------:R-:W-:Y:S01]  /*06f0*/  ULDC UR6, c[0x0][0x290] ;  /* 0x0000a40000067ab9 */ /* 0x000fe20000000800 */
[----:B------:R-:W-:Y:S01]  /*0700*/  ULDC UR4, c[0x0][0x74c] ;  /* 0x0001d30000047ab9 */ /* 0x000fe20000000800 */
        /* <DEDUP_REMOVED lines=20> */
[----:B-1----:R-:W-:Y:S02]  /*0850*/  ULEA UR5, UR39, UR7, 0x7 ;  /* 0x0000000727057291 */ /* 0x002fe4000f8e383f */
[----:B------:R-:W-:Y:S02]  /*0860*/  ISETP.LE.AND P1, PT, RZ, UR39, PT ;  /* 0x00000027ff007c0c */ /* 0x000fe4000bf23270 */
[----:B------:R-:W-:-:S02]  /*0870*/  CS2R R48, SRZ ;  /* 0x0000000000307805 */ /* 0x000fc4000001ff00 */
[----:B------:R-:W-:Y:S01]  /*0880*/  CS2R R46, SRZ ;  /* 0x00000000002e7805 */ /* 0x000fe2000001ff00 */
[----:B------:R-:W-:Y:S01]  /*0890*/  UIADD3 UR4, -UR4, UR5, -UR6 ;  /* 0x0000000504047290 */ /* 0x000fe2000fffe906 */
[----:B------:R-:W-:Y:S02]  /*08a0*/  CS2R R44, SRZ ;  /* 0x00000000002c7805 */ /* 0x000fe4000001ff00 */
[----:B------:R-:W-:Y:S02]  /*08b0*/  CS2R R42, SRZ ;  /* 0x00000000002a7805 */ /* 0x000fe4000001ff00 */
[----:B------:R-:W-:Y:S01]  /*08c0*/  CS2R R40, SRZ ;  /* 0x0000000000287805 */ /* 0x000fe2000001ff00 */
[----:B------:R-:W-:Y:S01]  /*08d0*/  USHF.R.S32.HI UR5, URZ, 0x1f, UR4 ;  /* 0x0000001f3f057899 */ /* 0x000fe20008011404 */
[----:B------:R-:W-:Y:S02]  /*08e0*/  CS2R R38, SRZ ;  /* 0x0000000000267805 */ /* 0x000fe4000001ff00 */
[----:B------:R-:W-:-:S02]  /*08f0*/  CS2R R36, SRZ ;  /* 0x0000000000247805 */ /* 0x000fc4000001ff00 */
[----:B------:R-:W-:Y:S01]  /*0900*/  CS2R R34, SRZ ;  /* 0x0000000000227805 */ /* 0x000fe2000001ff00 */
[----:B------:R-:W-:Y:S01]  /*0910*/  ULEA.HI UR5, UR5, UR4, URZ, 0x6 ;  /* 0x0000000405057291 */ /* 0x000fe2000f8f303f */
[----:B------:R-:W-:Y:S01]  /*0920*/  CS2R R32, SRZ ;  /* 0x0000000000207805 */ /* 0x000fe2000001ff00 */
[----:B------:R-:W-:Y:S01]  /*0930*/  UIADD3 UR4, UR7, 0x3f, URZ ;  /* 0x0000003f07047890 */ /* 0x000fe2000fffe03f */
[----:B------:R-:W-:Y:S01]  /*0940*/  CS2R R30, SRZ ;  /* 0x00000000001e7805 */ /* 0x000fe2000001ff00 */
[----:B------:R-:W-:Y:S01]  /*0950*/  USHF.R.S32.HI UR6, URZ, 0x6, UR5 ;  /* 0x000000063f067899 */ /* 0x000fe20008011405 */
[----:B------:R-:W-:Y:S01]  /*0960*/  CS2R R28, SRZ ;  /* 0x00000000001c7805 */ /* 0x000fe2000001ff00 */
[----:B------:R-:W-:Y:S01]  /*0970*/  USHF.R.S32.HI UR5, URZ, 0x1f, UR4 ;  /* 0x0000001f3f057899 */ /* 0x000fe20008011404 */
[----:B------:R-:W-:Y:S01]  /*0980*/  CS2R R26, SRZ ;  /* 0x00000000001a7805 */ /* 0x000fe2000001ff00 */
[----:B------:R-:W-:Y:S01]  /*0990*/  UISETP.LT.AND UP0, UPT, URZ, UR6, UPT ;  /* 0x000000063f00728c */ /* 0x000fe2000bf01270 */
[----:B------:R-:W-:Y:S01]  /*09a0*/  CS2R R24, SRZ ;  /* 0x0000000000187805 */ /* 0x000fe2000001ff00 */
[----:B------:R-:W-:Y:S01]  /*09b0*/  ULEA.HI UR5, UR5, UR4, URZ, 0x6 ;  /* 0x0000000405057291 */ /* 0x000fe2000f8f303f */
[----:B------:R-:W-:Y:S01]  /*09c0*/  CS2R R150, SRZ ;  /* 0x0000000000967805 */ /* 0x000fe2000001ff00 */
[----:B------:R-:W-:Y:S01]  /*09d0*/  USEL UR37, URZ, UR6, !UP0 ;  /* 0x000000063f257287 */ /* 0x000fe2000c000000 */
[----:B------:R-:W-:Y:S01]  /*09e0*/  CS2R R148, SRZ ;  /* 0x0000000000947805 */ /* 0x000fe2000001ff00 */
[----:B------:R-:W-:Y:S01]  /*09f0*/  USHF.R.S32.HI UR36, URZ, 0x6, UR5 ;  /* 0x000000063f247899 */ /* 0x000fe20008011405 */
        /* <DEDUP_REMOVED lines=24> */
[----:B------:R-:W-:Y:S01]  /*0b80*/  IMAD.MOV.U32 R99, RZ, RZ, RZ ;  /* 0x000000ffff637224 */ /* 0x000fe200078e00ff */
[----:B------:R-:W-:Y:S06]  /*0b90*/  @!P1 BRA `(.L_x_1110) ;  /* 0x0000000000289947 */ /* 0x000fec0003800000 */
[----:B------:R-:W-:Y:S01]  /*0ba0*/  ULEA UR4, UR39, UR7, 0x7 ;  /* 0x0000000727047291 */ /* 0x000fe2000f8e383f */
[----:B------:R-:W-:-:S03]  /*0bb0*/  ULDC UR5, c[0x0][0x290] ;  /* 0x0000a40000057ab9 */ /* 0x000fc60000000800 */
[----:B------:R-:W-:-:S03]  /*0bc0*/  UIADD3 UR4, -UR5, 0xbf, UR4 ;  /* 0x000000bf05047890 */ /* 0x000fc6000fffe104 */
[----:B------:R-:W-:Y:S02]  /*0bd0*/  ULDC UR5, c[0x0][0x748] ;  /* 0x0001d20000057ab9 */ /* 0x000fe40000000800 */
[----:B------:R-:W-:-:S04]  /*0be0*/  UIADD3 UR4, UR4, UR5, URZ ;  /* 0x0000000504047290 */ /* 0x000fc8000fffe03f */
[----:B------:R-:W-:-:S04]  /*0bf0*/  USHF.R.S32.HI UR5, URZ, 0x1f, UR4 ;  /* 0x0000001f3f057899 */ /* 0x000fc80008011404 */
[----:B------:R-:W-:-:S04]  /*0c00*/  ULEA.HI UR5, UR5, UR4, URZ, 0x6 ;  /* 0x0000000405057291 */ /* 0x000fc8000f8f303f */
[----:B------:R-:W-:-:S04]  /*0c10*/  USHF.R.S32.HI UR5, URZ, 0x6, UR5 ;  /* 0x000000063f057899 */ /* 0x000fc80008011405 */
[----:B------:R-:W-:-:S04]  /*0c20*/  UISETP.LT.AND UP0, UPT, UR36, UR5, UPT ;  /* 0x000000052400728c */ /* 0x000fc8000bf01270 */
[----:B------:R-:W-:-:S12]  /*0c30*/  USEL UR36, UR36, UR5, UP0 ;  /* 0x0000000524247287 */ /* 0x000fd80008000000 */
.L_x_1110:
[----:B------:R-:W-:Y:S01]  /*0c40*/  UISETP.GT.AND UP0, UPT, UR36, UR37, UPT ;  /* 0x000000252400728c */ /* 0x000fe2000bf04270 */
[----:B------:R-:W-:Y:S01]  /*0c50*/  IMAD.MOV.U32 R98, RZ, RZ, RZ ;  /* 0x000000ffff627224 */ /* 0x000fe200078e00ff */
[----:B------:R-:W-:Y:S02]  /*0c60*/  CS2R R96, SRZ ;  /* 0x0000000000607805 */ /* 0x000fe4000001ff00 */
[----:B------:R-:W-:Y:S02]  /*0c70*/  CS2R R94, SRZ ;  /* 0x00000000005e7805 */ /* 0x000fe4000001ff00 */
[----:B------:R-:W-:Y:S02]  /*0c80*/  CS2R R92, SRZ ;  /* 0x00000000005c7805 */ /* 0x000fe4000001ff00 */
[----:B------:R-:W-:Y:S02]  /*0c90*/  CS2R R90, SRZ ;  /* 0x00000000005a7805 */ /* 0x000fe4000001ff00 */
[----:B------:R-:W-:-:S02]  /*0ca0*/  PLOP3.LUT P1, PT, PT, PT, UP0, 0x80, 0x0 ;  /* 0x000000000000781c */ /* 0x000fc40003f2f008 */
[----:B------:R-:W-:-:S11]  /*0cb0*/  CS2R R88, SRZ ;  /* 0x0000000000587805 */ /* 0x000fd6000001ff00 */
[----:B------:R-:W-:Y:S05]  /*0cc0*/  @!P1 BRA `(.L_x_1111) ;  /* 0x0000004000049947 */ /* 0x000fea0003800000 */
[----:B------:R-:W-:Y:S01]  /*0cd0*/  MOV R0, RZ ;  /* 0x000000ff00007202 */ /* 0x000fe20000000f00 */
[----:B------:R-:W-:Y:S01]  /*0ce0*/  ULDC UR40, c[0x0][0x280] ;  /* 0x0000a00000287ab9 */ /* 0x000fe20000000800 */
[----:B------:R-:W-:Y:S01]  /*0cf0*/  ULDC UR41, c[0x0][0x75c] ;  /* 0x0001d70000297ab9 */ /* 0x000fe20000000800 */
[----:B------:R-:W-:Y:S01]  /*0d00*/  ULDC UR42, c[0x0][0x744] ;  /* 0x0001d100002a7ab9 */ /* 0x000fe20000000800 */
        /* <DEDUP_REMOVED lines=18> */
.L_x_1113:
        /* <DEDUP_REMOVED lines=15> */
.L_x_1112:
        /* <DEDUP_REMOVED lines=22> */
.L_x_1115:
        /* <DEDUP_REMOVED lines=15> */
.L_x_1114:
        /* <DEDUP_REMOVED lines=8> */
.L_x_1220:
[----:B------:R-:W-:Y:S02]  /*11f0*/  SHF.L.U32 R8, RZ, 0x1f, RZ ;  /* 0x0000001fff087819 */ /* 0x000fe400000006ff */
[----:B--2---:R-:W-:Y:S02]  /*1200*/  LEA.HI R4, R14, R14, RZ, 0x1 ;  /* 0x0000000e0e047211 */ /* 0x004fe400078f08ff */
[----:B------:R-:W2:Y:S01]  /*1210*/  SYNCS.PHASECHK.TRANS64.TRYWAIT P0, [R16+URZ+0x30800], R8 ;  /* 0x03080008100075a7 */ /* 0x000ea2000800017f */
[----:B------:R-:W-:Y:S02]  /*1220*/  LOP3.LUT R7, R2, 0xffffff80, RZ, 0xc0, !PT ;  /* 0xffffff8002077812 */ /* 0x000fe400078ec0ff */
[----:B------:R-:W-:Y:S02]  /*1230*/  LOP3.LUT R5, R4, 0xfffffffe, RZ, 0xc0, !PT ;  /* 0xfffffffe04057812 */ /* 0x000fe400078ec0ff */
[CC--:B------:R-:W-:Y:S01]  /*1240*/  LEA.HI R4, R3.reuse, R0.reuse, RZ, 0x5 ;  /* 0x0000000003047211 */ /* 0x0c0fe200078f28ff */
[----:B------:R-:W-:Y:S01]  /*1250*/  IMAD.IADD R7, R0, 0x1, -R7 ;  /* 0x0000000100077824 */ /* 0x000fe200078e0a07 */
[CC--:B------:R-:W-:Y:S01]  /*1260*/  LEA.HI R9, R3.reuse, R0.reuse, RZ, 0x3 ;  /* 0x0000000003097211 */ /* 0x0c0fe200078f18ff */
[----:B------:R-:W-:Y:S01]  /*1270*/  IMAD.IADD R228, R14, 0x1, -R5 ;  /* 0x000000010ee47824 */ /* 0x000fe200078e0a05 */
[----:B------:R-:W-:Y:S01]  /*1280*/  LEA.HI R5, R3, R0, RZ, 0x4 ;  /* 0x0000000003057211 */ /* 0x000fe200078f20ff */
[----:B------:R-:W-:Y:S01]  /*1290*/  IMAD.SHL.U32 R3, R0, 0x40, RZ ;  /* 0x0000004000037824 */ /* 0x000fe200078e00ff */
[----:B------:R-:W-:-:S02]  /*12a0*/  SHF.R.S32.HI R2, RZ, 0x1f, R7 ;  /* 0x0000001fff027819 */ /* 0x000fc40000011407 */
[----:B------:R-:W-:Y:S02]  /*12b0*/  SHF.R.S32.HI R4, RZ, 0x5, R4 ;  /* 0x00000005ff047819 */ /* 0x000fe40000011404 */
[----:B------:R-:W-:Y:S02]  /*12c0*/  SHF.R.S32.HI R10, RZ, 0x4, R5 ;  /* 0x00000004ff0a7819 */ /* 0x000fe40000011405 */
[----:B------:R-:W-:Y:S01]  /*12d0*/  LEA.HI R0, R2, R7, RZ, 0x2 ;  /* 0x0000000702007211 */ /* 0x000fe200078f10ff */
[----:B------:R-:W-:Y:S01]  /*12e0*/  IMAD.SHL.U32 R6, R4, 0x10, RZ ;  /* 0x0000001004067824 */ /* 0x000fe200078e00ff */
[----:B------:R-:W-:Y:S02]  /*12f0*/  LEA.HI R11, R5, R10, RZ, 0x1 ;  /* 0x0000000a050b7211 */ /* 0x000fe400078f08ff */
[----:B------:R-:W-:Y:S02]  /*1300*/  LOP3.LUT R3, R3, 0x1c0, RZ, 0xc0, !PT ;  /* 0x000001c003037812 */ /* 0x000fe400078ec0ff */
[----:B------:R-:W-:-:S02]  /*1310*/  SHF.R.S32.HI R4, RZ, 0x2, R0 ;  /* 0x00000002ff047819 */ /* 0x000fc40000011400 */
[----:B------:R-:W-:Y:S01]  /*1320*/  SHF.R.S32.HI R5, RZ, 0x1f, R0 ;  /* 0x0000001fff057819 */ /* 0x000fe20000011400 */
[----:B--2---:R-:W-:Y:S06]  /*1330*/  @P0 BRA `(.L_x_1117) ;  /* 0x0000000000080947 */ /* 0x004fec0003800000 */
[----:B------:R-:W2:Y:S02]  /*1340*/  SYNCS.PHASECHK.TRANS64.TRYWAIT P0, [R16+URZ+0x30800], R8 ;  /* 0x03080008100075a7 */ /* 0x000ea4000800017f */
[----:B--2---:R-:W-:Y:S05]  /*1350*/  @!P0 BRA `(.L_x_1118) ;  /* 0x0000008800d88947 */ /* 0x004fea0003800000 */
.L_x_1117:
[----:B------:R-:W-:Y:S01]  /*1360*/  LEA.HI R5, R5, R4, RZ, 0x3 ;  /* 0x0000000405057211 */ /* 0x000fe200078f18ff */
[----:B------:R-:W3:Y:S01]  /*1370*/  S2R R14, SR_CgaCtaId ;  /* 0x00000000000e7919 */ /* 0x000ee20000008800 */
[----:B--2---:R-:W-:Y:S01]  /*1380*/  LOP3.LUT R8, R3, 0x30, R6, 0xf8, !PT ;  /* 0x0000003003087812 */ /* 0x004fe200078ef806 */
[----:B------:R-:W-:Y:S01]  /*1390*/  ULDC UR4, c[0x0][0x290] ;  /* 0x0000a40000047ab9 */ /* 0x000fe20000000800 */
[----:B------:R-:W-:Y:S01]  /*13a0*/  LOP3.LUT R5, R5, 0xfffffff8, RZ, 0xc0, !PT ;  /* 0xfffffff805057812 */ /* 0x000fe200078ec0ff */
[----:B------:R-:W2:Y:S01]  /*13b0*/  S2R R229, SR_CTAID.X ;  /* 0x0000000000e57919 */ /* 0x000ea20000002500 */
[----:B------:R-:W-:Y:S01]  /*13c0*/  LOP3.LUT R11, R11, 0x7ffffe, RZ, 0xc0, !PT ;  /* 0x007ffffe0b0b7812 */ /* 0x000fe200078ec0ff */
[----:B------:R-:W-:Y:S01]  /*13d0*/  UIMAD UR4, UR39, -0x80, UR4 ;  /* 0xffffff80270478a4 */ /* 0x000fe2000f8e0204 */
[C---:B------:R-:W-:Y:S01]  /*13e0*/  LEA.HI R6, R13.reuse, R13, RZ, 0x1 ;  /* 0x0000000d0d067211 */ /* 0x040fe200078f08ff */
[----:B------:R-:W-:Y:S01]  /*13f0*/  IMAD.IADD R5, R4, 0x1, -R5 ;  /* 0x0000000104057824 */ /* 0x000fe200078e0a05 */
[----:B------:R-:W-:Y:S01]  /*1400*/  LOP3.LUT R9, R8, 0x8, R9, 0xf8, !PT ;  /* 0x0000000808097812 */ /* 0x000fe200078ef809 */
[----:B------:R-:W-:Y:S01]  /*1410*/  IMAD.IADD R11, R10, 0x1, -R11 ;  /* 0x000000010a0b7824 */ /* 0x000fe200078e0a0b */
[----:B------:R-:W-:Y:S01]  /*1420*/  LEA.HI R4, R2, R7, RZ, 0x5 ;  /* 0x0000000702047211 */ /* 0x000fe200078f28ff */
[----:B------:R-:W-:Y:S01]  /*1430*/  IMAD.SHL.U32 R2, R13, 0x1000, RZ ;  /* 0x000010000d027824 */ /* 0x000fe200078e00ff */
[----:B------:R-:W-:-:S02]  /*1440*/  SHF.R.U32.HI R8, RZ, 0x3, R3 ;  /* 0x00000003ff087819 */ /* 0x000fc40000011603 */
[----:B------:R-:W-:Y:S02]  /*1450*/  CS2R R86, SRZ ;  /* 0x0000000000567805 */ /* 0x000fe4000001ff00 */
[----:B------:R-:W-:Y:S01]  /*1460*/  LOP3.LUT R6, R6, 0x3fffffe, RZ, 0xc0, !PT ;  /* 0x03fffffe06067812 */ /* 0x000fe200078ec0ff */
[----:B------:R-:W-:Y:S01]  /*1470*/  IMAD R11, R11, 0x200, R2 ;  /* 0x000002000b0b7824 */ /* 0x000fe200078e0202 */
[----:B------:R-:W-:Y:S02]  /*1480*/  LOP3.LUT R0, R0, 0x7ffffffc, RZ, 0xc0, !PT ;  /* 0x7ffffffc00007812 */ /* 0x000fe400078ec0ff */
[----:B------:R-:W-:Y:S02]  /*1490*/  CS2R R84, SRZ ;  /* 0x0000000000547805 */ /* 0x000fe4000001ff00 */
[----:B------:R-:W-:Y:S01]  /*14a0*/  LOP3.LUT R8, R9, R8, RZ, 0x3c, !PT ;  /* 0x0000000809087212 */ /* 0x000fe200078e3cff */
[----:B------:R-:W-:Y:S01]  /*14b0*/  IMAD.IADD R3, R13, 0x1, -R6 ;  /* 0x000000010d037824 */ /* 0x000fe200078e0a06 */
[----:B------:R-:W-:Y:S01]  /*14c0*/  SHF.R.S32.HI R4, RZ, 0x5, R4 ;  /* 0x00000005ff047819 */ /* 0x000fe20000011404 */
[C---:B------:R-:W-:Y:S01]  /*14d0*/  IMAD R6, R7.reuse, 0x4, R2 ;  /* 0x0000000407067824 */ /* 0x040fe200078e0202 */
[----:B------:R-:W-:Y:S01]  /*14e0*/  MOV R12, 0x400 ;  /* 0x00000400000c7802 */ /* 0x000fe20000000f00 */
[----:B------:R-:W-:Y:S01]  /*14f0*/  IMAD.IADD R0, R7, 0x1, -R0 ;  /* 0x0000000107007824 */ /* 0x000fe200078e0a00 */
[----:B------:R-:W-:Y:S01]  /*1500*/  CS2R R82, SRZ ;  /* 0x0000000000527805 */ /* 0x000fe2000001ff00 */
[----:B------:R-:W-:Y:S01]  /*1510*/  IMAD.IADD R7, R8, 0x1, R11 ;  /* 0x0000000108077824 */ /* 0x000fe200078e020b */
[----:B------:R-:W-:Y:S01]  /*1520*/  CS2R R80, SRZ ;  /* 0x0000000000507805 */ /* 0x000fe2000001ff00 */
[----:B------:R-:W-:Y:S01]  /*1530*/  IMAD R4, R4, 0x10, R5 ;  /* 0x0000001004047824 */ /* 0x000fe200078e0205 */
[----:B------:R-:W-:-:S02]  /*1540*/  CS2R R78, SRZ ;  /* 0x00000000004e7805 */ /* 0x000fc4000001ff00 */
[----:B------:R-:W-:Y:S01]  /*1550*/  CS2R R76, SRZ ;  /* 0x00000000004c7805 */ /* 0x000fe2000001ff00 */
[----:B------:R4:W-:Y:S01]  /*1560*/  STL [R1+0x8], R7 ;  /* 0x0000080701007387 */ /* 0x0009e20000100800 */
[----:B------:R-:W-:Y:S01]  /*1570*/  IMAD R2, R3, 0x40, R4 ;  /* 0x0000004003027824 */ /* 0x000fe200078e0204 */
[----:B---3--:R-:W-:Y:S02]  /*1580*/  LEA R12, R14, R12, 0x18 ;  /* 0x0000000c0e0c7211 */ /* 0x008fe400078ec0ff */
[----:B------:R-:W-:Y:S02]  /*1590*/  CS2R R4, SRZ ;  /* 0x0000000000047805 */ /* 0x000fe4000001ff00 */
[----:B------:R-:W-:Y:S01]  /*15a0*/  CS2R R74, SRZ ;  /* 0x00000000004a7805 */ /* 0x000fe2000001ff00 */
[----:B--2---:R-:W-:Y:S01]  /*15b0*/  IMAD R229, R229, -0x80, -R2 ;  /* 0xffffff80e5e57824 */ /* 0x004fe200078e0a02 */
        /* <DEDUP_REMOVED lines=56> */
[----:B------:R-:W-:Y:S01]  /*1940*/  CS2R R88, SRZ ;  /* 0x0000000000587805 */ /* 0x000fe2000001ff00 */
[----:B------:R-:W-:Y:S01]  /*1950*/  IMAD R3, R6, 0x4, R12 ;  /* 0x0000000406037824 */ /* 0x000fe200078e020c */
[----:B------:R-:W-:Y:S01]  /*1960*/  IADD3 R2, -R2, UR4, RZ ;  /* 0x0000000402027c10 */ /* 0x000fe2000fffe1ff */
[----:B----4-:R-:W-:-:S07]  /*1970*/  IMAD.SHL.U32 R230, R0, 0x2, RZ ;  /* 0x0000000200e67824 */ /* 0x010fce00078e00ff */
.L_x_1129:
[----:B------:R-:W-:Y:S01]  /*1980*/  IMAD.U32 R0, RZ, RZ, UR38 ;  /* 0x00000026ff007e24 */ /* 0x000fe2000f8e00ff */
[----:B------:R-:W-:Y:S05]  /*1990*/  YIELD ;  /* 0x0000000000007946 */ /* 0x000fea0003800000 */
[----:B------:R-:W-:-:S04]  /*19a0*/  LOP3.LUT R0, R0, 0x1, RZ, 0xfc, !PT ;  /* 0x0000000100007812 */ /* 0x000fc800078efcff */
[----:B------:R-:W-:-:S13]  /*19b0*/  ISETP.NE.AND P6, PT, R0, 0x3, PT ;  /* 0x000000030000780c */ /* 0x000fda0003fc5270 */
[----:B-1----:R-:W-:Y:S05]  /*19c0*/  @!P6 BRA `(.L_x_1119) ;  /* 0x000000000004e947 */ /* 0x002fea0003800000 */
[----:B------:R-:W-:Y:S01]  /*19d0*/  BPT.TRAP 0x1 ;  /* 0x000000040000795c */ /* 0x000fe20000300000 */
.L_x_1119:
[----:B------:R-:W2:Y:S01]  /*19e0*/  S2R R6, SR_CgaCtaId ;  /* 0x0000000000067919 */ /* 0x000ea20000008800 */
[----:B------:R-:W-:Y:S02]  /*19f0*/  MOV R0, 0x400 ;  /* 0x0000040000007802 */ /* 0x000fe40000000f00 */
[----:B------:R-:W-:Y:S02]  /*1a00*/  SHF.L.U32 R191, R5, 0x1f, RZ ;  /* 0x0000001f05bf7819 */ /* 0x000fe400000006ff */
[----:B--2---:R-:W-:-:S05]  /*1a10*/  LEA R0, R6, R0, 0x18 ;  /* 0x0000000006007211 */ /* 0x004fca00078ec0ff */
[----:B------:R-:W-:-:S04]  /*1a20*/  IMAD R0, R4, 0x8, R0 ;  /* 0x0000000804007824 */ /* 0x000fc800078e0200 */
[----:B------:R2:W3:Y:S01]  /*1a30*/  SYNCS.PHASECHK.TRANS64.TRYWAIT P0, [R0+URZ+0x30810], R191 ;  /* 0x030810bf000075a7 */ /* 0x0004e2000800017f */
[----:B------:R-:W-:Y:S05]  /*1a40*/  @!P6 BRA `(.L_x_1120) ;  /* 0x000000000004e947 */ /* 0x000fea0003800000 */
[----:B------:R-:W-:Y:S01]  /*1a50*/  BPT.TRAP 0x1 ;  /* 0x000000040000795c */ /* 0x000fe20000300000 */
.L_x_1120:
[----:B---3--:R-:W-:Y:S05]  /*1a60*/  @P0 BRA `(.L_x_1121) ;  /* 0x0000000000080947 */ /* 0x008fea0003800000 */
[----:B------:R-:W3:Y:S02]  /*1a70*/  SYNCS.PHASECHK.TRANS64.TRYWAIT P0, [R0+URZ+0x30810], R191 ;  /* 0x030810bf000075a7 */ /* 0x000ee4000800017f */
[----:B---3--:R-:W-:Y:S05]  /*1a80*/  @!P0 BRA `(.L_x_1122) ;  /* 0x00000084002c8947 */ /* 0x008fea0003800000 */
.L_x_1121:
[----:B------:R-:W-:Y:S05]  /*1a90*/  WARPSYNC.ALL ;  /* 0x0000000000007948 */ /* 0x000fea0003800000 */
[----:B------:R-:W4:Y:S01]  /*1aa0*/  S2R R209, SR_CgaCtaId ;  /* 0x0000000000d17919 */ /* 0x000f220000008800 */
[----:B------:R-:W-:Y:S01]  /*1ab0*/  MOV R208, 0x400 ;  /* 0x0000040000d07802 */ /* 0x000fe20000000f00 */
[----:B------:R-:W-:Y:S01]  /*1ac0*/  WARPGROUP.ARRIVE ;  /* 0x00000000000079c5 */ /* 0x000fe20000000000 */
[----:B------:R-:W-:Y:S01]  /*1ad0*/  R2UR UR9, R4 ;  /* 0x00000000040972ca */ /* 0x000fe200000e0000 */
[----:B------:R-:W-:Y:S01]  /*1ae0*/  UMOV UR11, 0x40000040 ;  /* 0x40000040000b7882 */ /* 0x000fe20000000000 */
[----:B----4-:R-:W-:-:S04]  /*1af0*/  LEA R208, R209, R208, 0x18 ;  /* 0x000000d0d1d07211 */ /* 0x010fc800078ec0ff */
[----:B------:R-:W-:Y:S01]  /*1b00*/  R2UR UR4, R208 ;  /* 0x00000000d00472ca */ /* 0x000fe200000e0000 */
[----:B------:R-:W-:-:S05]  /*1b10*/  IMAD R6, R228, 0x2000, R208 ;  /* 0x00002000e4067824 */ /* 0x000fca00078e02d0 */
[----:B------:R-:W-:Y:S01]  /*1b20*/  R2UR UR5, R6 ;  /* 0x00000000060572ca */ /* 0x000fe200000e0000 */
[----:B------:R-:W-:-:S04]  /*1b30*/  IMAD R6, R4, 0x40, R230 ;  /* 0x0000004004067824 */ /* 0x000fc800078e02e6 */
[----:B------:R-:W-:Y:S02]  /*1b40*/  IMAD R6, R6, 0x4, R208 ;  /* 0x0000000406067824 */ /* 0x000fe400078e02d0 */
[----:B------:R-:W-:-:S04]  /*1b50*/  UIADD3 UR4, UR4, 0x18000, URZ ;  /* 0x0001800004047890 */ /* 0x000fc8000fffe03f */
[----:B------:R-:W-:Y:S02]  /*1b60*/  USHF.R.U32.HI UR4, URZ, 0x4, UR4 ;  /* 0x000000043f047899 */ /* 0x000fe40008011604 */
[----:B------:R-:W-:Y:S02]  /*1b70*/  USHF.R.U32.HI UR6, URZ, 0x4, UR5 ;  /* 0x000000043f067899 */ /* 0x000fe40008011605 */
[----:B------:R-:W-:Y:S02]  /*1b80*/  ULOP3.LUT UR4, UR4, 0x3fff, URZ, 0xc0, !UPT ;  /* 0x00003fff04047892 */ /* 0x000fe4000f8ec03f */
[----:B------:R-:W-:Y:S02]  /*1b90*/  ULOP3.LUT UR6, UR6, 0x3fff, URZ, 0xc0, !UPT ;  /* 0x00003fff06067892 */ /* 0x000fe4000f8ec03f */
[----:B------:R-:W-:Y:S02]  /*1ba0*/  ULOP3.LUT UR8, UR4, 0x10000, URZ, 0xfc, !UPT ;  /* 0x0001000004087892 */ /* 0x000fe4000f8efc3f */
[----:B------:R-:W-:-:S02]  /*1bb0*/  ULOP3.LUT UR7, UR6, 0x10000, URZ, 0xfc, !UPT ;  /* 0x0001000006077892 */ /* 0x000fc4000f8efc3f */
[----:B------:R-:W-:-:S03]  /*1bc0*/  ULEA UR6, UR9, UR8, 0xa ;  /* 0x0000000809067291 */ /* 0x000fc6000f8e503f */
[----:B------:R-:W-:Y:S02]  /*1bd0*/  UMOV UR9, 0x40000040 ;  /* 0x4000004000097882 */ /* 0x000fe40000000000 */
[----:B------:R-:W-:Y:S02]  /*1be0*/  UMOV UR8, UR7 ;  /* 0x0000000700087c82 */ /* 0x000fe40008000000 */
        /* <DEDUP_REMOVED lines=62> */
.L_x_1123:
[----:B------:R1:W1:Y:S01]  /*1fd0*/  SYNCS.PHASECHK.TRANS64.TRYWAIT P0, [R0+URZ+0x30830], R191 ;  /* 0x030830bf000075a7 */ /* 0x000262000800017f */
[----:B------:R-:W-:Y:S05]  /*1fe0*/  @!P6 BRA `(.L_x_1124) ;  /* 0x000000000004e947 */ /* 0x000fea0003800000 */
[----:B------:R-:W-:Y:S01]  /*1ff0*/  BPT.TRAP 0x1 ;  /* 0x000000040000795c */ /* 0x000fe20000300000 */
.L_x_1124:
[----:B------:R-:W-:Y:S01]  /*2000*/  FMUL.FTZ R7, R152, UR41 ;  /* 0x0000002998077c20 */ /* 0x000fe20008410000 */
[----:B------:R-:W-:Y:S01]  /*2010*/  FMUL.FTZ R8, R153, UR41 ;  /* 0x0000002999087c20 */ /* 0x000fe20008410000 */
[----:B------:R-:W-:Y:S01]  /*2020*/  FMUL.FTZ R9, R154, UR41 ;  /* 0x000000299a097c20 */ /* 0x000fe20008410000 */
[----:B------:R-:W2:Y:S01]  /*2030*/  LDC.64 R152, c[0x0][0x748] ;  /* 0x0001d200ff987b82 */ /* 0x000ea20000000a00 */
[----:B------:R-:W-:Y:S01]  /*2040*/  FMUL.FTZ R10, R155, UR41 ;  /* 0x000000299b0a7c20 */ /* 0x000fe20008410000 */
[----:B------:R-:W-:Y:S01]  /*2050*/  FMUL.FTZ R11, R156, UR41 ;  /* 0x000000299c0b7c20 */ /* 0x000fe20008410000 */
[----:B------:R-:W-:Y:S01]  /*2060*/  FMUL.FTZ R12, R157, UR41 ;  /* 0x000000299d0c7c20 */ /* 0x000fe20008410000 */
[----:B-1----:R-:W-:Y:S01]  /*2070*/  FMUL.FTZ R13, R158, UR41 ;  /* 0x000000299e0d7c20 */ /* 0x002fe20008410000 */
        /* <DEDUP_REMOVED lines=16> */
[----:B------:R-:W1:Y:S01]  /*2180*/  MUFU.TANH R7, R7 ;  /* 0x0000000700077308 */ /* 0x000e620000002400 */
[----:B------:R-:W-:Y:S01]  /*2190*/  FMUL.FTZ R190, R175, UR41 ;  /* 0x00000029afbe7c20 */ /* 0x000fe20008410000 */
[----:B------:R-:W-:-:S06]  /*21a0*/  VIADD R154, R208, 0x20000 ;  /* 0x00020000d09a7836 */ /* 0x000fcc0000000000 */
[----:B------:R-:W1:Y:S08]  /*21b0*/  MUFU.TANH R8, R8 ;  /* 0x0000000800087308 */ /* 0x000e700000002400 */
        /* <DEDUP_REMOVED lines=20> */
[----:B------:R-:W1:Y:S01]  /*2300*/  MUFU.TANH R189, R189 ;  /* 0x000000bd00bd7308 */ /* 0x000e620000002400 */
[----:B--2---:R-:W-:Y:S05]  /*2310*/  @P0 BRA `(.L_x_1125) ;  /* 0x0000000000080947 */ /* 0x004fea0003800000 */
[----:B------:R-:W2:Y:S02]  /*2320*/  SYNCS.PHASECHK.TRANS64.TRYWAIT P0, [R0+URZ+0x30830], R191 ;  /* 0x030830bf000075a7 */ /* 0x000ea4000800017f */
[----:B--2---:R-:W-:Y:S05]  /*2330*/  @!P0 BRA `(.L_x_1126) ;  /* 0x0000007c00148947 */ /* 0x004fea0003800000 */
.L_x_1125:
[----:B------:R-:W-:Y:S01]  /*2340*/  SHF.R.U32.HI R154, RZ, 0x4, R154 ;  /* 0x00000004ff9a7819 */ /* 0x000fe2000001169a */
[----:B------:R-:W-:Y:S01]  /*2350*/  ULEA UR6, UR37, -UR40, 0x6 ;  /* 0x8000002825067291 */ /* 0x000fe2000f8e303f */
[C---:B------:R-:W-:Y:S01]  /*2360*/  ISETP.GT.AND P2, PT, R229.reuse, RZ, PT ;  /* 0x000000ffe500720c */ /* 0x040fe20003f44270 */
[----:B------:R-:W4:Y:S01]  /*2370*/  MUFU.TANH R190, R190 ;  /* 0x000000be00be7308 */ /* 0x000f220000002400 */
[----:B--23--:R-:W-:Y:S01]  /*2380*/  LOP3.LUT R191, R154, 0x3fff, RZ, 0xc0, !PT ;  /* 0x00003fff9abf7812 */ /* 0x00cfe200078ec0ff */
[----:B------:R-:W-:Y:S01]  /*2390*/  FMUL.FTZ R236, R178, UR41 ;  /* 0x00000029b2ec7c20 */ /* 0x000fe20008410000 */
[----:B------:R-:W-:Y:S01]  /*23a0*/  ISETP.GT.AND P0, PT, R229, 0x8, PT ;  /* 0x00000008e500780c */ /* 0x000fe20003f04270 */
[----:B------:R-:W-:Y:S01]  /*23b0*/  FMUL.FTZ R237, R177, UR41 ;  /* 0x00000029b1ed7c20 */ /* 0x000fe20008410000 */
[----:B------:R-:W-:Y:S01]  /*23c0*/  LOP3.LUT R155, R191, 0x10000, RZ, 0xfc, !PT ;  /* 0x00010000bf9b7812 */ /* 0x000fe200078efcff */
[----:B------:R-:W-:Y:S01]  /*23d0*/  FMUL.FTZ R176, R176, UR41 ;  /* 0x00000029b0b07c20 */ /* 0x000fe20008410000 */
[C---:B------:R-:W-:Y:S01]  /*23e0*/  IADD3 R154, R2.reuse, UR6, R230 ;  /* 0x00000006029a7c10 */ /* 0x040fe2000fffe0e6 */
[----:B------:R-:W-:Y:S01]  /*23f0*/  FMUL.FTZ R235, R179, UR41 ;  /* 0x00000029b3eb7c20 */ /* 0x000fe20008410000 */
[----:B------:R-:W-:Y:S01]  /*2400*/  ISETP.GT.AND P3, PT, R2, 0x8, PT ;  /* 0x000000080200780c */ /* 0x000fe20003f64270 */
[----:B------:R-:W-:Y:S01]  /*2410*/  IMAD R155, R4, 0x400, R155 ;  /* 0x00000400049b7824 */ /* 0x000fe200078e029b */
[--C-:B------:R-:W-:Y:S01]  /*2420*/  IADD3 R160, RZ, -R154, -R153.reuse ;  /* 0x8000009affa07210 */ /* 0x100fe20007ffe899 */
[----:B------:R2:W-:Y:S01]  /*2430*/  STL [R1+0xc], R0 ;  /* 0x00000c0001007387 */ /* 0x0005e20000100800 */
[----:B------:R-:W-:Y:S01]  /*2440*/  ISETP.GT.AND P1, PT, R2, RZ, PT ;  /* 0x000000ff0200720c */ /* 0x000fe20003f24270 */
[----:B------:R-:W-:Y:S01]  /*2450*/  MUFU.TANH R236, R236 ;  /* 0x000000ec00ec7308 */ /* 0x000fe20000002400 */
[----:B------:R-:W-:Y:S01]  /*2460*/  R2UR UR6, R155 ;  /* 0x000000009b0672ca */ /* 0x000fe200000e0000 */
[----:B------:R-:W-:Y:S01]  /*2470*/  UIADD3 UR5, UR5, 0x8000, URZ ;  /* 0x0000800005057890 */ /* 0x000fe2000fffe03f */
[----:B------:R-:W-:Y:S01]  /*2480*/  IADD3 R155, -R154, 0x8, -R153 ;  /* 0x000000089a9b7810 */ /* 0x000fe20007ffe999 */
[C-C-:B------:R-:W-:Y:S01]  /*2490*/  IMAD.IADD R153, R152.reuse, 0x1, -R154.reuse ;  /* 0x0000000198997824 */ /* 0x140fe200078e0a9a */
[----:B------:R-:W-:Y:S01]  /*24a0*/  IADD3 R152, R152, 0x8, -R154 ;  /* 0x0000000898987810 */ /* 0x000fe20007ffe89a */
[----:B------:R-:W-:Y:S01]  /*24b0*/  USHF.R.U32.HI UR5, URZ, 0x4, UR5 ;  /* 0x000000043f057899 */ /* 0x000fe20008011605 */
[----:B------:R-:W-:Y:S01]  /*24c0*/  SEL R167, R155, 0x40, P3 ;  /* 0x000000409ba77807 */ /* 0x000fe20001800000 */
[----:B--2---:R-:W2:Y:S01]  /*24d0*/  MUFU.TANH R0, R176 ;  /* 0x000000b000007308 */ /* 0x004ea20000002400 */
[----:B------:R-:W-:Y:S01]  /*24e0*/  SEL R153, R153, 0x40, !P2 ;  /* 0x0000004099997807 */ /* 0x000fe20005000000 */
[----:B------:R-:W-:Y:S01]  /*24f0*/  ULOP3.LUT UR5, UR5, 0x3fff, URZ, 0xc0, !UPT ;  /* 0x00003fff05057892 */ /* 0x000fe2000f8ec03f */
[----:B------:R-:W-:Y:S01]  /*2500*/  SEL R168, R152, 0x40, !P0 ;  /* 0x0000004098a87807 */ /* 0x000fe20004000000 */
[----:B------:R-:W-:Y:S01]  /*2510*/  FMUL.FTZ R234, R180, UR41 ;  /* 0x00000029b4ea7c20 */ /* 0x000fe20008410000 */
[----:B------:R-:W-:Y:S01]  /*2520*/  SEL R160, R160, 0x40, P1 ;  /* 0x00000040a0a07807 */ /* 0x000fe20000800000 */
[----:B------:R-:W-:Y:S01]  /*2530*/  ULOP3.LUT UR5, UR5, 0x10000, URZ, 0xfc, !UPT ;  /* 0x0001000005057892 */ /* 0x000fe2000f8efc3f */
[C---:B------:R-:W-:Y:S01]  /*2540*/  ISETP.GE.AND P0, PT, R153.reuse, RZ, PT ;  /* 0x000000ff9900720c */ /* 0x040fe20003f06270 */
[----:B------:R-:W3:Y:S01]  /*2550*/  MUFU.TANH R237, R237 ;  /* 0x000000ed00ed7308 */ /* 0x000ee20000002400 */
[----:B------:R-:W-:Y:S01]  /*2560*/  ISETP.GE.AND P3, PT, R153, 0x8, PT ;  /* 0x000000089900780c */ /* 0x000fe20003f66270 */
[----:B------:R-:W-:Y:S01]  /*2570*/  FMUL.FTZ R233, R181, UR41 ;  /* 0x00000029b5e97c20 */ /* 0x000fe20008410000 */
[----:B------:R-:W-:Y:S01]  /*2580*/  ISETP.GE.AND P1, PT, R168, RZ, PT ;  /* 0x000000ffa800720c */ /* 0x000fe20003f26270 */
[----:B------:R-:W-:Y:S01]  /*2590*/  FMUL.FTZ R232, R182, UR41 ;  /* 0x00000029b6e87c20 */ /* 0x000fe20008410000 */
[----:B------:R-:W-:Y:S01]  /*25a0*/  ISETP.GE.AND P2, PT, R168, 0x8, PT ;  /* 0x00000008a800780c */ /* 0x000fe20003f46270 */
[----:B------:R-:W-:Y:S01]  /*25b0*/  FMUL.FTZ R231, R183, UR41 ;  /* 0x00000029b7e77c20 */ /* 0x000fe20008410000 */
[C---:B------:R-:W-:Y:S01]  /*25c0*/  ISETP.GT.OR P0, PT, R160.reuse, RZ, !P0 ;  /* 0x000000ffa000720c */ /* 0x040fe20004704670 */
[----:B------:R-:W3:Y:S01]  /*25d0*/  MUFU.TANH R235, R235 ;  /* 0x000000eb00eb7308 */ /* 0x000ee20000002400 */
[----:B------:R-:W-:Y:S01]  /*25e0*/  ISETP.GT.OR P3, PT, R160, 0x8, !P3 ;  /* 0x00000008a000780c */ /* 0x000fe20005f64670 */
[----:B------:R-:W-:Y:S01]  /*25f0*/  UMOV UR10, UR6 ;  /* 0x00000006000a7c82 */ /* 0x000fe20008000000 */
[C---:B------:R-:W-:Y:S01]  /*2600*/  ISETP.GT.OR P1, PT, R167.reuse, RZ, !P1 ;  /* 0x000000ffa700720c */ /* 0x040fe20004f24670 */
[----:B------:R-:W-:Y:S01]  /*2610*/  UMOV UR11, 0x40000040 ;  /* 0x40000040000b7882 */ /* 0x000fe20000000000 */
[----:B------:R-:W-:Y:S01]  /*2620*/  ISETP.GT.OR P2, PT, R167, 0x8, !P2 ;  /* 0x00000008a700780c */ /* 0x000fe20005744670 */
[----:B------:R-:W-:Y:S01]  /*2630*/  UMOV UR8, UR5 ;  /* 0x0000000500087c82 */ /* 0x000fe20008000000 */
[----:B------:R-:W-:Y:S01]  /*2640*/  ISETP.GE.AND P4, PT, R153, 0x1, PT ;  /* 0x000000019900780c */ /* 0x000fe20003f86270 */
[----:B------:R-:W-:Y:S01]  /*2650*/  UMOV UR9, 0x40000040 ;  /* 0x4000004000097882 */ /* 0x000fe20000000000 */
[----:B------:R-:W-:Y:S01]  /*2660*/  ISETP.GE.AND P5, PT, R168, 0x1, PT ;  /* 0x00000001a800780c */ /* 0x000fe20003fa6270 */
[----:B------:R-:W3:Y:S01]  /*2670*/  MUFU.TANH R234, R234 ;  /* 0x000000ea00ea7308 */ /* 0x000ee20000002400 */
[----:B-1----:R-:W-:-:S02]  /*2680*/  FSEL R223, R7, -INF , !P0 ;  /* 0xff80000007df7808 */ /* 0x002fc40004000000 */
[C---:B------:R-:W-:Y:S01]  /*2690*/  FSEL R161, R11.reuse, -INF , !P3 ;  /* 0xff8000000ba17808 */ /* 0x040fe20005800000 */
[----:B------:R-:W-:Y:S01]  /*26a0*/  FFMA.FTZ R11, -R11, R11, 1 ;  /* 0x3f8000000b0b7423 */ /* 0x000fe2000001010b */
[----:B------:R-:W-:Y:S01]  /*26b0*/  ISETP.GE.AND P0, PT, R153, 0x9, PT ;  /* 0x000000099900780c */ /* 0x000fe20003f06270 */
[--C-:B------:R-:W-:Y:S01]  /*26c0*/  FFMA.FTZ R223, R223, UR42, -R202.reuse ;  /* 0x0000002adfdf7c23 */ /* 0x100fe200080108ca */
[----:B------:R-:W-:Y:S01]  /*26d0*/  FSEL R169, R9, -INF , !P1 ;  /* 0xff80000009a97808 */ /* 0x000fe20004800000 */
[----:B------:R-:W-:Y:S01]  /*26e0*/  MUFU.TANH R233, R233 ;  /* 0x000000e900e97308 */ /* 0x000fe20000002400 */
[----:B------:R-:W-:Y:S02]  /*26f0*/  ISETP.GE.AND P3, PT, R153, 0x11, PT ;  /* 0x000000119900780c */ /* 0x000fe40003f66270 */
[----:B------:R-:W-:Y:S01]  /*2700*/  ISETP.GE.AND P1, PT, R168, 0x9, PT ;  /* 0x00000009a800780c */ /* 0x000fe20003f26270 */
[----:B------:R-:W-:Y:S01]  /*2710*/  FFMA.FTZ R222, R169, UR42, -R202 ;  /* 0x0000002aa9de7c23 */ /* 0x000fe200080108ca */
[----:B------:R-:W-:Y:S01]  /*2720*/  FSEL R171, R13, -INF , !P2 ;  /* 0xff8000000dab7808 */ /* 0x000fe20005000000 */
[--C-:B------:R-:W-:Y:S01]  /*2730*/  FFMA.FTZ R202, R161, UR42, -R206.reuse ;  /* 0x0000002aa1ca7c23 */ /* 0x100fe200080108ce */
[----:B------:R-:W-:Y:S01]  /*2740*/  ISETP.GT.OR P4, PT, R160, 0x1, !P4 ;  /* 0x00000001a000780c */ /* 0x000fe20006784670 */
[----:B------:R-:W1:Y:S01]  /*2750*/  MUFU.TANH R232, R232 ;  /* 0x000000e800e87308 */ /* 0x000e620000002400 */
[----:B------:R-:W-:Y:S01]  /*2760*/  ISETP.GT.OR P5, PT, R167, 0x1, !P5 ;  /* 0x00000001a700780c */ /* 0x000fe20006fa4670 */
[----:B------:R-:W-:Y:S01]  /*2770*/  FFMA.FTZ R208, R171, UR42, -R206 ;  /* 0x0000002aabd07c23 */ /* 0x000fe200080108ce */
[----:B------:R-:W-:-:S02]  /*2780*/  ISETP.GE.AND P2, PT, R168, 0x11, PT ;  /* 0x00000011a800780c */ /* 0x000fc40003f46270 */
[C---:B------:R-:W-:Y:S02]  /*2790*/  ISETP.GT.OR P0, PT, R160.reuse, 0x9, !P0 ;  /* 0x00000009a000780c */ /* 0x040fe40004704670 */
[----:B------:R-:W-:Y:S01]  /*27a0*/  ISETP.GT.OR P3, PT, R160, 0x11, !P3 ;  /* 0x00000011a000780c */ /* 0x000fe20005f64670 */
[----:B------:R-:W1:Y:S01]  /*27b0*/  MUFU.TANH R231, R231 ;  /* 0x000000e700e77308 */ /* 0x000e620000002400 */
[C---:B------:R-:W-:Y:S02]  /*27c0*/  ISETP.GT.OR P1, PT, R167.reuse, 0x9, !P1 ;  /* 0x00000009a700780c */ /* 0x040fe40004f24670 */
[----:B------:R-:W-:Y:S02]  /*27d0*/  FSEL R162, R8, -INF , !P4 ;  /* 0xff80000008a27808 */ /* 0x000fe40006000000 */
[----:B------:R-:W-:Y:S02]  /*27e0*/  FSEL R170, R10, -INF , !P5 ;  /* 0xff8000000aaa7808 */ /* 0x000fe40006800000 */
[----:B------:R-:W-:Y:S01]  /*27f0*/  ISETP.GT.OR P2, PT, R167, 0x11, !P2 ;  /* 0x00000011a700780c */ /* 0x000fe20005744670 */
[--C-:B------:R-:W-:Y:S01]  /*2800*/  FFMA.FTZ R221, R162, UR42, -R203.reuse ;  /* 0x0000002aa2dd7c23 */ /* 0x100fe200080108cb */
[----:B------:R-:W-:Y:S01]  /*2810*/  ISETP.GE.AND P4, PT, R153, 0x10, PT ;  /* 0x000000109900780c */ /* 0x000fe20003f86270 */
[----:B------:R-:W-:Y:S01]  /*2820*/  FFMA.FTZ R203, R170, UR42, -R203 ;  /* 0x0000002aaacb7c23 */ /* 0x000fe200080108cb */
[----:B------:R-:W-:Y:S01]  /*2830*/  ISETP.GE.AND P5, PT, R168, 0x10, PT ;  /* 0x00000010a800780c */ /* 0x000fe20003fa6270 */
[----:B------:R-:W-:Y:S01]  /*2840*/  MUFU.EX2 R208, R208 ;  /* 0x000000d000d07308 */ /* 0x000fe20000000800 */
[----:B------:R-:W-:-:S02]  /*2850*/  FSEL R164, R12, -INF , !P0 ;  /* 0xff8000000ca47808 */ /* 0x000fc40004000000 */
[----:B------:R-:W-:Y:S02]  /*2860*/  FSEL R166, R16, -INF , !P3 ;  /* 0xff80000010a67808 */ /* 0x000fe40005800000 */
[C---:B------:R-:W-:Y:S01]  /*2870*/  ISETP.GE.AND P0, PT, R153.reuse, 0x18, PT ;  /* 0x000000189900780c */ /* 0x040fe20003f06270 */
[--C-:B------:R-:W-:Y:S01]  /*2880*/  FFMA.FTZ R206, R164, UR42, -R207.reuse ;  /* 0x0000002aa4ce7c23 */ /* 0x100fe200080108cf */
[C---:B------:R-:W-:Y:S01]  /*2890*/  FSEL R172, R14.reuse, -INF , !P1 ;  /* 0xff8000000eac7808 */ /* 0x040fe20004800000 */
[----:B------:R-:W-:Y:S01]  /*28a0*/  FFMA.FTZ R14, -R14, R14, 1 ;  /* 0x3f8000000e0e7423 */ /* 0x000fe2000001010e */
[----:B------:R-:W-:Y:S02]  /*28b0*/  ISETP.GE.AND P3, PT, R153, 0x20, PT ;  /* 0x000000209900780c */ /* 0x000fe40003f66270 */
[----:B------:R-:W-:Y:S01]  /*28c0*/  ISETP.GE.AND P1, PT, R168, 0x18, PT ;  /* 0x00000018a800780c */ /* 0x000fe20003f26270 */
[----:B------:R-:W-:Y:S01]  /*28d0*/  FFMA.FTZ R209, R172, UR42, -R207 ;  /* 0x0000002aacd17c23 */ /* 0x000fe200080108cf */
[----:B------:R-:W-:Y:S01]  /*28e0*/  FSEL R174, R18, -INF , !P2 ;  /* 0xff80000012ae7808 */ /* 0x000fe20005000000 */
[----:B------:R-:W-:Y:S01]  /*28f0*/  MUFU.EX2 R206, R206 ;  /* 0x000000ce00ce7308 */ /* 0x000fe20000000800 */
[----:B------:R-:W-:Y:S01]  /*2900*/  ISETP.GT.OR P4, PT, R160, 0x10, !P4 ;  /* 0x00000010a000780c */ /* 0x000fe20006784670 */
[----:B------:R-:W-:Y:S01]  /*2910*/  FFMA.FTZ R18, -R18, R18, 1 ;  /* 0x3f80000012127423 */ /* 0x000fe20000010112 */
[----:B------:R-:W-:Y:S01]  /*2920*/  ISETP.GT.OR P5, PT, R167, 0x10, !P5 ;  /* 0x00000010a700780c */ /* 0x000fe20006fa4670 */
[----:B------:R-:W-:Y:S01]  /*2930*/  FFMA.FTZ R211, R174, UR42, -R205 ;  /* 0x0000002aaed37c23 */ /* 0x000fe200080108cd */
[----:B------:R-:W-:-:S02]  /*2940*/  ISETP.GE.AND P2, PT, R168, 0x20, PT ;  /* 0x00000020a800780c */ /* 0x000fc40003f46270 */
[C---:B------:R-:W-:Y:S01]  /*2950*/  ISETP.GT.OR P0, PT, R160.reuse, 0x18, !P0 ;  /* 0x00000018a000780c */ /* 0x040fe20004704670 */
[----:B------:R-:W-:Y:S01]  /*2960*/  MUFU.EX2 R209, R209 ;  /* 0x000000d100d17308 */ /* 0x000fe20000000800 */
[----:B------:R-:W-:Y:S02]  /*2970*/  ISETP.GT.OR P3, PT, R160, 0x20, !P3 ;  /* 0x00000020a000780c */ /* 0x000fe40005f64670 */
[----:B------:R-:W-:Y:S02]  /*2980*/  ISETP.GT.OR P1, PT, R167, 0x18, !P1 ;  /* 0x00000018a700780c */ /* 0x000fe40004f24670 */
[----:B------:R-:W-:Y:S02]  /*2990*/  FSEL R163, R15, -INF , !P4 ;  /* 0xff8000000fa37808 */ /* 0x000fe40006000000 */
[----:B------:R-:W-:Y:S01]  /*29a0*/  FSEL R173, R17, -INF , !P5 ;  /* 0xff80000011ad7808 */ /* 0x000fe20006800000 */
[----:B------:R-:W-:Y:S01]  /*29b0*/  MUFU.EX2 R211, R211 ;  /* 0x000000d300d37308 */ /* 0x000fe20000000800 */
[----:B------:R-:W-:Y:S01]  /*29c0*/  ISETP.GT.OR P2, PT, R167, 0x20, !P2 ;  /* 0x00000020a700780c */ /* 0x000fe20005744670 */
[--C-:B------:R-:W-:Y:S01]  /*29d0*/  FFMA.FTZ R207, R163, UR42, -R204.reuse ;  /* 0x0000002aa3cf7c23 */ /* 0x100fe200080108cc */
[----:B------:R-:W-:Y:S01]  /*29e0*/  ISETP.GE.AND P4, PT, R153, 0x19, PT ;  /* 0x000000199900780c */ /* 0x000fe20003f86270 */
[----:B------:R-:W-:Y:S01]  /*29f0*/  FFMA.FTZ R210, R173, UR42, -R204 ;  /* 0x0000002aadd27c23 */ /* 0x000fe200080108cc */
[----:B------:R-:W-:Y:S01]  /*2a00*/  ISETP.GE.AND P5, PT, R168, 0x19, PT ;  /* 0x00000019a800780c */ /* 0x000fe20003fa6270 */
[----:B------:R-:W-:Y:S01]  /*2a10*/  FFMA.FTZ R204, R166, UR42, -R205 ;  /* 0x0000002aa6cc7c23 */ /* 0x000fe200080108cd */
[----:B------:R-:W-:Y:S01]  /*2a20*/  FSEL R165, R19, -INF , !P0 ;  /* 0xff80000013a57808 */ /* 0x000fe20004000000 */
[----:B------:R-:W-:Y:S01]  /*2a30*/  MUFU.EX2 R207, R207 ;  /* 0x000000cf00cf7308 */ /* 0x000fe20000000800 */
[C---:B------:R-:W-:Y:S01]  /*2a40*/  FSEL R227, R23.reuse, -INF , !P3 ;  /* 0xff80000017e37808 */ /* 0x040fe20005800000 */
[----:B------:R-:W-:Y:S01]  /*2a50*/  FFMA.FTZ R23, -R23, R23, 1 ;  /* 0x3f80000017177423 */ /* 0x000fe20000010117 */
[----:B------:R-:W-:Y:S01]  /*2a60*/  ISETP.GE.AND P0, PT, R153, 0x21, PT ;  /* 0x000000219900780c */ /* 0x000fe20003f06270 */
[----:B------:R-:W-:Y:S01]  /*2a70*/  FFMA.FTZ R205, R165, UR42, -R198 ;  /* 0x0000002aa5cd7c23 */ /* 0x000fe200080108c6 */
[----:B------:R-:W-:Y:S01]  /*2a80*/  FSEL R159, R21, -INF , !P1 ;  /* 0xff800000159f7808 */ /* 0x000fe20004800000 */
[----:B------:R-:W-:Y:S01]  /*2a90*/  FFMA.FTZ R227, R227, UR42, -R200 ;  /* 0x0000002ae3e37c23 */ /* 0x000fe200080108c8 */
[----:B------:R-:W-:Y:S01]  /*2aa0*/  ISETP.GE.AND P3, PT, R153, 0x29, PT ;  /* 0x000000299900780c */ /* 0x000fe20003f66270 */
[----:B------:R-:W-:Y:S01]  /*2ab0*/  MUFU.EX2 R210, R210 ;  /* 0x000000d200d27308 */ /* 0x000fe20000000800 */
[----:B------:R-:W-:Y:S01]  /*2ac0*/  ISETP.GE.AND P1, PT, R168, 0x21, PT ;  /* 0x00000021a800780c */ /* 0x000fe20003f26270 */
[----:B------:R-:W-:Y:S01]  /*2ad0*/  FFMA.FTZ R198, R159, UR42, -R198 ;  /* 0x0000002a9fc67c23 */ /* 0x000fe200080108c6 */
[----:B------:R-:W-:-:S02]  /*2ae0*/  FSEL R157, R185, -INF , !P2 ;  /* 0xff800000b99d7808 */ /* 0x000fc40005000000 */
[----:B------:R-:W-:Y:S02]  /*2af0*/  ISETP.GT.OR P4, PT, R160, 0x19, !P4 ;  /* 0x00000019a000780c */ /* 0x000fe40006784670 */
[----:B------:R-:W-:Y:S01]  /*2b00*/  ISETP.GT.OR P5, PT, R167, 0x19, !P5 ;  /* 0x00000019a700780c */ /* 0x000fe20006fa4670 */
[----:B------:R-:W-:Y:S01]  /*2b10*/  FFMA.FTZ R224, R157, UR42, -R200 ;  /* 0x0000002a9de07c23 */ /* 0x000fe200080108c8 */
[----:B------:R-:W-:Y:S01]  /*2b20*/  ISETP.GE.AND P2, PT, R168, 0x29, PT ;  /* 0x00000029a800780c */ /* 0x000fe20003f46270 */
[----:B------:R-:W-:Y:S01]  /*2b30*/  MUFU.EX2 R204, R204 ;  /* 0x000000cc00cc7308 */ /* 0x000fe20000000800 */
[C---:B------:R-:W-:Y:S02]  /*2b40*/  ISETP.GT.OR P0, PT, R160.reuse, 0x21, !P0 ;  /* 0x00000021a000780c */ /* 0x040fe40004704670 */
[----:B------:R-:W-:Y:S02]  /*2b50*/  ISETP.GT.OR P3, PT, R160, 0x29, !P3 ;  /* 0x00000029a000780c */ /* 0x000fe40005f64670 */
[----:B------:R-:W-:-:S02]  /*2b60*/  ISETP.GT.OR P1, PT, R167, 0x21, !P1 ;  /* 0x00000021a700780c */ /* 0x000fc40004f24670 */
[----:B------:R-:W-:Y:S01]  /*2b70*/  FSEL R158, R20, -INF , !P4 ;  /* 0xff800000149e7808 */ /* 0x000fe20006000000 */
[----:B------:R-:W-:Y:S01]  /*2b80*/  MUFU.EX2 R205, R205 ;  /* 0x000000cd00cd7308 */ /* 0x000fe20000000800 */
[----:B------:R-:W-:Y:S01]  /*2b90*/  FSEL R156, R22, -INF , !P5 ;  /* 0xff800000169c7808 */ /* 0x000fe20006800000 */
[----:B------:R-:W-:Y:S01]  /*2ba0*/  FFMA.FTZ R20, -R20, R20, 1 ;  /* 0x3f80000014147423 */ /* 0x000fe20000010114 */
        /* <DEDUP_REMOVED lines=9> */
[----:B------:R-:W-:Y:S01]  /*2c40*/  FFMA.FTZ R200, R154, UR42, -R201 ;  /* 0x0000002a9ac87c23 */ /* 0x000fe200080108c9 */
[----:B------:R-:W-:Y:S01]  /*2c50*/  FSEL R152, R186, -INF , !P1 ;  /* 0xff800000ba987808 */ /* 0x000fe20004800000 */
[----:B------:R-:W-:Y:S01]  /*2c60*/  FFMA.FTZ R212, R212, UR42, -R195 ;  /* 0x0000002ad4d47c23 */ /* 0x000fe200080108c3 */
[----:B------:R-:W-:Y:S01]  /*2c70*/  ISETP.GE.AND P3, PT, R168, 0x30, PT ;  /* 0x00000030a800780c */ /* 0x000fe20003f66270 */
[----:B------:R-:W-:Y:S01]  /*2c80*/  MUFU.EX2 R225, R225 ;  /* 0x000000e100e17308 */ /* 0x000fe20000000800 */
[----:B------:R-:W-:Y:S01]  /*2c90*/  ISETP.GE.AND P1, PT, R153, 0x31, PT ;  /* 0x000000319900780c */ /* 0x000fe20003f26270 */
[----:B------:R-:W-:Y:S01]  /*2ca0*/  FFMA.FTZ R201, R152, UR42, -R201 ;  /* 0x0000002a98c97c23 */ /* 0x000fe200080108c9 */
[----:B----4-:R-:W-:-:S02]  /*2cb0*/  FSEL R214, R190, -INF , !P2 ;  /* 0xff800000bed67808 */ /* 0x010fc40005000000 */
[----:B------:R-:W-:Y:S02]  /*2cc0*/  ISETP.GT.OR P4, PT, R160, 0x28, !P4 ;  /* 0x00000028a000780c */ /* 0x000fe40006784670 */
[C---:B------:R-:W-:Y:S01]  /*2cd0*/  ISETP.GT.OR P5, PT, R167.reuse, 0x28, !P5 ;  /* 0x00000028a700780c */ /* 0x040fe20006fa4670 */
[----:B------:R-:W-:Y:S01]  /*2ce0*/  FFMA.FTZ R214, R214, UR42, -R195 ;  /* 0x0000002ad6d67c23 */ /* 0x000fe200080108c3 */
[----:B------:R-:W-:Y:S01]  /*2cf0*/  ISETP.GE.AND P2, PT, R168, 0x31, PT ;  /* 0x00000031a800780c */ /* 0x000fe20003f46270 */
[----:B------:R4:W-:Y:S01]  /*2d00*/  MUFU.EX2 R195, R222 ;  /* 0x000000de00c37308 */ /* 0x0009e20000000800 */
        /* <DEDUP_REMOVED lines=12> */
[----:B------:R-:W4:Y:S01]  /*2dd0*/  MUFU.EX2 R194, R223 ;  /* 0x000000df00c27308 */ /* 0x000f220000000800 */
[----:B--2---:R-:W-:-:S02]  /*2de0*/  FSEL R215, R0, -INF , !P0 ;  /* 0xff80000000d77808 */ /* 0x004fc40004000000 */
[----:B------:R-:W-:Y:S02]  /*2df0*/  FSEL R153, R236, -INF , !P3 ;  /* 0xff800000ec997808 */ /* 0x000fe40005800000 */
[----:B---3--:R-:W-:Y:S01]  /*2e00*/  FSEL R152, R237, -INF , !P1 ;  /* 0xff800000ed987808 */ /* 0x008fe20004800000 */
[--C-:B------:R-:W-:Y:S01]  /*2e10*/  FFMA.FTZ R215, R215, UR42, -R196.reuse ;  /* 0x0000002ad7d77c23 */ /* 0x100fe200080108c4 */
[----:B------:R-:W-:Y:S01]  /*2e20*/  FSEL R154, R235, -INF , !P2 ;  /* 0xff800000eb9a7808 */ /* 0x000fe20005000000 */
[----:B------:R-:W-:Y:S01]  /*2e30*/  FFMA.FTZ R216, R153, UR42, -R196 ;  /* 0x0000002a99d87c23 */ /* 0x000fe200080108c4 */
[----:B------:R-:W-:Y:S01]  /*2e40*/  ISETP.GE.AND P0, PT, R168, 0x38, PT ;  /* 0x00000038a800780c */ /* 0x000fe20003f06270 */
[--C-:B------:R-:W-:Y:S01]  /*2e50*/  FFMA.FTZ R196, R152, UR42, -R197.reuse ;  /* 0x0000002a98c47c23 */ /* 0x100fe200080108c5 */
[----:B------:R-:W-:Y:S01]  /*2e60*/  ISETP.GE.AND P3, PT, R168, 0x39, PT ;  /* 0x00000039a800780c */ /* 0x000fe20003f66270 */
[----:B------:R-:W-:Y:S01]  /*2e70*/  FFMA.FTZ R197, R154, UR42, -R197 ;  /* 0x0000002a9ac57c23 */ /* 0x000fe200080108c5 */
[C---:B------:R-:W-:Y:S01]  /*2e80*/  ISETP.GT.OR P4, PT, R160.reuse, 0x38, !P4 ;  /* 0x00000038a000780c */ /* 0x040fe20006784670 */
[----:B------:R-:W-:Y:S01]  /*2e90*/  MUFU.EX2 R226, R226 ;  /* 0x000000e200e27308 */ /* 0x000fe20000000800 */
[----:B------:R-:W-:-:S02]  /*2ea0*/  ISETP.GT.OR P5, PT, R160, 0x39, !P5 ;  /* 0x00000039a000780c */ /* 0x000fc40006fa4670 */
[C---:B------:R-:W-:Y:S02]  /*2eb0*/  ISETP.GT.OR P0, PT, R167.reuse, 0x38, !P0 ;  /* 0x00000038a700780c */ /* 0x040fe40004704670 */
[----:B------:R-:W-:Y:S02]  /*2ec0*/  ISETP.GT.OR P3, PT, R167, 0x39, !P3 ;  /* 0x00000039a700780c */ /* 0x000fe40005f64670 */
[----:B------:R-:W-:Y:S01]  /*2ed0*/  WARPGROUP.ARRIVE ;  /* 0x00000000000079c5 */ /* 0x000fe20000000000 */
[----:B------:R-:W-:Y:S01]  /*2ee0*/  FSEL R217, R234, -INF , !P4 ;  /* 0xff800000ead97808 */ /* 0x000fe20006000000 */
[----:B------:R-:W-:Y:S01]  /*2ef0*/  MUFU.EX2 R215, R215 ;  /* 0x000000d700d77308 */ /* 0x000fe20000000800 */
[----:B-1----:R-:W-:Y:S02]  /*2f00*/  FSEL R219, R232, -INF , !P0 ;  /* 0xff800000e8db7808 */ /* 0x002fe40004000000 */
[----:B------:R-:W-:Y:S01]  /*2f10*/  FSEL R218, R233, -INF , !P5 ;  /* 0xff800000e9da7808 */ /* 0x000fe20006800000 */
[----:B------:R-:W-:Y:S01]  /*2f20*/  HGMMA.64x64x16.F32 R152, gdesc[UR8], RZ, !UPT, gsb0 ;  /* 0x00e00000089879f0 */ /* 0x000fe2000c0008ff */
[----:B------:R-:W-:Y:S01]  /*2f30*/  UIADD3 UR10, UR6, 0x2, URZ ;  /* 0x00000002060a7890 */ /* 0x000fe2000fffe03f */
[----:B------:R-:W-:Y:S01]  /*2f40*/  FSEL R220, R231, -INF , !P3 ;  /* 0xff800000e7dc7808 */ /* 0x000fe20005800000 */
[----:B------:R-:W-:Y:S01]  /*2f50*/  UIADD3 UR8, UR5, 0x2, URZ ;  /* 0x0000000205087890 */ /* 0x000fe2000fffe03f */
[--C-:B------:R-:W-:Y:S01]  /*2f60*/  FFMA.FTZ R217, R217, UR42, -R192.reuse ;  /* 0x0000002ad9d97c23 */ /* 0x100fe200080108c0 */
[----:B------:R-:W-:Y:S01]  /*2f70*/  UMOV UR11, 0x40000040 ;  /* 0x40000040000b7882 */ /* 0x000fe20000000000 */
[----:B------:R-:W-:Y:S01]  /*2f80*/  UMOV UR9, 0x40000040 ;  /* 0x4000004000097882 */ /* 0x000fe20000000000 */
[----:B------:R-:W-:Y:S01]  /*2f90*/  FFMA.FTZ R219, R219, UR42, -R192 ;  /* 0x0000002adbdb7c23 */ /* 0x000fe200080108c0 */
[--C-:B------:R-:W-:Y:S01]  /*2fa0*/  FFMA.FTZ R218, R218, UR42, -R193.reuse ;  /* 0x0000002adada7c23 */ /* 0x100fe200080108c1 */
[----:B------:R-:W-:Y:S01]  /*2fb0*/  FFMA.FTZ R220, R220, UR42, -R193 ;  /* 0x0000002adcdc7c23 */ /* 0x000fe200080108c1 */
[----:B------:R-:W-:Y:S08]  /*2fc0*/  MUFU.EX2 R214, R214 ;  /* 0x000000d600d67308 */ /* 0x000ff00000000800 */
[----:B------:R-:W-:Y:S08]  /*2fd0*/  MUFU.EX2 R216, R216 ;  /* 0x000000d800d87308 */ /* 0x000ff00000000800 */
[----:B------:R-:W-:Y:S08]  /*2fe0*/  MUFU.EX2 R227, R227 ;  /* 0x000000e300e37308 */ /* 0x000ff00000000800 */
[----:B------:R-:W-:Y:S08]  /*2ff0*/  MUFU.EX2 R213, R213 ;  /* 0x000000d500d57308 */ /* 0x000ff00000000800 */
[----:B------:R-:W-:Y:S08]  /*3000*/  MUFU.EX2 R219, R219 ;  /* 0x000000db00db7308 */ /* 0x000ff00000000800 */
[----:B------:R-:W-:Y:S08]  /*3010*/  MUFU.EX2 R217, R217 ;  /* 0x000000d900d97308 */ /* 0x000ff00000000800 */
[----:B------:R-:W-:Y:S01]  /*3020*/  MUFU.EX2 R218, R218 ;  /* 0x000000da00da7308 */ /* 0x000fe20000000800 */
        /* <DEDUP_REMOVED lines=46> */
[----:B------:R-:W4:Y:S02]  /*3310*/  LDS.64 R192, [R6+0x28200] ;  /* 0x0282000006c07984 */ /* 0x000f240000000a00 */
[--C-:B----4-:R-:W-:Y:S01]  /*3320*/  FADD.FTZ R222, R152, -R192.reuse ;  /* 0x800000c098de7221 */ /* 0x110fe20000010000 */
[----:B------:R-:W-:Y:S01]  /*3330*/  FFMA.FTZ R152, -R7, R7, 1 ;  /* 0x3f80000007987423 */ /* 0x000fe20000010107 */
[----:B------:R-:W-:Y:S01]  /*3340*/  FADD.FTZ R154, R154, -R192 ;  /* 0x800000c09a9a7221 */ /* 0x000fe20000010000 */
[----:B------:R1:W2:Y:S01]  /*3350*/  MUFU.EX2 R7, R221 ;  /* 0x000000dd00077308 */ /* 0x0002a20000000800 */
[----:B------:R-:W-:Y:S01]  /*3360*/  FMUL.FTZ R222, R194, R222 ;  /* 0x000000dec2de7220 */ /* 0x000fe20000410000 */
[----:B------:R-:W-:Y:S01]  /*3370*/  FFMA.FTZ R192, -R9, R9, 1 ;  /* 0x3f80000009c07423 */ /* 0x000fe20000010109 */
[--C-:B------:R-:W-:Y:S01]  /*3380*/  FADD.FTZ R153, R153, -R193.reuse ;  /* 0x800000c199997221 */ /* 0x100fe20000010000 */
[----:B------:R-:W-:Y:S01]  /*3390*/  FADD.FTZ R155, R155, -R193 ;  /* 0x800000c19b9b7221 */ /* 0x000fe20000010000 */
[----:B------:R-:W-:-:S03]  /*33a0*/  FMUL.FTZ R154, R195, R154 ;  /* 0x0000009ac39a7220 */ /* 0x000fc60000410000 */
[----:B------:R3:W-:Y:S01]  /*33b0*/  MUFU.EX2 R193, R198 ;  /* 0x000000c600c17308 */ /* 0x0007e20000000800 */
[----:B-1----:R-:W-:Y:S01]  /*33c0*/  FMUL.FTZ R221, R152, R222 ;  /* 0x000000de98dd7220 */ /* 0x002fe20000410000 */
[----:B------:R-:W-:Y:S01]  /*33d0*/  FFMA.FTZ R222, -R8, R8, 1 ;  /* 0x3f80000008de7423 */ /* 0x000fe20000010108 */
[----:B------:R-:W-:Y:S01]  /*33e0*/  FMUL.FTZ R192, R192, R154 ;  /* 0x0000009ac0c07220 */ /* 0x000fe20000410000 */
[----:B------:R-:W1:Y:S04]  /*33f0*/  LDS.64 R8, [R6+0x28220] ;  /* 0x0282200006087984 */ /* 0x000e680000000a00 */
[----:B------:R4:W4:Y:S01]  /*3400*/  MUFU.EX2 R152, R203 ;  /* 0x000000cb00987308 */ /* 0x0009220000000800 */
[----:B--2---:R-:W-:Y:S01]  /*3410*/  FMUL.FTZ R153, R7, R153 ;  /* 0x0000009907997220 */ /* 0x004fe20000410000 */
[----:B---3--:R-:W-:-:S03]  /*3420*/  FFMA.FTZ R198, -R19, R19, 1 ;  /* 0x3f80000013c67423 */ /* 0x008fc60000010113 */
[----:B------:R-:W-:-:S03]  /*3430*/  FMUL.FTZ R222, R222, R153 ;  /* 0x00000099dede7220 */ /* 0x000fc60000410000 */
[----:B------:R2:W3:Y:S01]  /*3440*/  MUFU.EX2 R153, R202 ;  /* 0x000000ca00997308 */ /* 0x0004e20000000800 */
[----:B----4-:R-:W-:-:S07]  /*3450*/  FFMA.FTZ R203, -R13, R13, 1 ;  /* 0x3f8000000dcb7423 */ /* 0x010fce000001010d */
[----:B------:R4:W3:Y:S01]  /*3460*/  MUFU.EX2 R13, R199 ;  /* 0x000000c7000d7308 */ /* 0x0008e20000000800 */
[----:B------:R-:W-:Y:S01]  /*3470*/  FMUL.FTZ R155, R152, R155 ;  /* 0x0000009b989b7220 */ /* 0x000fe20000410000 */
[----:B--2---:R-:W-:Y:S01]  /*3480*/  FFMA.FTZ R202, -R10, R10, 1 ;  /* 0x3f8000000aca7423 */ /* 0x004fe2000001010a */
[----:B------:R-:W-:Y:S01]  /*3490*/  LOP3.LUT R10, R191, 0x2000000, RZ, 0xfc, !PT ;  /* 0x02000000bf0a7812 */ /* 0x000fe200078efcff */
[----:B------:R-:W-:Y:S02]  /*34a0*/  FFMA.FTZ R191, -R189, R189, 1 ;  /* 0x3f800000bdbf7423 */ /* 0x000fe400000101bd */
[----:B------:R-:W-:Y:S02]  /*34b0*/  FMUL.FTZ R202, R202, R155 ;  /* 0x0000009bcaca7220 */ /* 0x000fe40000410000 */
[----:B------:R-:W2:Y:S01]  /*34c0*/  LDS.64 R154, [R6+0x28240] ;  /* 0x02824000069a7984 */ /* 0x000ea20000000a00 */
[----:B------:R-:W-:Y:S02]  /*34d0*/  IMAD R10, R4, 0x400, R10 ;  /* 0x00000400040a7824 */ /* 0x000fe400078e020a */
[----:B----4-:R-:W-:Y:S01]  /*34e0*/  FFMA.FTZ R199, -R21, R21, 1 ;  /* 0x3f80000015c77423 */ /* 0x010fe20000010115 */
[----:B------:R-:W-:Y:S01]  /*34f0*/  FFMA.FTZ R21, -R22, R22, 1 ;  /* 0x3f80000016157423 */ /* 0x000fe20000010116 */
[----:B------:R-:W-:Y:S01]  /*3500*/  MUFU.EX2 R19, R196 ;  /* 0x000000c400137308 */ /* 0x000fe20000000800 */
[----:B------:R-:W-:Y:S01]  /*3510*/  R2UR UR6, R10 ;  /* 0x000000000a0672ca */ /* 0x000fe200000e0000 */
[--C-:B-1----:R-:W-:Y:S01]  /*3520*/  FADD.FTZ R156, R156, -R8.reuse ;  /* 0x800000089c9c7221 */ /* 0x102fe20000010000 */
[----:B------:R-:W-:Y:S01]  /*3530*/  FADD.FTZ R8, R158, -R8 ;  /* 0x800000089e087221 */ /* 0x000fe20000010000 */
[--C-:B------:R-:W-:Y:S01]  /*3540*/  FADD.FTZ R157, R157, -R9.reuse ;  /* 0x800000099d9d7221 */ /* 0x100fe20000010000 */
[----:B------:R-:W-:Y:S01]  /*3550*/  FADD.FTZ R159, R159, -R9 ;  /* 0x800000099f9f7221 */ /* 0x000fe20000010000 */
[----:B---3--:R-:W-:Y:S01]  /*3560*/  FMUL.FTZ R156, R153, R156 ;  /* 0x0000009c999c7220 */ /* 0x008fe20000410000 */
[----:B------:R-:W-:Y:S01]  /*3570*/  FMUL.FTZ R8, R208, R8 ;  /* 0x00000008d0087220 */ /* 0x000fe20000410000 */
[----:B------:R-:W-:Y:S01]  /*3580*/  FFMA.FTZ R158, -R12, R12, 1 ;  /* 0x3f8000000c9e7423 */ /* 0x000fe2000001010c */
[----:B------:R-:W-:Y:S01]  /*3590*/  FMUL.FTZ R157, R206, R157 ;  /* 0x0000009dce9d7220 */ /* 0x000fe20000410000 */
[----:B------:R-:W-:Y:S01]  /*35a0*/  FMUL.FTZ R156, R11, R156 ;  /* 0x0000009c0b9c7220 */ /* 0x000fe20000410000 */
[----:B------:R-:W-:Y:S01]  /*35b0*/  FMUL.FTZ R203, R203, R8 ;  /* 0x00000008cbcb7220 */ /* 0x000fe20000410000 */
[----:B------:R-:W-:Y:S01]  /*35c0*/  FMUL.FTZ R159, R209, R159 ;  /* 0x0000009fd19f7220 */ /* 0x000fe20000410000 */
[----:B------:R-:W1:Y:S01]  /*35d0*/  LDS.64 R8, [R6+0x28260] ;  /* 0x0282600006087984 */ /* 0x000e620000000a00 */
[----:B------:R-:W-:Y:S01]  /*35e0*/  FMUL.FTZ R158, R158, R157 ;  /* 0x0000009d9e9e7220 */ /* 0x000fe20000410000 */
[----:B------:R-:W3:Y:S01]  /*35f0*/  MUFU.EX2 R12, R200 ;  /* 0x000000c8000c7308 */ /* 0x000ee20000000800 */
[----:B------:R-:W-:Y:S01]  /*3600*/  FMUL.FTZ R157, R14, R159 ;  /* 0x0000009f0e9d7220 */ /* 0x000fe20000410000 */
[----:B------:R-:W-:-:S06]  /*3610*/  FFMA.FTZ R159, -R185, R185, 1 ;  /* 0x3f800000b99f7423 */ /* 0x000fcc00000101b9 */
[----:B------:R-:W4:Y:S01]  /*3620*/  MUFU.EX2 R14, R201 ;  /* 0x000000c9000e7308 */ /* 0x000f220000000800 */
[--C-:B--2---:R-:W-:Y:S01]  /*3630*/  FADD.FTZ R160, R160, -R154.reuse ;  /* 0x8000009aa0a07221 */ /* 0x104fe20000010000 */
[----:B------:R-:W-:Y:S01]  /*3640*/  FADD.FTZ R11, R162, -R154 ;  /* 0x8000009aa20b7221 */ /* 0x000fe20000010000 */
[----:B------:R-:W-:Y:S01]  /*3650*/  FFMA.FTZ R154, -R15, R15, 1 ;  /* 0x3f8000000f9a7423 */ /* 0x000fe2000001010f */
[----:B------:R-:W-:Y:S01]  /*3660*/  FFMA.FTZ R15, -R17, R17, 1 ;  /* 0x3f800000110f7423 */ /* 0x000fe20000010111 */
[----:B------:R-:W-:Y:S01]  /*3670*/  FMUL.FTZ R17, R207, R160 ;  /* 0x000000a0cf117220 */ /* 0x000fe20000410000 */
[--C-:B------:R-:W-:Y:S01]  /*3680*/  FADD.FTZ R162, R163, -R155.reuse ;  /* 0x8000009ba3a27221 */ /* 0x100fe20000010000 */
[----:B------:R-:W-:Y:S01]  /*3690*/  FMUL.FTZ R10, R210, R11 ;  /* 0x0000000bd20a7220 */ /* 0x000fe20000410000 */
[----:B------:R-:W-:Y:S01]  /*36a0*/  FADD.FTZ R161, R161, -R155 ;  /* 0x8000009ba1a17221 */ /* 0x000fe20000010000 */
[----:B------:R-:W-:Y:S01]  /*36b0*/  FMUL.FTZ R154, R154, R17 ;  /* 0x000000119a9a7220 */ /* 0x000fe20000410000 */
[----:B------:R-:W-:Y:S01]  /*36c0*/  FMUL.FTZ R17, R211, R162 ;  /* 0x000000a2d3117220 */ /* 0x000fe20000410000 */
[----:B------:R-:W-:Y:S01]  /*36d0*/  FFMA.FTZ R162, -R184, R184, 1 ;  /* 0x3f800000b8a27423 */ /* 0x000fe200000101b8 */
[----:B------:R-:W-:Y:S01]  /*36e0*/  FFMA.FTZ R184, -R0, R0, 1 ;  /* 0x3f80000000b87423 */ /* 0x000fe20000010100 */
[----:B------:R-:W-:Y:S01]  /*36f0*/  FMUL.FTZ R15, R15, R10 ;  /* 0x0000000a0f0f7220 */ /* 0x000fe20000410000 */
[----:B------:R2:W5:Y:S01]  /*3700*/  LDL.LU R0, [R1+0xc] ;  /* 0x00000c0001007983 */ /* 0x0005620000300800 */
[----:B------:R-:W-:Y:S01]  /*3710*/  FFMA.FTZ R155, -R16, R16, 1 ;  /* 0x3f800000109b7423 */ /* 0x000fe20000010110 */
[----:B------:R-:W-:Y:S01]  /*3720*/  FMUL.FTZ R16, R204, R161 ;  /* 0x000000a1cc107220 */ /* 0x000fe20000410000 */
[----:B------:R-:W-:Y:S01]  /*3730*/  FMUL.FTZ R18, R18, R17 ;  /* 0x0000001112127220 */ /* 0x000fe20000410000 */
[----:B------:R-:W3:Y:S01]  /*3740*/  LDS.64 R10, [R6+0x28280] ;  /* 0x02828000060a7984 */ /* 0x000ee20000000a00 */
[--C-:B-1----:R-:W-:Y:S01]  /*3750*/  FADD.FTZ R164, R164, -R8.reuse ;  /* 0x80000008a4a47221 */ /* 0x102fe20000010000 */
[----:B------:R-:W-:Y:S01]  /*3760*/  FADD.FTZ R166, R166, -R8 ;  /* 0x80000008a6a67221 */ /* 0x000fe20000010000 */
[--C-:B------:R-:W-:Y:S01]  /*3770*/  FADD.FTZ R8, R165, -R9.reuse ;  /* 0x80000009a5087221 */ /* 0x100fe20000010000 */
[----:B------:R-:W-:Y:S01]  /*3780*/  FMUL.FTZ R155, R155, R16 ;  /* 0x000000109b9b7220 */ /* 0x000fe20000410000 */
[----:B------:R-:W2:Y:S01]  /*3790*/  LDL R165, [R1+0x8] ;  /* 0x0000080001a57983 */ /* 0x000ea20000100800 */
[----:B------:R-:W-:Y:S01]  /*37a0*/  FADD.FTZ R16, R167, -R9 ;  /* 0x80000009a7107221 */ /* 0x000fe20000010000 */
[----:B------:R-:W-:Y:S01]  /*37b0*/  FMUL.FTZ R9, R205, R164 ;  /* 0x000000a4cd097220 */ /* 0x000fe20000410000 */
[----:B------:R-:W-:Y:S01]  /*37c0*/  FMUL.FTZ R166, R193, R166 ;  /* 0x000000a6c1a67220 */ /* 0x000fe20000410000 */
[----:B------:R-:W-:Y:S01]  /*37d0*/  MUFU.EX2 R220, R220 ;  /* 0x000000dc00dc7308 */ /* 0x000fe20000000800 */
[----:B------:R-:W-:Y:S01]  /*37e0*/  FMUL.FTZ R16, R13, R16 ;  /* 0x000000100d107220 */ /* 0x000fe20000410000 */
[----:B------:R-:W-:Y:S01]  /*37f0*/  FMUL.FTZ R198, R198, R9 ;  /* 0x00000009c6c67220 */ /* 0x000fe20000410000 */
[----:B------:R-:W-:Y:S01]  /*3800*/  FMUL.FTZ R9, R225, R8 ;  /* 0x00000008e1097220 */ /* 0x000fe20000410000 */
[----:B------:R-:W-:Y:S01]  /*3810*/  FMUL.FTZ R199, R199, R166 ;  /* 0x000000a6c7c77220 */ /* 0x000fe20000410000 */
[----:B------:R-:W-:Y:S01]  /*3820*/  FMUL.FTZ R21, R21, R16 ;  /* 0x0000001015157220 */ /* 0x000fe20000410000 */
[----:B------:R-:W-:Y:S01]  /*3830*/  FFMA.FTZ R185, -R236, R236, 1 ;  /* 0x3f800000ecb97423 */ /* 0x000fe200000101ec */
[----:B------:R-:W-:Y:S01]  /*3840*/  FMUL.FTZ R22, R20, R9 ;  /* 0x0000000914167220 */ /* 0x000fe20000410000 */
[----:B------:R-:W-:Y:S01]  /*3850*/  FFMA.FTZ R160, -R186, R186, 1 ;  /* 0x3f800000baa07423 */ /* 0x000fe200000101ba */
[----:B------:R-:W1:Y:S01]  /*3860*/  LDS.64 R8, [R6+0x282a0] ;  /* 0x0282a00006087984 */ /* 0x000e620000000a00 */
[----:B------:R4:W1:Y:S01]  /*3870*/  MUFU.EX2 R20, R197 ;  /* 0x000000c500147308 */ /* 0x0008620000000800 */
[--C-:B---3--:R-:W-:Y:S01]  /*3880*/  FADD.FTZ R17, R170, -R10.reuse ;  /* 0x8000000aaa117221 */ /* 0x108fe20000010000 */
[----:B------:R-:W-:Y:S01]  /*3890*/  FADD.FTZ R168, R168, -R10 ;  /* 0x8000000aa8a87221 */ /* 0x000fe20000010000 */
[--C-:B------:R-:W-:Y:S01]  /*38a0*/  FADD.FTZ R169, R169, -R11.reuse ;  /* 0x8000000ba9a97221 */ /* 0x100fe20000010000 */
[----:B------:R-:W-:Y:S01]  /*38b0*/  FADD.FTZ R171, R171, -R11 ;  /* 0x8000000babab7221 */ /* 0x000fe20000010000 */
[----:B------:R-:W-:Y:S01]  /*38c0*/  FMUL.FTZ R16, R224, R17 ;  /* 0x00000011e0107220 */ /* 0x000fe20000410000 */
[----:B------:R-:W3:Y:S01]  /*38d0*/  LDS.64 R10, [R6+0x282c0] ;  /* 0x0282c000060a7984 */ /* 0x000ee20000000a00 */
[----:B------:R-:W2:Y:S02]  /*38e0*/  S2R R166, SR_CgaCtaId ;  /* 0x0000000000a67919 */ /* 0x000ea40000008800 */
[----:B------:R-:W-:Y:S01]  /*38f0*/  FMUL.FTZ R159, R159, R16 ;  /* 0x000000109f9f7220 */ /* 0x000fe20000410000 */
[----:B----4-:R-:W-:Y:S01]  /*3900*/  F2FP.F16.F32.PACK_AB R197, R18, R15 ;  /* 0x0000000f12c5723e */ /* 0x010fe200000000ff */
[----:B------:R-:W-:Y:S01]  /*3910*/  FMUL.FTZ R168, R227, R168 ;  /* 0x000000a8e3a87220 */ /* 0x000fe20000410000 */
[----:B------:R4:W3:Y:S01]  /*3920*/  LDS.64 R16, [R6+0x282e0] ;  /* 0x0282e00006107984 */ /* 0x0008e20000000a00 */
[----:B------:R-:W-:Y:S01]  /*3930*/  FMUL.FTZ R169, R12, R169 ;  /* 0x000000a90ca97220 */ /* 0x000fe20000410000 */
[----:B------:R-:W-:Y:S01]  /*3940*/  FMUL.FTZ R171, R14, R171 ;  /* 0x000000ab0eab7220 */ /* 0x000fe20000410000 */
[----:B------:R-:W-:Y:S01]  /*3950*/  FFMA.FTZ R234, -R234, R234, 1 ;  /* 0x3f800000eaea7423 */ /* 0x000fe200000101ea */
[----:B------:R-:W-:Y:S01]  /*3960*/  FFMA.FTZ R232, -R232, R232, 1 ;  /* 0x3f800000e8e87423 */ /* 0x000fe200000101e8 */
[----:B------:R-:W-:Y:S01]  /*3970*/  FFMA.FTZ R233, -R233, R233, 1 ;  /* 0x3f800000e9e97423 */ /* 0x000fe200000101e9 */
[----:B------:R-:W-:Y:S01]  /*3980*/  FFMA.FTZ R231, -R231, R231, 1 ;  /* 0x3f800000e7e77423 */ /* 0x000fe200000101e7 */
[----:B------:R-:W-:Y:S01]  /*3990*/  FMUL.FTZ R23, R23, R168 ;  /* 0x000000a817177220 */ /* 0x000fe20000410000 */
[----:B------:R-:W-:Y:S01]  /*39a0*/  FMUL.FTZ R162, R162, R169 ;  /* 0x000000a9a2a27220 */ /* 0x000fe20000410000 */
[----:B------:R-:W-:Y:S01]  /*39b0*/  FMUL.FTZ R160, R160, R171 ;  /* 0x000000aba0a07220 */ /* 0x000fe20000410000 */
[--C-:B-1----:R-:W-:Y:S01]  /*39c0*/  FADD.FTZ R161, R172, -R8.reuse ;  /* 0x80000008aca17221 */ /* 0x102fe20000010000 */
[--C-:B------:R-:W-:Y:S01]  /*39d0*/  FADD.FTZ R173, R173, -R9.reuse ;  /* 0x80000009adad7221 */ /* 0x100fe20000010000 */
[----:B------:R-:W-:Y:S01]  /*39e0*/  FADD.FTZ R174, R174, -R8 ;  /* 0x80000008aeae7221 */ /* 0x000fe20000010000 */
[----:B------:R-:W-:Y:S01]  /*39f0*/  FADD.FTZ R175, R175, -R9 ;  /* 0x80000009afaf7221 */ /* 0x000fe20000010000 */
[----:B------:R-:W-:Y:S01]  /*3a00*/  FFMA.FTZ R8, -R190, R190, 1 ;  /* 0x3f800000be087423 */ /* 0x000fe200000101be */
[----:B------:R-:W-:Y:S01]  /*3a10*/  FMUL.FTZ R190, R226, R161 ;  /* 0x000000a1e2be7220 */ /* 0x000fe20000410000 */
[----:B------:R-:W-:Y:S01]  /*3a20*/  FFMA.FTZ R9, -R188, R188, 1 ;  /* 0x3f800000bc097423 */ /* 0x000fe200000101bc */
[----:B----4-:R-:W-:Y:S01]  /*3a30*/  FMUL.FTZ R6, R212, R173 ;  /* 0x000000add4067220 */ /* 0x010fe20000410000 */
[----:B------:R-:W-:Y:S01]  /*3a40*/  FMUL.FTZ R175, R214, R175 ;  /* 0x000000afd6af7220 */ /* 0x000fe20000410000 */
[----:B------:R-:W-:Y:S01]  /*3a50*/  FMUL.FTZ R174, R213, R174 ;  /* 0x000000aed5ae7220 */ /* 0x000fe20000410000 */
[----:B------:R-:W-:Y:S01]  /*3a60*/  FMUL.FTZ R190, R187, R190 ;  /* 0x000000bebbbe7220 */ /* 0x000fe20000410000 */
[----:B------:R-:W-:Y:S01]  /*3a70*/  FMUL.FTZ R9, R9, R6 ;  /* 0x0000000609097220 */ /* 0x000fe20000410000 */
[----:B------:R-:W-:Y:S01]  /*3a80*/  FMUL.FTZ R6, R8, R175 ;  /* 0x000000af08067220 */ /* 0x000fe20000410000 */
[--C-:B---3--:R-:W-:Y:S01]  /*3a90*/  FADD.FTZ R176, R176, -R10.reuse ;  /* 0x8000000ab0b07221 */ /* 0x108fe20000010000 */
[----:B------:R-:W-:Y:S01]  /*3aa0*/  FADD.FTZ R163, R178, -R10 ;  /* 0x8000000ab2a37221 */ /* 0x000fe20000010000 */
[--C-:B------:R-:W-:Y:S01]  /*3ab0*/  FADD.FTZ R164, R177, -R11.reuse ;  /* 0x8000000bb1a47221 */ /* 0x100fe20000010000 */
[----:B------:R-:W-:Y:S01]  /*3ac0*/  FADD.FTZ R179, R179, -R11 ;  /* 0x8000000bb3b37221 */ /* 0x000fe20000010000 */
[----:B------:R-:W-:Y:S01]  /*3ad0*/  FMUL.FTZ R161, R215, R176 ;  /* 0x000000b0d7a17220 */ /* 0x000fe20000410000 */
[----:B------:R-:W-:Y:S01]  /*3ae0*/  FMUL.FTZ R10, R216, R163 ;  /* 0x000000a3d80a7220 */ /* 0x000fe20000410000 */
[--C-:B------:R-:W-:Y:S01]  /*3af0*/  FADD.FTZ R180, R180, -R16.reuse ;  /* 0x80000010b4b47221 */ /* 0x100fe20000010000 */
[----:B------:R-:W-:Y:S01]  /*3b00*/  FADD.FTZ R16, R182, -R16 ;  /* 0x80000010b6107221 */ /* 0x000fe20000010000 */
[--C-:B------:R-:W-:Y:S01]  /*3b10*/  FADD.FTZ R181, R181, -R17.reuse ;  /* 0x80000011b5b57221 */ /* 0x100fe20000010000 */
[----:B------:R-:W-:Y:S01]  /*3b20*/  FADD.FTZ R183, R183, -R17 ;  /* 0x80000011b7b77221 */ /* 0x000fe20000010000 */
[----:B------:R-:W-:Y:S01]  /*3b30*/  FMUL.FTZ R184, R184, R161 ;  /* 0x000000a1b8b87220 */ /* 0x000fe20000410000 */
[----:B------:R-:W-:Y:S01]  /*3b40*/  FMUL.FTZ R185, R185, R10 ;  /* 0x0000000ab9b97220 */ /* 0x000fe20000410000 */
[----:B------:R-:W-:Y:S01]  /*3b50*/  FMUL.FTZ R161, R219, R16 ;  /* 0x00000010dba17220 */ /* 0x000fe20000410000 */
[----:B------:R-:W-:Y:S01]  /*3b60*/  FFMA.FTZ R11, -R237, R237, 1 ;  /* 0x3f800000ed0b7423 */ /* 0x000fe200000101ed */
[----:B------:R-:W-:Y:S01]  /*3b70*/  FFMA.FTZ R8, -R235, R235, 1 ;  /* 0x3f800000eb087423 */ /* 0x000fe200000101eb */
[----:B------:R-:W-:Y:S01]  /*3b80*/  FMUL.FTZ R164, R19, R164 ;  /* 0x000000a413a47220 */ /* 0x000fe20000410000 */
        /* <DEDUP_REMOVED lines=29> */
[----:B------:R-:W-:Y:S01]  /*3d60*/  F2FP.F16.F32.PACK_AB R159, R209, R208 ;  /* 0x000000d0d19f723e */ /* 0x000fe200000000ff */
[----:B------:R-:W-:Y:S01]  /*3d70*/  UMOV UR7, 0x40000040 ;  /* 0x4000004000077882 */ /* 0x000fe20000000000 */
[----:B------:R-:W-:Y:S01]  /*3d80*/  F2FP.F16.F32.PACK_AB R152, R204, R207 ;  /* 0x000000cfcc98723e */ /* 0x000fe200000000ff */
[----:B------:R-:W-:Y:S01]  /*3d90*/  UIADD3 UR8, UR6, 0x80, URZ ;  /* 0x0000008006087890 */ /* 0x000fe2000fffe03f */
[----:B------:R-:W-:-:S02]  /*3da0*/  F2FP.F16.F32.PACK_AB R153, R211, R210 ;  /* 0x000000d2d399723e */ /* 0x000fc400000000ff */
[----:B------:R-:W-:Y:S02]  /*3db0*/  F2FP.F16.F32.PACK_AB R154, R225, R205 ;  /* 0x000000cde19a723e */ /* 0x000fe400000000ff */
[----:B------:R-:W-:Y:S01]  /*3dc0*/  F2FP.F16.F32.PACK_AB R155, R13, R193 ;  /* 0x000000c10d9b723e */ /* 0x000fe200000000ff */
[----:B------:R-:W-:Y:S01]  /*3dd0*/  UMOV UR11, 0x40000040 ;  /* 0x40000040000b7882 */ /* 0x000fe20000000000 */
[----:B------:R-:W-:Y:S01]  /*3de0*/  UMOV UR10, UR8 ;  /* 0x00000008000a7c82 */ /* 0x000fe20008000000 */
[----:B--2---:R-:W-:Y:S01]  /*3df0*/  IMAD R15, R4, 0x2000, R165 ;  /* 0x00002000040f7824 */ /* 0x004fe200078e02a5 */
[----:B------:R-:W-:-:S04]  /*3e00*/  MOV R165, 0x400 ;  /* 0x0000040000a57802 */ /* 0x000fc80000000f00 */
[----:B------:R-:W-:-:S05]  /*3e10*/  LEA R165, R166, R165, 0x18 ;  /* 0x000000a5a6a57211 */ /* 0x000fca00078ec0ff */
[----:B------:R-:W-:-:S05]  /*3e20*/  IMAD R15, R15, 0x2, R165 ;  /* 0x000000020f0f7824 */ /* 0x000fca00078e02a5 */
[----:B------:R1:W-:Y:S04]  /*3e30*/  STSM.16.MT88.4 [R15+0x28800], R200 ;  /* 0x028800c80f007844 */ /* 0x0003e80000004200 */
[----:B------:R1:W-:Y:S04]  /*3e40*/  STSM.16.MT88.4 [R15+0x29000], R196 ;  /* 0x029000c40f007844 */ /* 0x0003e80000004200 */
[----:B------:R1:W-:Y:S04]  /*3e50*/  STSM.16.MT88.4 [R15+0x29800], R188 ;  /* 0x029800bc0f007844 */ /* 0x0003e80000004200 */
[----:B------:R1:W-:Y:S01]  /*3e60*/  STSM.16.MT88.4 [R15+0x2a000], R184 ;  /* 0x02a000b80f007844 */ /* 0x0003e20000004200 */
[----:B------:R-:W-:-:S06]  /*3e70*/  WARPGROUP.ARRIVE ;  /* 0x00000000000079c5 */ /* 0x000fcc0000000000 */
[----:B------:R-:W-:Y:S01]  /*3e80*/  HGMMA.64x128x16.F32 R88, R156, gdesc[UR4].tnspB, R88, gsb0 ;  /* 0x41e000049c587df0 */ /* 0x000fe20008000858 */
[----:B------:R-:W-:Y:S02]  /*3e90*/  UIADD3 UR8, UR6, 0x100, URZ ;  /* 0x0000010006087890 */ /* 0x000fe4000fffe03f */
[----:B------:R-:W-:Y:S02]  /*3ea0*/  WARPGROUP.DEPBAR.LE gsb0, 0x0 ;  /* 0x00008000000079c5 */ /* 0x000fe40000010000 */
[----:B------:R-:W-:-:S07]  /*3eb0*/  WARPGROUP.ARRIVE ;  /* 0x00000000000079c5 */ /* 0x000fce0000000000 */
[----:B------:R-:W-:Y:S01]  /*3ec0*/  HGMMA.64x128x16.F32 R88, R152, gdesc[UR8].tnspB, R88, gsb0 ;  /* 0x41e0000898587df0 */ /* 0x000fe20008000858 */
[----:B------:R-:W-:Y:S01]  /*3ed0*/  UMOV UR10, UR8 ;  /* 0x00000008000a7c82 */ /* 0x000fe20008000000 */
[----:B------:R-:W-:Y:S01]  /*3ee0*/  UMOV UR11, 0x40000040 ;  /* 0x40000040000b7882 */ /* 0x000fe20000000000 */
[----:B------:R-:W-:Y:S01]  /*3ef0*/  UIADD3 UR6, UR6, 0x180, URZ ;  /* 0x0000018006067890 */ /* 0x000fe2000fffe03f */
[----:B------:R-:W-:Y:S02]  /*3f00*/  WARPGROUP.DEPBAR.LE gsb0, 0x0 ;  /* 0x00008000000079c5 */ /* 0x000fe40000010000 */
[----:B------:R-:W-:Y:S02]  /*3f10*/  F2FP.F16.F32.PACK_AB R152, R12, R227 ;  /* 0x000000e30c98723e */ /* 0x000fe400000000ff */
[----:B------:R-:W-:Y:S02]  /*3f20*/  F2FP.F16.F32.PACK_AB R153, R14, R224 ;  /* 0x000000e00e99723e */ /* 0x000fe400000000ff */
[----:B------:R-:W-:-:S02]  /*3f30*/  F2FP.F16.F32.PACK_AB R154, R212, R226 ;  /* 0x000000e2d49a723e */ /* 0x000fc400000000ff */
[----:B------:R-:W-:-:S04]  /*3f40*/  F2FP.F16.F32.PACK_AB R155, R214, R213 ;  /* 0x000000d5d69b723e */ /* 0x000fc800000000ff */
[----:B------:R-:W-:-:S06]  /*3f50*/  WARPGROUP.ARRIVE ;  /* 0x00000000000079c5 */ /* 0x000fcc0000000000 */
[----:B------:R-:W-:Y:S01]  /*3f60*/  HGMMA.64x128x16.F32 R88, R152, gdesc[UR8].tnspB, R88, gsb0 ;  /* 0x41e0000898587df0 */ /* 0x000fe20008000858 */
[----:B------:R-:W-:Y:S01]  /*3f70*/  UMOV UR10, UR6 ;  /* 0x00000006000a7c82 */ /* 0x000fe20008000000 */
[----:B------:R-:W-:Y:S01]  /*3f80*/  UMOV UR11, 0x40000040 ;  /* 0x40000040000b7882 */ /* 0x000fe20000000000 */
[----:B------:R-:W2:Y:S01]  /*3f90*/  S2R R21, SR_CgaCtaId ;  /* 0x0000000000157919 */ /* 0x000ea20000008800 */
[----:B------:R-:W-:Y:S01]  /*3fa0*/  MOV R18, 0x400 ;  /* 0x0000040000127802 */ /* 0x000fe20000000f00 */
[----:B------:R-:W-:Y:S01]  /*3fb0*/  IMAD R8, R228, 0x4000, R165 ;  /* 0x00004000e4087824 */ /* 0x000fe200078e02a5 */
[----:B------:R-:W-:Y:S02]  /*3fc0*/  WARPGROUP.DEPBAR.LE gsb0, 0x0 ;  /* 0x00008000000079c5 */ /* 0x000fe40000010000 */
[----:B------:R-:W-:Y:S02]  /*3fd0*/  F2FP.F16.F32.PACK_AB R152, R19, R215 ;  /* 0x000000d71398723e */ /* 0x000fe400000000ff */
[----:B------:R-:W-:-:S02]  /*3fe0*/  F2FP.F16.F32.PACK_AB R153, R20, R216 ;  /* 0x000000d81499723e */ /* 0x000fc400000000ff */
[----:B------:R-:W-:Y:S02]  /*3ff0*/  F2FP.F16.F32.PACK_AB R154, R218, R217 ;  /* 0x000000d9da9a723e */ /* 0x000fe400000000ff */
[----:B------:R-:W-:-:S04]  /*4000*/  F2FP.F16.F32.PACK_AB R155, R220, R219 ;  /* 0x000000dbdc9b723e */ /* 0x000fc800000000ff */
[----:B------:R-:W-:-:S06]  /*4010*/  WARPGROUP.ARRIVE ;  /* 0x00000000000079c5 */ /* 0x000fcc0000000000 */
[----:B------:R-:W-:Y:S01]  /*4020*/  HGMMA.64x128x16.F32 R88, R152, gdesc[UR8].tnspB, R88, gsb0 ;  /* 0x41e0000898587df0 */ /* 0x000fe20008000858 */
[----:B--2---:R-:W-:-:S05]  /*4030*/  LEA R18, R21, R18, 0x18 ;  /* 0x0000001215127211 */ /* 0x004fca00078ec0ff */
[----:B------:R-:W-:-:S05]  /*4040*/  VIADD R18, R18, 0x28800 ;  /* 0x0002880012127836 */ /* 0x000fca0000000000 */
[----:B------:R-:W-:-:S04]  /*4050*/  SHF.R.U32.HI R6, RZ, 0x4, R18 ;  /* 0x00000004ff067819 */ /* 0x000fc80000011612 */
[----:B------:R-:W-:Y:S02]  /*4060*/  LOP3.LUT R6, R6, 0x3fff, RZ, 0xc0, !PT ;  /* 0x00003fff06067812 */ /* 0x000fe400078ec0ff */
[----:B------:R-:W-:Y:S02]  /*4070*/  R2UR UR7, R8 ;  /* 0x00000000080772ca */ /* 0x000fe400000e0000 */
[----:B------:R-:W-:-:S05]  /*4080*/  LOP3.LUT R7, R6, 0x10000, RZ, 0xfc, !PT ;  /* 0x0001000006077812 */ /* 0x000fca00078efcff */
[----:B------:R-:W-:-:S05]  /*4090*/  IMAD R7, R4, 0x400, R7 ;  /* 0x0000040004077824 */ /* 0x000fca00078e0207 */
[----:B------:R-:W-:Y:S01]  /*40a0*/  R2UR UR5, R7 ;  /* 0x00000000070572ca */ /* 0x000fe200000e0000 */
[----:B------:R-:W-:-:S04]  /*40b0*/  USHF.R.U32.HI UR7, URZ, 0x4, UR7 ;  /* 0x000000043f077899 */ /* 0x000fc80008011607 */
[----:B------:R-:W-:Y:S01]  /*40c0*/  ULOP3.LUT UR7, UR7, 0x3fff, URZ, 0xc0, !UPT ;  /* 0x00003fff07077892 */ /* 0x000fe2000f8ec03f */
[----:B------:R-:W-:Y:S01]  /*40d0*/  UMOV UR9, 0x40000040 ;  /* 0x4000004000097882 */ /* 0x000fe20000000000 */
[----:B------:R-:W-:-:S05]  /*40e0*/  UMOV UR11, 0x40000040 ;  /* 0x40000040000b7882 */ /* 0x000fca0000000000 */
[----:B------:R-:W-:Y:S01]  /*40f0*/  UMOV UR10, UR7 ;  /* 0x00000007000a7c82 */ /* 0x000fe20008000000 */
[----:B------:R-:W-:Y:S01]  /*4100*/  UMOV UR8, UR5 ;  /* 0x0000000500087c82 */ /* 0x000fe20008000000 */
[----:B------:R-:W-:Y:S02]  /*4110*/  WARPGROUP.DEPBAR.LE gsb0, 0x0 ;  /* 0x00008000000079c5 */ /* 0x000fe40000010000 */
[----:B------:R-:W-:Y:S01]  /*4120*/  @!PT LDS RZ, [RZ] ;  /* 0x00000000fffff984 */ /* 0x000fe20000000800 */
[----:B------:R-:W-:Y:S01]  /*4130*/  @!PT LDS RZ, [RZ] ;  /* 0x00000000fffff984 */ /* 0x000fe20000000800 */
[----:B------:R-:W-:Y:S01]  /*4140*/  @!PT LDS RZ, [RZ] ;  /* 0x00000000fffff984 */ /* 0x000fe20000000800 */
[----:B------:R-:W-:Y:S01]  /*4150*/  @!PT LDS RZ, [RZ] ;  /* 0x00000000fffff984 */ /* 0x000fe20000000800 */
[----:B------:R2:W-:Y:S06]  /*4160*/  MEMBAR.ALL.CTA ;  /* 0x0000000000007992 */ /* 0x0005ec0000008000 */
[----:B--2---:R-:W2:Y:S02]  /*4170*/  FENCE.VIEW.ASYNC.S ;  /* 0x00000000000073c6 */ /* 0x004ea40000000000 */
[----:B--2---:R-:W-:Y:S06]  /*4180*/  BAR.SYNC.DEFER_BLOCKING 0x9, 0x100 ;  /* 0x0244000000007b1d */ /* 0x004fec0000010000 */
        /* <DEDUP_REMOVED lines=52> */
[----:B-1----:R-:W-:Y:S05]  /*44d0*/  @!P6 BRA `(.L_x_1127) ;  /* 0x000000000004e947 */ /* 0x002fea0003800000 */
[----:B------:R-:W-:Y:S01]  /*44e0*/  BPT.TRAP 0x1 ;  /* 0x000000040000795c */ /* 0x000fe20000300000 */
.L_x_1127:
[----:B------:R-:W-:Y:S01]  /*44f0*/  R2UR UR5, R4 ;  /* 0x00000000040572ca */ /* 0x000fe200000e0000 */
[----:B-----5:R-:W-:Y:S01]  /*4500*/  VIADD R6, R0, 0x30840 ;  /* 0x0003084000067836 */ /* 0x020fe20000000000 */
[----:B------:R-:W-:Y:S01]  /*4510*/  ULOP3.LUT UR4, UR4, 0x2000000, URZ, 0xfc, !UPT ;  /* 0x0200000004047892 */ /* 0x000fe2000f8efc3f */
[----:B------:R-:W1:Y:S01]  /*4520*/  S2R R7, SR_TID.X ;  /* 0x0000000000077919 */ /* 0x000e620000002100 */
[----:B------:R-:W-:Y:S02]  /*4530*/  UMOV UR7, 0x40000040 ;  /* 0x4000004000077882 */ /* 0x000fe40000000000 */
[----:B------:R-:W-:-:S04]  /*4540*/  PRMT R6, RZ, 0x654, R6 ;  /* 0x00000654ff067816 */ /* 0x000fc80000000006 */
[----:B------:R2:W-:Y:S01]  /*4550*/  SYNCS.ARRIVE.TRANS64.RED.A1T0 RZ, [R6+URZ], RZ ;  /* 0x000000ff06ff79a7 */ /* 0x0005e2000810043f */
[----:B------:R-:W-:Y:S02]  /*4560*/  WARPGROUP.ARRIVE ;  /* 0x00000000000079c5 */ /* 0x000fe40000000000 */
[----:B------:R-:W-:-:S07]  /*4570*/  ULEA UR4, UR5, UR4, 0xa ;  /* 0x0000000405047291 */ /* 0x000fce000f8e503f */
        /* <DEDUP_REMOVED lines=40> */
.L_x_1128:
[----:B------:R-:W-:Y:S01]  /*4800*/  UIADD3 UR37, UR37, 0x1, URZ ;  /* 0x0000000125257890 */ /* 0x000fe2000fffe03f */
[----:B------:R-:W-:Y:S02]  /*4810*/  VIADD R0, R0, 0x30820 ;  /* 0x0003082000007836 */ /* 0x000fe40000000000 */
[----:B------:R-:W-:Y:S01]  /*4820*/  VIADD R4, R4, 0x1 ;  /* 0x0000000104047836 */ /* 0x000fe20000000000 */
[----:B------:R-:W-:Y:S02]  /*4830*/  UISETP.GE.AND UP0, UPT, UR37, UR36, UPT ;  /* 0x000000242500728c */ /* 0x000fe4000bf06270 */
[----:B------:R-:W-:Y:S02]  /*4840*/  PRMT R0, RZ, 0x654, R0 ;  /* 0x00000654ff007816 */ /* 0x000fe40000000000 */
[C---:B------:R-:W-:Y:S02]  /*4850*/  ISETP.NE.AND P0, PT, R4.reuse, 0x2, PT ;  /* 0x000000020400780c */ /* 0x040fe40003f05270 */
[----:B------:R-:W-:Y:S01]  /*4860*/  PLOP3.LUT P1, PT, PT, PT, UP0, 0x80, 0x0 ;  /* 0x000000000000781c */ /* 0x000fe20003f2f008 */
[----:B------:R2:W-:Y:S01]  /*4870*/  SYNCS.ARRIVE.TRANS64.RED.A1T0 RZ, [R0+URZ], RZ ;  /* 0x000000ff00ff79a7 */ /* 0x0005e2000810043f */
[----:B------:R-:W-:-:S02]  /*4880*/  SEL R4, R4, RZ, P0 ;  /* 0x000000ff04047207 */ /* 0x000fc40000000000 */
[----:B--2---:R-:W-:-:S04]  /*4890*/  SEL R0, RZ, 0x1, P0 ;  /* 0x00000001ff007807 */ /* 0x004fc80000000000 */
[----:B------:R-:W-:-:S05]  /*48a0*/  LOP3.LUT R5, R5, R0, RZ, 0x3c, !PT ;  /* 0x0000000005057212 */ /* 0x000fca00078e3cff */
        /* <DEDUP_REMOVED lines=67> */
.L_x_1111:
[----:B------:R-:W-:Y:S05]  /*4ce0*/  @P0 BRA `(.L_x_1130) ;  /* 0x0000000c00a80947 */ /* 0x000fea0003800000 */
[----:B------:R-:W2:Y:S01]  /*4cf0*/  S2UR UR4, SR_CgaCtaId ;  /* 0x00000000000479c3 */ /* 0x000ea20000008800 */
[----:B------:R-:W-:Y:S02]  /*4d00*/  UMOV UR36, 0x400 ;  /* 0x0000040000247882 */ /* 0x000fe40000000000 */
[----:B--2---:R-:W-:-:S06]  /*4d10*/  ULEA UR36, UR4, UR36, 0x18 ;  /* 0x0000002404247291 */ /* 0x004fcc000f8ec03f */
[----:B------:R-:W-:-:S05]  /*4d20*/  IMAD.U32 R16, RZ, RZ, UR36 ;  /* 0x00000024ff107e24 */ /* 0x000fca000f8e00ff */
[----:B------:R-:W-:-:S13]  /*4d30*/  LOP3.LUT P0, RZ, R16, 0x3ff, RZ, 0xc0, !PT ;  /* 0x000003ff10ff7812 */ /* 0x000fda000780c0ff */
[----:B------:R-:W-:Y:S05]  /*4d40*/  @!P0 BRA `(.L_x_1131) ;  /* 0x0000000000408947 */ /* 0x000fea0003800000 */
[----:B------:R-:W-:Y:S01]  /*4d50*/  MOV R0, 0x0 ;  /* 0x0000000000007802 */ /* 0x000fe20000000f00 */
[----:B------:R-:W-:Y:S01]  /*4d60*/  ULDC.64 UR4, c[0x4][0x90] ;  /* 0x0100240000047ab9 */ /* 0x000fe20000000a00 */
[----:B------:R-:W-:Y:S01]  /*4d70*/  ULDC.64 UR6, c[0x4][0x98] ;  /* 0x0100260000067ab9 */ /* 0x000fe20000000a00 */
[----:B------:R-:W-:Y:S01]  /*4d80*/  IMAD.U32 R4, RZ, RZ, UR4 ;  /* 0x00000004ff047e24 */ /* 0x000fe2000f8e00ff */
[----:B-1----:R1:W2:Y:S01]  /*4d90*/  LDC.64 R2, c[0x4][R0] ;  /* 0x0100000000027b82 */ /* 0x0022a20000000a00 */
        /* <DEDUP_REMOVED lines=11> */
.L_x_1131:
[----:B------:R-:W-:-:S06]  /*4e50*/  UIADD3 UR4, UR36, 0x8000, URZ ;  /* 0x0000800024047890 */ /* 0x000fcc000fffe03f */
        /* <DEDUP_REMOVED lines=19> */
.L_x_1132:
        /* <DEDUP_REMOVED lines=18> */
.L_x_1133:
        /* <DEDUP_REMOVED lines=18> */
.L_x_1134:
[----:B------:R-:W1:Y:S01]  /*51d0*/  S2R R0, SR_TID.X ;  /* 0x0000000000007919 */ /* 0x000e620000002100 */
[----:B------:R-:W-:Y:S02]  /*51e0*/  F2FP.F16.F32.PACK_AB R88, R89, R88 ;  /* 0x000000585958723e */ /* 0x000fe400000000ff */
[----:B------:R-:W-:Y:S01]  /*51f0*/  F2FP.F16.F32.PACK_AB R89, R91, R90 ;  /* 0x0000005a5b59723e */ /* 0x000fe200000000ff */
[----:B------:R-:W-:Y:S01]  /*5200*/  BAR.SYNC.DEFER_BLOCKING 0x1, 0x100 ;  /* 0x0044000000007b1d */ /* 0x000fe20000010000 */
        /* <DEDUP_REMOVED lines=14> */
[----:B-1----:R-:W-:Y:S01]  /*52f0*/  VIADD R7, R0, 0xffffff80 ;  /* 0xffffff8000077836 */ /* 0x002fe20000000000 */
[----:B------:R-:W-:Y:S02]  /*5300*/  F2FP.F16.F32.PACK_AB R115, R119, R118 ;  /* 0x000000767773723e */ /* 0x000fe400000000ff */
[----:B------:R-:W-:-:S02]  /*5310*/  F2FP.F16.F32.PACK_AB R121, R123, R122 ;  /* 0x0000007a7b79723e */ /* 0x000fc400000000ff */
[----:B------:R-:W-:Y:S02]  /*5320*/  SHF.R.S32.HI R2, RZ, 0x1f, R7 ;  /* 0x0000001fff027819 */ /* 0x000fe40000011407 */
[----:B------:R-:W-:Y:S02]  /*5330*/  F2FP.F16.F32.PACK_AB R128, R129, R128 ;  /* 0x000000808180723e */ /* 0x000fe400000000ff */
[CC--:B------:R-:W-:Y:S02]  /*5340*/  LEA.HI R4, R2.reuse, R7.reuse, RZ, 0x4 ;  /* 0x0000000702047211 */ /* 0x0c0fe400078f20ff */
[----:B------:R-:W-:Y:S02]  /*5350*/  LEA.HI R2, R2, R7, RZ, 0x5 ;  /* 0x0000000702027211 */ /* 0x000fe400078f28ff */
[----:B------:R-:W-:Y:S02]  /*5360*/  LOP3.LUT R0, R4, 0xfffffff0, RZ, 0xc0, !PT ;  /* 0xfffffff004007812 */ /* 0x000fe400078ec0ff */
[----:B------:R-:W-:-:S02]  /*5370*/  SHF.R.S32.HI R4, RZ, 0x4, R4 ;  /* 0x00000004ff047819 */ /* 0x000fc40000011404 */
[----:B------:R-:W-:Y:S01]  /*5380*/  SHF.R.S32.HI R6, RZ, 0x5, R2 ;  /* 0x00000005ff067819 */ /* 0x000fe20000011402 */
[----:B------:R-:W-:Y:S01]  /*5390*/  IMAD.IADD R0, R7, 0x1, -R0 ;  /* 0x0000000107007824 */ /* 0x000fe200078e0a00 */
[----:B------:R-:W-:Y:S01]  /*53a0*/  F2FP.F16.F32.PACK_AB R122, R125, R124 ;  /* 0x0000007c7d7a723e */ /* 0x000fe200000000ff */
[----:B------:R-:W-:Y:S01]  /*53b0*/  IMAD.SHL.U32 R7, R4, 0x8, RZ ;  /* 0x0000000804077824 */ /* 0x000fe200078e00ff */
[----:B------:R-:W-:Y:S01]  /*53c0*/  F2FP.F16.F32.PACK_AB R123, R127, R126 ;  /* 0x0000007e7f7b723e */ /* 0x000fe200000000ff */
[----:B------:R-:W-:Y:S01]  /*53d0*/  IMAD.MOV.U32 R2, RZ, RZ, 0x40 ;  /* 0x00000040ff027424 */ /* 0x000fe200078e00ff */
[----:B------:R-:W-:Y:S02]  /*53e0*/  SHF.R.S32.HI R3, RZ, 0x1f, R0 ;  /* 0x0000001fff037819 */ /* 0x000fe40000011400 */
[----:B------:R-:W-:Y:S02]  /*53f0*/  F2FP.F16.F32.PACK_AB R129, R131, R130 ;  /* 0x000000828381723e */ /* 0x000fe400000000ff */
[----:B------:R-:W-:-:S02]  /*5400*/  LEA.HI R3, R3, R0, RZ, 0x3 ;  /* 0x0000000003037211 */ /* 0x000fc400078f18ff */
[----:B------:R-:W-:Y:S02]  /*5410*/  F2FP.F16.F32.PACK_AB R136, R137, R136 ;  /* 0x000000888988723e */ /* 0x000fe400000000ff */
[C---:B------:R-:W-:Y:S01]  /*5420*/  LOP3.LUT R5, R3.reuse, 0xfffffff8, RZ, 0xc0, !PT ;  /* 0xfffffff803057812 */ /* 0x040fe200078ec0ff */
[----:B------:R-:W-:Y:S01]  /*5430*/  IMAD.SHL.U32 R3, R3, 0x40, RZ ;  /* 0x0000004003037824 */ /* 0x000fe200078e00ff */
[----:B------:R-:W-:Y:S02]  /*5440*/  F2FP.F16.F32.PACK_AB R130, R133, R132 ;  /* 0x000000848582723e */ /* 0x000fe400000000ff */
[----:B------:R-:W-:Y:S01]  /*5450*/  F2FP.F16.F32.PACK_AB R131, R135, R134 ;  /* 0x000000868783723e */ /* 0x000fe200000000ff */
[----:B------:R-:W-:Y:S01]  /*5460*/  IMAD.IADD R5, R0, 0x1, -R5 ;  /* 0x0000000100057824 */ /* 0x000fe200078e0a05 */
[----:B------:R-:W-:Y:S02]  /*5470*/  LOP3.LUT R3, R3, 0x7ffffe00, RZ, 0xc0, !PT ;  /* 0x7ffffe0003037812 */ /* 0x000fe400078ec0ff */
[----:B------:R-:W-:Y:S01]  /*5480*/  F2FP.F16.F32.PACK_AB R137, R139, R138 ;  /* 0x0000008a8b89723e */ /* 0x000fe200000000ff */
[C---:B------:R-:W-:Y:S01]  /*5490*/  IMAD.SHL.U32 R0, R5.reuse, 0x40, RZ ;  /* 0x0000004005007824 */ /* 0x040fe200078e00ff */
[----:B------:R-:W-:Y:S01]  /*54a0*/  R2P PR, R5, 0x6 ;  /* 0x0000000605007804 */ /* 0x000fe20000000000 */
[----:B------:R-:W-:Y:S01]  /*54b0*/  IMAD R3, R6, 0x400, R3 ;  /* 0x0000040006037824 */ /* 0x000fe200078e0203 */
[----:B------:R-:W-:Y:S01]  /*54c0*/  F2FP.F16.F32.PACK_AB R144, R145, R144 ;  /* 0x000000909190723e */ /* 0x000fe200000000ff */
[----:B------:R-:W1:Y:S01]  /*54d0*/  SHFL.IDX PT, R5, R6, RZ, 0x1f ;  /* 0x00001fff06057589 */ /* 0x000e6200000e0000 */
        /* <DEDUP_REMOVED lines=11> */
[----:B------:R-:W-:Y:S02]  /*5590*/  F2FP.F16.F32.PACK_AB R146, R149, R148 ;  /* 0x000000949592723e */ /* 0x000fe400000000ff */
[----:B------:R-:W-:Y:S02]  /*55a0*/  LEA R0, R0, UR36, 0x1 ;  /* 0x0000002400007c11 */ /* 0x000fe4000f8e08ff */
        /* <DEDUP_REMOVED lines=40> */
[----:B------:R2:W-:Y:S01]  /*5830*/  STSM.16.M88.4 [R0+0x4000], R56 ;  /* 0x0040003800007844 */ /* 0x0005e20000000200 */
[----:B------:R-:W-:-:S02]  /*5840*/  F2FP.F16.F32.PACK_AB R67, R71, R70 ;  /* 0x000000464743723e */ /* 0x000fc400000000ff */
[----:B------:R-:W-:Y:S02]  /*5850*/  F2FP.F16.F32.PACK_AB R73, R75, R74 ;  /* 0x0000004a4b49723e */ /* 0x000fe400000000ff */
        /* <DEDUP_REMOVED lines=8> */
[----:B-1----:R-:W-:-:S03]  /*58e0*/  ISETP.NE.AND P0, PT, R5, 0x7, PT ;  /* 0x000000070500780c */ /* 0x002fc60003f05270 */
[----:B------:R2:W-:Y:S01]  /*58f0*/  STSM.16.M88.4 [R2+-0x4000], R80 ;  /* 0xffc0005002007844 */ /* 0x0005e20000000200 */
[----:B------:R-:W-:Y:S01]  /*5900*/  @!PT LDS RZ, [RZ] ;  /* 0x00000000fffff984 */ /* 0x000fe20000000800 */
[----:B------:R-:W-:Y:S01]  /*5910*/  @!PT LDS RZ, [RZ] ;  /* 0x00000000fffff984 */ /* 0x000fe20000000800 */
[----:B------:R-:W-:Y:S01]  /*5920*/  @!PT LDS RZ, [RZ] ;  /* 0x00000000fffff984 */ /* 0x000fe20000000800 */
[----:B------:R1:W-:Y:S06]  /*5930*/  MEMBAR.ALL.CTA ;  /* 0x0000000000007992 */ /* 0x0003ec0000008000 */
[----:B-1----:R-:W1:Y:S02]  /*5940*/  FENCE.VIEW.ASYNC.S ;  /* 0x00000000000073c6 */ /* 0x002e640000000000 */
[----:B-1----:R-:W-:Y:S06]  /*5950*/  BAR.ARV 0x1, 0x120 ;  /* 0x0044800000007b1d */ /* 0x002fec0000002000 */
[----:B------:R-:W-:Y:S05]  /*5960*/  @P0 BRA `(.L_x_1135) ;  /* 0x0000000000800947 */ /* 0x000fea0003800000 */
[----:B------:R-:W-:Y:S01]  /*5970*/  BAR.SYNC.DEFER_BLOCKING 0x1, 0x120 ;  /* 0x0044800000007b1d */ /* 0x000fe20000010000 */
[----:B------:R-:W-:-:S05]  /*5980*/  ELECT P0, URZ, PT ;  /* 0x00000000003f782f */ /* 0x000fca0003800000 */
[----:B------:R-:W-:Y:S08]  /*5990*/  BSSY B0, `(.L_x_1135) ;  /* 0x000001d000007945 */ /* 0x000ff00003800000 */
[----:B------:R-:W-:Y:S05]  /*59a0*/  @!P0 BRA `(.L_x_1136) ;  /* 0x00000000006c8947 */ /* 0x000fea0003800000 */
[----:B------:R-:W1:Y:S01]  /*59b0*/  S2UR UR10, SR_CTAID.X ;  /* 0x00000000000a79c3 */ /* 0x000e620000002500 */
[----:B------:R-:W-:Y:S01]  /*59c0*/  ULDC.64 UR6, c[0x0][0x198] ;  /* 0x0000660000067ab9 */ /* 0x000fe20000000a00 */
[----:B------:R-:W-:Y:S02]  /*59d0*/  UIADD3 UR8, UR36, 0x8000, URZ ;  /* 0x0000800024087890 */ /* 0x000fe4000fffe03f */
[----:B------:R-:W-:Y:S02]  /*59e0*/  UIADD3 UR4, UP0, UR6, 0x770, URZ ;  /* 0x0000077006047890 */ /* 0x000fe4000ff1e03f */
[----:B------:R-:W-:Y:S02]  /*59f0*/  UIADD3 UR6, UP1, UR6, 0x670, URZ ;  /* 0x0000067006067890 */ /* 0x000fe4000ff3e03f */
[----:B------:R-:W3:Y:S01]  /*5a00*/  S2UR UR11, SR_CTAID.Y ;  /* 0x00000000000b79c3 */ /* 0x000ee20000002600 */
[----:B------:R-:W-:Y:S02]  /*5a10*/  UIADD3.X UR5, URZ, UR7, URZ, UP0, !UPT ;  /* 0x000000073f057290 */ /* 0x000fe400087fe43f */
[----:B------:R-:W-:-:S02]  /*5a20*/  UIADD3 UR24, UR36, 0xc000, URZ ;  /* 0x0000c00024187890 */ /* 0x000fc4000fffe03f */
[----:B------:R-:W-:Y:S02]  /*5a30*/  UIADD3.X UR7, URZ, UR7, URZ, UP1, !UPT ;  /* 0x000000073f077290 */ /* 0x000fe40008ffe43f */
[----:B------:R-:W-:Y:S01]  /*5a40*/  UIADD3 UR16, UR36, 0x4000, URZ ;  /* 0x0000400024107890 */ /* 0x000fe2000fffe03f */
[----:B------:R-:W4:Y:S01]  /*5a50*/  S2UR UR12, SR_CTAID.Z ;  /* 0x00000000000c79c3 */ /* 0x000f220000002700 */
[----:B------:R-:W-:Y:S01]  /*5a60*/  UMOV UR9, URZ ;  /* 0x0000003f00097c82 */ /* 0x000fe20008000000 */
[----:B------:R-:W-:Y:S01]  /*5a70*/  UMOV UR25, 0x40 ;  /* 0x0000004000197882 */ /* 0x000fe20000000000 */
[----:B------:R-:W-:Y:S01]  /*5a80*/  UMOV UR17, 0x40 ;  /* 0x0000004000117882 */ /* 0x000fe20000000000 */
[----:B-1----:R-:W-:-:S07]  /*5a90*/  USHF.L.U32 UR10, UR10, 0x7, URZ ;  /* 0x000000070a0a7899 */ /* 0x002fce000800063f */
[----:B------:R-:W-:Y:S01]  /*5aa0*/  UMOV UR26, UR10 ;  /* 0x0000000a001a7c82 */ /* 0x000fe20008000000 */
[----:B---3--:R-:W-:Y:S01]  /*5ab0*/  UMOV UR27, UR11 ;  /* 0x0000000b001b7c82 */ /* 0x008fe20008000000 */
[----:B------:R-:W-:Y:S01]  /*5ac0*/  UMOV UR19, UR11 ;  /* 0x0000000b00137c82 */ /* 0x000fe20008000000 */
[----:B------:R-:W-:Y:S01]  /*5ad0*/  UMOV UR18, UR10 ;  /* 0x0000000a00127c82 */ /* 0x000fe20008000000 */
[----:B----4-:R-:W-:Y:S01]  /*5ae0*/  UMOV UR28, UR12 ;  /* 0x0000000c001c7c82 */ /* 0x010fe20008000000 */
[----:B------:R1:W-:Y:S01]  /*5af0*/  UTMASTG.4D [UR8], [UR4] ;  /* 0x00000008040073b5 */ /* 0x0003e20008018000 */
[----:B------:R-:W-:Y:S01]  /*5b00*/  UMOV UR20, UR12 ;  /* 0x0000000c00147c82 */ /* 0x000fe20008000000 */
[----:B------:R3:W-:Y:S01]  /*5b10*/  UTMASTG.4D [UR24], [UR4] ;  /* 0x00000018040073b5 */ /* 0x0007e20008018000 */
[----:B-1----:R-:W-:Y:S02]  /*5b20*/  UMOV UR8, UR36 ;  /* 0x0000002400087c82 */ /* 0x002fe40008000000 */
[----:B------:R3:W-:Y:S01]  /*5b30*/  UTMASTG.4D [UR8], [UR6] ;  /* 0x00000008060073b5 */ /* 0x0007e20008018000 */
[----:B------:R3:W-:Y:S02]  /*5b40*/  UTMASTG.4D [UR16], [UR6] ;  /* 0x00000010060073b5 */ /* 0x0007e40008018000 */
[----:B---3--:R0:W-:Y:S02]  /*5b50*/  UTMACMDFLUSH ;  /* 0x00000000000079b7 */ /* 0x0081e40000000000 */
.L_x_1136:
[----:B------:R-:W-:Y:S05]  /*5b60*/  BSYNC B0 ;  /* 0x0000000000007941 */ /* 0x000fea0003800000 */
.L_x_1135:
[----:B------:R-:W-:-:S04]  /*5b70*/  DEPBAR.LE SB0, 0x0 ;  /* 0x000080000000791a */ /* 0x000fc80000000000 */
[----:B------:R-:W-:Y:S05]  /*5b80*/  BRA `(.L_x_1109) ;  /* 0x0000004000a87947 */ /* 0x000fea0003800000 */
.L_x_1130:
[----:B------:R-:W1:Y:S01]  /*5b90*/  S2R R0, SR_TID.X ;  /* 0x0000000000007919 */ /* 0x000e620000002100 */
[----:B------:R-:W2:Y:S01]  /*5ba0*/  S2UR UR11, SR_CTAID.Y ;  /* 0x00000000000b79c3 */ /* 0x000ea20000002600 */
[----:B------:R-:W-:Y:S01]  /*5bb0*/  ULDC.64 UR4, c[0x0][0x208] ;  /* 0x0000820000047ab9 */ /* 0x000fe20000000a00 */
[----:B------:R-:W-:Y:S01]  /*5bc0*/  BSSY B0, `(.L_x_1137) ;  /* 0x0000033000007945 */ /* 0x000fe20003800000 */
[----:B------:R-:W3:Y:S05]  /*5bd0*/  S2R R11, SR_CTAID.X ;  /* 0x00000000000b7919 */ /* 0x000eea0000002500 */
[----:B------:R-:W4:Y:S08]  /*5be0*/  LDC.64 R4, c[0x0][0x820] ;  /* 0x00020800ff047b82 */ /* 0x000f300000000a00 */
[----:B------:R-:W3:Y:S08]  /*5bf0*/  LDC.64 R20, c[0x0][0x808] ;  /* 0x00020200ff147b82 */ /* 0x000ef00000000a00 */
[----:B------:R-:W5:Y:S01]  /*5c00*/  S2UR UR10, SR_CTAID.Z ;  /* 0x00000000000a79c3 */ /* 0x000f620000002700 */
[----:B--2---:R-:W-:Y:S01]  /*5c10*/  USHF.R.S32.HI UR7, URZ, 0x1f, UR11 ;  /* 0x0000001f3f077899 */ /* 0x004fe2000801140b */
[----:B-1----:R-:W-:-:S06]  /*5c20*/  VIADD R3, R0, 0xffffff80 ;  /* 0xffffff8000037836 */ /* 0x002fcc0000000000 */
[----:B------:R-:W1:Y:S01]  /*5c30*/  LDC.64 R12, c[0x0][0x828] ;  /* 0x00020a00ff0c7b82 */ /* 0x000e620000000a00 */
[----:B------:R-:W-:-:S04]  /*5c40*/  SHF.R.S32.HI R0, RZ, 0x1f, R3 ;  /* 0x0000001fff007819 */ /* 0x000fc80000011403 */
[----:B------:R-:W-:Y:S01]  /*5c50*/  LEA.HI R8, R0, R3, RZ, 0x4 ;  /* 0x0000000300087211 */ /* 0x000fe200078f20ff */
[----:B---3--:R-:W-:Y:S02]  /*5c60*/  IMAD R17, R11, -0x80, R20 ;  /* 0xffffff800b117824 */ /* 0x008fe400078e0214 */
[----:B------:R-:W2:Y:S01]  /*5c70*/  LDC.64 R18, c[0x0][0x850] ;  /* 0x00021400ff127b82 */ /* 0x000ea20000000a00 */
[----:B------:R-:W-:Y:S01]  /*5c80*/  LOP3.LUT R0, R8, 0x1ffffff0, RZ, 0xc0, !PT ;  /* 0x1ffffff008007812 */ /* 0x000fe200078ec0ff */
[----:B-----5:R-:W-:-:S04]  /*5c90*/  USHF.R.S32.HI UR6, URZ, 0x1f, UR10 ;  /* 0x0000001f3f067899 */ /* 0x020fc8000801140a */
[----:B------:R-:W-:Y:S02]  /*5ca0*/  IMAD.IADD R0, R3, 0x1, -R0 ;  /* 0x0000000103007824 */ /* 0x000fe400078e0a00 */
[----:B------:R-:W3:Y:S02]  /*5cb0*/  LDC.64 R22, c[0x0][0x858] ;  /* 0x00021600ff167b82 */ /* 0x000ee40000000a00 */
[----:B------:R-:W-:Y:S02]  /*5cc0*/  IMAD.SHL.U32 R6, R0, 0x8, RZ ;  /* 0x0000000800067824 */ /* 0x000fe400078e00ff */
[----:B----4-:R-:W-:-:S03]  /*5cd0*/  IMAD R0, R4, UR7, RZ ;  /* 0x0000000704007c24 */ /* 0x010fc6000f8e02ff */
[----:B------:R-:W-:Y:S01]  /*5ce0*/  SHF.R.S32.HI R7, RZ, 0x1f, R6 ;  /* 0x0000001fff077819 */ /* 0x000fe20000011406 */
[----:B------:R-:W-:Y:S02]  /*5cf0*/  IMAD R5, R5, UR11, R0 ;  /* 0x0000000b05057c24 */ /* 0x000fe4000f8e0200 */
[----:B------:R-:W-:Y:S01]  /*5d00*/  IMAD.WIDE.U32 R2, R4, UR11, R6 ;  /* 0x0000000b04027c25 */ /* 0x000fe2000f8e0006 */
[----:B------:R-:W-:-:S03]  /*5d10*/  SHF.R.S32.HI R4, RZ, 0x4, R8 ;  /* 0x00000004ff047819 */ /* 0x000fc60000011408 */
[----:B------:R-:W-:Y:S01]  /*5d20*/  IMAD.IADD R3, R3, 0x1, R5 ;  /* 0x0000000103037824 */ /* 0x000fe200078e0205 */
[C---:B------:R-:W-:Y:S01]  /*5d30*/  ISETP.GE.AND P6, PT, R4.reuse, R17, PT ;  /* 0x000000110400720c */ /* 0x040fe20003fc6270 */
[C---:B------:R-:W-:Y:S01]  /*5d40*/  VIADD R0, R4.reuse, 0x10 ;  /* 0x0000001004007836 */ /* 0x040fe20000000000 */
[----:B------:R-:W-:Y:S01]  /*5d50*/  SHF.R.S32.HI R5, RZ, 0x1f, R4 ;  /* 0x0000001fff057819 */ /* 0x000fe20000011404 */
[----:B------:R-:W-:Y:S01]  /*5d60*/  VIADD R8, R4, 0x30 ;  /* 0x0000003004087836 */ /* 0x000fe20000000000 */
[----:B------:R-:W-:Y:S01]  /*5d70*/  ISETP.GE.OR P4, PT, R6, R21, P6 ;  /* 0x000000150600720c */ /* 0x000fe20003786670 */
[----:B------:R-:W-:Y:S01]  /*5d80*/  VIADD R10, R4, 0x40 ;  /* 0x00000040040a7836 */ /* 0x000fe20000000000 */
[-C--:B------:R-:W-:Y:S01]  /*5d90*/  ISETP.GE.AND P5, PT, R0, R17.reuse, PT ;  /* 0x000000110000720c */ /* 0x080fe20003fa6270 */
[----:B------:R-:W-:Y:S01]  /*5da0*/  VIADD R0, R4, 0x20 ;  /* 0x0000002004007836 */ /* 0x000fe20000000000 */
[-C--:B------:R-:W-:Y:S01]  /*5db0*/  ISETP.GE.AND P1, PT, R8, R17.reuse, PT ;  /* 0x000000110800720c */ /* 0x080fe20003f26270 */
[----:B-1----:R-:W-:Y:S01]  /*5dc0*/  IMAD.WIDE.U32 R8, R12, UR10, R2 ;  /* 0x0000000a0c087c25 */ /* 0x002fe2000f8e0002 */
[----:B------:R-:W-:-:S02]  /*5dd0*/  ISETP.GE.AND P2, PT, R10, R17, PT ;  /* 0x000000110a00720c */ /* 0x000fc40003f46270 */
[----:B------:R-:W-:Y:S01]  /*5de0*/  ISETP.GE.AND P0, PT, R0, R17, PT ;  /* 0x000000110000720c */ /* 0x000fe20003f06270 */
[----:B------:R-:W-:Y:S01]  /*5df0*/  IMAD R0, R12, UR6, RZ ;  /* 0x000000060c007c24 */ /* 0x000fe2000f8e02ff */
[----:B------:R-:W-:Y:S01]  /*5e00*/  ISETP.GE.OR P3, PT, R6, R21, P5 ;  /* 0x000000150600720c */ /* 0x000fe20002f66670 */
[----:B------:R-:W-:-:S04]  /*5e10*/  IMAD.WIDE R2, R11, 0x80, R4 ;  /* 0x000000800b027825 */ /* 0x000fc800078e0204 */
[----:B------:R-:W-:-:S04]  /*5e20*/  IMAD R13, R13, UR10, R0 ;  /* 0x0000000a0d0d7c24 */ /* 0x000fc8000f8e0200 */
[----:B------:R-:W-:Y:S01]  /*5e30*/  IMAD.IADD R13, R9, 0x1, R13 ;  /* 0x00000001090d7824 */ /* 0x000fe200078e020d */
[----:B------:R-:W-:Y:S06]  /*5e40*/  @P4 BRA `(.L_x_1138) ;  /* 0x0000000000284947 */ /* 0x000fec0003800000 */
        /* <DEDUP_REMOVED lines=10> */
.L_x_1138:
[----:B------:R-:W-:Y:S05]  /*5ef0*/  BSYNC B0 ;  /* 0x0000000000007941 */ /* 0x000fea0003800000 */
.L_x_1137:
[----:B------:R-:W-:Y:S01]  /*5f00*/  BSSY B0, `(.L_x_1139) ;  /* 0x0000010000007945 */ /* 0x000fe20003800000 */
[----:B------:R-:W-:-:S03]  /*5f10*/  ISETP.GE.OR P4, PT, R6, R21, P0 ;  /* 0x000000150600720c */ /* 0x000fc60000786670 */
[----:B------:R-:W-:Y:S10]  /*5f20*/  @P3 BRA `(.L_x_1140) ;  /* 0x0000000000343947 */ /* 0x000ff40003800000 */
        /* <DEDUP_REMOVED lines=13> */
.L_x_1140:
[----:B------:R-:W-:Y:S05]  /*6000*/  BSYNC B0 ;  /* 0x0000000000007941 */ /* 0x000fea0003800000 */
.L_x_1139:
[----:B------:R-:W-:Y:S01]  /*6010*/  BSSY B0, `(.L_x_1141) ;  /* 0x0000010000007945 */ /* 0x000fe20003800000 */
[----:B------:R-:W-:-:S03]  /*6020*/  ISETP.GE.OR P3, PT, R6, R21, P1 ;  /* 0x000000150600720c */ /* 0x000fc60000f66670 */
[----:B------:R-:W-:Y:S10]  /*6030*/  @P4 BRA `(.L_x_1142) ;  /* 0x0000000000344947 */ /* 0x000ff40003800000 */
[----:B-1--4-:R-:W-:Y:S01]  /*6040*/  IADD3 R15, P4, R2, 0x20, RZ ;  /* 0x00000020020f7810 */ /* 0x012fe20007f9e0ff */
        /* <DEDUP_REMOVED lines=12> */
.L_x_1142:
[----:B------:R-:W-:Y:S05]  /*6110*/  BSYNC B0 ;  /* 0x0000000000007941 */ /* 0x000fea0003800000 */
.L_x_1141:
[----:B------:R-:W-:Y:S01]  /*6120*/  BSSY B0, `(.L_x_1143) ;  /* 0x0000011000007945 */ /* 0x000fe20003800000 */
[----:B------:R-:W-:Y:S01]  /*6130*/  ISETP.GE.OR P4, PT, R6, R21, P2 ;  /* 0x000000150600720c */ /* 0x000fe20001786670 */
[----:B------:R-:W-:Y:S02]  /*6140*/  VIADD R0, R4, 0x50 ;  /* 0x0000005004007836 */ /* 0x000fe40000000000 */
[----:B------:R-:W-:Y:S10]  /*6150*/  @P3 BRA `(.L_x_1144) ;  /* 0x0000000000343947 */ /* 0x000ff40003800000 */
[----:B-1--4-:R-:W-:Y:S01]  /*6160*/  IADD3 R15, P3, R2, 0x30, RZ ;  /* 0x00000030020f7810 */ /* 0x012fe20007f7e0ff */
        /* <DEDUP_REMOVED lines=11> */
[----:B------:R1:W-:Y:S02]  /*6220*/  STG.E.128 desc[UR4][R14.64], RZ ;  /* 0x000000ff0e007986 */ /* 0x0003e4000c101d04 */
.L_x_1144:
[----:B------:R-:W-:Y:S05]  /*6230*/  BSYNC B0 ;  /* 0x0000000000007941 */ /* 0x000fea0003800000 */
.L_x_1143:
[----:B------:R-:W-:Y:S01]  /*6240*/  BSSY B0, `(.L_x_1145) ;  /* 0x0000010000007945 */ /* 0x000fe20003800000 */
[----:B------:R-:W-:-:S03]  /*6250*/  ISETP.GE.AND P3, PT, R0, R17, PT ;  /* 0x000000110000720c */ /* 0x000fc60003f66270 */
        /* <DEDUP_REMOVED lines=14> */
.L_x_1146:
[----:B------:R-:W-:Y:S05]  /*6340*/  BSYNC B0 ;  /* 0x0000000000007941 */ /* 0x000fea0003800000 */
.L_x_1145:
[----:B------:R-:W-:Y:S01]  /*6350*/  ISETP.GE.OR P4, PT, R6, R21, P3 ;  /* 0x000000150600720c */ /* 0x000fe20001f86670 */
[----:B------:R-:W-:Y:S01]  /*6360*/  BSSY B0, `(.L_x_1147) ;  /* 0x0000011000007945 */ /* 0x000fe20003800000 */
[----:B--2---:R-:W-:Y:S02]  /*6370*/  IMAD R16, R18, UR7, RZ ;  /* 0x0000000712107c24 */ /* 0x004fe4000f8e02ff */
[----:B------:R-:W-:-:S09]  /*6380*/  VIADD R0, R4, 0x60 ;  /* 0x0000006004007836 */ /* 0x000fd20000000000 */
[----:B------:R-:W-:Y:S05]  /*6390*/  @P4 BRA `(.L_x_1148) ;  /* 0x0000000000344947 */ /* 0x000fea0003800000 */
        /* <DEDUP_REMOVED lines=13> */
.L_x_1148:
[----:B------:R-:W-:Y:S05]  /*6470*/  BSYNC B0 ;  /* 0x0000000000007941 */ /* 0x000fea0003800000 */
.L_x_1147:
[----:B------:R-:W-:Y:S01]  /*6480*/  ULDC UR8, c[0x0][0x83c] ;  /* 0x00020f0000087ab9 */ /* 0x000fe20000000800 */
[----:B------:R-:W-:Y:S01]  /*6490*/  ISETP.GE.AND P4, PT, R0, R17, PT ;  /* 0x000000110000720c */ /* 0x000fe20003f86270 */
[----:B-12-4-:R-:W-:Y:S01]  /*64a0*/  IMAD R15, R19, UR11, R16 ;  /* 0x0000000b130f7c24 */ /* 0x016fe2000f8e0210 */
[----:B------:R-:W-:Y:S01]  /*64b0*/  ISETP.GE.OR P5, PT, R6, UR8, P5 ;  /* 0x0000000806007c0c */ /* 0x000fe2000afa6670 */
[----:B------:R-:W-:Y:S01]  /*64c0*/  IMAD.WIDE.U32 R10, R18, UR11, R6 ;  /* 0x0000000b120a7c25 */ /* 0x000fe2000f8e0006 */
[----:B------:R-:W-:Y:S01]  /*64d0*/  ISETP.GE.OR P6, PT, R6, UR8, P6 ;  /* 0x0000000806007c0c */ /* 0x000fe2000b7c6670 */
[----:B------:R-:W-:Y:S01]  /*64e0*/  BSSY B0, `(.L_x_1149) ;  /* 0x0000019000007945 */ /* 0x000fe20003800000 */
[----:B------:R-:W-:Y:S01]  /*64f0*/  P2R R24, PR, RZ, 0x20 ;  /* 0x00000020ff187803 */ /* 0x000fe20000000000 */
[----:B------:R-:W-:Y:S01]  /*6500*/  VIADD R0, R4, 0x70 ;  /* 0x0000007004007836 */ /* 0x000fe20000000000 */
[C---:B------:R-:W-:Y:S01]  /*6510*/  ISETP.GE.OR P5, PT, R6.reuse, R21, P4 ;  /* 0x000000150600720c */ /* 0x040fe200027a6670 */
[----:B------:R-:W-:Y:S01]  /*6520*/  IMAD.IADD R15, R11, 0x1, R15 ;  /* 0x000000010b0f7824 */ /* 0x000fe200078e020f */
[----:B------:R-:W-:-:S02]  /*6530*/  ISETP.GE.OR P0, PT, R6, UR8, P0 ;  /* 0x0000000806007c0c */ /* 0x000fc40008706670 */
[----:B------:R-:W-:Y:S02]  /*6540*/  P2R R20, PR, RZ, 0x40 ;  /* 0x00000040ff147803 */ /* 0x000fe40000000000 */
[C---:B------:R-:W-:Y:S02]  /*6550*/  ISETP.GE.OR P1, PT, R6.reuse, UR8, P1 ;  /* 0x0000000806007c0c */ /* 0x040fe40008f26670 */
[C---:B------:R-:W-:Y:S02]  /*6560*/  ISETP.GE.OR P2, PT, R6.reuse, UR8, P2 ;  /* 0x0000000806007c0c */ /* 0x040fe40009746670 */
[C---:B------:R-:W-:Y:S02]  /*6570*/  ISETP.GE.OR P3, PT, R6.reuse, UR8, P3 ;  /* 0x0000000806007c0c */ /* 0x040fe40009f66670 */
[----:B------:R-:W-:Y:S01]  /*6580*/  ISETP.GE.OR P4, PT, R6, UR8, P4 ;  /* 0x0000000806007c0c */ /* 0x000fe2000a786670 */
[----:B------:R-:W-:-:S12]  /*6590*/  @P5 BRA `(.L_x_1150) ;  /* 0x0000000000345947 */ /* 0x000fd80003800000 */
        /* <DEDUP_REMOVED lines=13> */
.L_x_1150:
[----:B------:R-:W-:Y:S05]  /*6670*/  BSYNC B0 ;  /* 0x0000000000007941 */ /* 0x000fea0003800000 */
.L_x_1149:
[----:B------:R-:W-:Y:S01]  /*6680*/  ISETP.GE.AND P6, PT, R0, R17, PT ;  /* 0x000000110000720c */ /* 0x000fe20003fc6270 */
[----:B---3--:R-:W-:Y:S01]  /*6690*/  IMAD R0, R22, UR6, RZ ;  /* 0x0000000616007c24 */ /* 0x008fe2000f8e02ff */
[----:B------:R-:W-:Y:S01]  /*66a0*/  BSSY B0, `(.L_x_1151) ;  /* 0x0000014000007945 */ /* 0x000fe20003800000 */
[----:B------:R-:W-:Y:S01]  /*66b0*/  IMAD.MOV.U32 R14, RZ, RZ, R10 ;  /* 0x000000ffff0e7224 */ /* 0x000fe200078e000a */
[C---:B------:R-:W-:Y:S01]  /*66c0*/  ISETP.GE.OR P5, PT, R6.reuse, R21, P6 ;  /* 0x000000150600720c */ /* 0x040fe200037a6670 */
[----:B------:R-:W-:Y:S01]  /*66d0*/  IMAD R11, R23, UR10, R0 ;  /* 0x0000000a170b7c24 */ /* 0x000fe2000f8e0200 */
[----:B------:R-:W-:Y:S01]  /*66e0*/  ISETP.GE.OR P6, PT, R6, UR8, P6 ;  /* 0x0000000806007c0c */ /* 0x000fe2000b7c6670 */
[----:B------:R-:W-:-:S10]  /*66f0*/  IMAD.WIDE.U32 R6, R22, UR10, R14 ;  /* 0x0000000a16067c25 */ /* 0x000fd4000f8e000e */
        /* <DEDUP_REMOVED lines=14> */
.L_x_1152:
[----:B------:R-:W-:Y:S05]  /*67e0*/  BSYNC B0 ;  /* 0x0000000000007941 */ /* 0x000fea0003800000 */
.L_x_1151:
[----:B------:R-:W-:Y:S01]  /*67f0*/  ISETP.NE.AND P5, PT, R20, RZ, PT ;  /* 0x000000ff1400720c */ /* 0x000fe20003fa5270 */
[----:B------:R-:W-:Y:S01]  /*6800*/  BSSY B0, `(.L_x_1153) ;  /* 0x000000d000007945 */ /* 0x000fe20003800000 */
[----:B--2---:R-:W-:-:S11]  /*6810*/  IMAD.IADD R9, R7, 0x1, R11 ;  /* 0x0000000107097824 */ /* 0x004fd600078e020b */
[----:B------:R-:W-:Y:S05]  /*6820*/  @P5 BRA `(.L_x_1154) ;  /* 0x0000000000285947 */ /* 0x000fea0003800000 */
        /* <DEDUP_REMOVED lines=10> */
.L_x_1154:
[----:B------:R-:W-:Y:S05]  /*68d0*/  BSYNC B0 ;  /* 0x0000000000007941 */ /* 0x000fea0003800000 */
.L_x_1153:
[----:B------:R-:W-:Y:S01]  /*68e0*/  ISETP.NE.AND P5, PT, R24, RZ, PT ;  /* 0x000000ff1800720c */ /* 0x000fe20003fa5270 */
[----:B------:R-:W-:-:S12]  /*68f0*/  BSSY B0, `(.L_x_1155) ;  /* 0x000000f000007945 */ /* 0x000fd80003800000 */
[----:B------:R-:W-:Y:S05]  /*6900*/  @P5 BRA `(.L_x_1156) ;  /* 0x0000000000345947 */ /* 0x000fea0003800000 */
[----:B--2---:R-:W-:Y:S01]  /*6910*/  IADD3 R11, P5, R2, 0x10, RZ ;  /* 0x00000010020b7810 */ /* 0x004fe20007fbe0ff */
        /* <DEDUP_REMOVED lines=12> */
.L_x_1156:
[----:B------:R-:W-:Y:S05]  /*69e0*/  BSYNC B0 ;  /* 0x0000000000007941 */ /* 0x000fea0003800000 */
.L_x_1155:
[----:B------:R-:W-:Y:S04]  /*69f0*/  BSSY B0, `(.L_x_1157) ;  /* 0x000000f000007945 */ /* 0x000fe80003800000 */
[----:B------:R-:W-:Y:S05]  /*6a00*/  @P0 BRA `(.L_x_1158) ;  /* 0x0000000000340947 */ /* 0x000fea0003800000 */
[----:B--23--:R-:W-:Y:S01]  /*6a10*/  IADD3 R11, P0, R2, 0x20, RZ ;  /* 0x00000020020b7810 */ /* 0x00cfe20007f1e0ff */
        /* <DEDUP_REMOVED lines=12> */
.L_x_1158:
[----:B------:R-:W-:Y:S05]  /*6ae0*/  BSYNC B0 ;  /* 0x0000000000007941 */ /* 0x000fea0003800000 */
.L_x_1157:
[----:B------:R-:W-:Y:S04]  /*6af0*/  BSSY B0, `(.L_x_1159) ;  /* 0x000000f000007945 */ /* 0x000fe80003800000 */
[----:B------:R-:W-:Y:S05]  /*6b00*/  @P1 BRA `(.L_x_1160) ;  /* 0x0000000000341947 */ /* 0x000fea0003800000 */
[----:B--234-:R-:W-:Y:S01]  /*6b10*/  IADD3 R11, P0, R2, 0x30, RZ ;  /* 0x00000030020b7810 */ /* 0x01cfe20007f1e0ff */
        /* <DEDUP_REMOVED lines=12> */
.L_x_1160:
[----:B------:R-:W-:Y:S05]  /*6be0*/  BSYNC B0 ;  /* 0x0000000000007941 */ /* 0x000fea0003800000 */
.L_x_1159:
        /* <DEDUP_REMOVED lines=15> */
.L_x_1162:
[----:B------:R-:W-:Y:S05]  /*6ce0*/  BSYNC B0 ;  /* 0x0000000000007941 */ /* 0x000fea0003800000 */
.L_x_1161:
        /* <DEDUP_REMOVED lines=15> */
.L_x_1164:
[----:B------:R-:W-:Y:S05]  /*6de0*/  BSYNC B0 ;  /* 0x0000000000007941 */ /* 0x000fea0003800000 */
.L_x_1163:
        /* <DEDUP_REMOVED lines=15> */
.L_x_1166:
[----:B------:R-:W-:Y:S05]  /*6ee0*/  BSYNC B0 ;  /* 0x0000000000007941 */ /* 0x000fea0003800000 */
.L_x_1165:
        /* <DEDUP_REMOVED lines=15> */
.L_x_1107:
        /* <DEDUP_REMOVED lines=12> */
[----:B------:R-:W1:Y:S01]  /*70a0*/  S2UR UR9, SR_CTAID.X ;  /* 0x00000000000979c3 */ /* 0x000e620000002500 */
[----:B------:R-:W-:Y:S01]  /*70b0*/  ULDC UR4, c[0x0][0x280] ;  /* 0x0000a00000047ab9 */ /* 0x000fe20000000800 */
[----:B------:R-:W-:Y:S01]  /*70c0*/  ULDC UR6, c[0x0][0x290] ;  /* 0x0000a40000067ab9 */ /* 0x000fe20000000800 */
[----:B------:R-:W-:-:S05]  /*70d0*/  ULDC UR7, c[0x0][0x74c] ;  /* 0x0001d30000077ab9 */ /* 0x000fca0000000800 */
[----:B------:R-:W2:Y:S01]  /*70e0*/  S2UR UR13, SR_CTAID.Y ;  /* 0x00000000000d79c3 */ /* 0x000ea20000002600 */
[----:B-1----:R-:W-:Y:S02]  /*70f0*/  ULEA UR5, UR9, UR4, 0x7 ;  /* 0x0000000409057291 */ /* 0x002fe4000f8e383f */
[----:B------:R-:W-:Y:S02]  /*7100*/  ISETP.LE.AND P0, PT, RZ, UR9, PT ;  /* 0x00000009ff007c0c */ /* 0x000fe4000bf03270 */
[----:B------:R-:W-:-:S04]  /*7110*/  UIADD3 UR5, -UR7, UR5, -UR6 ;  /* 0x0000000507057290 */ /* 0x000fc8000fffe906 */
[----:B------:R-:W-:-:S04]  /*7120*/  USHF.R.S32.HI UR6, URZ, 0x1f, UR5 ;  /* 0x0000001f3f067899 */ /* 0x000fc80008011405 */
[----:B------:R-:W-:-:S04]  /*7130*/  ULEA.HI UR6, UR6, UR5, URZ, 0x6 ;  /* 0x0000000506067291 */ /* 0x000fc8000f8f303f */
[----:B------:R-:W-:Y:S02]  /*7140*/  USHF.R.S32.HI UR5, URZ, 0x6, UR6 ;  /* 0x000000063f057899 */ /* 0x000fe40008011406 */
[----:B------:R-:W-:Y:S02]  /*7150*/  UIADD3 UR6, UR4, 0x3f, URZ ;  /* 0x0000003f04067890 */ /* 0x000fe4000fffe03f */
[----:B------:R-:W-:Y:S02]  /*7160*/  UISETP.LT.AND UP0, UPT, URZ, UR5, UPT ;  /* 0x000000053f00728c */ /* 0x000fe4000bf01270 */
[----:B------:R-:W-:Y:S02]  /*7170*/  USHF.R.S32.HI UR7, URZ, 0x1f, UR6 ;  /* 0x0000001f3f077899 */ /* 0x000fe40008011406 */
[----:B------:R-:W-:Y:S02]  /*7180*/  USEL UR5, URZ, UR5, !UP0 ;  /* 0x000000053f057287 */ /* 0x000fe4000c000000 */
[----:B------:R-:W-:-:S04]  /*7190*/  ULEA.HI UR7, UR7, UR6, URZ, 0x6 ;  /* 0x0000000607077291 */ /* 0x000fc8000f8f303f */
[----:B------:R-:W-:Y:S01]  /*71a0*/  USHF.R.S32.HI UR8, URZ, 0x6, UR7 ;  /* 0x000000063f087899 */ /* 0x000fe20008011407 */
[----:B--2---:R-:W-:Y:S11]  /*71b0*/  @!P0 BRA `(.L_x_1168) ;  /* 0x0000000000288947 */ /* 0x004ff60003800000 */
        /* <DEDUP_REMOVED lines=10> */
.L_x_1168:
[----:B------:R-:W-:Y:S02]  /*7260*/  UISETP.GT.AND UP0, UPT, UR8, UR5, UPT ;  /* 0x000000050800728c */ /* 0x000fe4000bf04270 */
[----:B------:R-:W-:Y:S02]  /*7270*/  USHF.R.S32.HI UR14, URZ, 0x1f, UR12 ;  /* 0x0000001f3f0e7899 */ /* 0x000fe4000801140c */
[----:B------:R-:W-:Y:S02]  /*7280*/  USHF.R.S32.HI UR9, URZ, 0x1f, UR13 ;  /* 0x0000001f3f097899 */ /* 0x000fe4000801140d */
[----:B------:R-:W-:-:S13]  /*7290*/  PLOP3.LUT P0, PT, PT, PT, UP0, 0x80, 0x0 ;  /* 0x000000000000781c */ /* 0x000fda0003f0f008 */
[----:B------:R-:W-:Y:S05]  /*72a0*/  @!P0 BRA `(.L_x_1109) ;  /* 0x0000002800e08947 */ /* 0x000fea0003800000 */
[----:B------:R-:W-:Y:S01]  /*72b0*/  UIADD3 UR4, -UR5, UR8, URZ ;  /* 0x0000000805047290 */ /* 0x000fe2000fffe13f */
[----:B------:R-:W-:Y:S01]  /*72c0*/  ULDC.64 UR10, c[0x0][0x2d8] ;  /* 0x0000b600000a7ab9 */ /* 0x000fe20000000a00 */
[----:B------:R-:W-:Y:S02]  /*72d0*/  ELECT P0, URZ, PT ;  /* 0x00000000003f782f */ /* 0x000fe40003800000 */
[----:B------:R-:W-:Y:S02]  /*72e0*/  ULOP3.LUT UR4, UR4, 0x1, URZ, 0xc0, !UPT ;  /* 0x0000000104047892 */ /* 0x000fe4000f8ec03f */
[----:B------:R-:W-:Y:S02]  /*72f0*/  UIMAD UR9, UR9, UR10, URZ ;  /* 0x0000000a090972a4 */ /* 0x000fe4000f8e023f */
[----:B------:R-:W-:Y:S02]  /*7300*/  UISETP.NE.U32.AND UP0, UPT, UR4, 0x1, UPT ;  /* 0x000000010400788c */ /* 0x000fe4000bf05070 */
[----:B------:R-:W-:-:S02]  /*7310*/  UIMAD.WIDE.U32 UR6, UR13, UR10, URZ ;  /* 0x0000000a0d0672a5 */ /* 0x000fc4000f8e003f */
[----:B------:R-:W-:Y:S02]  /*7320*/  UIMAD UR9, UR13, UR11, UR9 ;  /* 0x0000000b0d0972a4 */ /* 0x000fe4000f8e0209 */
[----:B------:R-:W-:Y:S01]  /*7330*/  PLOP3.LUT P1, PT, PT, PT, UP0, 0x80, 0x0 ;  /* 0x000000000000781c */ /* 0x000fe20003f2f008 */
[----:B------:R-:W-:Y:S01]  /*7340*/  ULDC.64 UR10, c[0x0][0x2e0] ;  /* 0x0000b800000a7ab9 */ /* 0x000fe20000000a00 */
[----:B------:R-:W-:Y:S02]  /*7350*/  UIADD3 UR7, UR7, UR9, URZ ;  /* 0x0000000907077290 */ /* 0x000fe4000fffe03f */
[----:B------:R-:W-:Y:S02]  /*7360*/  UIMAD UR9, UR14, UR10, URZ ;  /* 0x0000000a0e0972a4 */ /* 0x000fe4000f8e023f */
[----:B------:R-:W-:Y:S02]  /*7370*/  UIMAD.WIDE.U32 UR6, UR12, UR10, UR6 ;  /* 0x0000000a0c0672a5 */ /* 0x000fe4000f8e0006 */
[----:B------:R-:W-:-:S04]  /*7380*/  UIMAD UR9, UR12, UR11, UR9 ;  /* 0x0000000b0c0972a4 */ /* 0x000fc8000f8e0209 */
[----:B------:R-:W-:Y:S01]  /*7390*/  UIADD3 UR9, UR7, UR9, URZ ;  /* 0x0000000907097290 */ /* 0x000fe2000fffe03f */
[----:B------:R-:W-:Y:S11]  /*73a0*/  @P1 BRA `(.L_x_1169) ;  /* 0x0000000000bc1947 */ /* 0x000ff60003800000 */
[----:B------:R-:W-:Y:S01]  /*73b0*/  USHF.L.U32 UR14, UR5, 0xd, URZ ;  /* 0x0000000d050e7899 */ /* 0x000fe2000800063f */
        /* <DEDUP_REMOVED lines=9> */
[----:B------:R-:W-:Y:S01]  /*7450*/  UMOV UR16, 0x0 ;  /* 0x0000000000107882 */ /* 0x000fe20000000000 */
[----:B------:R-:W-:Y:S02]  /*7460*/  UMOV UR17, 0x14f00000 ;  /* 0x14f0000000117882 */ /* 0x000fe40000000000 */
[----:B------:R-:W-:-:S02]  /*7470*/  ULEA.HI.X UR11, UR13, UR11, UR15, 0x2, UP0 ;  /* 0x0000000b0d0b7291 */ /* 0x000fc400080f140f */
[----:B-1----:R-:W-:-:S03]  /*7480*/  ULEA UR4, UR12, UR4, 0x18 ;  /* 0x000000040c047291 */ /* 0x002fc6000f8ec03f */
[----:B------:R-:W-:Y:S01]  /*7490*/  UMOV UR12, 0x400 ;  /* 0x00000400000c7882 */ /* 0x000fe20000000000 */
[----:B------:R-:W-:-:S09]  /*74a0*/  UIADD3 UR4, UR4, 0x10000, URZ ;  /* 0x0001000004047890 */ /* 0x000fd2000fffe03f */
[----:B------:R1:W-:Y:S02]  /*74b0*/  UBLKRED.G.S.ADD.F32.RN [UR10], [UR4], UR12, desc[UR16] ;  /* 0x0000100a040073bb */ /* 0x0003e400080a140c */
[----:B-1----:R0:W-:Y:S02]  /*74c0*/  UTMACMDFLUSH ;  /* 0x00000000000079b7 */ /* 0x0021e40000000000 */
.L_x_1171:
[----:B------:R-:W-:Y:S05]  /*74d0*/  BSYNC B0 ;  /* 0x0000000000007941 */ /* 0x000fea0003800000 */
.L_x_1170:
        /* <DEDUP_REMOVED lines=9> */
[----:B------:R-:W-:Y:S02]  /*7570*/  UMOV UR17, 0x14f00000 ;  /* 0x14f0000000117882 */ /* 0x000fe40000000000 */
[----:B------:R-:W-:Y:S02]  /*7580*/  ULEA.HI.X.SX32 UR4, UR4, UR9, 0x1, UP0 ;  /* 0x0000000904047291 */ /* 0x000fe400080f0e3f */
[----:B------:R-:W-:-:S04]  /*7590*/  ULEA UR10, UP0, UR15, UR10, 0x2 ;  /* 0x0000000a0f0a7291 */ /* 0x000fc8000f80103f */
[----:B------:R-:W-:-:S03]  /*75a0*/  ULEA.HI.X UR11, UR15, UR11, UR4, 0x2, UP0 ;  /* 0x0000000b0f0b7291 */ /* 0x000fc600080f1404 */
[----:B------:R-:W-:Y:S01]  /*75b0*/  UMOV UR4, 0x400 ;  /* 0x0000040000047882 */ /* 0x000fe20000000000 */
[----:B-1----:R-:W-:-:S04]  /*75c0*/  ULEA UR12, UR13, UR12, 0x18 ;  /* 0x0000000c0d0c7291 */ /* 0x002fc8000f8ec03f */
[----:B------:R-:W-:-:S09]  /*75d0*/  UIADD3 UR12, UR12, 0x14000, URZ ;  /* 0x000140000c0c7890 */ /* 0x000fd2000fffe03f */
[----:B------:R1:W-:Y:S01]  /*75e0*/  UBLKRED.G.S.ADD.F32.RN [UR10], [UR12], UR4, desc[UR16] ;  /* 0x0000100a0c0073bb */ /* 0x0003e200080a1404 */
[----:B------:R0:W-:Y:S01]  /*75f0*/  UTMACMDFLUSH ;  /* 0x00000000000079b7 */ /* 0x0001e20000000000 */
[----:B-1----:R-:W-:-:S04]  /*7600*/  DEPBAR.LE SB0, 0x1 ;  /* 0x000080400000791a */ /* 0x002fc80000000000 */
.L_x_1173:
[----:B------:R-:W-:Y:S05]  /*7610*/  BSYNC B0 ;  /* 0x0000000000007941 */ /* 0x000fea0003800000 */
.L_x_1172:
[----:B------:R-:W-:Y:S06]  /*7620*/  BAR.ARV 0xa, 0xa0 ;  /* 0x0282800000007b1d */ /* 0x000fec0000002000 */
[----:B------:R-:W-:Y:S04]  /*7630*/  BSSY B0, `(.L_x_1174) ;  /* 0x0000003000007945 */ /* 0x000fe80003800000 */
[----:B------:R-:W-:Y:S05]  /*7640*/  @!P0 BRA `(.L_x_1175) ;  /* 0x0000000000048947 */ /* 0x000fea0003800000 */
[----:B------:R-:W-:-:S04]  /*7650*/  DEPBAR.LE SB0, 0x0 ;  /* 0x000080000000791a */ /* 0x000fc80000000000 */
.L_x_1175:
[----:B------:R-:W-:Y:S05]  /*7660*/  BSYNC B0 ;  /* 0x0000000000007941 */ /* 0x000fea0003800000 */
.L_x_1174:
[----:B------:R-:W-:Y:S06]  /*7670*/  BAR.ARV 0xb, 0xa0 ;  /* 0x02c2800000007b1d */ /* 0x000fec0000002000 */
[----:B------:R-:W-:Y:S01]  /*7680*/  UIADD3 UR12, UR5, 0x1, URZ ;  /* 0x00000001050c7890 */ /* 0x000fe2000fffe03f */
[----:B------:R-:W-:Y:S11]  /*7690*/  BRA `(.L_x_1176) ;  /* 0x0000000000047947 */ /* 0x000ff60003800000 */
.L_x_1169:
[----:B------:R-:W-:-:S05]  /*76a0*/  UMOV UR12, UR5 ;  /* 0x00000005000c7c82 */ /* 0x000fca0008000000 */
.L_x_1176:
[----:B------:R-:W-:-:S04]  /*76b0*/  UIADD3 UR4, UR5, 0x1, URZ ;  /* 0x0000000105047890 */ /* 0x000fc8000fffe03f */
[----:B------:R-:W-:-:S06]  /*76c0*/  UISETP.NE.AND UP0, UPT, UR8, UR4, UPT ;  /* 0x000000040800728c */ /* 0x000fcc000bf05270 */
[----:B------:R-:W-:-:S13]  /*76d0*/  PLOP3.LUT P1, PT, PT, PT, UP0, 0x80, 0x0 ;  /* 0x000000000000781c */ /* 0x000fda0003f2f008 */
[----:B------:R-:W-:Y:S05]  /*76e0*/  @!P1 BRA `(.L_x_1109) ;  /* 0x0000002400d09947 */ /* 0x000fea0003800000 */
[----:B------:R-:W-:Y:S01]  /*76f0*/  ULDC.64 UR18, c[0x0][0x2c0] ;  /* 0x0000b00000127ab9 */ /* 0x000fe20000000a00 */
[----:B------:R-:W-:Y:S02]  /*7700*/  USHF.L.U32 UR13, UR12, 0xd, URZ ;  /* 0x0000000d0c0d7899 */ /* 0x000fe4000800063f */
[----:B------:R-:W-:Y:S01]  /*7710*/  ULEA UR18, UP0, UR6, UR18, 0x2 ;  /* 0x0000001206127291 */ /* 0x000fe2000f80103f */
[----:B------:R-:W-:Y:S01]  /*7720*/  UMOV UR4, URZ ;  /* 0x0000003f00047c82 */ /* 0x000fe20008000000 */
[----:B------:R-:W-:Y:S02]  /*7730*/  ULDC.64 UR24, c[0x0][0x2c0] ;  /* 0x0000b00000187ab9 */ /* 0x000fe40000000a00 */
[----:B------:R-:W-:Y:S02]  /*7740*/  ULEA.HI.X UR19, UR6, UR19, UR9, 0x2, UP0 ;  /* 0x0000001306137291 */ /* 0x000fe400080f1409 */
[----:B------:R-:W-:Y:S02]  /*7750*/  UIADD3 UR14, UP0, UR18, 0x4000, URZ ;  /* 0x00004000120e7890 */ /* 0x000fe4000ff1e03f */
[----:B------:R-:W-:-:S02]  /*7760*/  UIADD3 UR16, UP1, UR18, 0x8000, URZ ;  /* 0x0000800012107890 */ /* 0x000fc4000ff3e03f */
[----:B------:R-:W-:Y:S02]  /*7770*/  UIADD3 UR18, UP2, UR18, 0xc000, URZ ;  /* 0x0000c00012127890 */ /* 0x000fe4000ff5e03f */
[----:B------:R-:W-:Y:S02]  /*7780*/  UIADD3.X UR15, URZ, UR19, URZ, UP0, !UPT ;  /* 0x000000133f0f7290 */ /* 0x000fe400087fe43f */
[----:B------:R-:W-:Y:S02]  /*7790*/  UIADD3.X UR17, URZ, UR19, URZ, UP1, !UPT ;  /* 0x000000133f117290 */ /* 0x000fe40008ffe43f */
[----:B------:R-:W-:Y:S01]  /*77a0*/  UIADD3.X UR19, URZ, UR19, URZ, UP2, !UPT ;  /* 0x000000133f137290 */ /* 0x000fe200097fe43f */
[----:B------:R-:W-:-:S11]  /*77b0*/  UMOV UR20, UR13 ;  /* 0x0000000d00147c82 */ /* 0x000fd60008000000 */
.L_x_1189:
[----:B------:R-:W-:Y:S01]  /*77c0*/  UIADD3 UR10, UR13, UR4, URZ ;  /* 0x000000040d0a7290 */ /* 0x000fe2000fffe03f */
[----:B------:R-:W-:Y:S03]  /*77d0*/  BAR.SYNC.DEFER_BLOCKING 0xd, 0xa0 ;  /* 0x0342800000007b1d */ /* 0x000fe60000010000 */
[----:B------:R-:W-:Y:S02]  /*77e0*/  UIMAD.WIDE UR26, UR10, 0x4, UR14 ;  /* 0x000000040a1a78a5 */ /* 0x000fe4000f8e020e */
[----:B------:R-:W-:Y:S01]  /*77f0*/  UIMAD.WIDE UR28, UR10, 0x4, UR16 ;  /* 0x000000040a1c78a5 */ /* 0x000fe2000f8e0210 */
[----:B------:R-:W-:Y:S01]  /*7800*/  BSSY B0, `(.L_x_1177) ;  /* 0x0000010000007945 */ /* 0x000fe20003800000 */
[----:B------:R-:W-:-:S03]  /*7810*/  UIMAD.WIDE UR10, UR10, 0x4, UR18 ;  /* 0x000000040a0a78a5 */ /* 0x000fc6000f8e0212 */
[----:B------:R-:W-:Y:S09]  /*7820*/  @!P0 BRA `(.L_x_1178) ;  /* 0x0000000000348947 */ /* 0x000ff20003800000 */
[----:B------:R-:W1:Y:S01]  /*7830*/  S2UR UR22, SR_CgaCtaId ;  /* 0x00000000001679c3 */ /* 0x000e620000008800 */
[----:B------:R-:W-:Y:S01]  /*7840*/  UIADD3 UR23, UP0, UR20, UR6, URZ ;  /* 0x0000000614177290 */ /* 0x000fe2000ff1e03f */
[----:B------:R-:W-:Y:S01]  /*7850*/  UMOV UR21, 0x400 ;  /* 0x0000040000157882 */ /* 0x000fe20000000000 */
[----:B------:R-:W-:Y:S02]  /*7860*/  UMOV UR32, 0x0 ;  /* 0x0000000000207882 */ /* 0x000fe40000000000 */
[----:B------:R-:W-:Y:S01]  /*7870*/  ULEA.HI.X.SX32 UR30, UR20, UR9, 0x1, UP0 ;  /* 0x00000009141e7291 */ /* 0x000fe200080f0e3f */
[----:B------:R-:W-:Y:S01]  /*7880*/  UMOV UR33, 0x14f00000 ;  /* 0x14f0000000217882 */ /* 0x000fe20000000000 */
[----:B-1----:R-:W-:Y:S02]  /*7890*/  ULEA UR21, UR22, UR21, 0x18 ;  /* 0x0000001516157291 */ /* 0x002fe4000f8ec03f */
[----:B------:R-:W-:Y:S02]  /*78a0*/  ULEA UR22, UP0, UR23, UR24, 0x2 ;  /* 0x0000001817167291 */ /* 0x000fe4000f80103f */
[----:B------:R-:W-:-:S02]  /*78b0*/  UIADD3 UR21, UR21, 0x10000, URZ ;  /* 0x0001000015157890 */ /* 0x000fc4000fffe03f */
[----:B------:R-:W-:-:S03]  /*78c0*/  ULEA.HI.X UR23, UR23, UR25, UR30, 0x2, UP0 ;  /* 0x0000001917177291 */ /* 0x000fc600080f141e */
[----:B------:R-:W-:-:S06]  /*78d0*/  UMOV UR30, 0x400 ;  /* 0x00000400001e7882 */ /* 0x000fcc0000000000 */
[----:B------:R1:W-:Y:S02]  /*78e0*/  UBLKRED.G.S.ADD.F32.RN [UR22], [UR21], UR30, desc[UR32] ;  /* 0x00002016150073bb */ /* 0x0003e400080a141e */
[----:B-1----:R0:W-:Y:S02]  /*78f0*/  UTMACMDFLUSH ;  /* 0x00000000000079b7 */ /* 0x0021e40000000000 */
.L_x_1178:
[----:B------:R-:W-:Y:S05]  /*7900*/  BSYNC B0 ;  /* 0x0000000000007941 */ /* 0x000fea0003800000 */
.L_x_1177:
        /* <DEDUP_REMOVED lines=13> */
.L_x_1180:
[----:B------:R-:W-:Y:S05]  /*79e0*/  BSYNC B0 ;  /* 0x0000000000007941 */ /* 0x000fea0003800000 */
.L_x_1179:
[----:B------:R-:W-:Y:S06]  /*79f0*/  BAR.ARV 0xa, 0xa0 ;  /* 0x0282800000007b1d */ /* 0x000fec0000002000 */
[----:B------:R-:W-:Y:S04]  /*7a00*/  BSSY B0, `(.L_x_1181) ;  /* 0x0000003000007945 */ /* 0x000fe80003800000 */
[----:B------:R-:W-:Y:S05]  /*7a10*/  @!P0 BRA `(.L_x_1182) ;  /* 0x0000000000048947 */ /* 0x000fea0003800000 */
[----:B------:R-:W-:-:S04]  /*7a20*/  DEPBAR.LE SB0, 0x0 ;  /* 0x000080000000791a */ /* 0x000fc80000000000 */
.L_x_1182:
[----:B------:R-:W-:Y:S05]  /*7a30*/  BSYNC B0 ;  /* 0x0000000000007941 */ /* 0x000fea0003800000 */
.L_x_1181:
        /* <DEDUP_REMOVED lines=13> */
.L_x_1184:
[----:B------:R-:W-:Y:S05]  /*7b10*/  BSYNC B0 ;  /* 0x0000000000007941 */ /* 0x000fea0003800000 */
.L_x_1183:
        /* <DEDUP_REMOVED lines=13> */
.L_x_1186:
[----:B------:R-:W-:Y:S05]  /*7bf0*/  BSYNC B0 ;  /* 0x0000000000007941 */ /* 0x000fea0003800000 */
.L_x_1185:
[----:B------:R-:W-:Y:S01]  /*7c00*/  UIADD3 UR12, UR12, 0x2, URZ ;  /* 0x000000020c0c7890 */ /* 0x000fe2000fffe03f */
[----:B------:R-:W-:Y:S06]  /*7c10*/  BAR.ARV 0xa, 0xa0 ;  /* 0x0282800000007b1d */ /* 0x000fec0000002000 */
[----:B------:R-:W-:Y:S01]  /*7c20*/  UISETP.GE.AND UP0, UPT, UR12, UR8, UPT ;  /* 0x000000080c00728c */ /* 0x000fe2000bf06270 */
[----:B------:R-:W-:Y:S04]  /*7c30*/  BSSY B0, `(.L_x_1187) ;  /* 0x0000003000007945 */ /* 0x000fe80003800000 */
[----:B------:R-:W-:Y:S06]  /*7c40*/  @!P0 BRA `(.L_x_1188) ;  /* 0x0000000000048947 */ /* 0x000fec0003800000 */
[----:B------:R-:W-:-:S04]  /*7c50*/  DEPBAR.LE SB0, 0x0 ;  /* 0x000080000000791a */ /* 0x000fc80000000000 */
.L_x_1188:
[----:B------:R-:W-:Y:S05]  /*7c60*/  BSYNC B0 ;  /* 0x0000000000007941 */ /* 0x000fea0003800000 */
.L_x_1187:
[----:B------:R-:W-:Y:S06]  /*7c70*/  BAR.ARV 0xb, 0xa0 ;  /* 0x02c2800000007b1d */ /* 0x000fec0000002000 */
[----:B------:R-:W-:Y:S01]  /*7c80*/  PLOP3.LUT P1, PT, PT, PT, UP0, 0x80, 0x0 ;  /* 0x000000000000781c */ /* 0x000fe20003f2f008 */
[----:B------:R-:W-:Y:S02]  /*7c90*/  UIADD3 UR20, UR20, 0x4000, URZ ;  /* 0x0000400014147890 */ /* 0x000fe4000fffe03f */
[----:B------:R-:W-:-:S10]  /*7ca0*/  UIADD3 UR4, UR4, 0x4000, URZ ;  /* 0x0000400004047890 */ /* 0x000fd4000fffe03f */
[----:B------:R-:W-:Y:S05]  /*7cb0*/  @!P1 BRA `(.L_x_1189) ;  /* 0xfffffff800c09947 */ /* 0x000fea000383ffff */
[----:B------:R-:W-:Y:S05]  /*7cc0*/  BRA `(.L_x_1109) ;  /* 0x0000002000587947 */ /* 0x000fea0003800000 */
.L_x_1167:
[----:B------:R-:W1:Y:S01]  /*7cd0*/  S2UR UR21, SR_CTAID.Z ;  /* 0x00000000001579c3 */ /* 0x000e620000002700 */
[----:B------:R-:W-:Y:S01]  /*7ce0*/  IMAD.MOV.U32 R11, RZ, RZ, 0x1 ;  /* 0x00000001ff0b7424 */ /* 0x000fe200078e00ff */
[----:B-1----:R-:W-:-:S13]  /*7cf0*/  ISETP.LE.AND P0, PT, RZ, UR21, PT ;  /* 0x00000015ff007c0c */ /* 0x002fda000bf03270 */
[----:B------:R-:W-:Y:S05]  /*7d00*/  @!P0 BRA `(.L_x_1190) ;  /* 0x0000001c00b48947 */ /* 0x000fea0003800000 */
[----:B------:R-:W1:Y:S01]  /*7d10*/  S2UR UR9, SR_CTAID.X ;  /* 0x00000000000979c3 */ /* 0x000e620000002500 */
[----:B------:R-:W-:Y:S01]  /*7d20*/  ULDC UR8, c[0x0][0x280] ;  /* 0x0000a00000087ab9 */ /* 0x000fe20000000800 */
[----:B------:R-:W-:Y:S01]  /*7d30*/  ULDC UR4, c[0x0][0x290] ;  /* 0x0000a40000047ab9 */ /* 0x000fe20000000800 */
[----:B------:R-:W-:-:S05]  /*7d40*/  ULDC UR5, c[0x0][0x74c] ;  /* 0x0001d30000057ab9 */ /* 0x000fca0000000800 */
[----:B------:R-:W2:Y:S01]  /*7d50*/  S2UR UR20, SR_CTAID.Y ;  /* 0x00000000001479c3 */ /* 0x000ea20000002600 */
[----:B-1----:R-:W-:Y:S02]  /*7d60*/  USHF.L.U32 UR11, UR9, 0x7, URZ ;  /* 0x00000007090b7899 */ /* 0x002fe4000800063f */
[----:B------:R-:W-:Y:S02]  /*7d70*/  ISETP.LE.AND P0, PT, RZ, UR9, PT ;  /* 0x00000009ff007c0c */ /* 0x000fe4000bf03270 */
[----:B------:R-:W-:-:S04]  /*7d80*/  UIADD3 UR4, -UR4, UR11, UR8 ;  /* 0x0000000b04047290 */ /* 0x000fc8000fffe108 */
[----:B------:R-:W-:-:S04]  /*7d90*/  UIADD3 UR4, UR4, -UR5, URZ ;  /* 0x8000000504047290 */ /* 0x000fc8000fffe03f */
[----:B------:R-:W-:-:S04]  /*7da0*/  USHF.R.S32.HI UR5, URZ, 0x1f, UR4 ;  /* 0x0000001f3f057899 */ /* 0x000fc80008011404 */
[----:B------:R-:W-:Y:S02]  /*7db0*/  ULEA.HI UR5, UR5, UR4, URZ, 0x6 ;  /* 0x0000000405057291 */ /* 0x000fe4000f8f303f */
[----:B------:R-:W-:Y:S02]  /*7dc0*/  UIADD3 UR4, UR8, 0x3f, URZ ;  /* 0x0000003f08047890 */ /* 0x000fe4000fffe03f */
[----:B------:R-:W-:Y:S02]  /*7dd0*/  USHF.R.S32.HI UR5, URZ, 0x6, UR5 ;  /* 0x000000063f057899 */ /* 0x000fe40008011405 */
[----:B------:R-:W-:Y:S02]  /*7de0*/  USHF.R.S32.HI UR6, URZ, 0x1f, UR4 ;  /* 0x0000001f3f067899 */ /* 0x000fe40008011404 */
[----:B------:R-:W-:Y:S02]  /*7df0*/  UISETP.LT.AND UP0, UPT, URZ, UR5, UPT ;  /* 0x000000053f00728c */ /* 0x000fe4000bf01270 */
[----:B------:R-:W-:-:S02]  /*7e00*/  ULEA.HI UR6, UR6, UR4, URZ, 0x6 ;  /* 0x0000000406067291 */ /* 0x000fc4000f8f303f */
[----:B------:R-:W-:Y:S02]  /*7e10*/  USEL UR7, URZ, UR5, !UP0 ;  /* 0x000000053f077287 */ /* 0x000fe4000c000000 */
[----:B------:R-:W-:Y:S01]  /*7e20*/  USHF.R.S32.HI UR6, URZ, 0x6, UR6 ;  /* 0x000000063f067899 */ /* 0x000fe20008011406 */
[----:B--2---:R-:W-:Y:S11]  /*7e30*/  @!P0 BRA `(.L_x_1191) ;  /* 0x0000000000288947 */ /* 0x004ff60003800000 */
[----:B------:R-:W-:Y:S01]  /*7e40*/  ULEA UR8, UR9, UR8, 0x7 ;  /* 0x0000000809087291 */ /* 0x000fe2000f8e383f */
[----:B------:R-:W-:Y:S01]  /*7e50*/  ULDC UR4, c[0x0][0x290] ;  /* 0x0000a40000047ab9 */ /* 0x000fe20000000800 */
[----:B------:R-:W-:Y:S02]  /*7e60*/  ULDC UR5, c[0x0][0x748] ;  /* 0x0001d20000057ab9 */ /* 0x000fe40000000800 */
[----:B------:R-:W-:-:S04]  /*7e70*/  UIADD3 UR4, -UR4, 0xbf, UR8 ;  /* 0x000000bf04047890 */ /* 0x000fc8000fffe108 */
[----:B------:R-:W-:-:S04]  /*7e80*/  UIADD3 UR4, UR4, UR5, URZ ;  /* 0x0000000504047290 */ /* 0x000fc8000fffe03f */
[----:B------:R-:W-:-:S04]  /*7e90*/  USHF.R.S32.HI UR5, URZ, 0x1f, UR4 ;  /* 0x0000001f3f057899 */ /* 0x000fc80008011404 */
[----:B------:R-:W-:-:S04]  /*7ea0*/  ULEA.HI UR5, UR5, UR4, URZ, 0x6 ;  /* 0x0000000405057291 */ /* 0x000fc8000f8f303f */
[----:B------:R-:W-:-:S04]  /*7eb0*/  USHF.R.S32.HI UR5, URZ, 0x6, UR5 ;  /* 0x000000063f057899 */ /* 0x000fc80008011405 */
[----:B------:R-:W-:-:S04]  /*7ec0*/  UISETP.LT.AND UP0, UPT, UR5, UR6, UPT ;  /* 0x000000060500728c */ /* 0x000fc8000bf01270 */
[----:B------:R-:W-:-:S12]  /*7ed0*/  USEL UR6, UR5, UR6, UP0 ;  /* 0x0000000605067287 */ /* 0x000fd80008000000 */
.L_x_1191:
[----:B------:R-:W-:-:S06]  /*7ee0*/  UISETP.GT.AND UP0, UPT, UR6, UR7, UPT ;  /* 0x000000070600728c */ /* 0x000fcc000bf04270 */
[----:B------:R-:W-:-:S13]  /*7ef0*/  PLOP3.LUT P0, PT, PT, PT, UP0, 0x80, 0x0 ;  /* 0x000000000000781c */ /* 0x000fda0003f0f008 */
[----:B------:R-:W-:Y:S05]  /*7f00*/  @!P0 BRA `(.L_x_1190) ;  /* 0x0000001c00348947 */ /* 0x000fea0003800000 */
[----:B------:R-:W-:Y:S01]  /*7f10*/  USHF.R.S32.HI UR10, URZ, 0x1f, UR20 ;  /* 0x0000001f3f0a7899 */ /* 0x000fe20008011414 */
[----:B------:R-:W-:Y:S01]  /*7f20*/  IMAD.U32 R4, RZ, RZ, UR7 ;  /* 0x00000007ff047e24 */ /* 0x000fe2000f8e00ff */
[----:B------:R-:W-:Y:S01]  /*7f30*/  ULDC.64 UR8, c[0x0][0x718] ;  /* 0x0001c60000087ab9 */ /* 0x000fe20000000a00 */
[----:B------:R-:W-:Y:S01]  /*7f40*/  ULDC.64 UR12, c[0x0][0x730] ;  /* 0x0001cc00000c7ab9 */ /* 0x000fe20000000a00 */
[----:B------:R-:W-:Y:S01]  /*7f50*/  UIMAD.WIDE.U32 UR4, UR20, UR8, URZ ;  /* 0x00000008140472a5 */ /* 0x000fe2000f8e003f */
[----:B------:R-:W-:Y:S01]  /*7f60*/  BSSY B0, `(.L_x_1190) ;  /* 0x00001c7000007945 */ /* 0x000fe20003800000 */
[----:B------:R-:W-:Y:S01]  /*7f70*/  UIMAD UR8, UR10, UR8, URZ ;  /* 0x000000080a0872a4 */ /* 0x000fe2000f8e023f */
[----:B------:R-:W-:Y:S01]  /*7f80*/  IMAD.MOV.U32 R0, RZ, RZ, RZ ;  /* 0x000000ffff007224 */ /* 0x000fe200078e00ff */
[----:B------:R-:W-:Y:S02]  /*7f90*/  UIMAD UR10, UR10, UR12, URZ ;  /* 0x0000000c0a0a72a4 */ /* 0x000fe4000f8e023f */
[----:B------:R-:W-:-:S02]  /*7fa0*/  UIMAD UR22, UR20, UR9, UR8 ;  /* 0x00000009141672a4 */ /* 0x000fc4000f8e0208 */
[----:B------:R-:W-:Y:S02]  /*7fb0*/  UIMAD.WIDE.U32 UR8, UR20, UR12, URZ ;  /* 0x0000000c140872a5 */ /* 0x000fe4000f8e003f */
[----:B------:R-:W-:Y:S02]  /*7fc0*/  UIMAD UR12, UR20, UR13, UR10 ;  /* 0x0000000d140c72a4 */ /* 0x000fe4000f8e020a */
[----:B------:R-:W-:Y:S01]  /*7fd0*/  USHF.R.S32.HI UR13, URZ, 0x1f, UR21 ;  /* 0x0000001f3f0d7899 */ /* 0x000fe20008011415 */
[----:B------:R-:W-:Y:S01]  /*7fe0*/  ULDC UR10, c[0x0][0x2e8] ;  /* 0x0000ba00000a7ab9 */ /* 0x000fe20000000800 */
[----:B------:R-:W-:Y:S01]  /*7ff0*/  ELECT P0, URZ, PT ;  /* 0x00000000003f782f */ /* 0x000fe20003800000 */
[----:B------:R-:W-:Y:S01]  /*8000*/  UISETP.NE.AND UP0, UPT, UR10, 0x1, UPT ;  /* 0x000000010a00788c */ /* 0x000fe2000bf05270 */
[----:B------:R-:W-:Y:S01]  /*8010*/  ULDC.64 UR14, c[0x0][0x720] ;  /* 0x0001c800000e7ab9 */ /* 0x000fe20000000a00 */
[----:B------:R-:W-:Y:S02]  /*8020*/  UIADD3 UR23, UR5, UR22, URZ ;  /* 0x0000001605177290 */ /* 0x000fe4000fffe03f */
[----:B------:R-:W-:-:S02]  /*8030*/  UIMAD UR10, UR13, UR14, URZ ;  /* 0x0000000e0d0a72a4 */ /* 0x000fc4000f8e023f */
[----:B------:R-:W-:Y:S01]  /*8040*/  UIADD3 UR9, UR9, UR12, URZ ;  /* 0x0000000c09097290 */ /* 0x000fe2000fffe03f */
[----:B------:R-:W-:Y:S01]  /*8050*/  ULDC.64 UR18, c[0x0][0x738] ;  /* 0x0001ce0000127ab9 */ /* 0x000fe20000000a00 */
[----:B------:R-:W-:-:S03]  /*8060*/  UMOV UR22, UR4 ;  /* 0x0000000400167c82 */ /* 0x000fc60008000000 */
[----:B------:R-:W-:Y:S01]  /*8070*/  @UP0 ULDC UR16, c[0x0][0x2ec] ;  /* 0x0000bb0000100ab9 */ /* 0x000fe20000000800 */
[----:B------:R-:W-:Y:S02]  /*8080*/  UIMAD UR13, UR13, UR18, URZ ;  /* 0x000000120d0d72a4 */ /* 0x000fe4000f8e023f */
[----:B------:R-:W-:Y:S02]  /*8090*/  UIMAD UR5, UR21, UR15, UR10 ;  /* 0x0000000f150572a4 */ /* 0x000fe4000f8e020a */
[----:B------:R-:W-:Y:S02]  /*80a0*/  UIMAD.WIDE.U32 UR22, UR21, UR14, UR22 ;  /* 0x0000000e151672a5 */ /* 0x000fe4000f8e0016 */
[----:B------:R-:W-:Y:S02]  /*80b0*/  UIMAD.WIDE.U32 UR16, UR20, UR16, URZ ;  /* 0x00000010141072a5 */ /* 0x000fe4000f8e003f */
[----:B------:R-:W-:Y:S01]  /*80c0*/  UIMAD.WIDE.U32 UR14, UR21, UR18, UR8 ;  /* 0x00000012150e72a5 */ /* 0x000fe2000f8e0008 */
[----:B------:R-:W-:-:S02]  /*80d0*/  UMOV UR12, UR20 ;  /* 0x00000014000c7c82 */ /* 0x000fc40008000000 */
[----:B------:R-:W-:Y:S01]  /*80e0*/  @UP0 ULDC UR8, c[0x0][0x2f0] ;  /* 0x0000bc0000080ab9 */ /* 0x000fe20000000800 */
[----:B------:R-:W-:Y:S02]  /*80f0*/  UIMAD UR4, UR21, UR19, UR13 ;  /* 0x00000013150472a4 */ /* 0x000fe4000f8e020d */
[----:B------:R-:W-:Y:S01]  /*8100*/  @UP0 USHF.R.U32.HI UR12, URZ, UR8, UR17 ;  /* 0x000000083f0c0299 */ /* 0x000fe20008011611 */
[----:B------:R-:W-:Y:S11]  /*8110*/  @!P0 BRA `(.L_x_1192) ;  /* 0x0000001800ac8947 */ /* 0x000ff60003800000 */
[----:B------:R-:W1:Y:S01]  /*8120*/  S2R R3, SR_CgaCtaId ;  /* 0x0000000000037919 */ /* 0x000e620000008800 */
[----:B------:R-:W-:-:S04]  /*8130*/  MOV R16, 0x400 ;  /* 0x0000040000107802 */ /* 0x000fc80000000f00 */
[----:B-1----:R-:W-:Y:S01]  /*8140*/  LEA R16, R3, R16, 0x18 ;  /* 0x0000001003107211 */ /* 0x002fe200078ec0ff */
[----:B------:R-:W-:-:S05]  /*8150*/  IMAD.MOV.U32 R3, RZ, RZ, 0x1 ;  /* 0x00000001ff037424 */ /* 0x000fca00078e00ff */
[----:B------:R-:W-:-:S04]  /*8160*/  SHF.L.U32 R3, R3, 0x1f, RZ ;  /* 0x0000001f03037819 */ /* 0x000fc800000006ff */
[----:B------:R-:W1:Y:S02]  /*8170*/  SYNCS.PHASECHK.TRANS64.TRYWAIT P0, [R16+URZ+0x30820], R3 ;  /* 0x03082003100075a7 */ /* 0x000e64000800017f */
[----:B-1----:R-:W-:Y:S05]  /*8180*/  @!P0 BRA `(.L_x_1193) ;  /* 0x0000001c00948947 */ /* 0x002fea0003800000 */
.L_x_1221:
[----:B------:R-:W2:Y:S01]  /*8190*/  S2R R0, SR_TID.X ;  /* 0x0000000000007919 */ /* 0x000ea20000002100 */
[----:B------:R-:W-:Y:S02]  /*81a0*/  IMAD.U32 R15, RZ, RZ, UR23 ;  /* 0x00000017ff0f7e24 */ /* 0x000fe4000f8e00ff */
[----:B------:R-:W-:Y:S02]  /*81b0*/  IMAD.U32 R14, RZ, RZ, UR15 ;  /* 0x0000000fff0e7e24 */ /* 0x000fe4000f8e00ff */
[----:B------:R-:W-:Y:S02]  /*81c0*/  VIADD R15, R15, UR5 ;  /* 0x000000050f0f7c36 */ /* 0x000fe40008000000 */
[----:B------:R-:W-:Y:S02]  /*81d0*/  VIADD R14, R14, UR4 ;  /* 0x000000040e0e7c36 */ /* 0x000fe40008000000 */
[----:B------:R-:W-:Y:S01]  /*81e0*/  IMAD.MOV.U32 R11, RZ, RZ, 0x1 ;  /* 0x00000001ff0b7424 */ /* 0x000fe200078e00ff */
[----:B--2---:R-:W-:-:S04]  /*81f0*/  LOP3.LUT R0, R0, 0x7f, RZ, 0xc0, !PT ;  /* 0x0000007f00007812 */ /* 0x004fc800078ec0ff */
[----:B------:R-:W-:-:S13]  /*8200*/  ISETP.NE.AND P0, PT, R0, RZ, PT ;  /* 0x000000ff0000720c */ /* 0x000fda0003f05270 */
[----:B------:R-:W-:Y:S05]  /*8210*/  @P0 BRA `(.L_x_1194) ;  /* 0x0000000000180947 */ /* 0x000fea0003800000 */
[----:B------:R-:W2:Y:S01]  /*8220*/  S2R R0, SR_TID.X ;  /* 0x0000000000007919 */ /* 0x000ea20000002100 */
[----:B-1----:R-:W-:-:S04]  /*8230*/  IMAD.MOV.U32 R3, RZ, RZ, 0x4100 ;  /* 0x00004100ff037424 */ /* 0x002fc800078e00ff */
[----:B------:R3:W-:Y:S01]  /*8240*/  SYNCS.ARRIVE.TRANS64 RZ, [R16+URZ+0x30810], R3 ;  /* 0x0308100310ff79a7 */ /* 0x0007e2000800003f */
[----:B--2---:R-:W-:-:S13]  /*8250*/  LOP3.LUT P1, RZ, R0, 0x1f, RZ, 0xc0, !PT ;  /* 0x0000001f00ff7812 */ /* 0x004fda000782c0ff */
[----:B---3--:R-:W-:Y:S05]  /*8260*/  @!P1 BRA `(.L_x_1194) ;  /* 0x0000000000049947 */ /* 0x008fea0003800000 */
[----:B------:R-:W-:Y:S01]  /*8270*/  BPT.TRAP 0x1 ;  /* 0x000000040000795c */ /* 0x000fe20000300000 */
.L_x_1194:
[----:B------:R-:W-:Y:S01]  /*8280*/  R2UR UR19, R4 ;  /* 0x00000000041372ca */ /* 0x000fe200000e0000 */
[----:B------:R-:W2:Y:S01]  /*8290*/  LDC.64 R6, c[0x0][0x198] ;  /* 0x00006600ff067b82 */ /* 0x000ea20000000a00 */
[----:B------:R-:W-:Y:S01]  /*82a0*/  R2UR UR7, R15 ;  /* 0x000000000f0772ca */ /* 0x000fe200000e0000 */
[----:B------:R-:W-:Y:S01]  /*82b0*/  ULDC.64 UR16, c[0x0][0x700] ;  /* 0x0001c00000107ab9 */ /* 0x000fe20000000a00 */
[----:B------:R-:W-:Y:S01]  /*82c0*/  UMOV UR36, 0x0 ;  /* 0x0000000000247882 */ /* 0x000fe20000000000 */
[----:B------:R-:W-:Y:S01]  /*82d0*/  IMAD.U32 R10, RZ, RZ, UR16 ;  /* 0x00000010ff0a7e24 */ /* 0x000fe2000f8e00ff */
[----:B------:R-:W-:Y:S01]  /*82e0*/  UMOV UR37, 0x14f00000 ;  /* 0x14f0000000257882 */ /* 0x000fe20000000000 */
[----:B------:R-:W-:Y:S01]  /*82f0*/  IMAD.U32 R9, RZ, RZ, UR17 ;  /* 0x00000011ff097e24 */ /* 0x000fe2000f8e00ff */
[----:B------:R-:W-:Y:S01]  /*8300*/  UMOV UR18, URZ ;  /* 0x0000003f00127c82 */ /* 0x000fe20008000000 */
[----:B------:R-:W-:Y:S01]  /*8310*/  UMOV UR26, 0x40 ;  /* 0x00000040001a7882 */ /* 0x000fe20000000000 */
[----:B------:R-:W-:Y:S01]  /*8320*/  UMOV UR28, UR20 ;  /* 0x00000014001c7c82 */ /* 0x000fe20008000000 */
[----:B------:R-:W-:Y:S01]  /*8330*/  UMOV UR29, UR21 ;  /* 0x00000015001d7c82 */ /* 0x000fe20008000000 */
[----:B------:R-:W-:Y:S01]  /*8340*/  IMAD.MOV.U32 R5, RZ, RZ, 0x10000 ;  /* 0x00010000ff057424 */ /* 0x000fe200078e00ff */
[----:B------:R-:W-:Y:S01]  /*8350*/  USHF.L.U32 UR19, UR19, 0x6, URZ ;  /* 0x0000000613137899 */ /* 0x000fe2000800063f */
[----:B------:R-:W-:Y:S01]  /*8360*/  IMAD.MOV.U32 R19, RZ, RZ, RZ ;  /* 0x000000ffff137224 */ /* 0x000fe200078e00ff */
[----:B------:R-:W-:Y:S01]  /*8370*/  UMOV UR48, 0x0 ;  /* 0x0000000000307882 */ /* 0x000fe20000000000 */
[----:B------:R-:W-:Y:S01]  /*8380*/  UMOV UR49, 0x10000000 ;  /* 0x1000000000317882 */ /* 0x000fe20000000000 */
[----:B------:R-:W-:Y:S01]  /*8390*/  UIADD3 UR8, UP0, UR19, UR22, URZ ;  /* 0x0000001613087290 */ /* 0x000fe2000ff1e03f */
[----:B------:R-:W-:-:S02]  /*83a0*/  UMOV UR13, UR21 ;  /* 0x00000015000d7c82 */ /* 0x000fc40008000000 */
[----:B------:R-:W-:Y:S01]  /*83b0*/  UMOV UR27, UR19 ;  /* 0x00000013001b7c82 */ /* 0x000fe20008000000 */
[----:B------:R-:W-:Y:S02]  /*83c0*/  ULEA.HI.X.SX32 UR7, UR19, UR7, 0x1, UP0 ;  /* 0x0000000713077291 */ /* 0x000fe400080f0e3f */
[----:B-1----:R-:W-:Y:S01]  /*83d0*/  IMAD.U32 R3, RZ, RZ, UR8 ;  /* 0x00000008ff037e24 */ /* 0x002fe2000f8e00ff */
[----:B------:R-:W-:Y:S01]  /*83e0*/  UMOV UR10, UR18 ;  /* 0x00000012000a7c82 */ /* 0x000fe20008000000 */
[----:B------:R-:W-:Y:S01]  /*83f0*/  IMAD.U32 R2, RZ, RZ, UR8 ;  /* 0x00000008ff027e24 */ /* 0x000fe2000f8e00ff */
[----:B------:R-:W-:Y:S01]  /*8400*/  R2UR UR8, R16 ;  /* 0x00000000100872ca */ /* 0x000fe200000e0000 */
[----:B--2---:R-:W-:Y:S01]  /*8410*/  IMAD.MOV.U32 R8, RZ, RZ, R6 ;  /* 0x000000ffff087224 */ /* 0x004fe200078e0006 */
[----:B------:R-:W-:Y:S01]  /*8420*/  LEA R0, P1, R3, R10, 0x2 ;  /* 0x0000000a03007211 */ /* 0x000fe200078210ff */
[----:B------:R-:W-:Y:S01]  /*8430*/  IMAD.U32 R3, RZ, RZ, UR7 ;  /* 0x00000007ff037e24 */ /* 0x000fe2000f8e00ff */
[----:B------:R-:W-:Y:S01]  /*8440*/  UMOV UR7, 0x10 ;  /* 0x0000001000077882 */ /* 0x000fe20000000000 */
[----:B------:R-:W-:Y:S01]  /*8450*/  UMOV UR42, 0x40 ;  /* 0x00000040002a7882 */ /* 0x000fe20000000000 */
[----:B------:R-:W-:Y:S01]  /*8460*/  R2UR UR32, R0 ;  /* 0x00000000002072ca */ /* 0x000fe200000e0000 */
[----:B------:R-:W-:Y:S01]  /*8470*/  UMOV UR43, UR11 ;  /* 0x0000000b002b7c82 */ /* 0x000fe20008000000 */
[----:B------:R-:W-:Y:S01]  /*8480*/  LEA.HI.X R2, R2, R9, R3, 0x2, P1 ;  /* 0x0000000902027211 */ /* 0x000fe200008f1403 */
[----:B------:R-:W-:Y:S01]  /*8490*/  UMOV UR44, UR12 ;  /* 0x0000000c002c7c82 */ /* 0x000fe20008000000 */
[----:B------:R-:W-:Y:S01]  /*84a0*/  IADD3 R0, P1, R8, 0x2f0, RZ ;  /* 0x000002f008007810 */ /* 0x000fe20007f3e0ff */
[----:B------:R-:W-:Y:S01]  /*84b0*/  UMOV UR45, UR21 ;  /* 0x00000015002d7c82 */ /* 0x000fe20008000000 */
[----:B------:R-:W-:Y:S01]  /*84c0*/  R2UR UR33, R2 ;  /* 0x00000000022172ca */ /* 0x000fe200000e0000 */
[----:B------:R-:W-:Y:S01]  /*84d0*/  UIADD3 UR16, UR8, 0x18000, URZ ;  /* 0x0001800008107890 */ /* 0x000fe2000fffe03f */
[----:B------:R-:W-:Y:S01]  /*84e0*/  R2UR UR30, R0 ;  /* 0x00000000001e72ca */ /* 0x000fe200000e0000 */
[----:B------:R-:W-:Y:S01]  /*84f0*/  UIADD3 UR17, UR8, 0x30810, URZ ;  /* 0x0003081008117890 */ /* 0x000fe2000fffe03f */
[----:B------:R-:W-:Y:S01]  /*8500*/  IADD3 R0, P2, R8, 0x3f0, RZ ;  /* 0x000003f008007810 */ /* 0x000fe20007f5e0ff */
[----:B------:R-:W-:-:S02]  /*8510*/  UIADD3 UR24, UR8, 0x1a000, URZ ;  /* 0x0001a00008187890 */ /* 0x000fc4000fffe03f */
[----:B------:R-:W-:Y:S01]  /*8520*/  UIADD3 UR50, UR8, 0x28000, URZ ;  /* 0x0002800008327890 */ /* 0x000fe2000fffe03f */
[----:B------:R-:W-:Y:S01]  /*8530*/  R2UR UR46, R0 ;  /* 0x00000000002e72ca */ /* 0x000fe200000e0000 */
[--C-:B------:R-:W-:Y:S01]  /*8540*/  IMAD.X R0, RZ, RZ, R7.reuse, P1 ;  /* 0x000000ffff007224 */ /* 0x100fe200008e0607 */
[----:B------:R-:W-:Y:S01]  /*8550*/  IADD3 R2, P1, R8, 0xf0, RZ ;  /* 0x000000f008027810 */ /* 0x000fe20007f3e0ff */
[----:B------:R-:W-:Y:S01]  /*8560*/  UMOV UR25, UR17 ;  /* 0x0000001100197c82 */ /* 0x000fe20008000000 */
[----:B------:R-:W-:Y:S01]  /*8570*/  UMOV UR51, UR17 ;  /* 0x0000001100337c82 */ /* 0x000fe20008000000 */
[----:B------:R-:W-:Y:S01]  /*8580*/  UIADD3 UR9, UR8, 0x30800, URZ ;  /* 0x0003080008097890 */ /* 0x000fe2000fffe03f */
[----:B------:R-:W-:Y:S01]  /*8590*/  R2UR UR31, R0 ;  /* 0x00000000001f72ca */ /* 0x000fe200000e0000 */
[--C-:B------:R-:W-:Y:S01]  /*85a0*/  IMAD.X R0, RZ, RZ, R7.reuse, P2 ;  /* 0x000000ffff007224 */ /* 0x100fe200010e0607 */
[----:B------:R-:W-:Y:S01]  /*85b0*/  R2UR UR34, R2 ;  /* 0x00000000022272ca */ /* 0x000fe200000e0000 */
[----:B------:R-:W-:Y:S01]  /*85c0*/  IMAD.X R3, RZ, RZ, R7, P1 ;  /* 0x000000ffff037224 */ /* 0x000fe200008e0607 */
[----:B------:R-:W-:-:S02]  /*85d0*/  UIADD3 UR40, UR8, 0x4000, URZ ;  /* 0x0000400008287890 */ /* 0x000fc4000fffe03f */
[----:B------:R-:W-:Y:S01]  /*85e0*/  R2UR UR47, R0 ;  /* 0x00000000002f72ca */ /* 0x000fe200000e0000 */
[----:B------:R-:W-:Y:S01]  /*85f0*/  IMAD.U32 R0, RZ, RZ, UR6 ;  /* 0x00000006ff007e24 */ /* 0x000fe2000f8e00ff */
[----:B------:R-:W-:Y:S01]  /*8600*/  R2UR UR35, R3 ;  /* 0x00000000032372ca */ /* 0x000fe200000e0000 */
[----:B------:R-:W-:Y:S02]  /*8610*/  UMOV UR41, UR9 ;  /* 0x0000000900297c82 */ /* 0x000fe40008000000 */
[----:B------:R-:W-:-:S05]  /*8620*/  VIADD R6, R0, 0xffffffff ;  /* 0xffffffff00067836 */ /* 0x000fca0000000000 */
[----:B------:R1:W-:Y:S01]  /*8630*/  STL [R1], R6 ;  /* 0x0000000601007387 */ /* 0x0003e20000100800 */
[----:B------:R-:W-:-:S04]  /*8640*/  ISETP.GE.AND P1, PT, R4, R6, PT ;  /* 0x000000060400720c */ /* 0x000fc80003f26270 */
[----:B------:R-:W-:Y:S01]  /*8650*/  UTMALDG.4D [UR16], [UR34], desc[UR36] ;  /* 0x00002410220075b4 */ /* 0x000fe20008019000 */
[----:B------:R-:W-:Y:S01]  /*8660*/  UTMALDG.4D [UR24], [UR34], desc[UR36] ;  /* 0x00002418220075b4 */ /* 0x000fe20008019000 */
[----:B------:R2:W-:Y:S01]  /*8670*/  UBLKCP.S.G [UR50], [UR32], UR7 ;  /* 0x00000032200073ba */ /* 0x0005e20008000207 */
[----:B------:R1:W-:Y:S01]  /*8680*/  SYNCS.ARRIVE.TRANS64 RZ, [R16+URZ+0x30800], R5 ;  /* 0x0308000510ff79a7 */ /* 0x0003e2000800003f */
[----:B------:R1:W-:Y:S01]  /*8690*/  UTMALDG.4D [UR8], [UR30], desc[UR48] ;  /* 0x000030081e0075b4 */ /* 0x0003e20008019000 */
[----:B--2---:R-:W-:Y:S01]  /*86a0*/  UIADD3 UR32, UR8, 0x8000, URZ ;  /* 0x0000800008207890 */ /* 0x004fe2000fffe03f */
[----:B------:R1:W-:Y:S01]  /*86b0*/  UTMALDG.4D [UR40], [UR30], desc[UR48] ;  /* 0x000030281e0075b4 */ /* 0x0003e20008019000 */
[----:B------:R-:W-:Y:S01]  /*86c0*/  UIADD3 UR24, UR8, 0xc000, URZ ;  /* 0x0000c00008187890 */ /* 0x000fe2000fffe03f */
[----:B------:R-:W-:Y:S01]  /*86d0*/  UMOV UR35, UR11 ;  /* 0x0000000b00237c82 */ /* 0x000fe20008000000 */
[----:B------:R-:W-:Y:S01]  /*86e0*/  UMOV UR36, UR12 ;  /* 0x0000000c00247c82 */ /* 0x000fe20008000000 */
[----:B------:R-:W-:Y:S01]  /*86f0*/  UMOV UR37, UR21 ;  /* 0x0000001500257c82 */ /* 0x000fe20008000000 */
[----:B------:R-:W-:Y:S01]  /*8700*/  UMOV UR34, UR18 ;  /* 0x0000001200227c82 */ /* 0x000fe20008000000 */
[----:B------:R-:W-:Y:S01]  /*8710*/  UMOV UR33, UR9 ;  /* 0x0000000900217c82 */ /* 0x000fe20008000000 */
[----:B------:R-:W-:Y:S01]  /*8720*/  UMOV UR27, UR11 ;  /* 0x0000000b001b7c82 */ /* 0x000fe20008000000 */
[----:B------:R-:W-:Y:S01]  /*8730*/  UMOV UR28, UR12 ;  /* 0x0000000c001c7c82 */ /* 0x000fe20008000000 */
[----:B------:R-:W-:Y:S01]  /*8740*/  UMOV UR25, UR9 ;  /* 0x0000000900197c82 */ /* 0x000fe20008000000 */
[----:B------:R1:W-:Y:S01]  /*8750*/  UTMALDG.4D [UR32], [UR46], desc[UR48] ;  /* 0x000030202e0075b4 */ /* 0x0003e20008019000 */
[----:B------:R1:W-:Y:S02]  /*8760*/  UTMALDG.4D [UR24], [UR46], desc[UR48] ;  /* 0x000030182e0075b4 */ /* 0x0003e40008019000 */
[----:B-1----:R-:W-:Y:S05]  /*8770*/  @P1 BRA `(.L_x_1195) ;  /* 0x00000010003c1947 */ /* 0x002fea0003800000 */
[----:B------:R-:W-:Y:S01]  /*8780*/  R2UR UR7, R4 ;  /* 0x00000000040772ca */ /* 0x000fe200000e0000 */
[----:B------:R-:W1:Y:S01]  /*8790*/  S2R R6, SR_TID.X ;  /* 0x0000000000067919 */ /* 0x000e620000002100 */
[----:B------:R-:W-:Y:S01]  /*87a0*/  UIADD3 UR8, UR6, -0x2, URZ ;  /* 0xfffffffe06087890 */ /* 0x000fe2000fffe03f */
[----:B------:R-:W-:-:S05]  /*87b0*/  IMAD.MOV.U32 R11, RZ, RZ, 0x1 ;  /* 0x00000001ff0b7424 */ /* 0x000fca00078e00ff */
[----:B------:R-:W-:-:S05]  /*87c0*/  ISETP.NE.AND P1, PT, R4, UR8, PT ;  /* 0x0000000804007c0c */ /* 0x000fca000bf25270 */
[----:B------:R-:W-:-:S04]  /*87d0*/  ULOP3.LUT UR7, URZ, UR7, URZ, 0x33, !UPT ;  /* 0x000000073f077292 */ /* 0x000fc8000f8e333f */
[----:B------:R-:W-:-:S06]  /*87e0*/  UIADD3 UR7, UR7, UR6, URZ ;  /* 0x0000000607077290 */ /* 0x000fcc000fffe03f */
[----:B------:R-:W-:-:S05]  /*87f0*/  IMAD.U32 R0, RZ, RZ, UR7 ;  /* 0x00000007ff007e24 */ /* 0x000fca000f8e00ff */
[----:B------:R-:W-:Y:S01]  /*8800*/  LOP3.LUT R5, R0, 0x1, RZ, 0xc0, !PT ;  /* 0x0000000100057812 */ /* 0x000fe200078ec0ff */
[----:B------:R-:W-:-:S04]  /*8810*/  IMAD.MOV.U32 R0, RZ, RZ, R4 ;  /* 0x000000ffff007224 */ /* 0x000fc800078e0004 */
[----:B------:R2:W-:Y:S01]  /*8820*/  STL [R1+0x4], R5 ;  /* 0x0000040501007387 */ /* 0x0005e20000100800 */
[----:B-1----:R-:W-:Y:S01]  /*8830*/  LOP3.LUT R6, R6, 0x1f, RZ, 0xc0, !PT ;  /* 0x0000001f06067812 */ /* 0x002fe200078ec0ff */
[----:B------:R-:W-:Y:S06]  /*8840*/  @!P1 BRA `(.L_x_1196) ;  /* 0x0000000800b09947 */ /* 0x000fec0003800000 */
[----:B------:R-:W-:Y:S01]  /*8850*/  R2UR UR8, R5 ;  /* 0x00000000050872ca */ /* 0x000fe200000e0000 */
[----:B------:R-:W-:Y:S02]  /*8860*/  IMAD.MOV.U32 R0, RZ, RZ, R4 ;  /* 0x000000ffff007224 */ /* 0x000fe400078e0004 */
[----:B------:R-:W-:-:S10]  /*8870*/  IMAD.MOV.U32 R11, RZ, RZ, 0x1 ;  /* 0x00000001ff0b7424 */ /* 0x000fd400078e00ff */
[----:B------:R-:W-:-:S06]  /*8880*/  UIADD3 UR7, UR7, -UR8, URZ ;  /* 0x8000000807077290 */ /* 0x000fcc000fffe03f */
[----:B------:R-:W-:-:S07]  /*8890*/  IMAD.U32 R20, RZ, RZ, UR7 ;  /* 0x00000007ff147e24 */ /* 0x000fce000f8e00ff */
.L_x_1205:
[----:B--234-:R-:W-:-:S04]  /*88a0*/  SHF.L.U32 R21, R11, 0x1f, RZ ;  /* 0x0000001f0b157819 */ /* 0x01cfc800000006ff */
[----:B------:R-:W1:Y:S02]  /*88b0*/  SYNCS.PHASECHK.TRANS64.TRYWAIT P1, [R16+URZ+0x30840], R21 ;  /* 0x03084015100075a7 */ /* 0x000e64000802017f */
[----:B-1----:R-:W-:Y:S05]  /*88c0*/  @!P1 BRA `(.L_x_1197) ;  /* 0x0000001400d89947 */ /* 0x002fea0003800000 */
.L_x_1222:
[----:B------:R-:W-:Y:S05]  /*88d0*/  @P0 BRA `(.L_x_1198) ;  /* 0x0000000000140947 */ /* 0x000fea0003800000 */
[----:B------:R-:W-:Y:S01]  /*88e0*/  ISETP.NE.AND P1, PT, R6, RZ, PT ;  /* 0x000000ff0600720c */ /* 0x000fe20003f25270 */
[----:B------:R-:W-:-:S04]  /*88f0*/  IMAD.MOV.U32 R3, RZ, RZ, 0x4100 ;  /* 0x00004100ff037424 */ /* 0x000fc800078e00ff */
[----:B------:R3:W-:Y:S08]  /*8900*/  SYNCS.ARRIVE.TRANS64 RZ, [R16+URZ+0x30830], R3 ;  /* 0x0308300310ff79a7 */ /* 0x0007f0000800003f */
[----:B------:R-:W-:Y:S05]  /*8910*/  @!P1 BRA `(.L_x_1198) ;  /* 0x0000000000049947 */ /* 0x000fea0003800000 */
[----:B------:R-:W-:Y:S01]  /*8920*/  BPT.TRAP 0x1 ;  /* 0x000000040000795c */ /* 0x000fe20000300000 */
.L_x_1198:
[----:B------:R-:W3:Y:S01]  /*8930*/  LDC.64 R12, c[0x0][0x728] ;  /* 0x0001ca00ff0c7b82 */ /* 0x000ee20000000a00 */
[----:B------:R-:W-:Y:S01]  /*8940*/  IMAD.SHL.U32 R18, R0, 0x40, RZ ;  /* 0x0000004000127824 */ /* 0x000fe200078e00ff */
[----:B------:R-:W-:Y:S01]  /*8950*/  R2UR UR32, R16 ;  /* 0x00000000102072ca */ /* 0x000fe200000e0000 */
[----:B------:R-:W-:Y:S01]  /*8960*/  UMOV UR30, 0x0 ;  /* 0x00000000001e7882 */ /* 0x000fe20000000000 */
[----:B------:R-:W-:Y:S01]  /*8970*/  UMOV UR31, 0x14f00000 ;  /* 0x14f00000001f7882 */ /* 0x000fe20000000000 */
[----:B------:R-:W-:Y:S01]  /*8980*/  UMOV UR18, URZ ;  /* 0x0000003f00127c82 */ /* 0x000fe20008000000 */
[C---:B------:R-:W-:Y:S01]  /*8990*/  IADD3 R2, P1, R18.reuse, UR14, RZ ;  /* 0x0000000e12027c10 */ /* 0x040fe2000ff3e0ff */
[----:B------:R-:W-:Y:S01]  /*89a0*/  UMOV UR26, 0x40 ;  /* 0x00000040001a7882 */ /* 0x000fe20000000000 */
[----:B--2---:R-:W2:Y:S01]  /*89b0*/  LDC.64 R4, c[0x0][0x198] ;  /* 0x00006600ff047b82 */ /* 0x004ea20000000a00 */
        /* <DEDUP_REMOVED lines=14> */
[----:B--2---:R-:W-:Y:S02]  /*8aa0*/  IMAD.MOV.U32 R8, RZ, RZ, R4 ;  /* 0x000000ffff087224 */ /* 0x004fe400078e0004 */
        /* <DEDUP_REMOVED lines=12> */
.L_x_1223:
[----:B------:R-:W-:Y:S05]  /*8b70*/  @P0 BRA `(.L_x_1200) ;  /* 0x0000000000140947 */ /* 0x000fea0003800000 */
[----:B------:R-:W-:Y:S01]  /*8b80*/  ISETP.NE.AND P1, PT, R6, RZ, PT ;  /* 0x000000ff0600720c */ /* 0x000fe20003f25270 */
[----:B------:R-:W-:-:S04]  /*8b90*/  IMAD.MOV.U32 R2, RZ, RZ, 0x4100 ;  /* 0x00004100ff027424 */ /* 0x000fc800078e00ff */
[----:B------:R3:W-:Y:S08]  /*8ba0*/  SYNCS.ARRIVE.TRANS64 RZ, [R16+URZ+0x30818], R2 ;  /* 0x0308180210ff79a7 */ /* 0x0007f0000800003f */
[----:B------:R-:W-:Y:S05]  /*8bb0*/  @!P1 BRA `(.L_x_1200) ;  /* 0x0000000000049947 */ /* 0x000fea0003800000 */
[----:B------:R-:W-:Y:S01]  /*8bc0*/  BPT.TRAP 0x1 ;  /* 0x000000040000795c */ /* 0x000fe20000300000 */
.L_x_1200:
[----:B------:R-:W-:Y:S01]  /*8bd0*/  VIADD R18, R18, 0x40 ;  /* 0x0000004012127836 */ /* 0x000fe20000000000 */
[----:B------:R-:W-:Y:S01]  /*8be0*/  ULDC.64 UR8, c[0x0][0x700] ;  /* 0x0001c00000087ab9 */ /* 0x000fe20000000a00 */
[----:B------:R-:W-:Y:S01]  /*8bf0*/  R2UR UR32, R16 ;  /* 0x00000000102072ca */ /* 0x000fe200000e0000 */
[----:B------:R-:W-:Y:S01]  /*8c00*/  IMAD.U32 R10, RZ, RZ, UR8 ;  /* 0x00000008ff0a7e24 */ /* 0x000fe2000f8e00ff */
[----:B------:R-:W-:Y:S01]  /*8c10*/  UMOV UR30, 0x0 ;  /* 0x00000000001e7882 */ /* 0x000fe20000000000 */
[----:B---3--:R-:W-:Y:S01]  /*8c20*/  IADD3 R2, P1, R18, UR22, RZ ;  /* 0x0000001612027c10 */ /* 0x008fe2000ff3e0ff */
[----:B------:R-:W-:Y:S01]  /*8c30*/  IMAD.U32 R9, RZ, RZ, UR9 ;  /* 0x00000009ff097e24 */ /* 0x000fe2000f8e00ff */
[----:B------:R-:W-:Y:S01]  /*8c40*/  SHF.R.S32.HI R17, RZ, 0x1f, R18 ;  /* 0x0000001fff117819 */ /* 0x000fe20000011412 */
[----:B------:R-:W-:Y:S01]  /*8c50*/  UMOV UR31, 0x14f00000 ;  /* 0x14f00000001f7882 */ /* 0x000fe20000000000 */
[----:B------:R-:W-:Y:S01]  /*8c60*/  LEA R3, P2, R2, R10, 0x2 ;  /* 0x0000000a02037211 */ /* 0x000fe200078410ff */
[----:B------:R-:W-:Y:S01]  /*8c70*/  UMOV UR26, URZ ;  /* 0x0000003f001a7c82 */ /* 0x000fe20008000000 */
[----:B------:R-:W-:Y:S01]  /*8c80*/  R2UR UR27, R18 ;  /* 0x00000000121b72ca */ /* 0x000fe200000e0000 */
[----:B------:R-:W-:Y:S01]  /*8c90*/  UMOV UR28, UR20 ;  /* 0x00000014001c7c82 */ /* 0x000fe20008000000 */
[----:B------:R-:W-:Y:S01]  /*8ca0*/  R2UR UR34, R3 ;  /* 0x00000000032272ca */ /* 0x000fe200000e0000 */
[----:B------:R-:W-:Y:S01]  /*8cb0*/  IMAD.X R3, R17, 0x1, R15, P1 ;  /* 0x0000000111037824 */ /* 0x000fe200008e060f */
[----:B------:R-:W-:-:S02]  /*8cc0*/  UIADD3 UR24, UR32, 0x1c000, URZ ;  /* 0x0001c00020187890 */ /* 0x000fc4000fffe03f */
[----:B------:R-:W-:Y:S02]  /*8cd0*/  UIADD3 UR25, UR32, 0x30818, URZ ;  /* 0x0003081820197890 */ /* 0x000fe4000fffe03f */
[----:B------:R-:W-:Y:S01]  /*8ce0*/  LEA.HI.X R3, R2, R9, R3, 0x2, P2 ;  /* 0x0000000902037211 */ /* 0x000fe200010f1403 */
[----:B------:R-:W-:Y:S01]  /*8cf0*/  UIADD3 UR16, UR32, 0x1e000, URZ ;  /* 0x0001e00020107890 */ /* 0x000fe2000fffe03f */
[----:B------:R-:W-:Y:S01]  /*8d00*/  IADD3 R2, P1, R8, 0xf0, RZ ;  /* 0x000000f008027810 */ /* 0x000fe20007f3e0ff */
[----:B------:R-:W-:Y:S01]  /*8d10*/  UIADD3 UR32, UR32, 0x28100, URZ ;  /* 0x0002810020207890 */ /* 0x000fe2000fffe03f */
[----:B------:R-:W-:Y:S01]  /*8d20*/  R2UR UR35, R3 ;  /* 0x00000000032372ca */ /* 0x000fe200000e0000 */
[----:B------:R-:W-:Y:S01]  /*8d30*/  UMOV UR29, UR21 ;  /* 0x00000015001d7c82 */ /* 0x000fe20008000000 */
[----:B------:R-:W-:Y:S01]  /*8d40*/  R2UR UR8, R2 ;  /* 0x00000000020872ca */ /* 0x000fe200000e0000 */
[----:B------:R-:W-:Y:S01]  /*8d50*/  IMAD.X R3, RZ, RZ, R7, P1 ;  /* 0x000000ffff037224 */ /* 0x000fe200008e0607 */
[----:B------:R-:W-:Y:S01]  /*8d60*/  UMOV UR18, 0x40 ;  /* 0x0000004000127882 */ /* 0x000fe20000000000 */
[----:B------:R-:W-:Y:S01]  /*8d70*/  UMOV UR17, UR25 ;  /* 0x0000001900117c82 */ /* 0x000fe20008000000 */
[----:B------:R-:W-:Y:S01]  /*8d80*/  UMOV UR19, UR27 ;  /* 0x0000001b00137c82 */ /* 0x000fe20008000000 */
[----:B------:R-:W-:Y:S01]  /*8d90*/  UMOV UR33, UR25 ;  /* 0x0000001900217c82 */ /* 0x000fe20008000000 */
[----:B------:R-:W-:Y:S01]  /*8da0*/  R2UR UR9, R3 ;  /* 0x00000000030972ca */ /* 0x000fe200000e0000 */
[----:B------:R-:W-:-:S12]  /*8db0*/  UMOV UR7, 0x10 ;  /* 0x0000001000077882 */ /* 0x000fd80000000000 */
[----:B------:R3:W-:Y:S01]  /*8dc0*/  UTMALDG.4D [UR24], [UR8], desc[UR30] ;  /* 0x00001e18080075b4 */ /* 0x0007e20008019000 */
[----:B------:R3:W-:Y:S01]  /*8dd0*/  UTMALDG.4D [UR16], [UR8], desc[UR30] ;  /* 0x00001e10080075b4 */ /* 0x0007e20008019000 */
[----:B------:R3:W-:Y:S01]  /*8de0*/  UBLKCP.S.G [UR32], [UR34], UR7 ;  /* 0x00000020220073ba */ /* 0x0007e20008000207 */
[----:B------:R-:W4:Y:S02]  /*8df0*/  SYNCS.PHASECHK.TRANS64.TRYWAIT P1, [R16+URZ+0x30848], R21 ;  /* 0x03084815100075a7 */ /* 0x000f24000802017f */
[----:B---34-:R-:W-:Y:S05]  /*8e00*/  @!P1 BRA `(.L_x_1201) ;  /* 0x0000001000b09947 */ /* 0x018fea0003800000 */
.L_x_1224:
[----:B------:R-:W-:Y:S05]  /*8e10*/  @P0 BRA `(.L_x_1202) ;  /* 0x0000000000140947 */ /* 0x000fea0003800000 */
[----:B------:R-:W-:Y:S01]  /*8e20*/  ISETP.NE.AND P1, PT, R6, RZ, PT ;  /* 0x000000ff0600720c */ /* 0x000fe20003f25270 */
[----:B-123--:R-:W-:-:S04]  /*8e30*/  IMAD.MOV.U32 R21, RZ, RZ, 0x4100 ;  /* 0x00004100ff157424 */ /* 0x00efc800078e00ff */
[----:B------:R4:W-:Y:S08]  /*8e40*/  SYNCS.ARRIVE.TRANS64 RZ, [R16+URZ+0x30838], R21 ;  /* 0x0308381510ff79a7 */ /* 0x0009f0000800003f */
[----:B------:R-:W-:Y:S05]  /*8e50*/  @!P1 BRA `(.L_x_1202) ;  /* 0x0000000000049947 */ /* 0x000fea0003800000 */
[----:B------:R-:W-:Y:S01]  /*8e60*/  BPT.TRAP 0x1 ;  /* 0x000000040000795c */ /* 0x000fe20000300000 */
.L_x_1202:
[C---:B------:R-:W-:Y:S01]  /*8e70*/  R2UR UR27, R18.reuse ;  /* 0x00000000121b72ca */ /* 0x040fe200000e0000 */
[----:B------:R-:W-:Y:S01]  /*8e80*/  UMOV UR30, 0x0 ;  /* 0x00000000001e7882 */ /* 0x000fe20000000000 */
[----:B------:R-:W-:Y:S01]  /*8e90*/  IADD3 R18, P1, R18, UR14, RZ ;  /* 0x0000000e12127c10 */ /* 0x000fe2000ff3e0ff */
        /* <DEDUP_REMOVED lines=26> */
[----:B------:R-:W5:Y:S02]  /*9040*/  SYNCS.PHASECHK.TRANS64.TRYWAIT P1, [R16+URZ+0x30820], R5 ;  /* 0x03082005100075a7 */ /* 0x000f64000802017f */
[----:B-1---5:R-:W-:Y:S05]  /*9050*/  @!P1 BRA `(.L_x_1203) ;  /* 0x0000001000309947 */ /* 0x022fea0003800000 */
.L_x_1226:
[----:B------:R-:W-:Y:S05]  /*9060*/  @P0 BRA `(.L_x_1204) ;  /* 0x0000000000140947 */ /* 0x000fea0003800000 */
[----:B------:R-:W-:Y:S01]  /*9070*/  ISETP.NE.AND P1, PT, R6, RZ, PT ;  /* 0x000000ff0600720c */ /* 0x000fe20003f25270 */
[----:B------:R-:W-:-:S04]  /*9080*/  IMAD.MOV.U32 R5, RZ, RZ, 0x4100 ;  /* 0x00004100ff057424 */ /* 0x000fc800078e00ff */
[----:B------:R1:W-:Y:S08]  /*9090*/  SYNCS.ARRIVE.TRANS64 RZ, [R16+URZ+0x30810], R5 ;  /* 0x0308100510ff79a7 */ /* 0x0003f0000800003f */
[----:B------:R-:W-:Y:S05]  /*90a0*/  @!P1 BRA `(.L_x_1204) ;  /* 0x0000000000049947 */ /* 0x000fea0003800000 */
[----:B------:R-:W-:Y:S01]  /*90b0*/  BPT.TRAP 0x1 ;  /* 0x000000040000795c */ /* 0x000fe20000300000 */
.L_x_1204:
[----:B------:R-:W-:Y:S01]  /*90c0*/  R2UR UR7, R0 ;  /* 0x00000000000772ca */ /* 0x000fe200000e0000 */
[----:B------:R-:W-:Y:S01]  /*90d0*/  VIADD R20, R20, 0xfffffffe ;  /* 0xfffffffe14147836 */ /* 0x000fe20000000000 */
[----:B------:R-:W-:Y:S01]  /*90e0*/  R2UR UR8, R15 ;  /* 0x000000000f0872ca */ /* 0x000fe200000e0000 */
[----:B------:R-:W-:Y:S01]  /*90f0*/  UMOV UR30, 0x0 ;  /* 0x00000000001e7882 */ /* 0x000fe20000000000 */
[----:B------:R-:W-:Y:S01]  /*9100*/  R2UR UR32, R16 ;  /* 0x00000000102072ca */ /* 0x000fe200000e0000 */
[----:B------:R-:W-:Y:S01]  /*9110*/  UMOV UR31, 0x14f00000 ;  /* 0x14f00000001f7882 */ /* 0x000fe20000000000 */
[----:B------:R-:W-:Y:S01]  /*9120*/  UMOV UR26, URZ ;  /* 0x0000003f001a7c82 */ /* 0x000fe20008000000 */
[----:B------:R-:W-:Y:S01]  /*9130*/  UMOV UR28, UR20 ;  /* 0x00000014001c7c82 */ /* 0x000fe20008000000 */
[----:B------:R-:W-:Y:S01]  /*9140*/  UMOV UR29, UR21 ;  /* 0x00000015001d7c82 */ /* 0x000fe20008000000 */
[----:B------:R-:W-:Y:S01]  /*9150*/  UMOV UR18, 0x40 ;  /* 0x0000004000127882 */ /* 0x000fe20000000000 */
[----:B------:R-:W-:-:S03]  /*9160*/  UMOV UR10, 0x10 ;  /* 0x00000010000a7882 */ /* 0x000fc60000000000 */
[----:B------:R-:W-:-:S04]  /*9170*/  UIADD3 UR7, UR7, 0x2, URZ ;  /* 0x0000000207077890 */ /* 0x000fc8000fffe03f */
[----:B------:R-:W-:Y:S02]  /*9180*/  USHF.L.U32 UR27, UR7, 0x6, URZ ;  /* 0x00000006071b7899 */ /* 0x000fe4000800063f */
[----:B------:R-:W-:Y:S02]  /*9190*/  UIADD3 UR24, UR32, 0x18000, URZ ;  /* 0x0001800020187890 */ /* 0x000fe4000fffe03f */
[----:B------:R-:W-:Y:S02]  /*91a0*/  UIADD3 UR9, UP0, UR27, UR22, URZ ;  /* 0x000000161b097290 */ /* 0x000fe4000ff1e03f */
[----:B------:R-:W-:Y:S02]  /*91b0*/  UIADD3 UR25, UR32, 0x30810, URZ ;  /* 0x0003081020197890 */ /* 0x000fe4000fffe03f */
[----:B------:R-:W-:Y:S02]  /*91c0*/  ULEA.HI.X.SX32 UR8, UR27, UR8, 0x1, UP0 ;  /* 0x000000081b087291 */ /* 0x000fe400080f0e3f */
[----:B-1----:R-:W-:Y:S01]  /*91d0*/  IMAD.U32 R5, RZ, RZ, UR9 ;  /* 0x00000009ff057e24 */ /* 0x002fe2000f8e00ff */
[----:B------:R-:W-:-:S02]  /*91e0*/  UIADD3 UR16, UR32, 0x1a000, URZ ;  /* 0x0001a00020107890 */ /* 0x000fc4000fffe03f */
[----:B------:R-:W-:Y:S01]  /*91f0*/  UIADD3 UR32, UR32, 0x28000, URZ ;  /* 0x0002800020207890 */ /* 0x000fe2000fffe03f */
[----:B------:R-:W-:Y:S01]  /*9200*/  IMAD.U32 R4, RZ, RZ, UR8 ;  /* 0x00000008ff047e24 */ /* 0x000fe2000f8e00ff */
[----:B------:R-:W-:Y:S01]  /*9210*/  LEA R0, P1, R5, R10, 0x2 ;  /* 0x0000000a05007211 */ /* 0x000fe200078210ff */
[----:B------:R-:W-:Y:S01]  /*9220*/  UMOV UR17, UR25 ;  /* 0x0000001900117c82 */ /* 0x000fe20008000000 */
[----:B------:R-:W-:Y:S01]  /*9230*/  R2UR UR8, R2 ;  /* 0x00000000020872ca */ /* 0x000fe200000e0000 */
[----:B------:R-:W-:Y:S01]  /*9240*/  UMOV UR19, UR27 ;  /* 0x0000001b00137c82 */ /* 0x000fe20008000000 */
[----:B------:R-:W-:Y:S01]  /*9250*/  R2UR UR34, R0 ;  /* 0x00000000002272ca */ /* 0x000fe200000e0000 */
[----:B------:R-:W-:Y:S01]  /*9260*/  IMAD.U32 R0, RZ, RZ, UR9 ;  /* 0x00000009ff007e24 */ /* 0x000fe2000f8e00ff */
[----:B------:R-:W-:Y:S01]  /*9270*/  R2UR UR9, R3 ;  /* 0x00000000030972ca */ /* 0x000fe200000e0000 */
[----:B------:R-:W-:-:S03]  /*9280*/  UMOV UR33, UR25 ;  /* 0x0000001900217c82 */ /* 0x000fc60008000000 */
[----:B------:R-:W-:Y:S02]  /*9290*/  LEA.HI.X R0, R0, R9, R4, 0x2, P1 ;  /* 0x0000000900007211 */ /* 0x000fe400008f1404 */
[----:B------:R-:W-:Y:S02]  /*92a0*/  ISETP.NE.AND P1, PT, R20, RZ, PT ;  /* 0x000000ff1400720c */ /* 0x000fe40003f25270 */
[----:B------:R-:W-:Y:S01]  /*92b0*/  R2UR UR35, R0 ;  /* 0x00000000002372ca */ /* 0x000fe200000e0000 */
[----:B------:R-:W-:-:S04]  /*92c0*/  IMAD.U32 R0, RZ, RZ, UR7 ;  /* 0x00000007ff007e24 */ /* 0x000fc8000f8e00ff */
[----:B------:R1:W-:Y:S01]  /*92d0*/  UTMALDG.4D [UR24], [UR8], desc[UR30] ;  /* 0x00001e18080075b4 */ /* 0x0003e20008019000 */
[----:B------:R1:W-:Y:S07]  /*92e0*/  UTMALDG.4D [UR16], [UR8], desc[UR30] ;  /* 0x00001e10080075b4 */ /* 0x0003ee0008019000 */
[----:B------:R1:W-:Y:S02]  /*92f0*/  UBLKCP.S.G [UR32], [UR34], UR10 ;  /* 0x00000020220073ba */ /* 0x0003e4000800020a */
[----:B-1----:R-:W-:Y:S05]  /*9300*/  @P1 BRA `(.L_x_1205) ;  /* 0xfffffff400641947 */ /* 0x002fea000383ffff */
.L_x_1196:
[----:B------:R-:W3:Y:S02]  /*9310*/  LDL.LU R4, [R1+0x4] ;  /* 0x0000040001047983 */ /* 0x000ee40000300800 */
[----:B---3--:R-:W-:Y:S02]  /*9320*/  ISETP.NE.AND P1, PT, R4, RZ, PT ;  /* 0x000000ff0400720c */ /* 0x008fe40003f25270 */
[----:B------:R1:W5:Y:S11]  /*9330*/  LDL R4, [R1] ;  /* 0x0000000001047983 */ /* 0x0003760000100800 */
[----:B-1----:R-:W-:Y:S05]  /*9340*/  @!P1 BRA `(.L_x_1195) ;  /* 0x0000000400489947 */ /* 0x002fea0003800000 */
[----:B------:R-:W-:-:S04]  /*9350*/  SHF.L.U32 R13, R11, 0x1f, RZ ;  /* 0x0000001f0b0d7819 */ /* 0x000fc800000006ff */
[----:B------:R-:W1:Y:S02]  /*9360*/  SYNCS.PHASECHK.TRANS64.TRYWAIT P1, [R16+URZ+0x30840], R13 ;  /* 0x0308400d100075a7 */ /* 0x000e64000802017f */
[----:B-1----:R-:W-:Y:S05]  /*9370*/  @!P1 BRA `(.L_x_1206) ;  /* 0x0000000c00809947 */ /* 0x002fea0003800000 */
.L_x_1227:
[----:B------:R-:W-:Y:S05]  /*9380*/  @P0 BRA `(.L_x_1207) ;  /* 0x0000000000140947 */ /* 0x000fea0003800000 */
[----:B------:R-:W-:Y:S01]  /*9390*/  ISETP.NE.AND P1, PT, R6, RZ, PT ;  /* 0x000000ff0600720c */ /* 0x000fe20003f25270 */
[----:B--2---:R-:W-:-:S04]  /*93a0*/  IMAD.MOV.U32 R5, RZ, RZ, 0x4100 ;  /* 0x00004100ff057424 */ /* 0x004fc800078e00ff */
[----:B------:R3:W-:Y:S08]  /*93b0*/  SYNCS.ARRIVE.TRANS64 RZ, [R16+URZ+0x30830], R5 ;  /* 0x0308300510ff79a7 */ /* 0x0007f0000800003f */
[----:B------:R-:W-:Y:S05]  /*93c0*/  @!P1 BRA `(.L_x_1207) ;  /* 0x0000000000049947 */ /* 0x000fea0003800000 */
[----:B------:R-:W-:Y:S01]  /*93d0*/  BPT.TRAP 0x1 ;  /* 0x000000040000795c */ /* 0x000fe20000300000 */
.L_x_1207:
[----:B--23-5:R-:W2:Y:S01]  /*93e0*/  LDC.64 R4, c[0x0][0x728] ;  /* 0x0001ca00ff047b82 */ /* 0x02cea20000000a00 */
[----:B------:R-:W-:Y:S01]  /*93f0*/  IMAD.SHL.U32 R17, R0, 0x40, RZ ;  /* 0x0000004000117824 */ /* 0x000fe200078e00ff */
[----:B------:R-:W-:Y:S01]  /*9400*/  R2UR UR32, R16 ;  /* 0x00000000102072ca */ /* 0x000fe200000e0000 */
[----:B------:R-:W-:Y:S01]  /*9410*/  UMOV UR30, 0x0 ;  /* 0x00000000001e7882 */ /* 0x000fe20000000000 */
[----:B------:R-:W-:Y:S01]  /*9420*/  UMOV UR31, 0x14f00000 ;  /* 0x14f00000001f7882 */ /* 0x000fe20000000000 */
[----:B------:R-:W-:Y:S01]  /*9430*/  UMOV UR26, URZ ;  /* 0x0000003f001a7c82 */ /* 0x000fe20008000000 */
[C---:B------:R-:W-:Y:S01]  /*9440*/  IADD3 R0, P1, R17.reuse, UR14, RZ ;  /* 0x0000000e11007c10 */ /* 0x040fe2000ff3e0ff */
        /* <DEDUP_REMOVED lines=10> */
[----:B--2---:R-:W-:Y:S01]  /*94f0*/  LEA R4, P2, R0, R4, 0x2 ;  /* 0x0000000400047211 */ /* 0x004fe200078410ff */
        /* <DEDUP_REMOVED lines=15> */
.L_x_1228:
[----:B------:R-:W-:Y:S05]  /*95f0*/  @P0 BRA `(.L_x_1209) ;  /* 0x0000000000140947 */ /* 0x000fea0003800000 */
[----:B------:R-:W-:Y:S01]  /*9600*/  ISETP.NE.AND P0, PT, R6, RZ, PT ;  /* 0x000000ff0600720c */ /* 0x000fe20003f05270 */
[----:B------:R-:W-:-:S04]  /*9610*/  IMAD.MOV.U32 R5, RZ, RZ, 0x4100 ;  /* 0x00004100ff057424 */ /* 0x000fc800078e00ff */
[----:B------:R3:W-:Y:S08]  /*9620*/  SYNCS.ARRIVE.TRANS64 RZ, [R16+URZ+0x30818], R5 ;  /* 0x0308180510ff79a7 */ /* 0x0007f0000800003f */
[----:B------:R-:W-:Y:S05]  /*9630*/  @!P0 BRA `(.L_x_1209) ;  /* 0x0000000000048947 */ /* 0x000fea0003800000 */
[----:B------:R-:W-:Y:S01]  /*9640*/  BPT.TRAP 0x1 ;  /* 0x000000040000795c */ /* 0x000fe20000300000 */
.L_x_1209:
        /* <DEDUP_REMOVED lines=9> */
[----:B------:R-:W-:-:S04]  /*96e0*/  UMOV UR18, 0x40 ;  /* 0x0000004000127882 */ /* 0x000fc80000000000 */
[----:B------:R-:W-:-:S04]  /*96f0*/  UIADD3 UR27, UR27, 0x40, URZ ;  /* 0x000000401b1b7890 */ /* 0x000fc8000fffe03f */
[----:B------:R-:W-:Y:S02]  /*9700*/  UIADD3 UR8, UP0, UR27, UR22, URZ ;  /* 0x000000161b087290 */ /* 0x000fe4000ff1e03f */
[----:B------:R-:W-:Y:S02]  /*9710*/  UIADD3 UR24, UR32, 0x1c000, URZ ;  /* 0x0001c00020187890 */ /* 0x000fe4000fffe03f */
[----:B------:R-:W-:Y:S02]  /*9720*/  ULEA.HI.X.SX32 UR7, UR27, UR7, 0x1, UP0 ;  /* 0x000000071b077291 */ /* 0x000fe400080f0e3f */
[----:B---3--:R-:W-:Y:S01]  /*9730*/  IMAD.U32 R5, RZ, RZ, UR8 ;  /* 0x00000008ff057e24 */ /* 0x008fe2000f8e00ff */
[----:B------:R-:W-:Y:S01]  /*9740*/  UIADD3 UR25, UR32, 0x30818, URZ ;  /* 0x0003081820197890 */ /* 0x000fe2000fffe03f */
[----:B------:R-:W-:Y:S01]  /*9750*/  IMAD.U32 R0, RZ, RZ, UR8 ;  /* 0x00000008ff007e24 */ /* 0x000fe2000f8e00ff */
[----:B------:R-:W-:Y:S01]  /*9760*/  R2UR UR8, R2 ;  /* 0x00000000020872ca */ /* 0x000fe200000e0000 */
[----:B------:R-:W-:Y:S01]  /*9770*/  IMAD.U32 R4, RZ, RZ, UR7 ;  /* 0x00000007ff047e24 */ /* 0x000fe2000f8e00ff */
[----:B------:R-:W-:Y:S01]  /*9780*/  LEA R10, P0, R5, R10, 0x2 ;  /* 0x0000000a050a7211 */ /* 0x000fe200078010ff */
[----:B------:R-:W-:-:S02]  /*9790*/  UIADD3 UR16, UR32, 0x1e000, URZ ;  /* 0x0001e00020107890 */ /* 0x000fc4000fffe03f */
[----:B------:R-:W-:Y:S01]  /*97a0*/  UIADD3 UR32, UR32, 0x28100, URZ ;  /* 0x0002810020207890 */ /* 0x000fe2000fffe03f */
[----:B------:R-:W-:Y:S01]  /*97b0*/  LEA.HI.X R9, R0, R9, R4, 0x2, P0 ;  /* 0x0000000900097211 */ /* 0x000fe200000f1404 */
[----:B------:R-:W-:Y:S01]  /*97c0*/  UMOV UR17, UR25 ;  /* 0x0000001900117c82 */ /* 0x000fe20008000000 */
[----:B------:R3:W5:Y:S01]  /*97d0*/  LDL.LU R4, [R1] ;  /* 0x0000000001047983 */ /* 0x0007620000300800 */
[----:B------:R-:W-:Y:S01]  /*97e0*/  R2UR UR34, R10 ;  /* 0x000000000a2272ca */ /* 0x000fe200000e0000 */
[----:B------:R-:W-:Y:S01]  /*97f0*/  UMOV UR19, UR27 ;  /* 0x0000001b00137c82 */ /* 0x000fe20008000000 */
[----:B------:R-:W-:Y:S01]  /*9800*/  R2UR UR35, R9 ;  /* 0x00000000092372ca */ /* 0x000fe200000e0000 */
[----:B------:R-:W-:Y:S01]  /*9810*/  UMOV UR33, UR25 ;  /* 0x0000001900217c82 */ /* 0x000fe20008000000 */
[----:B------:R3:W-:Y:S01]  /*9820*/  UTMALDG.4D [UR24], [UR8], desc[UR30] ;  /* 0x00001e18080075b4 */ /* 0x0007e20008019000 */
[----:B------:R-:W-:Y:S01]  /*9830*/  UMOV UR7, 0x10 ;  /* 0x0000001000077882 */ /* 0x000fe20000000000 */
[----:B------:R3:W-:Y:S09]  /*9840*/  UTMALDG.4D [UR16], [UR8], desc[UR30] ;  /* 0x00001e10080075b4 */ /* 0x0007f20008019000 */
[----:B------:R3:W-:Y:S02]  /*9850*/  UBLKCP.S.G [UR32], [UR34], UR7 ;  /* 0x00000020220073ba */ /* 0x0007e40008000207 */
[----:B---3--:R-:W-:-:S07]  /*9860*/  IMAD.MOV.U32 R19, RZ, RZ, 0x1 ;  /* 0x00000001ff137424 */ /* 0x008fce00078e00ff */
.L_x_1195:
[----:B------:R-:W3:Y:S01]  /*9870*/  S2R R0, SR_TID.X ;  /* 0x0000000000007919 */ /* 0x000ee20000002100 */
[----:B------:R-:W-:Y:S01]  /*9880*/  IMAD R3, R19, 0x8, R16 ;  /* 0x0000000813037824 */ /* 0x000fe200078e0210 */
[----:B---3--:R-:W-:Y:S02]  /*9890*/  LOP3.LUT R2, R0, 0x7f, RZ, 0xc0, !PT ;  /* 0x0000007f00027812 */ /* 0x008fe400078ec0ff */
[----:B------:R-:W-:Y:S02]  /*98a0*/  SHF.L.U32 R0, R11, 0x1f, RZ ;  /* 0x0000001f0b007819 */ /* 0x000fe400000006ff */
[----:B------:R-:W-:Y:S02]  /*98b0*/  ISETP.NE.AND P1, PT, R2, RZ, PT ;  /* 0x000000ff0200720c */ /* 0x000fe40003f25270 */
[----:B------:R-:W3:Y:S02]  /*98c0*/  SYNCS.PHASECHK.TRANS64.TRYWAIT P0, [R3+URZ+0x30840], R0 ;  /* 0x03084000030075a7 */ /* 0x000ee4000800017f */
[----:B---3--:R-:W-:Y:S09]  /*98d0*/  @!P0 BRA `(.L_x_1210) ;  /* 0x0000000800508947 */ /* 0x008ff20003800000 */
.L_x_1229:
[----:B------:R-:W-:Y:S05]  /*98e0*/  @P1 BRA `(.L_x_1211) ;  /* 0x0000000000181947 */ /* 0x000fea0003800000 */
[----:B------:R-:W1:Y:S01]  /*98f0*/  S2R R2, SR_TID.X ;  /* 0x0000000000027919 */ /* 0x000e620000002100 */
[----:B---3--:R-:W-:-:S04]  /*9900*/  IMAD.MOV.U32 R0, RZ, RZ, 0x4100 ;  /* 0x00004100ff007424 */ /* 0x008fc800078e00ff */
[----:B------:R3:W-:Y:S01]  /*9910*/  SYNCS.ARRIVE.TRANS64 RZ, [R3+URZ+0x30830], R0 ;  /* 0x0308300003ff79a7 */ /* 0x0007e2000800003f */
[----:B-1----:R-:W-:-:S13]  /*9920*/  LOP3.LUT P0, RZ, R2, 0x1f, RZ, 0xc0, !PT ;  /* 0x0000001f02ff7812 */ /* 0x002fda000780c0ff */
[----:B---3--:R-:W-:Y:S05]  /*9930*/  @!P0 BRA `(.L_x_1211) ;  /* 0x0000000000048947 */ /* 0x008fea0003800000 */
[----:B------:R-:W-:Y:S01]  /*9940*/  BPT.TRAP 0x1 ;  /* 0x000000040000795c */ /* 0x000fe20000300000 */
.L_x_1211:
[----:B-----5:R-:W-:Y:S01]  /*9950*/  R2UR UR27, R4 ;  /* 0x00000000041b72ca */ /* 0x020fe200000e0000 */
[C-C-:B---3--:R-:W-:Y:S01]  /*9960*/  IMAD R0, R19.reuse, 0x4000, R16.reuse ;  /* 0x0000400013007824 */ /* 0x148fe200078e0210 */
[----:B------:R-:W-:Y:S01]  /*9970*/  R2UR UR9, R14 ;  /* 0x000000000e0972ca */ /* 0x000fe200000e0000 */
[----:B-12-4-:R-:W-:Y:S01]  /*9980*/  IMAD R16, R19, 0x100, R16 ;  /* 0x0000010013107824 */ /* 0x016fe200078e0210 */
[----:B------:R-:W-:Y:S01]  /*9990*/  IADD3 R8, P0, R8, 0x1f0, RZ ;  /* 0x000001f008087810 */ /* 0x000fe20007f1e0ff */
[----:B------:R-:W-:Y:S01]  /*99a0*/  ULDC.64 UR18, c[0x0][0x728] ;  /* 0x0001ca0000127ab9 */ /* 0x000fe20000000a00 */
[----:B------:R-:W-:Y:S01]  /*99b0*/  R2UR UR25, R3 ;  /* 0x00000000031972ca */ /* 0x000fe200000e0000 */
[----:B------:R-:W-:Y:S01]  /*99c0*/  UMOV UR32, 0x0 ;  /* 0x0000000000207882 */ /* 0x000fe20000000000 */
[----:B------:R-:W-:Y:S01]  /*99d0*/  R2UR UR16, R0 ;  /* 0x00000000001072ca */ /* 0x000fe200000e0000 */
[----:B------:R-:W-:Y:S01]  /*99e0*/  IMAD.X R7, RZ, RZ, R7, P0 ;  /* 0x000000ffff077224 */ /* 0x000fe200000e0607 */
[----:B------:R-:W-:Y:S01]  /*99f0*/  R2UR UR7, R16 ;  /* 0x00000000100772ca */ /* 0x000fe200000e0000 */
[----:B------:R-:W-:Y:S01]  /*9a00*/  UMOV UR33, 0x14f00000 ;  /* 0x14f0000000217882 */ /* 0x000fe20000000000 */
[----:B------:R-:W-:Y:S01]  /*9a10*/  R2UR UR30, R8 ;  /* 0x00000000081e72ca */ /* 0x000fe200000e0000 */
[----:B------:R-:W-:Y:S01]  /*9a20*/  USHF.L.U32 UR27, UR27, 0x6, URZ ;  /* 0x000000061b1b7899 */ /* 0x000fe2000800063f */
[----:B------:R-:W-:Y:S01]  /*9a30*/  R2UR UR31, R7 ;  /* 0x00000000071f72ca */ /* 0x000fe200000e0000 */
[----:B------:R-:W-:Y:S01]  /*9a40*/  UMOV UR26, URZ ;  /* 0x0000003f001a7c82 */ /* 0x000fe20008000000 */
[----:B------:R-:W-:Y:S01]  /*9a50*/  UMOV UR28, UR20 ;  /* 0x00000014001c7c82 */ /* 0x000fe20008000000 */
[----:B------:R-:W-:Y:S01]  /*9a60*/  UIADD3 UR10, UP0, UR27, UR14, URZ ;  /* 0x0000000e1b0a7290 */ /* 0x000fe2000ff1e03f */
[----:B------:R-:W-:Y:S01]  /*9a70*/  VIADD R0, R19, 0x1 ;  /* 0x0000000113007836 */ /* 0x000fe20000000000 */
[----:B------:R-:W-:-:S02]  /*9a80*/  UIADD3 UR25, UR25, 0x30830, URZ ;  /* 0x0003083019197890 */ /* 0x000fc4000fffe03f */
[----:B------:R-:W-:Y:S02]  /*9a90*/  ULEA UR8, UP1, UR10, UR18, 0x2 ;  /* 0x000000120a087291 */ /* 0x000fe4000f82103f */
[----:B------:R-:W-:Y:S01]  /*9aa0*/  ULEA.HI.X.SX32 UR9, UR27, UR9, 0x1, UP0 ;  /* 0x000000091b097291 */ /* 0x000fe200080f0e3f */
[C---:B------:R-:W-:Y:S01]  /*9ab0*/  ISETP.NE.AND P0, PT, R0.reuse, 0x2, PT ;  /* 0x000000020000780c */ /* 0x040fe20003f05270 */
[----:B------:R-:W-:Y:S02]  /*9ac0*/  UIADD3 UR24, UR16, 0x20000, URZ ;  /* 0x0002000010187890 */ /* 0x000fe4000fffe03f */
[----:B------:R-:W-:Y:S01]  /*9ad0*/  UIADD3 UR16, UR16, 0x22000, URZ ;  /* 0x0002200010107890 */ /* 0x000fe2000fffe03f */
[----:B------:R-:W-:Y:S01]  /*9ae0*/  SEL R2, RZ, 0x1, P0 ;  /* 0x00000001ff027807 */ /* 0x000fe20000000000 */
[----:B------:R-:W-:Y:S01]  /*9af0*/  ULEA.HI.X UR9, UR10, UR19, UR9, 0x2, UP1 ;  /* 0x000000130a097291 */ /* 0x000fe200088f1409 */
[----:B------:R-:W-:Y:S01]  /*9b00*/  SEL R0, R0, RZ, P0 ;  /* 0x000000ff00007207 */ /* 0x000fe20000000000 */
[----:B------:R-:W-:Y:S01]  /*9b10*/  UIADD3 UR34, UR7, 0x28200, URZ ;  /* 0x0002820007227890 */ /* 0x000fe2000fffe03f */
[----:B------:R-:W-:Y:S01]  /*9b20*/  LOP3.LUT R11, R11, R2, RZ, 0x3c, !PT ;  /* 0x000000020b0b7212 */ /* 0x000fe200078e3cff */
[----:B------:R-:W-:Y:S01]  /*9b30*/  UMOV UR29, UR21 ;  /* 0x00000015001d7c82 */ /* 0x000fe20008000000 */
[----:B------:R-:W-:Y:S01]  /*9b40*/  UMOV UR18, 0x40 ;  /* 0x0000004000127882 */ /* 0x000fe20000000000 */
[----:B------:R-:W-:Y:S01]  /*9b50*/  UMOV UR17, UR25 ;  /* 0x0000001900117c82 */ /* 0x000fe20008000000 */
[----:B------:R-:W-:Y:S01]  /*9b60*/  UMOV UR19, UR27 ;  /* 0x0000001b00137c82 */ /* 0x000fe20008000000 */
[----:B------:R-:W-:Y:S01]  /*9b70*/  UMOV UR35, UR25 ;  /* 0x0000001900237c82 */ /* 0x000fe20008000000 */
[----:B------:R1:W-:Y:S01]  /*9b80*/  UTMALDG.4D [UR24], [UR30], desc[UR32] ;  /* 0x000020181e0075b4 */ /* 0x0003e20008019000 */
[----:B------:R-:W-:Y:S01]  /*9b90*/  UMOV UR7, 0x10 ;  /* 0x0000001000077882 */ /* 0x000fe20000000000 */
[----:B------:R1:W-:Y:S01]  /*9ba0*/  UTMALDG.4D [UR16], [UR30], desc[UR32] ;  /* 0x000020101e0075b4 */ /* 0x0003e20008019000 */
[----:B------:R1:W-:Y:S02]  /*9bb0*/  UBLKCP.S.G [UR34], [UR8], UR7 ;  /* 0x00000022080073ba */ /* 0x0003e40008000207 */
[----:B-1----:R-:W-:Y:S01]  /*9bc0*/  NOP ;  /* 0x0000000000007918 */ /* 0x002fe20000000000 */
.L_x_1192:
[----:B------:R-:W-:Y:S05]  /*9bd0*/  BSYNC B0 ;  /* 0x0000000000007941 */ /* 0x000fea0003800000 */
.L_x_1190:
[----:B------:R-:W-:-:S03]  /*9be0*/  UMOV UR7, 0xffffffff ;  /* 0xffffffff00077882 */ /* 0x000fc60000000000 */
[----:B------:R-:W-:Y:S05]  /*9bf0*/  BRA.DIV UR7, `(.L_x_1212) ;  /* 0x00000006079c7947 */ /* 0x000fea000b800000 */
[----:B------:R-:W-:-:S13]  /*9c00*/  ELECT P6, URZ, PT ;  /* 0x00000000003f782f */ /* 0x000fda00038c0000 */
.L_x_1232:
[----:B------:R-:W-:Y:S05]  /*9c10*/  @!P6 BRA `(.L_x_1109) ;  /* 0x000000000084e947 */ /* 0x000fea0003800000 */
[----:B------:R-:W-:-:S06]  /*9c20*/  ULOP3.LUT UR7, UR38, 0x2, URZ, 0xfc, !UPT ;  /* 0x0000000226077892 */ /* 0x000fcc000f8efc3f */
[----:B------:R-:W-:-:S05]  /*9c30*/  IMAD.U32 R2, RZ, RZ, UR7 ;  /* 0x00000007ff027e24 */ /* 0x000fca000f8e00ff */
[----:B------:R-:W-:-:S13]  /*9c40*/  ISETP.NE.AND P2, PT, R2, 0x3, PT ;  /* 0x000000030200780c */ /* 0x000fda0003f45270 */
[----:B------:R-:W-:Y:S05]  /*9c50*/  @!P2 BRA `(.L_x_1213) ;  /* 0x000000000004a947 */ /* 0x000fea0003800000 */
[----:B------:R-:W-:Y:S01]  /*9c60*/  BPT.TRAP 0x1 ;  /* 0x000000040000795c */ /* 0x000fe20000300000 */
.L_x_1213:
        /* <DEDUP_REMOVED lines=15> */
.L_x_1233:
[----:B------:R-:W2:Y:S02]  /*9d60*/  SYNCS.PHASECHK.TRANS64.TRYWAIT P0, [R3+URZ], R2 ;  /* 0x00000002030075a7 */ /* 0x000ea4000800017f */
[----:B--2---:R-:W-:Y:S05]  /*9d70*/  @!P0 BRA `(.L_x_1215) ;  /* 0x0000000400708947 */ /* 0x004fea0003800000 */
.L_x_1234:
[----:B------:R-:W-:Y:S05]  /*9d80*/  @!P2 BRA `(.L_x_1216) ;  /* 0x000000000004a947 */ /* 0x000fea0003800000 */
[----:B------:R-:W-:Y:S01]  /*9d90*/  BPT.TRAP 0x1 ;  /* 0x000000040000795c */ /* 0x000fe20000300000 */
.L_x_1216:
[----:B--2---:R-:W-:-:S04]  /*9da0*/  VIADD R3, R7, 0x30840 ;  /* 0x0003084007037836 */ /* 0x004fc80000000000 */
[----:B------:R-:W-:-:S04]  /*9db0*/  IMAD R0, R0, 0x8, R3 ;  /* 0x0000000800007824 */ /* 0x000fc800078e0203 */
[----:B------:R-:W2:Y:S02]  /*9dc0*/  SYNCS.PHASECHK.TRANS64.TRYWAIT P0, [R0+URZ], R5 ;  /* 0x00000005000075a7 */ /* 0x000ea4000800017f */
[----:B--2---:R-:W-:Y:S05]  /*9dd0*/  @!P0 BRA `(.L_x_1217) ;  /* 0x00000004006c8947 */ /* 0x004fea0003800000 */
.L_x_1235:
[----:B------:R-:W-:-:S07]  /*9de0*/  IMAD R3, R4, 0x8, R3 ;  /* 0x0000000804037824 */ /* 0x000fce00078e0203 */
.L_x_1218:
[----:B---3--:R3:W4:Y:S02]  /*9df0*/  SYNCS.PHASECHK.TRANS64.TRYWAIT P0, [R3+URZ], R2 ;  /* 0x00000002030075a7 */ /* 0x008724000800017f */
[----:B----4-:R-:W-:Y:S05]  /*9e00*/  @!P0 NANOSLEEP.SYNCS 0x989680 ;  /* 0x009896800000895d */ /* 0x010fea0003900000 */
[----:B------:R-:W4:Y:S02]  /*9e10*/  @!P0 SYNCS.PHASECHK.TRANS64 P0, [R3+URZ], R2 ;  /* 0x00000002030085a7 */ /* 0x000f24000800007f */
[----:B----4-:R-:W-:Y:S05]  /*9e20*/  @!P0 BRA `(.L_x_1218) ;  /* 0xfffffffc00f08947 */ /* 0x010fea000383ffff */
.L_x_1109:
[----:B------:R-:W-:Y:S05]  /*9e30*/  BSYNC B6 ;  /* 0x0000000000067941 */ /* 0x000fea0003800000 */
.L_x_1106:
[----:B------:R-:W-:Y:S05]  /*9e40*/  EXIT ;  /* 0x000000000000794d */ /* 0x000fea0003800000 */
.L_x_1116:
[----:B------:R-:W-:Y:S02]  /*9e50*/  IMAD.MOV.U32 R12, RZ, RZ, RZ ;  /* 0x000000ffff0c7224 */ /* 0x000fe400078e00ff */
[----:B------:R-:W-:Y:S02]  /*9e60*/  IMAD.MOV.U32 R11, RZ, RZ, 0x1f ;  /* 0x0000001fff0b7424 */ /* 0x000fe400078e00ff */
[----:B------:R-:W-:-:S07]  /*9e70*/  IMAD.MOV.U32 R15, RZ, RZ, -0x1 ;  /* 0xffffffffff0f7424 */ /* 0x000fce00078e00ff */
[----:B------:R-:W-:Y:S05]  /*9e80*/  WARPSYNC.COLLECTIVE R15, `(.L_x_1219) ;  /* 0x000000000f087348 */ /* 0x000fea0003c00000 */
[----:B------:R1:W2:Y:S02]  /*9e90*/  SHFL.IDX P6, R14, R13, R12, R11 ;  /* 0x0000000c0d0e7389 */ /* 0x0002a400000c000b */
[----:B-12---:R-:W-:Y:S01]  /*9ea0*/  ENDCOLLECTIVE ;  /* 0x000000000000791b */ /* 0x006fe20003800000 */
.L_x_1219:
[----:B------:R-:W-:Y:S05]  /*9eb0*/  BRA `(.L_x_1220) ;  /* 0xffffff7000cc7947 */ /* 0x000fea000383ffff */
.L_x_1118:
[----:B--2---:R-:W2:Y:S01]  /*9ec0*/  S2R R14, SR_CgaCtaId ;  /* 0x00000000000e7919 */ /* 0x004ea20000008800 */
[----:B------:R-:W-:-:S04]  /*9ed0*/  MOV R12, 0x400 ;  /* 0x00000400000c7802 */ /* 0x000fc80000000f00 */
[----:B--2---:R-:W-:-:S04]  /*9ee0*/  LEA R12, R14, R12, 0x18 ;  /* 0x0000000c0e0c7211 */ /* 0x004fc800078ec0ff */
[----:B------:R2:W3:Y:S03]  /*9ef0*/  SYNCS.PHASECHK.TRANS64.TRYWAIT P0, [R12+URZ+0x30800], R8 ;  /* 0x030800080c0075a7 */ /* 0x0004e6000800017f */
[----:B---3--:R-:W-:Y:S05]  /*9f00*/  @!P0 NANOSLEEP.SYNCS 0x989680 ;  /* 0x009896800000895d */ /* 0x008fea0003900000 */
[----:B------:R-:W3:Y:S02]  /*9f10*/  @!P0 SYNCS.PHASECHK.TRANS64 P0, [R12+URZ+0x30800], R8 ;  /* 0x030800080c0085a7 */ /* 0x000ee4000800007f */
[----:B---3--:R-:W-:Y:S05]  /*9f20*/  @!P0 BRA `(.L_x_1118) ;  /* 0xfffffffc00e48947 */ /* 0x008fea000383ffff */
[----:B------:R-:W-:Y:S05]  /*9f30*/  BRA `(.L_x_1117) ;  /* 0xffffff7400087947 */ /* 0x000fea000383ffff */
.L_x_1122:
[----:B---3--:R3:W4:Y:S02]  /*9f40*/  SYNCS.PHASECHK.TRANS64.TRYWAIT P0, [R0+URZ+0x30810], R191 ;  /* 0x030810bf000075a7 */ /* 0x008724000800017f */
[----:B----4-:R-:W-:Y:S05]  /*9f50*/  @!P0 NANOSLEEP.SYNCS 0x989680 ;  /* 0x009896800000895d */ /* 0x010fea0003900000 */
[----:B------:R-:W4:Y:S02]  /*9f60*/  @!P0 SYNCS.PHASECHK.TRANS64 P0, [R0+URZ+0x30810], R191 ;  /* 0x030810bf000085a7 */ /* 0x000f24000800007f */
[----:B----4-:R-:W-:Y:S05]  /*9f70*/  @!P0 BRA `(.L_x_1122) ;  /* 0xfffffffc00f08947 */ /* 0x010fea000383ffff */
[----:B------:R-:W-:Y:S05]  /*9f80*/  BRA `(.L_x_1121) ;  /* 0xffffff7800c07947 */ /* 0x000fea000383ffff */
.L_x_1126:
[----:B--2---:R2:W1:Y:S02]  /*9f90*/  SYNCS.PHASECHK.TRANS64.TRYWAIT P0, [R0+URZ+0x30830], R191 ;  /* 0x030830bf000075a7 */ /* 0x004464000800017f */
[----:B-1----:R-:W-:Y:S05]  /*9fa0*/  @!P0 NANOSLEEP.SYNCS 0x989680 ;  /* 0x009896800000895d */ /* 0x002fea0003900000 */
[----:B------:R-:W1:Y:S02]  /*9fb0*/  @!P0 SYNCS.PHASECHK.TRANS64 P0, [R0+URZ+0x30830], R191 ;  /* 0x030830bf000085a7 */ /* 0x000e64000800007f */
[----:B-1----:R-:W-:Y:S05]  /*9fc0*/  @!P0 BRA `(.L_x_1126) ;  /* 0xfffffffc00f08947 */ /* 0x002fea000383ffff */
[----:B------:R-:W-:Y:S05]  /*9fd0*/  BRA `(.L_x_1125) ;  /* 0xffffff8000d87947 */ /* 0x000fea000383ffff */
.L_x_1193:
[----:B-1----:R1:W2:Y:S02]  /*9fe0*/  SYNCS.PHASECHK.TRANS64.TRYWAIT P0, [R16+URZ+0x30820], R3 ;  /* 0x03082003100075a7 */ /* 0x0022a4000800017f */
[----:B--2---:R-:W-:Y:S05]  /*9ff0*/  @!P0 NANOSLEEP.SYNCS 0x989680 ;  /* 0x009896800000895d */ /* 0x004fea0003900000 */
[----:B------:R-:W2:Y:S02]  /*a000*/  @!P0 SYNCS.PHASECHK.TRANS64 P0, [R16+URZ+0x30820], R3 ;  /* 0x03082003100085a7 */ /* 0x000ea4000800007f */
[----:B--2---:R-:W-:Y:S05]  /*a010*/  @!P0 BRA `(.L_x_1193) ;  /* 0xfffffffc00f08947 */ /* 0x004fea000383ffff */
[----:B------:R-:W-:Y:S05]  /*a020*/  BRA `(.L_x_1221) ;  /* 0xffffffe000587947 */ /* 0x000fea000383ffff */
.L_x_1197:
[----:B-1----:R1:W3:Y:S02]  /*a030*/  SYNCS.PHASECHK.TRANS64.TRYWAIT P1, [R16+URZ+0x30840], R21 ;  /* 0x03084015100075a7 */ /* 0x0022e4000802017f */
[----:B---3--:R-:W-:Y:S05]  /*a040*/  @!P1 NANOSLEEP.SYNCS 0x989680 ;  /* 0x009896800000995d */ /* 0x008fea0003900000 */
[----:B------:R-:W3:Y:S02]  /*a050*/  @!P1 SYNCS.PHASECHK.TRANS64 P1, [R16+URZ+0x30840], R21 ;  /* 0x03084015100095a7 */ /* 0x000ee4000802007f */
[----:B---3--:R-:W-:Y:S05]  /*a060*/  @!P1 BRA `(.L_x_1197) ;  /* 0xfffffffc00f09947 */ /* 0x008fea000383ffff */
[----:B------:R-:W-:Y:S05]  /*a070*/  BRA `(.L_x_1222) ;  /* 0xffffffe800147947 */ /* 0x000fea000383ffff */
.L_x_1199:
[----:B--2---:R2:W3:Y:S02]  /*a080*/  SYNCS.PHASECHK.TRANS64.TRYWAIT P1, [R16+URZ+0x30828], R21 ;  /* 0x03082815100075a7 */ /* 0x0044e4000802017f */
[----:B---3--:R-:W-:Y:S05]  /*a090*/  @!P1 NANOSLEEP.SYNCS 0x989680 ;  /* 0x009896800000995d */ /* 0x008fea0003900000 */
[----:B------:R-:W3:Y:S02]  /*a0a0*/  @!P1 SYNCS.PHASECHK.TRANS64 P1, [R16+URZ+0x30828], R21 ;  /* 0x03082815100095a7 */ /* 0x000ee4000802007f */
[----:B---3--:R-:W-:Y:S05]  /*a0b0*/  @!P1 BRA `(.L_x_1199) ;  /* 0xfffffffc00f09947 */ /* 0x008fea000383ffff */
[----:B------:R-:W-:Y:S05]  /*a0c0*/  BRA `(.L_x_1223) ;  /* 0xffffffe800a87947 */ /* 0x000fea000383ffff */
.L_x_1201:
[----:B---3--:R3:W4:Y:S02]  /*a0d0*/  SYNCS.PHASECHK.TRANS64.TRYWAIT P1, [R16+URZ+0x30848], R21 ;  /* 0x03084815100075a7 */ /* 0x008724000802017f */
[----:B----4-:R-:W-:Y:S05]  /*a0e0*/  @!P1 NANOSLEEP.SYNCS 0x989680 ;  /* 0x009896800000995d */ /* 0x010fea0003900000 */
[----:B------:R-:W4:Y:S02]  /*a0f0*/  @!P1 SYNCS.PHASECHK.TRANS64 P1, [R16+URZ+0x30848], R21 ;  /* 0x03084815100095a7 */ /* 0x000f24000802007f */
[----:B----4-:R-:W-:Y:S05]  /*a100*/  @!P1 BRA `(.L_x_1201) ;  /* 0xfffffffc00f09947 */ /* 0x010fea000383ffff */
[----:B------:R-:W-:Y:S05]  /*a110*/  BRA `(.L_x_1224) ;  /* 0xffffffec003c7947 */ /* 0x000fea000383ffff */
.L_x_1203:
[----:B------:R-:W-:-:S07]  /*a120*/  SHF.L.U32 R5, R11, 0x1f, RZ ;  /* 0x0000001f0b057819 */ /* 0x000fce00000006ff */
.L_x_1225:
[----:B------:R1:W1:Y:S02]  /*a130*/  SYNCS.PHASECHK.TRANS64.TRYWAIT P1, [R16+URZ+0x30820], R5 ;  /* 0x03082005100075a7 */ /* 0x000264000802017f */
[----:B-1----:R-:W-:Y:S05]  /*a140*/  @!P1 NANOSLEEP.SYNCS 0x989680 ;  /* 0x009896800000995d */ /* 0x002fea0003900000 */
[----:B------:R-:W1:Y:S02]  /*a150*/  @!P1 SYNCS.PHASECHK.TRANS64 P1, [R16+URZ+0x30820], R5 ;  /* 0x03082005100095a7 */ /* 0x000e64000802007f */
[----:B-1----:R-:W-:Y:S05]  /*a160*/  @!P1 BRA `(.L_x_1225) ;  /* 0xfffffffc00f09947 */ /* 0x002fea000383ffff */
[----:B------:R-:W-:Y:S05]  /*a170*/  BRA `(.L_x_1226) ;  /* 0xffffffec00b87947 */ /* 0x000fea000383ffff */
.L_x_1206:
[----:B-1----:R1:W3:Y:S02]  /*a180*/  SYNCS.PHASECHK.TRANS64.TRYWAIT P1, [R16+URZ+0x30840], R13 ;  /* 0x0308400d100075a7 */ /* 0x0022e4000802017f */
[----:B---3--:R-:W-:Y:S05]  /*a190*/  @!P1 NANOSLEEP.SYNCS 0x989680 ;  /* 0x009896800000995d */ /* 0x008fea0003900000 */
[----:B------:R-:W3:Y:S02]  /*a1a0*/  @!P1 SYNCS.PHASECHK.TRANS64 P1, [R16+URZ+0x30840], R13 ;  /* 0x0308400d100095a7 */ /* 0x000ee4000802007f */
[----:B---3--:R-:W-:Y:S05]  /*a1b0*/  @!P1 BRA `(.L_x_1206) ;  /* 0xfffffffc00f09947 */ /* 0x008fea000383ffff */
[----:B------:R-:W-:Y:S05]  /*a1c0*/  BRA `(.L_x_1227) ;  /* 0xfffffff0006c7947 */ /* 0x000fea000383ffff */
.L_x_1208:
[----:B--2---:R2:W3:Y:S02]  /*a1d0*/  SYNCS.PHASECHK.TRANS64.TRYWAIT P1, [R16+URZ+0x30828], R13 ;  /* 0x0308280d100075a7 */ /* 0x0044e4000802017f */
[----:B---3--:R-:W-:Y:S05]  /*a1e0*/  @!P1 NANOSLEEP.SYNCS 0x989680 ;  /* 0x009896800000995d */ /* 0x008fea0003900000 */
[----:B------:R-:W3:Y:S02]  /*a1f0*/  @!P1 SYNCS.PHASECHK.TRANS64 P1, [R16+URZ+0x30828], R13 ;  /* 0x0308280d100095a7 */ /* 0x000ee4000802007f */
[----:B---3--:R-:W-:Y:S05]  /*a200*/  @!P1 BRA `(.L_x_1208) ;  /* 0xfffffffc00f09947 */ /* 0x008fea000383ffff */
[----:B------:R-:W-:Y:S05]  /*a210*/  BRA `(.L_x_1228) ;  /* 0xfffffff000f47947 */ /* 0x000fea000383ffff */
.L_x_1210:
[----:B---3--:R3:W1:Y:S02]  /*a220*/  SYNCS.PHASECHK.TRANS64.TRYWAIT P0, [R3+URZ+0x30840], R0 ;  /* 0x03084000030075a7 */ /* 0x008664000800017f */
[----:B-1----:R-:W-:Y:S05]  /*a230*/  @!P0 NANOSLEEP.SYNCS 0x989680 ;  /* 0x009896800000895d */ /* 0x002fea0003900000 */
[----:B------:R-:W1:Y:S02]  /*a240*/  @!P0 SYNCS.PHASECHK.TRANS64 P0, [R3+URZ+0x30840], R0 ;  /* 0x03084000030085a7 */ /* 0x000e64000800007f */
[----:B-1----:R-:W-:Y:S05]  /*a250*/  @!P0 BRA `(.L_x_1210) ;  /* 0xfffffffc00f08947 */ /* 0x002fea000383ffff */
[----:B------:R-:W-:Y:S05]  /*a260*/  BRA `(.L_x_1229) ;  /* 0xfffffff4009c7947 */ /* 0x000fea000383ffff */
.L_x_1212:
[----:B------:R-:W-:Y:S01]  /*a270*/  BSSY B0, `(.L_x_1230) ;  /* 0x0000006000007945 */ /* 0x000fe20003800000 */
[----:B------:R-:W-:-:S07]  /*a280*/  IMAD.MOV.U32 R15, RZ, RZ, -0x1 ;  /* 0xffffffffff0f7424 */ /* 0x000fce00078e00ff */
[----:B------:R-:W-:Y:S05]  /*a290*/  WARPSYNC.COLLECTIVE R15, `(.L_x_1231) ;  /* 0x000000000f0c7348 */ /* 0x000fea0003c00000 */
[----:B------:R-:W-:Y:S02]  /*a2a0*/  ELECT P6, UR62, PT ;  /* 0x00000000003e782f */ /* 0x000fe400038c0000 */
[----:B------:R-:W-:Y:S01]  /*a2b0*/  MOV R14, UR62 ;  /* 0x0000003e000e7c02 */ /* 0x000fe20008000f00 */
[----:B------:R-:W-:Y:S10]  /*a2c0*/  ENDCOLLECTIVE ;  /* 0x000000000000791b */ /* 0x000ff40003800000 */
.L_x_1231:
[----:B------:R-:W-:Y:S05]  /*a2d0*/  BSYNC B0 ;  /* 0x0000000000007941 */ /* 0x000fea0003800000 */
.L_x_1230:
[----:B------:R-:W-:Y:S05]  /*a2e0*/  BRA `(.L_x_1232) ;  /* 0xfffffff800487947 */ /* 0x000fea000383ffff */
.L_x_1214:
[----:B-1----:R1:W2:Y:S02]  /*a2f0*/  SYNCS.PHASECHK.TRANS64.TRYWAIT P0, [R6+URZ], R5 ;  /* 0x00000005060075a7 */ /* 0x0022a4000800017f */
[----:B--2---:R-:W-:Y:S05]  /*a300*/  @!P0 NANOSLEEP.SYNCS 0x989680 ;  /* 0x009896800000895d */ /* 0x004fea0003900000 */
[----:B------:R-:W2:Y:S02]  /*a310*/  @!P0 SYNCS.PHASECHK.TRANS64 P0, [R6+URZ], R5 ;  /* 0x00000005060085a7 */ /* 0x000ea4000800007f */
[----:B--2---:R-:W-:Y:S05]  /*a320*/  @!P0 BRA `(.L_x_1214) ;  /* 0xfffffffc00f08947 */ /* 0x004fea000383ffff */
[----:B------:R-:W-:Y:S05]  /*a330*/  BRA `(.L_x_1233) ;  /* 0xfffffff800887947 */ /* 0x000fea000383ffff */
.L_x_1215:
[----:B--2---:R2:W3:Y:S02]  /*a340*/  SYNCS.PHASECHK.TRANS64.TRYWAIT P0, [R3+URZ], R2 ;  /* 0x00000002030075a7 */ /* 0x0044e4000800017f */
[----:B---3--:R-:W-:Y:S05]  /*a350*/  @!P0 NANOSLEEP.SYNCS 0x989680 ;  /* 0x009896800000895d */ /* 0x008fea0003900000 */
[----:B------:R-:W3:Y:S02]  /*a360*/  @!P0 SYNCS.PHASECHK.TRANS64 P0, [R3+URZ], R2 ;  /* 0x00000002030085a7 */ /* 0x000ee4000800007f */
[----:B---3--:R-:W-:Y:S05]  /*a370*/  @!P0 BRA `(.L_x_1215) ;  /* 0xfffffffc00f08947 */ /* 0x008fea000383ffff */
[----:B------:R-:W-:Y:S05]  /*a380*/  BRA `(.L_x_1234) ;  /* 0xfffffff8007c7947 */ /* 0x000fea000383ffff */
.L_x_1217:
[----:B--2---:R2:W3:Y:S02]  /*a390*/  SYNCS.PHASECHK.TRANS64.TRYWAIT P0, [R0+URZ], R5 ;  /* 0x00000005000075a7 */ /* 0x0044e4000800017f */
[----:B---3--:R-:W-:Y:S05]  /*a3a0*/  @!P0 NANOSLEEP.SYNCS 0x989680 ;  /* 0x009896800000895d */ /* 0x008fea0003900000 */
[----:B------:R-:W3:Y:S02]  /*a3b0*/  @!P0 SYNCS.PHASECHK.TRANS64 P0, [R0+URZ], R5 ;  /* 0x00000005000085a7 */ /* 0x000ee4000800007f */
[----:B---3--:R-:W-:Y:S05]  /*a3c0*/  @!P0 BRA `(.L_x_1217) ;  /* 0xfffffffc00f08947 */ /* 0x008fea000383ffff */
[----:B------:R-:W-:Y:S05]  /*a3d0*/  BRA `(.L_x_1235) ;  /* 0xfffffff800807947 */ /* 0x000fea000383ffff */
.L_x_1236:
        /* <DEDUP_REMOVED lines=10> */
.L_x_7298:


//--------------------- .text._ZN7cutlass13device_kernelIN5flash11enable_sm90INS1_16FlashAttnBwdSm90INS1_25CollectiveMainloopBwdSm90ILi2ELi2ELi2EN4cute5tupleIJNS5_1CILi1EEES8_S8_EEENS6_IJNS7_ILi64EEENS7_ILi128EEESB_EEENS_6half_tEfNS_4arch4Sm90ELb0ELb1ELb1ELb0ELb1ELb1ELb0ELb0ELi2ELi1ELi2ELi1ELb0EEENS1_21CollectiveEpilogueBwdISC_SD_SF_Li256ELb0ELb0ELi1EEENS1_19SingleTileSchedulerILb0ELb0ELb0ELi128EEEEEEEEEvNT_6ParamsE --------------------------
	.section	.text._ZN7cutlass13device_kernelIN5flash11enable_sm90INS1_16FlashAttnBwdSm90INS1_25CollectiveMainloopBwdSm90ILi2ELi2ELi2EN4cute5tupleIJNS5_1CILi1EEES8_S8_EEENS6_IJNS7_ILi64EEENS7_ILi128EEESB_EEENS_6half_tEfNS_4arch4Sm90ELb0ELb1ELb1ELb0ELb1ELb1ELb0ELb0ELi2ELi1ELi2ELi1ELb0EEENS1_21CollectiveEpilogueBwdISC_SD_SF_Li256ELb0ELb0ELi1EEENS1_19SingleTileSchedulerILb0ELb0ELb0ELi128EEEEEEEEEvNT_6ParamsE,"ax",@progbits
	.align	128
.text._ZN7cutlass13device_kernelIN5flash11enable_sm90INS1_16FlashAttnBwdSm90INS1_25CollectiveMainloopBwdSm90ILi2ELi2ELi2EN4cute5tupleIJNS5_1CILi1EEES8_S8_EEENS6_IJNS7_ILi64EEENS7_ILi128EEESB_EEENS_6half_tEfNS_4arch4Sm90ELb0ELb1ELb1ELb0ELb1ELb1ELb0ELb0ELi2ELi1ELi2ELi1ELb0EEENS1_21CollectiveEpilogueBwdISC_SD_SF_Li256ELb0ELb0ELi1EEENS1_19SingleTileSchedulerILb0ELb0ELb0ELi128EEEEEEEEEvNT_6ParamsE:
        .type           _ZN7cutlass13device_kernelIN5flash11enable_sm90INS1_16FlashAttnBwdSm90INS1_25CollectiveMainloopBwdSm90ILi2ELi2ELi2EN4cute5tupleIJNS5_1CILi1EEES8_S8_EEENS6_IJNS7_ILi64EEENS7_ILi128EEESB_EEENS_6half_tEfNS_4arch4Sm90ELb0ELb1ELb1ELb0ELb1ELb1ELb0ELb0ELi2ELi1ELi2ELi1ELb0EEENS1_21CollectiveEpilogueBwdISC_SD_SF_Li256ELb0ELb0ELi1EEENS1_19SingleTileSchedulerILb0ELb0ELb0ELi128EEEEEEEEEvNT_6ParamsE,@function
        .size           _ZN7cutlass13device_kernelIN5flash11enable_sm90INS1_16FlashAttnBwdSm90INS1_25CollectiveMainloopBwdSm90ILi2ELi2ELi2EN4cute5tupleIJNS5_1CILi1EEES8_S8_EEENS6_IJNS7_ILi64EEENS7_ILi128EEESB_EEENS_6half_tEfNS_4arch4Sm90ELb0ELb1ELb1ELb0ELb1ELb1ELb0ELb0ELi2ELi1ELi2ELi1ELb0EEENS1_21CollectiveEpilogueBwdISC_SD_SF_Li256ELb0ELb0ELi1EEENS1_19SingleTileSchedulerILb0ELb0ELb0ELi128EEEEEEEEEvNT_6ParamsE,(.L_x_7299 - _ZN7cutlass13device_kernelIN5flash11enable_sm90INS1_16FlashAttnBwdSm90INS1_25CollectiveMainloopBwdSm90ILi2ELi2ELi2EN4cute5tupleIJNS5_1CILi1EEES8_S8_EEENS6_IJNS7_ILi64EEENS7_ILi128EEESB_EEENS_6half_tEfNS_4arch4Sm90ELb0ELb1ELb1ELb0ELb1ELb1ELb0ELb0ELi2ELi1ELi2ELi1ELb0EEENS1_21CollectiveEpilogueBwdISC_SD_SF_Li256ELb0ELb0ELi1EEENS1_19SingleTileSchedulerILb0ELb0ELb0ELi128EEEEEEEEEvNT_6ParamsE)
        .other          _ZN7cutlass13device_kernelIN5flash11enable_sm90INS1_16FlashAttnBwdSm90INS1_25CollectiveMainloopBwdSm90ILi2ELi2ELi2EN4cute5tupleIJNS5_1CILi1EEES8_S8_EEENS6_IJNS7_ILi64EEENS7_ILi128EEESB_EEENS_6half_tEfNS_4arch4Sm90ELb0ELb1ELb1ELb0ELb1ELb1ELb0ELb0ELi2ELi1ELi2ELi1ELb0EEENS1_21CollectiveEpilogueBwdISC_SD_SF_Li256ELb0ELb0ELi1EEENS1_19SingleTileSchedulerILb0ELb0ELb0ELi128EEEEEEEEEvNT_6ParamsE,@"STO_CUDA_ENTRY STV_DEFAULT"
_ZN7cutlass13device_kernelIN5flash11enable_sm90INS1_16FlashAttnBwdSm90INS1_25CollectiveMainloopBwdSm90ILi2ELi2ELi2EN4cute5tupleIJNS5_1CILi1EEES8_S8_EEENS6_IJNS7_ILi64EEENS7_ILi128EEESB_EEENS_6half_tEfNS_4arch4Sm90ELb0ELb1ELb1ELb0ELb1ELb1ELb0ELb0ELi2ELi1ELi2ELi1ELb0EEENS1_21CollectiveEpilogueBwdISC_SD_SF_Li256ELb0ELb0ELi1EEENS1_19SingleTileSchedulerILb0ELb0ELb0ELi128EEEEEEEEEvNT_6ParamsE:
        /* <DEDUP_REMOVED lines=30> */
.L_x_1238:
[----:B------:R-:W-:Y:S05]  /*01e0*/  BSYNC B0 ;  /* 0x0000000000007941 */ /* 0x000fea0003800000 */
.L_x_1237:
        /* <DEDUP_REMOVED lines=37> */
.L_x_1239:
        /* <DEDUP_REMOVED lines=22> */
.L_x_1240:
[----:B------:R-:W-:Y:S01]  /*05a0*/  PLOP3.LUT P0, PT, PT, PT, UP0, 0x80, 0x0 ;  /* 0x000000000000781c */ /* 0x000fe20003f0f008 */
[----:B------:R-:W-:Y:S01]  /*05b0*/  NOP ;  /* 0x0000000000007918 */ /* 0x000fe20000000000 */
[----:B------:R-:W-:Y:S01]  /*05c0*/  ULDC.64 UR46, c[0x0][0x208] ;  /* 0x00008200002e7ab9 */ /* 0x000fe20000000a00 */
[----:B------:R-:W-:Y:S01]  /*05d0*/  BSSY B6, `(.L_x_1241) ;  /* 0x0000a76000067945 */ /* 0x000fe20003800000 */
[----:B-12-4-:R-:W-:Y:S09]  /*05e0*/  BAR.SYNC.DEFER_BLOCKING 0x0 ;  /* 0x0000000000007b1d */ /* 0x016ff20000010000 */
[----:B------:R-:W-:Y:S05]  /*05f0*/  @!P0 BRA `(.L_x_1242) ;  /* 0x0000006800788947 */ /* 0x000fea0003800000 */
.L_x_1243:
        /* <DEDUP_REMOVED lines=101> */
.L_x_1245:
        /* <DEDUP_REMOVED lines=31> */
.L_x_1248:
        /* <DEDUP_REMOVED lines=15> */
.L_x_1247:
        /* <DEDUP_REMOVED lines=22> */
.L_x_1250:
        /* <DEDUP_REMOVED lines=15> */
.L_x_1249:
        /* <DEDUP_REMOVED lines=8> */
.L_x_1384:
        /* <DEDUP_REMOVED lines=23> */
.L_x_1252:
        /* <DEDUP_REMOVED lines=98> */
.L_x_1264:
[----:B------:R-:W-:Y:S01]  /*1990*/  IMAD.U32 R0, RZ, RZ, UR38 ;  /* 0x00000026ff007e24 */ /* 0x000fe2000f8e00ff */
[----:B------:R-:W-:Y:S05]  /*19a0*/  YIELD ;  /* 0x0000000000007946 */ /* 0x000fea0003800000 */
[----:B------:R-:W-:-:S04]  /*19b0*/  LOP3.LUT R0, R0, 0x1, RZ, 0xfc, !PT ;  /* 0x0000000100007812 */ /* 0x000fc800078efcff */
[----:B------:R-:W-:-:S13]  /*19c0*/  ISETP.NE.AND P6, PT, R0, 0x3, PT ;  /* 0x000000030000780c */ /* 0x000fda0003fc5270 */
[----:B-1----:R-:W-:Y:S05]  /*19d0*/  @!P6 BRA `(.L_x_1254) ;  /* 0x000000000004e947 */ /* 0x002fea0003800000 */
[----:B------:R-:W-:Y:S01]  /*19e0*/  BPT.TRAP 0x1 ;  /* 0x000000040000795c */ /* 0x000fe20000300000 */
.L_x_1254:
        /* <DEDUP_REMOVED lines=8> */
.L_x_1255:
[----:B---3--:R-:W-:Y:S05]  /*1a70*/  @P0 BRA `(.L_x_1256) ;  /* 0x0000000000080947 */ /* 0x008fea0003800000 */
[----:B------:R-:W3:Y:S02]  /*1a80*/  SYNCS.PHASECHK.TRANS64.TRYWAIT P0, [R0+URZ+0x30810], R191 ;  /* 0x030810bf000075a7 */ /* 0x000ee4000800017f */
[----:B---3--:R-:W-:Y:S05]  /*1a90*/  @!P0 BRA `(.L_x_1257) ;  /* 0x0000009000e88947 */ /* 0x008fea0003800000 */
.L_x_1256:
        /* <DEDUP_REMOVED lines=84> */
.L_x_1258:
[----:B------:R1:W1:Y:S01]  /*1fe0*/  SYNCS.PHASECHK.TRANS64.TRYWAIT P0, [R0+URZ+0x30830], R191 ;  /* 0x030830bf000075a7 */ /* 0x000262000800017f */
[----:B------:R-:W-:Y:S05]  /*1ff0*/  @!P6 BRA `(.L_x_1259) ;  /* 0x000000000004e947 */ /* 0x000fea0003800000 */
[----:B------:R-:W-:Y:S01]  /*2000*/  BPT.TRAP 0x1 ;  /* 0x000000040000795c */ /* 0x000fe20000300000 */
.L_x_1259:
        /* <DEDUP_REMOVED lines=52> */
.L_x_1260:
        /* <DEDUP_REMOVED lines=539> */
.L_x_1262:
        /* <DEDUP_REMOVED lines=49> */
.L_x_1263:
        /* <DEDUP_REMOVED lines=78> */
.L_x_1246:
        /* <DEDUP_REMOVED lines=23> */
.L_x_1266:
        /* <DEDUP_REMOVED lines=20> */
.L_x_1267:
        /* <DEDUP_REMOVED lines=18> */
.L_x_1268:
        /* <DEDUP_REMOVED lines=18> */
.L_x_1269:
        /* <DEDUP_REMOVED lines=153> */
.L_x_1271:
[----:B------:R-:W-:Y:S05]  /*5b70*/  BSYNC B0 ;  /* 0x0000000000007941 */ /* 0x000fea0003800000 */
.L_x_1270:
[----:B------:R-:W-:-:S04]  /*5b80*/  DEPBAR.LE SB0, 0x0 ;  /* 0x000080000000791a */ /* 0x000fc80000000000 */
[----:B------:R-:W-:Y:S05]  /*5b90*/  BRA `(.L_x_1244) ;  /* 0x0000005000647947 */ /* 0x000fea0003800000 */
.L_x_1265:
[----:B------:R-:W1:Y:S01]  /*5ba0*/  S2R R0, SR_TID.X ;  /* 0x0000000000007919 */ /* 0x000e620000002100 */
[----:B------:R-:W2:Y:S01]  /*5bb0*/  S2UR UR9, SR_CTAID.Y ;  /* 0x00000000000979c3 */ /* 0x000ea20000002600 */
[----:B------:R-:W-:Y:S01]  /*5bc0*/  BSSY B0, `(.L_x_1272) ;  /* 0x0000033000007945 */ /* 0x000fe20003800000 */
[----:B------:R-:W3:Y:S06]  /*5bd0*/  S2R R11, SR_CTAID.X ;  /* 0x00000000000b7919 */ /* 0x000eec0000002500 */
        /* <DEDUP_REMOVED lines=49> */
.L_x_1273:
[----:B------:R-:W-:Y:S05]  /*5ef0*/  BSYNC B0 ;  /* 0x0000000000007941 */ /* 0x000fea0003800000 */
.L_x_1272:
        /* <DEDUP_REMOVED lines=16> */
.L_x_1275:
[----:B------:R-:W-:Y:S05]  /*6000*/  BSYNC B0 ;  /* 0x0000000000007941 */ /* 0x000fea0003800000 */
.L_x_1274:
        /* <DEDUP_REMOVED lines=16> */
.L_x_1277:
[----:B------:R-:W-:Y:S05]  /*6110*/  BSYNC B0 ;  /* 0x0000000000007941 */ /* 0x000fea0003800000 */
.L_x_1276:
        /* <DEDUP_REMOVED lines=17> */
.L_x_1279:
[----:B------:R-:W-:Y:S05]  /*6230*/  BSYNC B0 ;  /* 0x0000000000007941 */ /* 0x000fea0003800000 */
.L_x_1278:
        /* <DEDUP_REMOVED lines=16> */
.L_x_1281:
[----:B------:R-:W-:Y:S05]  /*6340*/  BSYNC B0 ;  /* 0x0000000000007941 */ /* 0x000fea0003800000 */
.L_x_1280:
        /* <DEDUP_REMOVED lines=18> */
.L_x_1283:
[----:B------:R-:W-:Y:S05]  /*6470*/  BSYNC B0 ;  /* 0x0000000000007941 */ /* 0x000fea0003800000 */
.L_x_1282:
        /* <DEDUP_REMOVED lines=31> */
.L_x_1285:
[----:B------:R-:W-:Y:S05]  /*6670*/  BSYNC B0 ;  /* 0x0000000000007941 */ /* 0x000fea0003800000 */
.L_x_1284:
        /* <DEDUP_REMOVED lines=22> */
.L_x_1287:
[----:B------:R-:W-:Y:S05]  /*67e0*/  BSYNC B0 ;  /* 0x0000000000007941 */ /* 0x000fea0003800000 */
.L_x_1286:
        /* <DEDUP_REMOVED lines=14> */
.L_x_1289:
[----:B------:R-:W-:Y:S05]  /*68d0*/  BSYNC B0 ;  /* 0x0000000000007941 */ /* 0x000fea0003800000 */
.L_x_1288:
        /* <DEDUP_REMOVED lines=16> */
.L_x_1291:
[----:B------:R-:W-:Y:S05]  /*69e0*/  BSYNC B0 ;  /* 0x0000000000007941 */ /* 0x000fea0003800000 */
.L_x_1290:
        /* <DEDUP_REMOVED lines=15> */
.L_x_1293:
[----:B------:R-:W-:Y:S05]  /*6ae0*/  BSYNC B0 ;  /* 0x0000000000007941 */ /* 0x000fea0003800000 */
.L_x_1292:
        /* <DEDUP_REMOVED lines=15> */
.L_x_1295:
[----:B------:R-:W-:Y:S05]  /*6be0*/  BSYNC B0 ;  /* 0x0000000000007941 */ /* 0x000fea0003800000 */
.L_x_1294:
        /* <DEDUP_REMOVED lines=15> */
.L_x_1297:
[----:B------:R-:W-:Y:S05]  /*6ce0*/  BSYNC B0 ;  /* 0x0000000000007941 */ /* 0x000fea0003800000 */
.L_x_1296:
        /* <DEDUP_REMOVED lines=15> */
.L_x_1299:
[----:B------:R-:W-:Y:S05]  /*6de0*/  BSYNC B0 ;  /* 0x0000000000007941 */ /* 0x000fea0003800000 */
.L_x_1298:
        /* <DEDUP_REMOVED lines=15> */
.L_x_1301:
[----:B------:R-:W-:Y:S05]  /*6ee0*/  BSYNC B0 ;  /* 0x0000000000007941 */ /* 0x000fea0003800000 */
.L_x_1300:
        /* <DEDUP_REMOVED lines=15> */
.L_x_1242:
        /* <DEDUP_REMOVED lines=13> */
[----:B------:R-:W-:Y:S02]  /*70b0*/  ULDC UR4, c[0x0][0x280] ;  /* 0x0000a00000047ab9 */ /* 0x000fe40000000800 */
[----:B------:R-:W-:-:S04]  /*70c0*/  UIADD3 UR5, UR4, 0x3f, URZ ;  /* 0x0000003f04057890 */ /* 0x000fc8000fffe03f */
[----:B------:R-:W-:Y:S01]  /*70d0*/  USHF.R.S32.HI UR6, URZ, 0x1f, UR5 ;  /* 0x0000001f3f067899 */ /* 0x000fe20008011405 */
[----:B------:R-:W2:Y:S03]  /*70e0*/  S2UR UR17, SR_CTAID.Y ;  /* 0x00000000001179c3 */ /* 0x000ea60000002600 */
[----:B------:R-:W-:-:S04]  /*70f0*/  ULEA.HI UR5, UR6, UR5, URZ, 0x6 ;  /* 0x0000000506057291 */ /* 0x000fc8000f8f303f */
[----:B------:R-:W-:Y:S01]  /*7100*/  USHF.R.S32.HI UR5, URZ, 0x6, UR5 ;  /* 0x000000063f057899 */ /* 0x000fe20008011405 */
[----:B-1----:R-:W-:Y:S01]  /*7110*/  ISETP.LE.AND P0, PT, RZ, UR23, PT ;  /* 0x00000017ff007c0c */ /* 0x002fe2000bf03270 */
[----:B--2---:R-:W-:-:S12]  /*7120*/  USHF.R.S32.HI UR18, URZ, 0x1f, UR17 ;  /* 0x0000001f3f127899 */ /* 0x004fd80008011411 */
[----:B------:R-:W-:Y:S05]  /*7130*/  @!P0 BRA `(.L_x_1303) ;  /* 0x00000000002c8947 */ /* 0x000fea0003800000 */
        /* <DEDUP_REMOVED lines=9> */
[----:B------:R-:W-:Y:S01]  /*71d0*/  USEL UR11, UR5, UR7, UP0 ;  /* 0x00000007050b7287 */ /* 0x000fe20008000000 */
[----:B------:R-:W-:Y:S11]  /*71e0*/  BRA `(.L_x_1304) ;  /* 0x0000000000047947 */ /* 0x000ff60003800000 */
.L_x_1303:
[----:B------:R-:W-:-:S05]  /*71f0*/  UMOV UR11, UR5 ;  /* 0x00000005000b7c82 */ /* 0x000fca0008000000 */
.L_x_1304:
[----:B------:R-:W-:Y:S01]  /*7200*/  ULEA UR4, UR23, UR4, 0x7 ;  /* 0x0000000417047291 */ /* 0x000fe2000f8e383f */
[----:B------:R-:W-:Y:S01]  /*7210*/  ULDC UR6, c[0x0][0x290] ;  /* 0x0000a40000067ab9 */ /* 0x000fe20000000800 */
[----:B------:R-:W-:Y:S01]  /*7220*/  ULDC UR7, c[0x0][0x74c] ;  /* 0x0001d30000077ab9 */ /* 0x000fe20000000800 */
[----:B------:R-:W-:Y:S01]  /*7230*/  ULDC.64 UR12, c[0x0][0x2e0] ;  /* 0x0000b800000c7ab9 */ /* 0x000fe20000000a00 */
[----:B------:R-:W-:Y:S01]  /*7240*/  UIADD3 UR8, -UR7, UR4, -UR6 ;  /* 0x0000000407087290 */ /* 0x000fe2000fffe906 */
[----:B------:R-:W-:Y:S02]  /*7250*/  ULDC UR15, c[0x0][0x288] ;  /* 0x0000a200000f7ab9 */ /* 0x000fe40000000800 */
[----:B------:R-:W-:Y:S01]  /*7260*/  ULDC.64 UR6, c[0x0][0x2d8] ;  /* 0x0000b60000067ab9 */ /* 0x000fe20000000a00 */
[----:B------:R-:W-:Y:S02]  /*7270*/  USHF.R.S32.HI UR9, URZ, 0x1f, UR8 ;  /* 0x0000001f3f097899 */ /* 0x000fe40008011408 */
[----:B------:R-:W-:-:S02]  /*7280*/  UIMAD UR4, UR18, UR6, URZ ;  /* 0x00000006120472a4 */ /* 0x000fc4000f8e023f */
[----:B------:R-:W-:Y:S02]  /*7290*/  ULEA.HI UR10, UR9, UR8, URZ, 0x6 ;  /* 0x00000008090a7291 */ /* 0x000fe4000f8f303f */
[----:B------:R-:W-:Y:S02]  /*72a0*/  UIMAD.WIDE.U32 UR8, UR17, UR6, URZ ;  /* 0x00000006110872a5 */ /* 0x000fe4000f8e003f */
[----:B------:R-:W-:Y:S02]  /*72b0*/  USHF.R.S32.HI UR10, URZ, 0x6, UR10 ;  /* 0x000000063f0a7899 */ /* 0x000fe4000801140a */
[----:B------:R-:W-:Y:S02]  /*72c0*/  UIMAD UR4, UR17, UR7, UR4 ;  /* 0x00000007110472a4 */ /* 0x000fe4000f8e0204 */
[----:B------:R-:W-:Y:S02]  /*72d0*/  UISETP.LT.AND UP0, UPT, URZ, UR10, UPT ;  /* 0x0000000a3f00728c */ /* 0x000fe4000bf01270 */
[----:B------:R-:W-:-:S02]  /*72e0*/  USHF.R.S32.HI UR7, URZ, 0x1f, UR16 ;  /* 0x0000001f3f077899 */ /* 0x000fc40008011410 */
[----:B------:R-:W-:Y:S02]  /*72f0*/  USEL UR6, URZ, UR10, !UP0 ;  /* 0x0000000a3f067287 */ /* 0x000fe4000c000000 */
[----:B------:R-:W-:Y:S02]  /*7300*/  UIMAD UR7, UR7, UR12, URZ ;  /* 0x0000000c070772a4 */ /* 0x000fe4000f8e023f */
[----:B------:R-:W-:Y:S02]  /*7310*/  UISETP.GT.AND UP0, UPT, UR11, UR6, UPT ;  /* 0x000000060b00728c */ /* 0x000fe4000bf04270 */
[----:B------:R-:W-:Y:S02]  /*7320*/  UIMAD UR10, UR16, UR15, URZ ;  /* 0x0000000f100a72a4 */ /* 0x000fe4000f8e023f */
[----:B------:R-:W-:Y:S02]  /*7330*/  UIMAD UR14, UR16, UR13, UR7 ;  /* 0x0000000d100e72a4 */ /* 0x000fe4000f8e0207 */
[----:B------:R-:W-:Y:S01]  /*7340*/  PLOP3.LUT P1, PT, PT, PT, UP0, 0x80, 0x0 ;  /* 0x000000000000781c */ /* 0x000fe20003f2f008 */
[----:B------:R-:W-:-:S02]  /*7350*/  UIADD3 UR9, UR9, UR4, URZ ;  /* 0x0000000409097290 */ /* 0x000fc4000fffe03f */
[----:B------:R-:W-:Y:S02]  /*7360*/  UIADD3 UR7, UP1, UR10, UR17, URZ ;  /* 0x000000110a077290 */ /* 0x000fe4000ff3e03f */
[----:B------:R-:W-:Y:S01]  /*7370*/  UIMAD.WIDE.U32 UR8, UR16, UR12, UR8 ;  /* 0x0000000c100872a5 */ /* 0x000fe2000f8e0008 */
[----:B------:R-:W-:Y:S01]  /*7380*/  ELECT P0, URZ, PT ;  /* 0x00000000003f782f */ /* 0x000fe20003800000 */
[----:B------:R-:W-:-:S06]  /*7390*/  ULEA.HI.X.SX32 UR10, UR10, UR18, 0x1, UP1 ;  /* 0x000000120a0a7291 */ /* 0x000fcc00088f0e3f */
[----:B------:R-:W-:Y:S06]  /*73a0*/  @!P1 BRA `(.L_x_1305) ;  /* 0x00000010004c9947 */ /* 0x000fec0003800000 */
[----:B------:R-:W1:Y:S01]  /*73b0*/  S2R R0, SR_TID.X ;  /* 0x0000000000007919 */ /* 0x000e620000002100 */
[----:B------:R-:W-:Y:S02]  /*73c0*/  UIADD3 UR4, -UR6, UR11, URZ ;  /* 0x0000000b06047290 */ /* 0x000fe4000fffe13f */
[----:B------:R-:W-:Y:S02]  /*73d0*/  UIADD3 UR14, UR9, UR14, URZ ;  /* 0x0000000e090e7290 */ /* 0x000fe4000fffe03f */
[----:B------:R-:W-:-:S04]  /*73e0*/  ULOP3.LUT UR4, UR4, 0x1, URZ, 0xc0, !UPT ;  /* 0x0000000104047892 */ /* 0x000fc8000f8ec03f */
[----:B------:R-:W-:-:S03]  /*73f0*/  UISETP.NE.U32.AND UP0, UPT, UR4, 0x1, UPT ;  /* 0x000000010400788c */ /* 0x000fc6000bf05070 */
[----:B------:R-:W-:Y:S02]  /*7400*/  ULDC UR4, c[0x0][0x760] ;  /* 0x0001d80000047ab9 */ /* 0x000fe40000000800 */
[----:B------:R-:W-:Y:S01]  /*7410*/  UIMAD UR15, UR15, UR4, URZ ;  /* 0x000000040f0f72a4 */ /* 0x000fe2000f8e023f */
[----:B------:R-:W-:Y:S02]  /*7420*/  PLOP3.LUT P1, PT, PT, PT, UP0, 0x80, 0x0 ;  /* 0x000000000000781c */ /* 0x000fe40003f2f008 */
[----:B-1----:R-:W-:-:S11]  /*7430*/  LOP3.LUT R9, R0, 0x1f, RZ, 0xc0, !PT ;  /* 0x0000001f00097812 */ /* 0x002fd600078ec0ff */
[----:B------:R-:W-:Y:S05]  /*7440*/  @P1 BRA `(.L_x_1306) ;  /* 0x00000004006c1947 */ /* 0x000fea0003800000 */
        /* <DEDUP_REMOVED lines=8> */
[----:B------:R-:W-:-:S04]  /*74d0*/  IMAD.U32 R2, RZ, RZ, UR13 ;  /* 0x0000000dff027e24 */ /* 0x000fc8000f8e00ff */
[----:B------:R-:W-:Y:S01]  /*74e0*/  IMAD.U32 R3, RZ, RZ, UR4 ;  /* 0x00000004ff037e24 */ /* 0x000fe2000f8e00ff */
[----:B------:R-:W-:Y:S06]  /*74f0*/  @P2 BRA `(.L_x_1308) ;  /* 0x0000000000142947 */ /* 0x000fec0003800000 */
.L_x_1309:
[----:B------:R-:W2:Y:S04]  /*7500*/  LDG.E.STRONG.GPU R0, desc[UR46][R2.64] ;  /* 0x0000002e02007981 */ /* 0x000ea8000c1ef900 */
[----:B--2---:R-:W-:Y:S01]  /*7510*/  CCTL.IVALL ;  /* 0x00000000ff00798f */ /* 0x004fe20002000000 */
[----:B------:R-:W-:Y:S05]  /*7520*/  YIELD ;  /* 0x0000000000007946 */ /* 0x000fea0003800000 */
[----:B------:R-:W-:-:S13]  /*7530*/  ISETP.NE.AND P1, PT, R0, UR23, PT ;  /* 0x0000001700007c0c */ /* 0x000fda000bf25270 */
[----:B------:R-:W-:Y:S05]  /*7540*/  @P1 BRA `(.L_x_1309) ;  /* 0xfffffffc00ec1947 */ /* 0x000fea000383ffff */
.L_x_1308:
[----:B------:R-:W-:Y:S05]  /*7550*/  BSYNC B0 ;  /* 0x0000000000007941 */ /* 0x000fea0003800000 */
.L_x_1307:
[----:B------:R-:W-:-:S03]  /*7560*/  UMOV UR4, 0xffffffff ;  /* 0xffffffff00047882 */ /* 0x000fc60000000000 */
[----:B------:R-:W-:Y:S05]  /*7570*/  BRA.DIV UR4, `(.L_x_1310) ;  /* 0x0000003a04587947 */ /* 0x000fea000b800000 */
[----:B------:R-:W-:Y:S01]  /*7580*/  NOP ;  /* 0x0000000000007918 */ /* 0x000fe20000000000 */
.L_x_1387:
        /* <DEDUP_REMOVED lines=22> */
.L_x_1312:
[----:B------:R-:W-:Y:S05]  /*76f0*/  BSYNC B0 ;  /* 0x0000000000007941 */ /* 0x000fea0003800000 */
.L_x_1311:
        /* <DEDUP_REMOVED lines=20> */
.L_x_1314:
[----:B------:R-:W-:Y:S05]  /*7840*/  BSYNC B0 ;  /* 0x0000000000007941 */ /* 0x000fea0003800000 */
.L_x_1313:
[----:B------:R-:W-:Y:S06]  /*7850*/  BAR.ARV 0xa, 0xa0 ;  /* 0x0282800000007b1d */ /* 0x000fec0000002000 */
[----:B------:R-:W-:Y:S04]  /*7860*/  BSSY B0, `(.L_x_1315) ;  /* 0x0000003000007945 */ /* 0x000fe80003800000 */
[----:B------:R-:W-:Y:S05]  /*7870*/  @!P0 BRA `(.L_x_1316) ;  /* 0x0000000000048947 */ /* 0x000fea0003800000 */
[----:B------:R-:W-:-:S04]  /*7880*/  DEPBAR.LE SB0, 0x0 ;  /* 0x000080000000791a */ /* 0x000fc80000000000 */
.L_x_1316:
[----:B------:R-:W-:Y:S05]  /*7890*/  BSYNC B0 ;  /* 0x0000000000007941 */ /* 0x000fea0003800000 */
.L_x_1315:
        /* <DEDUP_REMOVED lines=19> */
.L_x_1318:
[----:B------:R-:W-:Y:S05]  /*79d0*/  BSYNC B0 ;  /* 0x0000000000007941 */ /* 0x000fea0003800000 */
.L_x_1317:
[----:B------:R-:W-:Y:S01]  /*79e0*/  UIADD3 UR18, UR6, 0x1, URZ ;  /* 0x0000000106127890 */ /* 0x000fe2000fffe03f */
[----:B------:R-:W-:Y:S11]  /*79f0*/  BRA `(.L_x_1319) ;  /* 0x0000000000047947 */ /* 0x000ff60003800000 */
.L_x_1306:
[----:B------:R-:W-:-:S05]  /*7a00*/  UMOV UR18, UR6 ;  /* 0x0000000600127c82 */ /* 0x000fca0008000000 */
.L_x_1319:
[----:B------:R-:W-:-:S03]  /*7a10*/  UIADD3 UR4, UR6, 0x1, URZ ;  /* 0x0000000106047890 */ /* 0x000fc6000fffe03f */
[----:B------:R-:W-:Y:S01]  /*7a20*/  UMOV UR6, UR18 ;  /* 0x0000001200067c82 */ /* 0x000fe20008000000 */
[----:B------:R-:W-:-:S06]  /*7a30*/  UISETP.NE.AND UP0, UPT, UR11, UR4, UPT ;  /* 0x000000040b00728c */ /* 0x000fcc000bf05270 */
[----:B------:R-:W-:-:S13]  /*7a40*/  PLOP3.LUT P1, PT, PT, PT, UP0, 0x80, 0x0 ;  /* 0x000000000000781c */ /* 0x000fda0003f2f008 */
[----:B------:R-:W-:Y:S05]  /*7a50*/  @!P1 BRA `(.L_x_1305) ;  /* 0x0000000800a09947 */ /* 0x000fea0003800000 */
[----:B------:R-:W-:Y:S01]  /*7a60*/  ULDC.64 UR20, c[0x0][0x2c0] ;  /* 0x0000b00000147ab9 */ /* 0x000fe20000000a00 */
[----:B------:R-:W-:Y:S01]  /*7a70*/  UMOV UR4, URZ ;  /* 0x0000003f00047c82 */ /* 0x000fe20008000000 */
[----:B------:R-:W-:Y:S01]  /*7a80*/  ULEA UR20, UP0, UR8, UR20, 0x2 ;  /* 0x0000001408147291 */ /* 0x000fe2000f80103f */
[----:B------:R-:W-:-:S03]  /*7a90*/  UMOV UR6, UR18 ;  /* 0x0000001200067c82 */ /* 0x000fc60008000000 */
[----:B------:R-:W-:Y:S02]  /*7aa0*/  ULEA.HI.X UR21, UR8, UR21, UR14, 0x2, UP0 ;  /* 0x0000001508157291 */ /* 0x000fe400080f140e */
[----:B------:R-:W-:-:S04]  /*7ab0*/  UIADD3 UR20, UP0, UR20, 0x4000, URZ ;  /* 0x0000400014147890 */ /* 0x000fc8000ff1e03f */
[----:B------:R-:W-:-:S12]  /*7ac0*/  UIADD3.X UR21, URZ, UR21, URZ, UP0, !UPT ;  /* 0x000000153f157290 */ /* 0x000fd800087fe43f */
.L_x_1344:
        /* <DEDUP_REMOVED lines=11> */
.L_x_1322:
[----:B------:R-:W2:Y:S04]  /*7b80*/  LDG.E.STRONG.GPU R0, desc[UR46][R2.64] ;  /* 0x0000002e02007981 */ /* 0x000ea8000c1ef900 */
[----:B--2---:R-:W-:Y:S01]  /*7b90*/  CCTL.IVALL ;  /* 0x00000000ff00798f */ /* 0x004fe20002000000 */
[----:B------:R-:W-:Y:S05]  /*7ba0*/  YIELD ;  /* 0x0000000000007946 */ /* 0x000fea0003800000 */
[----:B------:R-:W-:-:S13]  /*7bb0*/  ISETP.NE.AND P1, PT, R0, UR23, PT ;  /* 0x0000001700007c0c */ /* 0x000fda000bf25270 */
[----:B------:R-:W-:Y:S05]  /*7bc0*/  @P1 BRA `(.L_x_1322) ;  /* 0xfffffffc00ec1947 */ /* 0x000fea000383ffff */
.L_x_1321:
[----:B------:R-:W-:Y:S05]  /*7bd0*/  BSYNC B0 ;  /* 0x0000000000007941 */ /* 0x000fea0003800000 */
.L_x_1320:
[----:B------:R-:W-:-:S03]  /*7be0*/  UMOV UR16, 0xffffffff ;  /* 0xffffffff00107882 */ /* 0x000fc60000000000 */
[----:B------:R-:W-:Y:S05]  /*7bf0*/  BRA.DIV UR16, `(.L_x_1323) ;  /* 0x0000003210d47947 */ /* 0x000fea000b800000 */
[----:B------:R-:W-:Y:S01]  /*7c00*/  NOP ;  /* 0x0000000000007918 */ /* 0x000fe20000000000 */
.L_x_1390:
        /* <DEDUP_REMOVED lines=17> */
[----:B------:R1:W-:Y:S02]  /*7d20*/  UBLKRED.G.S.ADD.F32.RN [UR16], [UR22], UR24, desc[UR26] ;  /* 0x00001a10160073bb */ /* 0x0003e400080a1418 */
[----:B-1----:R0:W-:Y:S02]  /*7d30*/  UTMACMDFLUSH ;  /* 0x00000000000079b7 */ /* 0x0021e40000000000 */
.L_x_1325:
[----:B------:R-:W-:Y:S05]  /*7d40*/  BSYNC B0 ;  /* 0x0000000000007941 */ /* 0x000fea0003800000 */
.L_x_1324:
[----:B------:R-:W-:Y:S01]  /*7d50*/  ULEA UR16, UR18, UR4, 0xd ;  /* 0x0000000412107291 */ /* 0x000fe2000f8e683f */
[----:B------:R-:W-:Y:S03]  /*7d60*/  BAR.SYNC.DEFER_BLOCKING 0xe, 0xa0 ;  /* 0x0382800000007b1d */ /* 0x000fe60000010000 */
[----:B------:R-:W-:-:S03]  /*7d70*/  UIMAD.WIDE UR16, UR16, 0x4, UR20 ;  /* 0x00000004101078a5 */ /* 0x000fc6000f8e0214 */
        /* <DEDUP_REMOVED lines=12> */
.L_x_1327:
[----:B------:R-:W-:Y:S05]  /*7e40*/  BSYNC B0 ;  /* 0x0000000000007941 */ /* 0x000fea0003800000 */
.L_x_1326:
[----:B------:R-:W-:Y:S06]  /*7e50*/  BAR.ARV 0xa, 0xa0 ;  /* 0x0282800000007b1d */ /* 0x000fec0000002000 */
[----:B------:R-:W-:Y:S04]  /*7e60*/  BSSY B0, `(.L_x_1328) ;  /* 0x0000003000007945 */ /* 0x000fe80003800000 */
[----:B------:R-:W-:Y:S05]  /*7e70*/  @!P0 BRA `(.L_x_1329) ;  /* 0x0000000000048947 */ /* 0x000fea0003800000 */
[----:B------:R-:W-:-:S04]  /*7e80*/  DEPBAR.LE SB0, 0x0 ;  /* 0x000080000000791a */ /* 0x000fc80000000000 */
.L_x_1329:
[----:B------:R-:W-:Y:S05]  /*7e90*/  BSYNC B0 ;  /* 0x0000000000007941 */ /* 0x000fea0003800000 */
.L_x_1328:
        /* <DEDUP_REMOVED lines=19> */
.L_x_1331:
[----:B------:R-:W-:Y:S05]  /*7fd0*/  BSYNC B0 ;  /* 0x0000000000007941 */ /* 0x000fea0003800000 */
.L_x_1330:
        /* <DEDUP_REMOVED lines=9> */
.L_x_1334:
[----:B------:R-:W2:Y:S04]  /*8070*/  LDG.E.STRONG.GPU R0, desc[UR46][R2.64] ;  /* 0x0000002e02007981 */ /* 0x000ea8000c1ef900 */
[----:B--2---:R-:W-:Y:S01]  /*8080*/  CCTL.IVALL ;  /* 0x00000000ff00798f */ /* 0x004fe20002000000 */
[----:B------:R-:W-:Y:S05]  /*8090*/  YIELD ;  /* 0x0000000000007946 */ /* 0x000fea0003800000 */
[----:B------:R-:W-:-:S13]  /*80a0*/  ISETP.NE.AND P1, PT, R0, UR23, PT ;  /* 0x0000001700007c0c */ /* 0x000fda000bf25270 */
[----:B------:R-:W-:Y:S05]  /*80b0*/  @P1 BRA `(.L_x_1334) ;  /* 0xfffffffc00ec1947 */ /* 0x000fea000383ffff */
.L_x_1333:
[----:B------:R-:W-:Y:S05]  /*80c0*/  BSYNC B0 ;  /* 0x0000000000007941 */ /* 0x000fea0003800000 */
.L_x_1332:
[----:B------:R-:W-:-:S03]  /*80d0*/  UMOV UR12, 0xffffffff ;  /* 0xffffffff000c7882 */ /* 0x000fc60000000000 */
[----:B------:R-:W-:Y:S05]  /*80e0*/  BRA.DIV UR12, `(.L_x_1335) ;  /* 0x0000002e0cb47947 */ /* 0x000fea000b800000 */
[----:B------:R-:W-:Y:S01]  /*80f0*/  NOP ;  /* 0x0000000000007918 */ /* 0x000fe20000000000 */
.L_x_1393:
[----:B------:R-:W-:Y:S05]  /*8100*/  WARPSYNC.ALL ;  /* 0x0000000000007948 */ /* 0x000fea0003800000 */
[----:B------:R-:W-:Y:S06]  /*8110*/  BAR.SYNC.DEFER_BLOCKING 0xd, 0xa0 ;  /* 0x0342800000007b1d */ /* 0x000fec0000010000 */
[----:B------:R-:W-:Y:S04]  /*8120*/  BSSY B0, `(.L_x_1336) ;  /* 0x000000d000007945 */ /* 0x000fe80003800000 */
[----:B------:R-:W-:Y:S05]  /*8130*/  @!P0 BRA `(.L_x_1337) ;  /* 0x00000000002c8947 */ /* 0x000fea0003800000 */
[----:B------:R-:W1:Y:S01]  /*8140*/  S2UR UR13, SR_CgaCtaId ;  /* 0x00000000000d79c3 */ /* 0x000e620000008800 */
[----:B------:R-:W-:Y:S01]  /*8150*/  UMOV UR12, 0x400 ;  /* 0x00000400000c7882 */ /* 0x000fe20000000000 */
[----:B------:R-:W-:Y:S01]  /*8160*/  UIADD3 UR24, UP0, UR16, 0x4000, URZ ;  /* 0x0000400010187890 */ /* 0x000fe2000ff1e03f */
[----:B------:R-:W-:Y:S01]  /*8170*/  UMOV UR26, 0x0 ;  /* 0x00000000001a7882 */ /* 0x000fe20000000000 */
[----:B------:R-:W-:Y:S02]  /*8180*/  UMOV UR27, 0x14f00000 ;  /* 0x14f00000001b7882 */ /* 0x000fe40000000000 */
[----:B------:R-:W-:Y:S02]  /*8190*/  UIADD3.X UR25, URZ, UR17, URZ, UP0, !UPT ;  /* 0x000000113f197290 */ /* 0x000fe400087fe43f */
[----:B-1----:R-:W-:-:S03]  /*81a0*/  ULEA UR12, UR13, UR12, 0x18 ;  /* 0x0000000c0d0c7291 */ /* 0x002fc6000f8ec03f */
[----:B------:R-:W-:Y:S01]  /*81b0*/  UMOV UR13, 0x400 ;  /* 0x00000400000d7882 */ /* 0x000fe20000000000 */
[----:B------:R-:W-:-:S09]  /*81c0*/  UIADD3 UR12, UR12, 0x10000, URZ ;  /* 0x000100000c0c7890 */ /* 0x000fd2000fffe03f */
[----:B------:R1:W-:Y:S02]  /*81d0*/  UBLKRED.G.S.ADD.F32.RN [UR24], [UR12], UR13, desc[UR26] ;  /* 0x00001a180c0073bb */ /* 0x0003e400080a140d */
[----:B-1----:R0:W-:Y:S02]  /*81e0*/  UTMACMDFLUSH ;  /* 0x00000000000079b7 */ /* 0x0021e40000000000 */
.L_x_1337:
[----:B------:R-:W-:Y:S05]  /*81f0*/  BSYNC B0 ;  /* 0x0000000000007941 */ /* 0x000fea0003800000 */
.L_x_1336:
        /* <DEDUP_REMOVED lines=12> */
[----:B------:R1:W-:Y:S01]  /*82c0*/  UBLKRED.G.S.ADD.F32.RN [UR24], [UR12], UR13, desc[UR26] ;  /* 0x00001a180c0073bb */ /* 0x0003e200080a140d */
[----:B------:R0:W-:Y:S01]  /*82d0*/  UTMACMDFLUSH ;  /* 0x00000000000079b7 */ /* 0x0001e20000000000 */
[----:B-1----:R-:W-:-:S04]  /*82e0*/  DEPBAR.LE SB0, 0x1 ;  /* 0x000080400000791a */ /* 0x002fc80000000000 */
.L_x_1339:
[----:B------:R-:W-:Y:S05]  /*82f0*/  BSYNC B0 ;  /* 0x0000000000007941 */ /* 0x000fea0003800000 */
.L_x_1338:
[----:B------:R-:W-:Y:S06]  /*8300*/  BAR.ARV 0xa, 0xa0 ;  /* 0x0282800000007b1d */ /* 0x000fec0000002000 */
[----:B------:R-:W-:Y:S04]  /*8310*/  BSSY B0, `(.L_x_1340) ;  /* 0x0000003000007945 */ /* 0x000fe80003800000 */
[----:B------:R-:W-:Y:S05]  /*8320*/  @!P0 BRA `(.L_x_1341) ;  /* 0x0000000000048947 */ /* 0x000fea0003800000 */
[----:B------:R-:W-:-:S04]  /*8330*/  DEPBAR.LE SB0, 0x0 ;  /* 0x000080000000791a */ /* 0x000fc80000000000 */
.L_x_1341:
[----:B------:R-:W-:Y:S05]  /*8340*/  BSYNC B0 ;  /* 0x0000000000007941 */ /* 0x000fea0003800000 */
.L_x_1340:
        /* <DEDUP_REMOVED lines=19> */
.L_x_1343:
[----:B------:R-:W-:Y:S05]  /*8480*/  BSYNC B0 ;  /* 0x0000000000007941 */ /* 0x000fea0003800000 */
.L_x_1342:
[----:B------:R-:W-:Y:S02]  /*8490*/  UIADD3 UR6, UR6, 0x2, URZ ;  /* 0x0000000206067890 */ /* 0x000fe4000fffe03f */
[----:B------:R-:W-:Y:S02]  /*84a0*/  UIADD3 UR4, UR4, 0x4000, URZ ;  /* 0x0000400004047890 */ /* 0x000fe4000fffe03f */
[----:B------:R-:W-:-:S06]  /*84b0*/  UISETP.GE.AND UP0, UPT, UR6, UR11, UPT ;  /* 0x0000000b0600728c */ /* 0x000fcc000bf06270 */
[----:B------:R-:W-:-:S13]  /*84c0*/  PLOP3.LUT P1, PT, PT, PT, UP0, 0x80, 0x0 ;  /* 0x000000000000781c */ /* 0x000fda0003f2f008 */
[----:B------:R-:W-:Y:S05]  /*84d0*/  @!P1 BRA `(.L_x_1344) ;  /* 0xfffffff4007c9947 */ /* 0x000fea000383ffff */
.L_x_1305:
[----:B------:R-:W-:-:S06]  /*84e0*/  UISETP.GT.AND UP0, UPT, UR5, UR6, UPT ;  /* 0x000000060500728c */ /* 0x000fcc000bf04270 */
[----:B------:R-:W-:-:S13]  /*84f0*/  PLOP3.LUT P0, PT, PT, PT, UP0, 0x80, 0x0 ;  /* 0x000000000000781c */ /* 0x000fda0003f0f008 */
[----:B------:R-:W-:Y:S05]  /*8500*/  @!P0 BRA `(.L_x_1244) ;  /* 0x0000002800088947 */ /* 0x000fea0003800000 */
[----:B------:R-:W2:Y:S01]  /*8510*/  S2R R0, SR_TID.X ;  /* 0x0000000000007919 */ /* 0x000ea20000002100 */
[----:B------:R-:W-:Y:S01]  /*8520*/  UIADD3 UR4, UR5, -UR6, URZ ;  /* 0x8000000605047290 */ /* 0x000fe2000fffe03f */
[----:B------:R-:W-:Y:S01]  /*8530*/  ULDC UR16, c[0x0][0x288] ;  /* 0x0000a20000107ab9 */ /* 0x000fe20000000800 */
[----:B------:R-:W-:Y:S02]  /*8540*/  ULDC UR17, c[0x0][0x760] ;  /* 0x0001d80000117ab9 */ /* 0x000fe40000000800 */
[----:B------:R-:W-:Y:S02]  /*8550*/  ULOP3.LUT UR4, UR4, 0x1, URZ, 0xc0, !UPT ;  /* 0x0000000104047892 */ /* 0x000fe4000f8ec03f */
[----:B------:R-:W-:Y:S02]  /*8560*/  UIMAD UR18, UR16, UR17, URZ ;  /* 0x00000011101272a4 */ /* 0x000fe4000f8e023f */
[----:B------:R-:W-:-:S06]  /*8570*/  UISETP.NE.U32.AND UP0, UPT, UR4, 0x1, UPT ;  /* 0x000000010400788c */ /* 0x000fcc000bf05070 */
[----:B------:R-:W-:Y:S02]  /*8580*/  PLOP3.LUT P0, PT, PT, PT, UP0, 0x80, 0x0 ;  /* 0x000000000000781c */ /* 0x000fe40003f0f008 */
[----:B--2---:R-:W-:-:S11]  /*8590*/  LOP3.LUT R0, R0, 0x1f, RZ, 0xc0, !PT ;  /* 0x0000001f00007812 */ /* 0x004fd600078ec0ff */
[----:B------:R-:W-:Y:S05]  /*85a0*/  @P0 BRA `(.L_x_1345) ;  /* 0x0000000000780947 */ /* 0x000fea0003800000 */
[----:B------:R-:W-:Y:S01]  /*85b0*/  UIMAD UR4, UR18, UR6, URZ ;  /* 0x00000006120472a4 */ /* 0x000fe2000f8e023f */
[----:B------:R-:W-:Y:S01]  /*85c0*/  ISETP.NE.AND P0, PT, R0, RZ, PT ;  /* 0x000000ff0000720c */ /* 0x000fe20003f05270 */
[----:B------:R-:W-:Y:S01]  /*85d0*/  ULDC.64 UR12, c[0x0][0x768] ;  /* 0x0001da00000c7ab9 */ /* 0x000fe20000000a00 */
[----:B------:R-:W-:Y:S01]  /*85e0*/  BSSY B0, `(.L_x_1346) ;  /* 0x0000019000007945 */ /* 0x000fe20003800000 */
[----:B------:R-:W-:-:S04]  /*85f0*/  UIADD3 UR8, UP0, UR4, UR7, URZ ;  /* 0x0000000704087290 */ /* 0x000fc8000ff1e03f */
[----:B------:R-:W-:Y:S02]  /*8600*/  ULEA.HI.X.SX32 UR9, UR4, UR10, 0x1, UP0 ;  /* 0x0000000a04097291 */ /* 0x000fe400080f0e3f */
[----:B------:R-:W-:Y:S02]  /*8610*/  ULEA UR11, UP0, UR8, UR12, 0x2 ;  /* 0x0000000c080b7291 */ /* 0x000fe4000f80103f */
[----:B------:R-:W-:Y:S02]  /*8620*/  UIADD3 UR4, UR6, 0x1, URZ ;  /* 0x0000000106047890 */ /* 0x000fe4000fffe03f */
[----:B------:R-:W-:Y:S01]  /*8630*/  ULEA.HI.X UR9, UR8, UR13, UR9, 0x2, UP0 ;  /* 0x0000000d08097291 */ /* 0x000fe200080f1409 */
[----:B------:R-:W-:Y:S01]  /*8640*/  NOP ;  /* 0x0000000000007918 */ /* 0x000fe20000000000 */
[----:B------:R-:W-:Y:S10]  /*8650*/  @P0 BRA `(.L_x_1347) ;  /* 0x0000000000440947 */ /* 0x000ff40003800000 */
        /* <DEDUP_REMOVED lines=9> */
[----:B-1----:R-:W1:Y:S01]  /*86f0*/  S2R R2, SR_LANEID ;  /* 0x0000000000027919 */ /* 0x002e620000000000 */
[----:B------:R-:W-:Y:S01]  /*8700*/  VOTEU.ANY UR8, UPT, PT ;  /* 0x0000000000087886 */ /* 0x000fe200038e0100 */
[----:B------:R-:W-:Y:S01]  /*8710*/  IMAD.U32 R3, RZ, RZ, UR9 ;  /* 0x00000009ff037e24 */ /* 0x000fe2000f8e00ff */
[----:B------:R-:W-:-:S02]  /*8720*/  UFLO.U32 UR12, UR8 ;  /* 0x00000008000c72bd */ /* 0x000fc400080e0000 */
[----:B------:R-:W2:Y:S04]  /*8730*/  POPC R5, UR8 ;  /* 0x0000000800057d09 */ /* 0x000ea80008000000 */
[----:B-1----:R-:W-:Y:S01]  /*8740*/  ISETP.EQ.U32.AND P0, PT, R2, UR12, PT ;  /* 0x0000000c02007c0c */ /* 0x002fe2000bf02070 */
[----:B------:R-:W-:-:S12]  /*8750*/  IMAD.U32 R2, RZ, RZ, UR11 ;  /* 0x0000000bff027e24 */ /* 0x000fd8000f8e00ff */
[----:B--2---:R2:W-:Y:S02]  /*8760*/  @P0 REDG.E.ADD.S32.STRONG.GPU desc[UR46][R2.64], R5 ;  /* 0x000000050200098e */ /* 0x0045e4000c10e3ae */
.L_x_1347:
[----:B------:R-:W-:Y:S05]  /*8770*/  BSYNC B0 ;  /* 0x0000000000007941 */ /* 0x000fea0003800000 */
.L_x_1346:
[----:B------:R-:W-:Y:S05]  /*8780*/  BRA `(.L_x_1348) ;  /* 0x0000000000047947 */ /* 0x000fea0003800000 */
.L_x_1345:
[----:B------:R-:W-:-:S05]  /*8790*/  UMOV UR4, UR6 ;  /* 0x0000000600047c82 */ /* 0x000fca0008000000 */
.L_x_1348:
[----:B------:R-:W-:-:S04]  /*87a0*/  UIADD3 UR8, UR6, 0x1, URZ ;  /* 0x0000000106087890 */ /* 0x000fc8000fffe03f */
[----:B------:R-:W-:-:S06]  /*87b0*/  UISETP.NE.AND UP0, UPT, UR5, UR8, UPT ;  /* 0x000000080500728c */ /* 0x000fcc000bf05270 */
[----:B------:R-:W-:-:S13]  /*87c0*/  PLOP3.LUT P0, PT, PT, PT, UP0, 0x80, 0x0 ;  /* 0x000000000000781c */ /* 0x000fda0003f0f008 */
[----:B------:R-:W-:Y:S05]  /*87d0*/  @!P0 BRA `(.L_x_1244) ;  /* 0x0000002400548947 */ /* 0x000fea0003800000 */
[----:B------:R-:W-:Y:S01]  /*87e0*/  UIADD3 UR8, UR4, 0x1, URZ ;  /* 0x0000000104087890 */ /* 0x000fe2000fffe03f */
[----:B------:R-:W-:Y:S01]  /*87f0*/  ISETP.NE.AND P1, PT, R0, RZ, PT ;  /* 0x000000ff0000720c */ /* 0x000fe20003f25270 */
[----:B------:R-:W-:Y:S02]  /*8800*/  UIMAD UR9, UR4, UR16, URZ ;  /* 0x00000010040972a4 */ /* 0x000fe4000f8e023f */
[----:B------:R-:W-:Y:S02]  /*8810*/  UIADD3 UR11, -UR5, UR4, URZ ;  /* 0x00000004050b7290 */ /* 0x000fe4000fffe13f */
[----:B------:R-:W-:Y:S02]  /*8820*/  UIMAD UR8, UR18, UR8, URZ ;  /* 0x00000008120872a4 */ /* 0x000fe4000f8e023f */
[----:B------:R-:W-:Y:S01]  /*8830*/  UIMAD UR9, UR9, UR17, URZ ;  /* 0x00000011090972a4 */ /* 0x000fe2000f8e023f */
[----:B------:R-:W-:-:S11]  /*8840*/  ULDC.64 UR20, c[0x0][0x768] ;  /* 0x0001da0000147ab9 */ /* 0x000fd60000000a00 */
.L_x_1353:
[----:B------:R-:W-:Y:S01]  /*8850*/  UIADD3 UR12, UP0, UR9, UR7, URZ ;  /* 0x00000007090c7290 */ /* 0x000fe2000ff1e03f */
[----:B------:R-:W-:-:S03]  /*8860*/  NOP ;  /* 0x0000000000007918 */ /* 0x000fc60000000000 */
[----:B------:R-:W-:Y:S01]  /*8870*/  ULEA.HI.X.SX32 UR13, UR9, UR10, 0x1, UP0 ;  /* 0x0000000a090d7291 */ /* 0x000fe200080f0e3f */
[----:B------:R-:W-:Y:S01]  /*8880*/  BSSY B0, `(.L_x_1349) ;  /* 0x0000015000007945 */ /* 0x000fe20003800000 */
[----:B------:R-:W-:-:S04]  /*8890*/  ULEA UR15, UP0, UR12, UR20, 0x2 ;  /* 0x000000140c0f7291 */ /* 0x000fc8000f80103f */
[----:B------:R-:W-:Y:S01]  /*88a0*/  ULEA.HI.X UR13, UR12, UR21, UR13, 0x2, UP0 ;  /* 0x000000150c0d7291 */ /* 0x000fe200080f140d */
[----:B---34-:R-:W-:Y:S11]  /*88b0*/  @P1 BRA `(.L_x_1350) ;  /* 0x0000000000441947 */ /* 0x018ff60003800000 */
[----:B------:R-:W-:Y:S01]  /*88c0*/  @!PT LDS RZ, [RZ] ;  /* 0x00000000fffff984 */ /* 0x000fe20000000800 */
[----:B------:R-:W-:Y:S01]  /*88d0*/  @!PT LDS RZ, [RZ] ;  /* 0x00000000fffff984 */ /* 0x000fe20000000800 */
[----:B------:R-:W-:Y:S01]  /*88e0*/  @!PT LDS RZ, [RZ] ;  /* 0x00000000fffff984 */ /* 0x000fe20000000800 */
[----:B------:R-:W-:Y:S01]  /*88f0*/  @!PT LDS RZ, [RZ] ;  /* 0x00000000fffff984 */ /* 0x000fe20000000800 */
[----:B------:R3:W-:Y:S06]  /*8900*/  MEMBAR.ALL.CTA ;  /* 0x0000000000007992 */ /* 0x0007ec0000008000 */
[----:B---3--:R-:W-:Y:S06]  /*8910*/  MEMBAR.ALL.GPU ;  /* 0x0000000000007992 */ /* 0x008fec000000a000 */
[----:B------:R-:W-:-:S00]  /*8920*/  ERRBAR ;  /* 0x00000000000079ab */ /* 0x000fc00000000000 */
[----:B------:R-:W-:Y:S06]  /*8930*/  CGAERRBAR ;  /* 0x00000000000075ab */ /* 0x000fec0000000000 */
[----:B012345:R-:W-:Y:S01]  /*8940*/  CCTL.IVALL ;  /* 0x00000000ff00798f */ /* 0x03ffe20002000000 */
[----:B------:R-:W3:Y:S01]  /*8950*/  S2R R0, SR_LANEID ;  /* 0x0000000000007919 */ /* 0x000ee20000000000 */
[----:B------:R-:W-:Y:S01]  /*8960*/  VOTEU.ANY UR12, UPT, PT ;  /* 0x00000000000c7886 */ /* 0x000fe200038e0100 */
[----:B-12---:R-:W-:Y:S01]  /*8970*/  IMAD.U32 R2, RZ, RZ, UR15 ;  /* 0x0000000fff027e24 */ /* 0x006fe2000f8e00ff */
[----:B------:R-:W-:-:S02]  /*8980*/  UFLO.U32 UR14, UR12 ;  /* 0x0000000c000e72bd */ /* 0x000fc400080e0000 */
[----:B------:R-:W1:Y:S01]  /*8990*/  POPC R5, UR12 ;  /* 0x0000000c00057d09 */ /* 0x000e620008000000 */
[----:B------:R-:W-:-:S03]  /*89a0*/  IMAD.U32 R3, RZ, RZ, UR13 ;  /* 0x0000000dff037e24 */ /* 0x000fc6000f8e00ff */
[----:B---3--:R-:W-:-:S13]  /*89b0*/  ISETP.EQ.U32.AND P0, PT, R0, UR14, PT ;  /* 0x0000000e00007c0c */ /* 0x008fda000bf02070 */
[----:B-1----:R3:W-:Y:S02]  /*89c0*/  @P0 REDG.E.ADD.S32.STRONG.GPU desc[UR46][R2.64], R5 ;  /* 0x000000050200098e */ /* 0x0027e4000c10e3ae */
.L_x_1350:
[----:B------:R-:W-:Y:S05]  /*89d0*/  BSYNC B0 ;  /* 0x0000000000007941 */ /* 0x000fea0003800000 */
.L_x_1349:
[----:B------:R-:W-:Y:S01]  /*89e0*/  UIADD3 UR12, UP0, UR8, UR7, URZ ;  /* 0x00000007080c7290 */ /* 0x000fe2000ff1e03f */
[----:B------:R-:W-:-:S03]  /*89f0*/  NOP ;  /* 0x0000000000007918 */ /* 0x000fc60000000000 */
[----:B------:R-:W-:Y:S01]  /*8a00*/  ULEA.HI.X.SX32 UR13, UR8, UR10, 0x1, UP0 ;  /* 0x0000000a080d7291 */ /* 0x000fe200080f0e3f */
[----:B------:R-:W-:Y:S01]  /*8a10*/  BSSY B0, `(.L_x_1351) ;  /* 0x0000015000007945 */ /* 0x000fe20003800000 */
[----:B------:R-:W-:-:S04]  /*8a20*/  ULEA UR15, UP0, UR12, UR20, 0x2 ;  /* 0x000000140c0f7291 */ /* 0x000fc8000f80103f */
[----:B------:R-:W-:Y:S01]  /*8a30*/  ULEA.HI.X UR13, UR12, UR21, UR13, 0x2, UP0 ;  /* 0x000000150c0d7291 */ /* 0x000fe200080f140d */
[----:B------:R-:W-:Y:S11]  /*8a40*/  @P1 BRA `(.L_x_1352) ;  /* 0x0000000000441947 */ /* 0x000ff60003800000 */
[----:B------:R-:W-:Y:S01]  /*8a50*/  @!PT LDS RZ, [RZ] ;  /* 0x00000000fffff984 */ /* 0x000fe20000000800 */
[----:B------:R-:W-:Y:S01]  /*8a60*/  @!PT LDS RZ, [RZ] ;  /* 0x00000000fffff984 */ /* 0x000fe20000000800 */
[----:B------:R-:W-:Y:S01]  /*8a70*/  @!PT LDS RZ, [RZ] ;  /* 0x00000000fffff984 */ /* 0x000fe20000000800 */
[----:B------:R-:W-:Y:S01]  /*8a80*/  @!PT LDS RZ, [RZ] ;  /* 0x00000000fffff984 */ /* 0x000fe20000000800 */
[----:B------:R4:W-:Y:S06]  /*8a90*/  MEMBAR.ALL.CTA ;  /* 0x0000000000007992 */ /* 0x0009ec0000008000 */
[----:B----4-:R-:W-:Y:S06]  /*8aa0*/  MEMBAR.ALL.GPU ;  /* 0x0000000000007992 */ /* 0x010fec000000a000 */
[----:B------:R-:W-:-:S00]  /*8ab0*/  ERRBAR ;  /* 0x00000000000079ab */ /* 0x000fc00000000000 */
[----:B------:R-:W-:Y:S06]  /*8ac0*/  CGAERRBAR ;  /* 0x00000000000075ab */ /* 0x000fec0000000000 */
[----:B012345:R-:W-:Y:S01]  /*8ad0*/  CCTL.IVALL ;  /* 0x00000000ff00798f */ /* 0x03ffe20002000000 */
[----:B------:R-:W4:Y:S01]  /*8ae0*/  S2R R0, SR_LANEID ;  /* 0x0000000000007919 */ /* 0x000f220000000000 */
[----:B------:R-:W-:Y:S01]  /*8af0*/  VOTEU.ANY UR12, UPT, PT ;  /* 0x00000000000c7886 */ /* 0x000fe200038e0100 */
[----:B-123--:R-:W-:Y:S01]  /*8b00*/  IMAD.U32 R2, RZ, RZ, UR15 ;  /* 0x0000000fff027e24 */ /* 0x00efe2000f8e00ff */
[----:B------:R-:W-:-:S02]  /*8b10*/  UFLO.U32 UR14, UR12 ;  /* 0x0000000c000e72bd */ /* 0x000fc400080e0000 */
[----:B------:R-:W1:Y:S01]  /*8b20*/  POPC R5, UR12 ;  /* 0x0000000c00057d09 */ /* 0x000e620008000000 */
[----:B------:R-:W-:-:S03]  /*8b30*/  IMAD.U32 R3, RZ, RZ, UR13 ;  /* 0x0000000dff037e24 */ /* 0x000fc6000f8e00ff */
[----:B----4-:R-:W-:-:S13]  /*8b40*/  ISETP.EQ.U32.AND P0, PT, R0, UR14, PT ;  /* 0x0000000e00007c0c */ /* 0x010fda000bf02070 */
[----:B-1----:R4:W-:Y:S02]  /*8b50*/  @P0 REDG.E.ADD.S32.STRONG.GPU desc[UR46][R2.64], R5 ;  /* 0x000000050200098e */ /* 0x0029e4000c10e3ae */
.L_x_1352:
[----:B------:R-:W-:Y:S05]  /*8b60*/  BSYNC B0 ;  /* 0x0000000000007941 */ /* 0x000fea0003800000 */
.L_x_1351:
[----:B------:R-:W-:Y:S02]  /*8b70*/  UIADD3 UR11, UR11, 0x2, URZ ;  /* 0x000000020b0b7890 */ /* 0x000fe4000fffe03f */
[----:B------:R-:W-:Y:S02]  /*8b80*/  ULEA UR8, UR18, UR8, 0x1 ;  /* 0x0000000812087291 */ /* 0x000fe4000f8e083f */
[----:B------:R-:W-:Y:S02]  /*8b90*/  ULEA UR9, UR18, UR9, 0x1 ;  /* 0x0000000912097291 */ /* 0x000fe4000f8e083f */
[----:B------:R-:W-:-:S13]  /*8ba0*/  ISETP.NE.AND P0, PT, RZ, UR11, PT ;  /* 0x0000000bff007c0c */ /* 0x000fda000bf05270 */
[----:B------:R-:W-:Y:S05]  /*8bb0*/  @!P0 BRA `(.L_x_1244) ;  /* 0x00000020005c8947 */ /* 0x000fea0003800000 */
[----:B------:R-:W-:Y:S05]  /*8bc0*/  BRA `(.L_x_1353) ;  /* 0xfffffffc00207947 */ /* 0x000fea000383ffff */
.L_x_1302:
        /* <DEDUP_REMOVED lines=33> */
.L_x_1355:
        /* <DEDUP_REMOVED lines=43> */
.L_x_1394:
        /* <DEDUP_REMOVED lines=15> */
.L_x_1358:
        /* <DEDUP_REMOVED lines=98> */
.L_x_1369:
[----:B--234-:R-:W-:-:S04]  /*97a0*/  SHF.L.U32 R21, R11, 0x1f, RZ ;  /* 0x0000001f0b157819 */ /* 0x01cfc800000006ff */
[----:B------:R-:W1:Y:S02]  /*97b0*/  SYNCS.PHASECHK.TRANS64.TRYWAIT P1, [R16+URZ+0x30840], R21 ;  /* 0x03084015100075a7 */ /* 0x000e64000802017f */
[----:B-1----:R-:W-:Y:S05]  /*97c0*/  @!P1 BRA `(.L_x_1361) ;  /* 0x00000018002c9947 */ /* 0x002fea0003800000 */
.L_x_1395:
[----:B------:R-:W-:Y:S05]  /*97d0*/  @P0 BRA `(.L_x_1362) ;  /* 0x0000000000140947 */ /* 0x000fea0003800000 */
[----:B------:R-:W-:Y:S01]  /*97e0*/  ISETP.NE.AND P1, PT, R6, RZ, PT ;  /* 0x000000ff0600720c */ /* 0x000fe20003f25270 */
[----:B------:R-:W-:-:S04]  /*97f0*/  IMAD.MOV.U32 R3, RZ, RZ, 0x4100 ;  /* 0x00004100ff037424 */ /* 0x000fc800078e00ff */
[----:B------:R3:W-:Y:S08]  /*9800*/  SYNCS.ARRIVE.TRANS64 RZ, [R16+URZ+0x30830], R3 ;  /* 0x0308300310ff79a7 */ /* 0x0007f0000800003f */
[----:B------:R-:W-:Y:S05]  /*9810*/  @!P1 BRA `(.L_x_1362) ;  /* 0x0000000000049947 */ /* 0x000fea0003800000 */
[----:B------:R-:W-:Y:S01]  /*9820*/  BPT.TRAP 0x1 ;  /* 0x000000040000795c */ /* 0x000fe20000300000 */
.L_x_1362:
        /* <DEDUP_REMOVED lines=36> */
.L_x_1396:
[----:B------:R-:W-:Y:S05]  /*9a70*/  @P0 BRA `(.L_x_1364) ;  /* 0x0000000000140947 */ /* 0x000fea0003800000 */
[----:B------:R-:W-:Y:S01]  /*9a80*/  ISETP.NE.AND P1, PT, R6, RZ, PT ;  /* 0x000000ff0600720c */ /* 0x000fe20003f25270 */
[----:B------:R-:W-:-:S04]  /*9a90*/  IMAD.MOV.U32 R2, RZ, RZ, 0x4100 ;  /* 0x00004100ff027424 */ /* 0x000fc800078e00ff */
[----:B------:R3:W-:Y:S08]  /*9aa0*/  SYNCS.ARRIVE.TRANS64 RZ, [R16+URZ+0x30818], R2 ;  /* 0x0308180210ff79a7 */ /* 0x0007f0000800003f */
[----:B------:R-:W-:Y:S05]  /*9ab0*/  @!P1 BRA `(.L_x_1364) ;  /* 0x0000000000049947 */ /* 0x000fea0003800000 */
[----:B------:R-:W-:Y:S01]  /*9ac0*/  BPT.TRAP 0x1 ;  /* 0x000000040000795c */ /* 0x000fe20000300000 */
.L_x_1364:
        /* <DEDUP_REMOVED lines=36> */
.L_x_1397:
[----:B------:R-:W-:Y:S05]  /*9d10*/  @P0 BRA `(.L_x_1366) ;  /* 0x0000000000140947 */ /* 0x000fea0003800000 */
[----:B------:R-:W-:Y:S01]  /*9d20*/  ISETP.NE.AND P1, PT, R6, RZ, PT ;  /* 0x000000ff0600720c */ /* 0x000fe20003f25270 */
[----:B-123--:R-:W-:-:S04]  /*9d30*/  IMAD.MOV.U32 R21, RZ, RZ, 0x4100 ;  /* 0x00004100ff157424 */ /* 0x00efc800078e00ff */
[----:B------:R4:W-:Y:S08]  /*9d40*/  SYNCS.ARRIVE.TRANS64 RZ, [R16+URZ+0x30838], R21 ;  /* 0x0308381510ff79a7 */ /* 0x0009f0000800003f */
[----:B------:R-:W-:Y:S05]  /*9d50*/  @!P1 BRA `(.L_x_1366) ;  /* 0x0000000000049947 */ /* 0x000fea0003800000 */
[----:B------:R-:W-:Y:S01]  /*9d60*/  BPT.TRAP 0x1 ;  /* 0x000000040000795c */ /* 0x000fe20000300000 */
.L_x_1366:
        /* <DEDUP_REMOVED lines=31> */
.L_x_1399:
[----:B------:R-:W-:Y:S05]  /*9f60*/  @P0 BRA `(.L_x_1368) ;  /* 0x0000000000140947 */ /* 0x000fea0003800000 */
[----:B------:R-:W-:Y:S01]  /*9f70*/  ISETP.NE.AND P1, PT, R6, RZ, PT ;  /* 0x000000ff0600720c */ /* 0x000fe20003f25270 */
[----:B------:R-:W-:-:S04]  /*9f80*/  IMAD.MOV.U32 R5, RZ, RZ, 0x4100 ;  /* 0x00004100ff057424 */ /* 0x000fc800078e00ff */
[----:B------:R1:W-:Y:S08]  /*9f90*/  SYNCS.ARRIVE.TRANS64 RZ, [R16+URZ+0x30810], R5 ;  /* 0x0308100510ff79a7 */ /* 0x0003f0000800003f */
[----:B------:R-:W-:Y:S05]  /*9fa0*/  @!P1 BRA `(.L_x_1368) ;  /* 0x0000000000049947 */ /* 0x000fea0003800000 */
[----:B------:R-:W-:Y:S01]  /*9fb0*/  BPT.TRAP 0x1 ;  /* 0x000000040000795c */ /* 0x000fe20000300000 */
.L_x_1368:
        /* <DEDUP_REMOVED lines=37> */
.L_x_1360:
[----:B------:R-:W3:Y:S02]  /*a210*/  LDL.LU R4, [R1+0x4] ;  /* 0x0000040001047983 */ /* 0x000ee40000300800 */
[----:B---3--:R-:W-:Y:S02]  /*a220*/  ISETP.NE.AND P1, PT, R4, RZ, PT ;  /* 0x000000ff0400720c */ /* 0x008fe40003f25270 */
[----:B------:R1:W5:Y:S11]  /*a230*/  LDL R4, [R1] ;  /* 0x0000000001047983 */ /* 0x0003760000100800 */
[----:B-1----:R-:W-:Y:S05]  /*a240*/  @!P1 BRA `(.L_x_1359) ;  /* 0x0000000400489947 */ /* 0x002fea0003800000 */
[----:B------:R-:W-:-:S04]  /*a250*/  SHF.L.U32 R13, R11, 0x1f, RZ ;  /* 0x0000001f0b0d7819 */ /* 0x000fc800000006ff */
[----:B------:R-:W1:Y:S02]  /*a260*/  SYNCS.PHASECHK.TRANS64.TRYWAIT P1, [R16+URZ+0x30840], R13 ;  /* 0x0308400d100075a7 */ /* 0x000e64000802017f */
[----:B-1----:R-:W-:Y:S05]  /*a270*/  @!P1 BRA `(.L_x_1370) ;  /* 0x0000000c00d49947 */ /* 0x002fea0003800000 */
.L_x_1400:
[----:B------:R-:W-:Y:S05]  /*a280*/  @P0 BRA `(.L_x_1371) ;  /* 0x0000000000140947 */ /* 0x000fea0003800000 */
[----:B------:R-:W-:Y:S01]  /*a290*/  ISETP.NE.AND P1, PT, R6, RZ, PT ;  /* 0x000000ff0600720c */ /* 0x000fe20003f25270 */
[----:B--2---:R-:W-:-:S04]  /*a2a0*/  IMAD.MOV.U32 R5, RZ, RZ, 0x4100 ;  /* 0x00004100ff057424 */ /* 0x004fc800078e00ff */
[----:B------:R3:W-:Y:S08]  /*a2b0*/  SYNCS.ARRIVE.TRANS64 RZ, [R16+URZ+0x30830], R5 ;  /* 0x0308300510ff79a7 */ /* 0x0007f0000800003f */
[----:B------:R-:W-:Y:S05]  /*a2c0*/  @!P1 BRA `(.L_x_1371) ;  /* 0x0000000000049947 */ /* 0x000fea0003800000 */
[----:B------:R-:W-:Y:S01]  /*a2d0*/  BPT.TRAP 0x1 ;  /* 0x000000040000795c */ /* 0x000fe20000300000 */
.L_x_1371:
        /* <DEDUP_REMOVED lines=33> */
.L_x_1401:
[----:B------:R-:W-:Y:S05]  /*a4f0*/  @P0 BRA `(.L_x_1373) ;  /* 0x0000000000140947 */ /* 0x000fea0003800000 */
[----:B------:R-:W-:Y:S01]  /*a500*/  ISETP.NE.AND P0, PT, R6, RZ, PT ;  /* 0x000000ff0600720c */ /* 0x000fe20003f05270 */
[----:B------:R-:W-:-:S04]  /*a510*/  IMAD.MOV.U32 R5, RZ, RZ, 0x4100 ;  /* 0x00004100ff057424 */ /* 0x000fc800078e00ff */
[----:B------:R3:W-:Y:S08]  /*a520*/  SYNCS.ARRIVE.TRANS64 RZ, [R16+URZ+0x30818], R5 ;  /* 0x0308180510ff79a7 */ /* 0x0007f0000800003f */
[----:B------:R-:W-:Y:S05]  /*a530*/  @!P0 BRA `(.L_x_1373) ;  /* 0x0000000000048947 */ /* 0x000fea0003800000 */
[----:B------:R-:W-:Y:S01]  /*a540*/  BPT.TRAP 0x1 ;  /* 0x000000040000795c */ /* 0x000fe20000300000 */
.L_x_1373:
        /* <DEDUP_REMOVED lines=34> */
.L_x_1359:
[----:B------:R-:W3:Y:S01]  /*a770*/  S2R R0, SR_TID.X ;  /* 0x0000000000007919 */ /* 0x000ee20000002100 */
[----:B------:R-:W-:Y:S01]  /*a780*/  IMAD R3, R19, 0x8, R16 ;  /* 0x0000000813037824 */ /* 0x000fe200078e0210 */
[----:B---3--:R-:W-:Y:S02]  /*a790*/  LOP3.LUT R2, R0, 0x7f, RZ, 0xc0, !PT ;  /* 0x0000007f00027812 */ /* 0x008fe400078ec0ff */
[----:B------:R-:W-:Y:S02]  /*a7a0*/  SHF.L.U32 R0, R11, 0x1f, RZ ;  /* 0x0000001f0b007819 */ /* 0x000fe400000006ff */
[----:B------:R-:W-:Y:S02]  /*a7b0*/  ISETP.NE.AND P1, PT, R2, RZ, PT ;  /* 0x000000ff0200720c */ /* 0x000fe40003f25270 */
[----:B------:R-:W3:Y:S02]  /*a7c0*/  SYNCS.PHASECHK.TRANS64.TRYWAIT P0, [R3+URZ+0x30840], R0 ;  /* 0x03084000030075a7 */ /* 0x000ee4000800017f */
[----:B---3--:R-:W-:Y:S09]  /*a7d0*/  @!P0 BRA `(.L_x_1374) ;  /* 0x0000000800a48947 */ /* 0x008ff20003800000 */
.L_x_1402:
[----:B------:R-:W-:Y:S05]  /*a7e0*/  @P1 BRA `(.L_x_1375) ;  /* 0x0000000000181947 */ /* 0x000fea0003800000 */
[----:B------:R-:W1:Y:S01]  /*a7f0*/  S2R R2, SR_TID.X ;  /* 0x0000000000027919 */ /* 0x000e620000002100 */
[----:B---3--:R-:W-:-:S04]  /*a800*/  IMAD.MOV.U32 R0, RZ, RZ, 0x4100 ;  /* 0x00004100ff007424 */ /* 0x008fc800078e00ff */
[----:B------:R3:W-:Y:S01]  /*a810*/  SYNCS.ARRIVE.TRANS64 RZ, [R3+URZ+0x30830], R0 ;  /* 0x0308300003ff79a7 */ /* 0x0007e2000800003f */
[----:B-1----:R-:W-:-:S13]  /*a820*/  LOP3.LUT P0, RZ, R2, 0x1f, RZ, 0xc0, !PT ;  /* 0x0000001f02ff7812 */ /* 0x002fda000780c0ff */
[----:B---3--:R-:W-:Y:S05]  /*a830*/  @!P0 BRA `(.L_x_1375) ;  /* 0x0000000000048947 */ /* 0x008fea0003800000 */
[----:B------:R-:W-:Y:S01]  /*a840*/  BPT.TRAP 0x1 ;  /* 0x000000040000795c */ /* 0x000fe20000300000 */
.L_x_1375:
        /* <DEDUP_REMOVED lines=40> */
.L_x_1356:
[----:B------:R-:W-:Y:S05]  /*aad0*/  BSYNC B0 ;  /* 0x0000000000007941 */ /* 0x000fea0003800000 */
.L_x_1354:
[----:B------:R-:W-:-:S03]  /*aae0*/  UMOV UR7, 0xffffffff ;  /* 0xffffffff00077882 */ /* 0x000fc60000000000 */
[----:B------:R-:W-:Y:S05]  /*aaf0*/  BRA.DIV UR7, `(.L_x_1376) ;  /* 0x0000000607f07947 */ /* 0x000fea000b800000 */
[----:B------:R-:W-:-:S13]  /*ab00*/  ELECT P6, URZ, PT ;  /* 0x00000000003f782f */ /* 0x000fda00038c0000 */
.L_x_1405:
[----:B------:R-:W-:Y:S05]  /*ab10*/  @!P6 BRA `(.L_x_1244) ;  /* 0x000000000084e947 */ /* 0x000fea0003800000 */
[----:B------:R-:W-:-:S06]  /*ab20*/  ULOP3.LUT UR7, UR38, 0x2, URZ, 0xfc, !UPT ;  /* 0x0000000226077892 */ /* 0x000fcc000f8efc3f */
[----:B------:R-:W-:-:S05]  /*ab30*/  IMAD.U32 R2, RZ, RZ, UR7 ;  /* 0x00000007ff027e24 */ /* 0x000fca000f8e00ff */
[----:B------:R-:W-:-:S13]  /*ab40*/  ISETP.NE.AND P2, PT, R2, 0x3, PT ;  /* 0x000000030200780c */ /* 0x000fda0003f45270 */
[----:B------:R-:W-:Y:S05]  /*ab50*/  @!P2 BRA `(.L_x_1377) ;  /* 0x000000000004a947 */ /* 0x000fea0003800000 */
[----:B------:R-:W-:Y:S01]  /*ab60*/  BPT.TRAP 0x1 ;  /* 0x000000040000795c */ /* 0x000fe20000300000 */
.L_x_1377:
        /* <DEDUP_REMOVED lines=15> */
.L_x_1406:
[----:B------:R-:W2:Y:S02]  /*ac60*/  SYNCS.PHASECHK.TRANS64.TRYWAIT P0, [R3+URZ], R2 ;  /* 0x00000002030075a7 */ /* 0x000ea4000800017f */
[----:B--2---:R-:W-:Y:S05]  /*ac70*/  @!P0 BRA `(.L_x_1379) ;  /* 0x0000000400c48947 */ /* 0x004fea0003800000 */
.L_x_1407:
[----:B------:R-:W-:Y:S05]  /*ac80*/  @!P2 BRA `(.L_x_1380) ;  /* 0x000000000004a947 */ /* 0x000fea0003800000 */
[----:B------:R-:W-:Y:S01]  /*ac90*/  BPT.TRAP 0x1 ;  /* 0x000000040000795c */ /* 0x000fe20000300000 */
.L_x_1380:
[----:B--2---:R-:W-:-:S04]  /*aca0*/  VIADD R3, R7, 0x30840 ;  /* 0x0003084007037836 */ /* 0x004fc80000000000 */
[----:B------:R-:W-:-:S04]  /*acb0*/  IMAD R0, R0, 0x8, R3 ;  /* 0x0000000800007824 */ /* 0x000fc800078e0203 */
[----:B------:R-:W2:Y:S02]  /*acc0*/  SYNCS.PHASECHK.TRANS64.TRYWAIT P0, [R0+URZ], R5 ;  /* 0x00000005000075a7 */ /* 0x000ea4000800017f */
[----:B--2---:R-:W-:Y:S05]  /*acd0*/  @!P0 BRA `(.L_x_1381) ;  /* 0x0000000400c08947 */ /* 0x004fea0003800000 */
.L_x_1408:
[----:B------:R-:W-:-:S07]  /*ace0*/  IMAD R3, R4, 0x8, R3 ;  /* 0x0000000804037824 */ /* 0x000fce00078e0203 */
.L_x_1382:
[----:B---3--:R3:W4:Y:S02]  /*acf0*/  SYNCS.PHASECHK.TRANS64.TRYWAIT P0, [R3+URZ], R2 ;  /* 0x00000002030075a7 */ /* 0x008724000800017f */
[----:B----4-:R-:W-:Y:S05]  /*ad00*/  @!P0 NANOSLEEP.SYNCS 0x989680 ;  /* 0x009896800000895d */ /* 0x010fea0003900000 */
[----:B------:R-:W4:Y:S02]  /*ad10*/  @!P0 SYNCS.PHASECHK.TRANS64 P0, [R3+URZ], R2 ;  /* 0x00000002030085a7 */ /* 0x000f24000800007f */
[----:B----4-:R-:W-:Y:S05]  /*ad20*/  @!P0 BRA `(.L_x_1382) ;  /* 0xfffffffc00f08947 */ /* 0x010fea000383ffff */
.L_x_1244:
[----:B------:R-:W-:Y:S05]  /*ad30*/  BSYNC B6 ;  /* 0x0000000000067941 */ /* 0x000fea0003800000 */
.L_x_1241:
[----:B------:R-:W-:Y:S05]  /*ad40*/  EXIT ;  /* 0x000000000000794d */ /* 0x000fea0003800000 */
.L_x_1251:
[----:B------:R-:W-:Y:S02]  /*ad50*/  IMAD.MOV.U32 R12, RZ, RZ, RZ ;  /* 0x000000ffff0c7224 */ /* 0x000fe400078e00ff */
[----:B------:R-:W-:Y:S02]  /*ad60*/  IMAD.MOV.U32 R11, RZ, RZ, 0x1f ;  /* 0x0000001fff0b7424 */ /* 0x000fe400078e00ff */
[----:B------:R-:W-:-:S07]  /*ad70*/  IMAD.MOV.U32 R15, RZ, RZ, -0x1 ;  /* 0xffffffffff0f7424 */ /* 0x000fce00078e00ff */
[----:B------:R-:W-:Y:S05]  /*ad80*/  WARPSYNC.COLLECTIVE R15, `(.L_x_1383) ;  /* 0x000000000f087348 */ /* 0x000fea0003c00000 */
[----:B------:R1:W2:Y:S02]  /*ad90*/  SHFL.IDX P6, R14, R13, R12, R11 ;  /* 0x0000000c0d0e7389 */ /* 0x0002a400000c000b */
[----:B-12---:R-:W-:Y:S01]  /*ada0*/  ENDCOLLECTIVE ;  /* 0x000000000000791b */ /* 0x006fe20003800000 */
.L_x_1383:
[----:B------:R-:W-:Y:S05]  /*adb0*/  BRA `(.L_x_1384) ;  /* 0xffffff6400107947 */ /* 0x000fea000383ffff */
.L_x_1253:
        /* <DEDUP_REMOVED lines=8> */
.L_x_1257:
[----:B---3--:R3:W4:Y:S02]  /*ae40*/  SYNCS.PHASECHK.TRANS64.TRYWAIT P0, [R0+URZ+0x30810], R191 ;  /* 0x030810bf000075a7 */ /* 0x008724000800017f */
[----:B----4-:R-:W-:Y:S05]  /*ae50*/  @!P0 NANOSLEEP.SYNCS 0x989680 ;  /* 0x009896800000895d */ /* 0x010fea0003900000 */
[----:B------:R-:W4:Y:S02]  /*ae60*/  @!P0 SYNCS.PHASECHK.TRANS64 P0, [R0+URZ+0x30810], R191 ;  /* 0x030810bf000085a7 */ /* 0x000f24000800007f */
[----:B----4-:R-:W-:Y:S05]  /*ae70*/  @!P0 BRA `(.L_x_1257) ;  /* 0xfffffffc00f08947 */ /* 0x010fea000383ffff */
[----:B------:R-:W-:Y:S05]  /*ae80*/  BRA `(.L_x_1256) ;  /* 0xffffff6c00047947 */ /* 0x000fea000383ffff */
.L_x_1261:
[----:B--2---:R2:W1:Y:S02]  /*ae90*/  SYNCS.PHASECHK.TRANS64.TRYWAIT P0, [R0+URZ+0x30830], R191 ;  /* 0x030830bf000075a7 */ /* 0x004464000800017f */
[----:B-1----:R-:W-:Y:S05]  /*aea0*/  @!P0 NANOSLEEP.SYNCS 0x989680 ;  /* 0x009896800000895d */ /* 0x002fea0003900000 */
[----:B------:R-:W1:Y:S02]  /*aeb0*/  @!P0 SYNCS.PHASECHK.TRANS64 P0, [R0+URZ+0x30830], R191 ;  /* 0x030830bf000085a7 */ /* 0x000e64000800007f */
[----:B-1----:R-:W-:Y:S05]  /*aec0*/  @!P0 BRA `(.L_x_1261) ;  /* 0xfffffffc00f08947 */ /* 0x002fea000383ffff */
[----:B------:R-:W-:Y:S05]  /*aed0*/  BRA `(.L_x_1260) ;  /* 0xffffff74001c7947 */ /* 0x000fea000383ffff */
.L_x_1310:
[----:B------:R-:W-:Y:S01]  /*aee0*/  BSSY B0, `(.L_x_1385) ;  /* 0x0000005000007945 */ /* 0x000fe20003800000 */
[----:B------:R-:W-:-:S07]  /*aef0*/  IMAD.MOV.U32 R15, RZ, RZ, -0x1 ;  /* 0xffffffffff0f7424 */ /* 0x000fce00078e00ff */
[----:B------:R-:W-:Y:S05]  /*af00*/  WARPSYNC.COLLECTIVE R15, `(.L_x_1386) ;  /* 0x000000000f087348 */ /* 0x000fea0003c00000 */
[----:B------:R-:W-:Y:S01]  /*af10*/  NOP ;  /* 0x0000000000007918 */ /* 0x000fe20000000000 */
[----:B------:R-:W-:Y:S01]  /*af20*/  ENDCOLLECTIVE ;  /* 0x000000000000791b */ /* 0x000fe20003800000 */
.L_x_1386:
[----:B------:R-:W-:Y:S05]  /*af30*/  BSYNC B0 ;  /* 0x0000000000007941 */ /* 0x000fea0003800000 */
.L_x_1385:
[----:B------:R-:W-:Y:S05]  /*af40*/  BRA `(.L_x_1387) ;  /* 0xffffffc400907947 */ /* 0x000fea000383ffff */
.L_x_1323:
[----:B------:R-:W-:Y:S01]  /*af50*/  BSSY B0, `(.L_x_1388) ;  /* 0x0000005000007945 */ /* 0x000fe20003800000 */
[----:B------:R-:W-:-:S07]  /*af60*/  IMAD.MOV.U32 R15, RZ, RZ, -0x1 ;  /* 0xffffffffff0f7424 */ /* 0x000fce00078e00ff */
[----:B------:R-:W-:Y:S05]  /*af70*/  WARPSYNC.COLLECTIVE R15, `(.L_x_1389) ;  /* 0x000000000f087348 */ /* 0x000fea0003c00000 */
[----:B------:R-:W-:Y:S01]  /*af80*/  NOP ;  /* 0x0000000000007918 */ /* 0x000fe20000000000 */
[----:B------:R-:W-:Y:S01]  /*af90*/  ENDCOLLECTIVE ;  /* 0x000000000000791b */ /* 0x000fe20003800000 */
.L_x_1389:
[----:B------:R-:W-:Y:S05]  /*afa0*/  BSYNC B0 ;  /* 0x0000000000007941 */ /* 0x000fea0003800000 */
.L_x_1388:
[----:B------:R-:W-:Y:S05]  /*afb0*/  BRA `(.L_x_1390) ;  /* 0xffffffcc00147947 */ /* 0x000fea000383ffff */
.L_x_1335:
[----:B------:R-:W-:Y:S01]  /*afc0*/  BSSY B0, `(.L_x_1391) ;  /* 0x0000005000007945 */ /* 0x000fe20003800000 */
[----:B------:R-:W-:-:S07]  /*afd0*/  IMAD.MOV.U32 R15, RZ, RZ, -0x1 ;  /* 0xffffffffff0f7424 */ /* 0x000fce00078e00ff */
[----:B------:R-:W-:Y:S05]  /*afe0*/  WARPSYNC.COLLECTIVE R15, `(.L_x_1392) ;  /* 0x000000000f087348 */ /* 0x000fea0003c00000 */
[----:B------:R-:W-:Y:S01]  /*aff0*/  NOP ;  /* 0x0000000000007918 */ /* 0x000fe20000000000 */
[----:B------:R-:W-:Y:S01]  /*b000*/  ENDCOLLECTIVE ;  /* 0x000000000000791b */ /* 0x000fe20003800000 */
.L_x_1392:
[----:B------:R-:W-:Y:S05]  /*b010*/  BSYNC B0 ;  /* 0x0000000000007941 */ /* 0x000fea0003800000 */
.L_x_1391:
[----:B------:R-:W-:Y:S05]  /*b020*/  BRA `(.L_x_1393) ;  /* 0xffffffd000347947 */ /* 0x000fea000383ffff */
.L_x_1357:
[----:B-1----:R1:W2:Y:S02]  /*b030*/  SYNCS.PHASECHK.TRANS64.TRYWAIT P0, [R16+URZ+0x30820], R3 ;  /* 0x03082003100075a7 */ /* 0x0022a4000800017f */
[----:B--2---:R-:W-:Y:S05]  /*b040*/  @!P0 NANOSLEEP.SYNCS 0x989680 ;  /* 0x009896800000895d */ /* 0x004fea0003900000 */
[----:B------:R-:W2:Y:S02]  /*b050*/  @!P0 SYNCS.PHASECHK.TRANS64 P0, [R16+URZ+0x30820], R3 ;  /* 0x03082003100085a7 */ /* 0x000ea4000800007f */
[----:B--2---:R-:W-:Y:S05]  /*b060*/  @!P0 BRA `(.L_x_1357) ;  /* 0xfffffffc00f08947 */ /* 0x004fea000383ffff */
[----:B------:R-:W-:Y:S05]  /*b070*/  BRA `(.L_x_1394) ;  /* 0xffffffe000047947 */ /* 0x000fea000383ffff */
.L_x_1361:
[----:B-1----:R1:W3:Y:S02]  /*b080*/  SYNCS.PHASECHK.TRANS64.TRYWAIT P1, [R16+URZ+0x30840], R21 ;  /* 0x03084015100075a7 */ /* 0x0022e4000802017f */
[----:B---3--:R-:W-:Y:S05]  /*b090*/  @!P1 NANOSLEEP.SYNCS 0x989680 ;  /* 0x009896800000995d */ /* 0x008fea0003900000 */
[----:B------:R-:W3:Y:S02]  /*b0a0*/  @!P1 SYNCS.PHASECHK.TRANS64 P1, [R16+URZ+0x30840], R21 ;  /* 0x03084015100095a7 */ /* 0x000ee4000802007f */
[----:B---3--:R-:W-:Y:S05]  /*b0b0*/  @!P1 BRA `(.L_x_1361) ;  /* 0xfffffffc00f09947 */ /* 0x008fea000383ffff */
[----:B------:R-:W-:Y:S05]  /*b0c0*/  BRA `(.L_x_1395) ;  /* 0xffffffe400c07947 */ /* 0x000fea000383ffff */
.L_x_1363:
[----:B--2---:R2:W3:Y:S02]  /*b0d0*/  SYNCS.PHASECHK.TRANS64.TRYWAIT P1, [R16+URZ+0x30828], R21 ;  /* 0x03082815100075a7 */ /* 0x0044e4000802017f */
[----:B---3--:R-:W-:Y:S05]  /*b0e0*/  @!P1 NANOSLEEP.SYNCS 0x989680 ;  /* 0x009896800000995d */ /* 0x008fea0003900000 */
[----:B------:R-:W3:Y:S02]  /*b0f0*/  @!P1 SYNCS.PHASECHK.TRANS64 P1, [R16+URZ+0x30828], R21 ;  /* 0x03082815100095a7 */ /* 0x000ee4000802007f */
[----:B---3--:R-:W-:Y:S05]  /*b100*/  @!P1 BRA `(.L_x_1363) ;  /* 0xfffffffc00f09947 */ /* 0x008fea000383ffff */
[----:B------:R-:W-:Y:S05]  /*b110*/  BRA `(.L_x_1396) ;  /* 0xffffffe800547947 */ /* 0x000fea000383ffff */
.L_x_1365:
[----:B---3--:R3:W4:Y:S02]  /*b120*/  SYNCS.PHASECHK.TRANS64.TRYWAIT P1, [R16+URZ+0x30848], R21 ;  /* 0x03084815100075a7 */ /* 0x008724000802017f */
[----:B----4-:R-:W-:Y:S05]  /*b130*/  @!P1 NANOSLEEP.SYNCS 0x989680 ;  /* 0x009896800000995d */ /* 0x010fea0003900000 */
[----:B------:R-:W4:Y:S02]  /*b140*/  @!P1 SYNCS.PHASECHK.TRANS64 P1, [R16+URZ+0x30848], R21 ;  /* 0x03084815100095a7 */ /* 0x000f24000802007f */
[----:B----4-:R-:W-:Y:S05]  /*b150*/  @!P1 BRA `(.L_x_1365) ;  /* 0xfffffffc00f09947 */ /* 0x010fea000383ffff */
[----:B------:R-:W-:Y:S05]  /*b160*/  BRA `(.L_x_1397) ;  /* 0xffffffe800e87947 */ /* 0x000fea000383ffff */
.L_x_1367:
[----:B------:R-:W-:-:S07]  /*b170*/  SHF.L.U32 R5, R11, 0x1f, RZ ;  /* 0x0000001f0b057819 */ /* 0x000fce00000006ff */
.L_x_1398:
[----:B------:R1:W1:Y:S02]  /*b180*/  SYNCS.PHASECHK.TRANS64.TRYWAIT P1, [R16+URZ+0x30820], R5 ;  /* 0x03082005100075a7 */ /* 0x000264000802017f */
[----:B-1----:R-:W-:Y:S05]  /*b190*/  @!P1 NANOSLEEP.SYNCS 0x989680 ;  /* 0x009896800000995d */ /* 0x002fea0003900000 */
[----:B------:R-:W1:Y:S02]  /*b1a0*/  @!P1 SYNCS.PHASECHK.TRANS64 P1, [R16+URZ+0x30820], R5 ;  /* 0x03082005100095a7 */ /* 0x000e64000802007f */
[----:B-1----:R-:W-:Y:S05]  /*b1b0*/  @!P1 BRA `(.L_x_1398) ;  /* 0xfffffffc00f09947 */ /* 0x002fea000383ffff */
[----:B------:R-:W-:Y:S05]  /*b1c0*/  BRA `(.L_x_1399) ;  /* 0xffffffec00647947 */ /* 0x000fea000383ffff */
.L_x_1370:
[----:B-1----:R1:W3:Y:S02]  /*b1d0*/  SYNCS.PHASECHK.TRANS64.TRYWAIT P1, [R16+URZ+0x30840], R13 ;  /* 0x0308400d100075a7 */ /* 0x0022e4000802017f */
[----:B---3--:R-:W-:Y:S05]  /*b1e0*/  @!P1 NANOSLEEP.SYNCS 0x989680 ;  /* 0x009896800000995d */ /* 0x008fea0003900000 */
[----:B------:R-:W3:Y:S02]  /*b1f0*/  @!P1 SYNCS.PHASECHK.TRANS64 P1, [R16+URZ+0x30840], R13 ;  /* 0x0308400d100095a7 */ /* 0x000ee4000802007f */
[----:B---3--:R-:W-:Y:S05]  /*b200*/  @!P1 BRA `(.L_x_1370) ;  /* 0xfffffffc00f09947 */ /* 0x008fea000383ffff */
[----:B------:R-:W-:Y:S05]  /*b210*/  BRA `(.L_x_1400) ;  /* 0xfffffff000187947 */ /* 0x000fea000383ffff */
.L_x_1372:
[----:B--2---:R2:W3:Y:S02]  /*b220*/  SYNCS.PHASECHK.TRANS64.TRYWAIT P1, [R16+URZ+0x30828], R13 ;  /* 0x0308280d100075a7 */ /* 0x0044e4000802017f */
[----:B---3--:R-:W-:Y:S05]  /*b230*/  @!P1 NANOSLEEP.SYNCS 0x989680 ;  /* 0x009896800000995d */ /* 0x008fea0003900000 */
[----:B------:R-:W3:Y:S02]  /*b240*/  @!P1 SYNCS.PHASECHK.TRANS64 P1, [R16+URZ+0x30828], R13 ;  /* 0x0308280d100095a7 */ /* 0x000ee4000802007f */
[----:B---3--:R-:W-:Y:S05]  /*b250*/  @!P1 BRA `(.L_x_1372) ;  /* 0xfffffffc00f09947 */ /* 0x008fea000383ffff */
[----:B------:R-:W-:Y:S05]  /*b260*/  BRA `(.L_x_1401) ;  /* 0xfffffff000a07947 */ /* 0x000fea000383ffff */
.L_x_1374:
[----:B---3--:R3:W1:Y:S02]  /*b270*/  SYNCS.PHASECHK.TRANS64.TRYWAIT P0, [R3+URZ+0x30840], R0 ;  /* 0x03084000030075a7 */ /* 0x008664000800017f */
[----:B-1----:R-:W-:Y:S05]  /*b280*/  @!P0 NANOSLEEP.SYNCS 0x989680 ;  /* 0x009896800000895d */ /* 0x002fea0003900000 */
[----:B------:R-:W1:Y:S02]  /*b290*/  @!P0 SYNCS.PHASECHK.TRANS64 P0, [R3+URZ+0x30840], R0 ;  /* 0x03084000030085a7 */ /* 0x000e64000800007f */
[----:B-1----:R-:W-:Y:S05]  /*b2a0*/  @!P0 BRA `(.L_x_1374) ;  /* 0xfffffffc00f08947 */ /* 0x002fea000383ffff */
[----:B------:R-:W-:Y:S05]  /*b2b0*/  BRA `(.L_x_1402) ;  /* 0xfffffff400487947 */ /* 0x000fea000383ffff */
.L_x_1376:
[----:B------:R-:W-:Y:S01]  /*b2c0*/  BSSY B0, `(.L_x_1403) ;  /* 0x0000006000007945 */ /* 0x000fe20003800000 */
[----:B------:R-:W-:-:S07]  /*b2d0*/  IMAD.MOV.U32 R15, RZ, RZ, -0x1 ;  /* 0xffffffffff0f7424 */ /* 0x000fce00078e00ff */
[----:B------:R-:W-:Y:S05]  /*b2e0*/  WARPSYNC.COLLECTIVE R15, `(.L_x_1404) ;  /* 0x000000000f0c7348 */ /* 0x000fea0003c00000 */
[----:B------:R-:W-:Y:S02]  /*b2f0*/  ELECT P6, UR62, PT ;  /* 0x00000000003e782f */ /* 0x000fe400038c0000 */
[----:B------:R-:W-:Y:S01]  /*b300*/  MOV R14, UR62 ;  /* 0x0000003e000e7c02 */ /* 0x000fe20008000f00 */
[----:B------:R-:W-:Y:S10]  /*b310*/  ENDCOLLECTIVE ;  /* 0x000000000000791b */ /* 0x000ff40003800000 */
.L_x_1404:
[----:B------:R-:W-:Y:S05]  /*b320*/  BSYNC B0 ;  /* 0x0000000000007941 */ /* 0x000fea0003800000 */
.L_x_1403:
[----:B------:R-:W-:Y:S05]  /*b330*/  BRA `(.L_x_1405) ;  /* 0xfffffff400f47947 */ /* 0x000fea000383ffff */
.L_x_1378:
[----:B-1----:R1:W2:Y:S02]  /*b340*/  SYNCS.PHASECHK.TRANS64.TRYWAIT P0, [R6+URZ], R5 ;  /* 0x00000005060075a7 */ /* 0x0022a4000800017f */
[----:B--2---:R-:W-:Y:S05]  /*b350*/  @!P0 NANOSLEEP.SYNCS 0x989680 ;  /* 0x009896800000895d */ /* 0x004fea0003900000 */
[----:B------:R-:W2:Y:S02]  /*b360*/  @!P0 SYNCS.PHASECHK.TRANS64 P0, [R6+URZ], R5 ;  /* 0x00000005060085a7 */ /* 0x000ea4000800007f */
[----:B--2---:R-:W-:Y:S05]  /*b370*/  @!P0 BRA `(.L_x_1378) ;  /* 0xfffffffc00f08947 */ /* 0x004fea000383ffff */
[----:B------:R-:W-:Y:S05]  /*b380*/  BRA `(.L_x_1406) ;  /* 0xfffffff800347947 */ /* 0x000fea000383ffff */
.L_x_1379:
[----:B--2---:R2:W3:Y:S02]  /*b390*/  SYNCS.PHASECHK.TRANS64.TRYWAIT P0, [R3+URZ], R2 ;  /* 0x00000002030075a7 */ /* 0x0044e4000800017f */
[----:B---3--:R-:W-:Y:S05]  /*b3a0*/  @!P0 NANOSLEEP.SYNCS 0x989680 ;  /* 0x009896800000895d */ /* 0x008fea0003900000 */
[----:B------:R-:W3:Y:S02]  /*b3b0*/  @!P0 SYNCS.PHASECHK.TRANS64 P0, [R3+URZ], R2 ;  /* 0x00000002030085a7 */ /* 0x000ee4000800007f */
[----:B---3--:R-:W-:Y:S05]  /*b3c0*/  @!P0 BRA `(.L_x_1379) ;  /* 0xfffffffc00f08947 */ /* 0x008fea000383ffff */
[----:B------:R-:W-:Y:S05]  /*b3d0*/  BRA `(.L_x_1407) ;  /* 0xfffffff800287947 */ /* 0x000fea000383ffff */
.L_x_1381:
[----:B--2---:R2:W3:Y:S02]  /*b3e0*/  SYNCS.PHASECHK.TRANS64.TRYWAIT P0, [R0+URZ], R5 ;  /* 0x00000005000075a7 */ /* 0x0044e4000800017f */
[----:B---3--:R-:W-:Y:S05]  /*b3f0*/  @!P0 NANOSLEEP.SYNCS 0x989680 ;  /* 0x009896800000895d */ /* 0x008fea0003900000 */
[----:B------:R-:W3:Y:S02]  /*b400*/  @!P0 SYNCS.PHASECHK.TRANS64 P0, [R0+URZ], R5 ;  /* 0x00000005000085a7 */ /* 0x000ee4000800007f */
[----:B---3--:R-:W-:Y:S05]  /*b410*/  @!P0 BRA `(.L_x_1381) ;  /* 0xfffffffc00f08947 */ /* 0x008fea000383ffff */
[----:B------:R-:W-:Y:S05]  /*b420*/  BRA `(.L_x_1408) ;  /* 0xfffffff8002c7947 */ /* 0x000fea000383ffff */
.L_x_1409:
        /* <DEDUP_REMOVED lines=13> */
.L_x_7299:


//--------------------- .text._ZN7cutlass13device_kernelIN5flash11enable_sm90INS1_16FlashAttnBwdSm90INS1_25CollectiveMainloopBwdSm90ILi2ELi2ELi2EN4cute5tupleIJNS5_1CILi1EEES8_S8_EEENS6_IJNS7_ILi64EEENS7_ILi128EEESB_EEENS_6half_tEfNS_4arch4Sm90ELb0ELb1ELb1ELb0ELb0ELb1ELb0ELb0ELi2ELi1ELi2ELi1ELb0EEENS1_24CollectiveEpilogueBwdGQAISC_fSF_Li256ELb0ELb0EEENS1_19SingleTileSchedulerILb0ELb0ELb0ELi128EEEEEEEEEvNT_6ParamsE --------------------------
	.section	.text._ZN7cutlass13device_kernelIN5flash11enable_sm90INS1_16FlashAttnBwdSm90INS1_25CollectiveMainloopBwdSm90ILi2ELi2ELi2EN4cute5tupleIJNS5_1CILi1EEES8_S8_EEENS6_IJNS7_ILi64EEENS7_ILi128EEESB_EEENS_6half_tEfNS_4arch4Sm90ELb0ELb1ELb1ELb0ELb0ELb1ELb0ELb0ELi2ELi1ELi2ELi1ELb0EEENS1_24CollectiveEpilogueBwdGQAISC_fSF_Li256ELb0ELb0EEENS1_19SingleTileSchedulerILb0ELb0ELb0ELi128EEEEEEEEEvNT_6ParamsE,"ax",@progbits
	.align	128
.text._ZN7cutlass13device_kernelIN5flash11enable_sm90INS1_16FlashAttnBwdSm90INS1_25CollectiveMainloopBwdSm90ILi2ELi2ELi2EN4cute5tupleIJNS5_1CILi1EEES8_S8_EEENS6_IJNS7_ILi64EEENS7_ILi128EEESB_EEENS_6half_tEfNS_4arch4Sm90ELb0ELb1ELb1ELb0ELb0ELb1ELb0ELb0ELi2ELi1ELi2ELi1ELb0EEENS1_24CollectiveEpilogueBwdGQAISC_fSF_Li256ELb0ELb0EEENS1_19SingleTileSchedulerILb0ELb0ELb0ELi128EEEEEEEEEvNT_6ParamsE:
        .type           _ZN7cutlass13device_kernelIN5flash11enable_sm90INS1_16FlashAttnBwdSm90INS1_25CollectiveMainloopBwdSm90ILi2ELi2ELi2EN4cute5tupleIJNS5_1CILi1EEES8_S8_EEENS6_IJNS7_ILi64EEENS7_ILi128EEESB_EEENS_6half_tEfNS_4arch4Sm90ELb0ELb1ELb1ELb0ELb0ELb1ELb0ELb0ELi2ELi1ELi2ELi1ELb0EEENS1_24CollectiveEpilogueBwdGQAISC_fSF_Li256ELb0ELb0EEENS1_19SingleTileSchedulerILb0ELb0ELb0ELi128EEEEEEEEEvNT_6ParamsE,@function
        .size           _ZN7cutlass13device_kernelIN5flash11enable_sm90INS1_16FlashAttnBwdSm90INS1_25CollectiveMainloopBwdSm90ILi2ELi2ELi2EN4cute5tupleIJNS5_1CILi1EEES8_S8_EEENS6_IJNS7_ILi64EEENS7_ILi128EEESB_EEENS_6half_tEfNS_4arch4Sm90ELb0ELb1ELb1ELb0ELb0ELb1ELb0ELb0ELi2ELi1ELi2ELi1ELb0EEENS1_24CollectiveEpilogueBwdGQAISC_fSF_Li256ELb0ELb0EEENS1_19SingleTileSchedulerILb0ELb0ELb0ELi128EEEEEEEEEvNT_6ParamsE,(.L_x_7300 - _ZN7cutlass13device_kernelIN5flash11enable_sm90INS1_16FlashAttnBwdSm90INS1_25CollectiveMainloopBwdSm90ILi2ELi2ELi2EN4cute5tupleIJNS5_1CILi1EEES8_S8_EEENS6_IJNS7_ILi64EEENS7_ILi128EEESB_EEENS_6half_tEfNS_4arch4Sm90ELb0ELb1ELb1ELb0ELb0ELb1ELb0ELb0ELi2ELi1ELi2ELi1ELb0EEENS1_24CollectiveEpilogueBwdGQAISC_fSF_Li256ELb0ELb0EEENS1_19SingleTileSchedulerILb0ELb0ELb0ELi128EEEEEEEEEvNT_6ParamsE)
        .other          _ZN7cutlass13device_kernelIN5flash11enable_sm90INS1_16FlashAttnBwdSm90INS1_25CollectiveMainloopBwdSm90ILi2ELi2ELi2EN4cute5tupleIJNS5_1CILi1EEES8_S8_EEENS6_IJNS7_ILi64EEENS7_ILi128EEESB_EEENS_6half_tEfNS_4arch4Sm90ELb0ELb1ELb1ELb0ELb0ELb1ELb0ELb0ELi2ELi1ELi2ELi1ELb0EEENS1_24CollectiveEpilogueBwdGQAISC_fSF_Li256ELb0ELb0EEENS1_19SingleTileSchedulerILb0ELb0ELb0ELi128EEEEEEEEEvNT_6ParamsE,@"STO_CUDA_ENTRY STV_DEFAULT"
_ZN7cutlass13device_kernelIN5flash11enable_sm90INS1_16FlashAttnBwdSm90INS1_25CollectiveMainloopBwdSm90ILi2ELi2ELi2EN4cute5tupleIJNS5_1CILi1EEES8_S8_EEENS6_IJNS7_ILi64EEENS7_ILi128EEESB_EEENS_6half_tEfNS_4arch4Sm90ELb0ELb1ELb1ELb0ELb0ELb1ELb0ELb0ELi2ELi1ELi2ELi1ELb0EEENS1_24CollectiveEpilogueBwdGQAISC_fSF_Li256ELb0ELb0EEENS1_19SingleTileSchedulerILb0ELb0ELb0ELi128EEEEEEEEEvNT_6ParamsE:
        /* <DEDUP_REMOVED lines=24> */
.L_x_1411:
[----:B------:R-:W-:Y:S05]  /*0180*/  BSYNC B0 ;  /* 0x0000000000007941 */ /* 0x000fea0003800000 */
.L_x_1410:
        /* <DEDUP_REMOVED lines=37> */
.L_x_1412:
        /* <DEDUP_REMOVED lines=22> */
.L_x_1413:
[----:B------:R-:W-:Y:S01]  /*0540*/  PLOP3.LUT P0, PT, PT, PT, UP0, 0x80, 0x0 ;  /* 0x000000000000781c */ /* 0x000fe20003f0f008 */
[----:B------:R-:W-:Y:S01]  /*0550*/  NOP ;  /* 0x0000000000007918 */ /* 0x000fe20000000000 */
[----:B------:R-:W-:Y:S01]  /*0560*/  BSSY B6, `(.L_x_1414) ;  /* 0x00007db000067945 */ /* 0x000fe20003800000 */
[----:B-12-4-:R-:W-:Y:S10]  /*0570*/  BAR.SYNC.DEFER_BLOCKING 0x0 ;  /* 0x0000000000007b1d */ /* 0x016ff40000010000 */
[----:B------:R-:W-:Y:S05]  /*0580*/  @!P0 BRA `(.L_x_1415) ;  /* 0x0000004c00cc8947 */ /* 0x000fea0003800000 */
.L_x_1416:
        /* <DEDUP_REMOVED lines=101> */
.L_x_1418:
        /* <DEDUP_REMOVED lines=31> */
.L_x_1421:
        /* <DEDUP_REMOVED lines=15> */
.L_x_1420:
        /* <DEDUP_REMOVED lines=22> */
.L_x_1423:
        /* <DEDUP_REMOVED lines=15> */
.L_x_1422:
        /* <DEDUP_REMOVED lines=8> */
.L_x_1495:
        /* <DEDUP_REMOVED lines=23> */
.L_x_1425:
        /* <DEDUP_REMOVED lines=98> */
.L_x_1437:
[----:B------:R-:W-:-:S05]  /*1920*/  IMAD.U32 R0, RZ, RZ, UR38 ;  /* 0x00000026ff007e24 */ /* 0x000fca000f8e00ff */
[----:B------:R-:W-:-:S04]  /*1930*/  LOP3.LUT R0, R0, 0x1, RZ, 0xfc, !PT ;  /* 0x0000000100007812 */ /* 0x000fc800078efcff */
[----:B------:R-:W-:-:S13]  /*1940*/  ISETP.NE.AND P6, PT, R0, 0x3, PT ;  /* 0x000000030000780c */ /* 0x000fda0003fc5270 */
[----:B-1----:R-:W-:Y:S05]  /*1950*/  @!P6 BRA `(.L_x_1427) ;  /* 0x000000000004e947 */ /* 0x002fea0003800000 */
[----:B------:R-:W-:Y:S01]  /*1960*/  BPT.TRAP 0x1 ;  /* 0x000000040000795c */ /* 0x000fe20000300000 */
.L_x_1427:
        /* <DEDUP_REMOVED lines=8> */
.L_x_1428:
[----:B---3--:R-:W-:Y:S05]  /*19f0*/  @P0 BRA `(.L_x_1429) ;  /* 0x0000000000080947 */ /* 0x008fea0003800000 */
[----:B------:R-:W3:Y:S02]  /*1a00*/  SYNCS.PHASECHK.TRANS64.TRYWAIT P0, [R0+URZ+0x30810], R191 ;  /* 0x030810bf000075a7 */ /* 0x000ee4000800017f */
[----:B---3--:R-:W-:Y:S05]  /*1a10*/  @!P0 BRA `(.L_x_1430) ;  /* 0x0000006800808947 */ /* 0x008fea0003800000 */
.L_x_1429:
        /* <DEDUP_REMOVED lines=84> */
.L_x_1431:
[----:B------:R1:W1:Y:S01]  /*1f60*/  SYNCS.PHASECHK.TRANS64.TRYWAIT P0, [R0+URZ+0x30830], R191 ;  /* 0x030830bf000075a7 */ /* 0x000262000800017f */
[----:B------:R-:W-:Y:S05]  /*1f70*/  @!P6 BRA `(.L_x_1432) ;  /* 0x000000000004e947 */ /* 0x000fea0003800000 */
[----:B------:R-:W-:Y:S01]  /*1f80*/  BPT.TRAP 0x1 ;  /* 0x000000040000795c */ /* 0x000fe20000300000 */
.L_x_1432:
        /* <DEDUP_REMOVED lines=52> */
.L_x_1433:
        /* <DEDUP_REMOVED lines=539> */
.L_x_1435:
        /* <DEDUP_REMOVED lines=49> */
.L_x_1436:
        /* <DEDUP_REMOVED lines=78> */
.L_x_1419:
[----:B------:R-:W-:Y:S05]  /*4c70*/  @P0 BRA `(.L_x_1417) ;  /* 0x0000003400a40947 */ /* 0x000fea0003800000 */
[----:B------:R-:W2:Y:S01]  /*4c80*/  S2R R4, SR_TID.X ;  /* 0x0000000000047919 */ /* 0x000ea20000002100 */
[----:B------:R-:W3:Y:S01]  /*4c90*/  S2UR UR6, SR_CgaCtaId ;  /* 0x00000000000679c3 */ /* 0x000ee20000008800 */
[----:B------:R-:W-:Y:S01]  /*4ca0*/  ULDC UR7, c[0x0][0x850] ;  /* 0x0002140000077ab9 */ /* 0x000fe20000000800 */
[----:B------:R-:W-:Y:S01]  /*4cb0*/  UMOV UR4, 0x400 ;  /* 0x0000040000047882 */ /* 0x000fe20000000000 */
[----:B------:R-:W-:Y:S01]  /*4cc0*/  UISETP.NE.AND UP0, UPT, UR7, 0x1, UPT ;  /* 0x000000010700788c */ /* 0x000fe2000bf05270 */
[----:B------:R-:W-:Y:S01]  /*4cd0*/  BSSY B0, `(.L_x_1438) ;  /* 0x0000056000007945 */ /* 0x000fe20003800000 */
[----:B------:R-:W-:Y:S01]  /*4ce0*/  ULDC.64 UR12, c[0x0][0x818] ;  /* 0x00020600000c7ab9 */ /* 0x000fe20000000a00 */
[----:B------:R-:W-:Y:S01]  /*4cf0*/  ULDC.64 UR14, c[0x0][0x820] ;  /* 0x00020800000e7ab9 */ /* 0x000fe20000000a00 */
[----:B------:R-:W-:Y:S01]  /*4d00*/  ULDC.64 UR16, c[0x0][0x848] ;  /* 0x0002120000107ab9 */ /* 0x000fe20000000a00 */
[----:B------:R-:W4:Y:S06]  /*4d10*/  S2UR UR5, SR_CTAID.Y ;  /* 0x00000000000579c3 */ /* 0x000f2c0000002600 */
[----:B------:R-:W-:-:S02]  /*4d20*/  @UP0 ULDC UR9, c[0x0][0x858] ;  /* 0x0002160000090ab9 */ /* 0x000fc40000000800 */
[----:B------:R-:W5:Y:S01]  /*4d30*/  S2UR UR8, SR_CTAID.X ;  /* 0x00000000000879c3 */ /* 0x000f620000002500 */
[----:B---3--:R-:W-:-:S07]  /*4d40*/  ULEA UR4, UR6, UR4, 0x18 ;  /* 0x0000000406047291 */ /* 0x008fce000f8ec03f */
[----:B------:R-:W3:Y:S01]  /*4d50*/  S2UR UR18, SR_CTAID.Z ;  /* 0x00000000001279c3 */ /* 0x000ee20000002700 */
[----:B------:R-:W-:Y:S01]  /*4d60*/  @UP0 ULDC UR6, c[0x0][0x854] ;  /* 0x0002150000060ab9 */ /* 0x000fe20000000800 */
[----:B--2---:R-:W-:Y:S01]  /*4d70*/  VIADD R5, R4, 0xffffff80 ;  /* 0xffffff8004057836 */ /* 0x004fe20000000000 */
[----:B----4-:R-:W-:-:S04]  /*4d80*/  UIMAD.WIDE.U32 UR6, UR5, UR6, URZ ;  /* 0x00000006050672a5 */ /* 0x010fc8000f8e003f */
[----:B------:R-:W-:Y:S01]  /*4d90*/  SHF.R.S32.HI R0, RZ, 0x1f, R5 ;  /* 0x0000001fff007819 */ /* 0x000fe20000011405 */
[----:B------:R-:W-:Y:S01]  /*4da0*/  @UP0 USHF.R.U32.HI UR5, URZ, UR9, UR7 ;  /* 0x000000093f050299 */ /* 0x000fe20008011607 */
[----:B------:R-:W-:Y:S01]  /*4db0*/  BAR.SYNC.DEFER_BLOCKING 0x1, 0x100 ;  /* 0x0044000000007b1d */ /* 0x000fe20000010000 */
[----:B------:R-:W-:Y:S01]  /*4dc0*/  ISETP.NE.AND P0, PT, R5, RZ, PT ;  /* 0x000000ff0500720c */ /* 0x000fe20003f05270 */
[----:B-----5:R-:W-:Y:S01]  /*4dd0*/  USHF.L.U32 UR8, UR8, 0xe, URZ ;  /* 0x0000000e08087899 */ /* 0x020fe2000800063f */
[----:B------:R-:W-:Y:S01]  /*4de0*/  LEA.HI R2, R0, R5, RZ, 0x7 ;  /* 0x0000000500027211 */ /* 0x000fe200078f38ff */
[----:B------:R-:W-:Y:S02]  /*4df0*/  USHF.R.S32.HI UR10, URZ, 0x1f, UR5 ;  /* 0x0000001f3f0a7899 */ /* 0x000fe40008011405 */
[----:B------:R-:W-:Y:S01]  /*4e00*/  USHF.R.S32.HI UR9, URZ, 0x1f, UR8 ;  /* 0x0000001f3f097899 */ /* 0x000fe20008011408 */
[C---:B------:R-:W-:Y:S01]  /*4e10*/  LOP3.LUT R0, R2.reuse, 0xfffff80, RZ, 0xc0, !PT ;  /* 0x0fffff8002007812 */ /* 0x040fe200078ec0ff */
[----:B------:R-:W-:Y:S01]  /*4e20*/  IMAD.SHL.U32 R2, R2, 0x40, RZ ;  /* 0x0000004002027824 */ /* 0x000fe200078e00ff */
[----:B------:R-:W-:-:S02]  /*4e30*/  UIMAD UR11, UR10, UR12, URZ ;  /* 0x0000000c0a0b72a4 */ /* 0x000fc4000f8e023f */
[----:B------:R-:W-:Y:S01]  /*4e40*/  UIMAD.WIDE.U32 UR6, UR5, UR12, UR8 ;  /* 0x0000000c050672a5 */ /* 0x000fe2000f8e0008 */
[----:B------:R-:W-:Y:S01]  /*4e50*/  IMAD.IADD R0, R5, 0x1, -R0 ;  /* 0x0000000105007824 */ /* 0x000fe200078e0a00 */
[----:B-1----:R-:W-:Y:S01]  /*4e60*/  LOP3.LUT R3, R2, 0x3fffe000, RZ, 0xc0, !PT ;  /* 0x3fffe00002037812 */ /* 0x002fe200078ec0ff */
[----:B------:R-:W-:-:S03]  /*4e70*/  UIMAD UR11, UR5, UR13, UR11 ;  /* 0x0000000d050b72a4 */ /* 0x000fc6000f8e020b */
[----:B------:R-:W-:Y:S01]  /*4e80*/  ULDC.64 UR12, c[0x0][0x840] ;  /* 0x00021000000c7ab9 */ /* 0x000fe20000000a00 */
[----:B------:R-:W-:Y:S01]  /*4e90*/  IMAD R0, R0, 0x4, R3 ;  /* 0x0000000400007824 */ /* 0x000fe200078e0203 */
[----:B------:R-:W-:Y:S02]  /*4ea0*/  UIMAD UR10, UR10, UR12, URZ ;  /* 0x0000000c0a0a72a4 */ /* 0x000fe4000f8e023f */
[----:B------:R-:W-:Y:S02]  /*4eb0*/  UIMAD.WIDE.U32 UR8, UR5, UR12, UR8 ;  /* 0x0000000c050872a5 */ /* 0x000fe4000f8e0008 */
[----:B------:R-:W-:Y:S01]  /*4ec0*/  LEA R0, R0, UR4, 0x2 ;  /* 0x0000000400007c11 */ /* 0x000fe2000f8e10ff */
[----:B------:R-:W-:Y:S02]  /*4ed0*/  UIMAD UR12, UR5, UR13, UR10 ;  /* 0x0000000d050c72a4 */ /* 0x000fe4000f8e020a */
[----:B---3--:R-:W-:Y:S02]  /*4ee0*/  USHF.R.S32.HI UR5, URZ, 0x1f, UR18 ;  /* 0x0000001f3f057899 */ /* 0x008fe40008011412 */
[----:B------:R1:W-:Y:S01]  /*4ef0*/  STS.128 [R0], R24 ;  /* 0x0000001800007388 */ /* 0x0003e20000000c00 */
[----:B------:R-:W-:-:S02]  /*4f00*/  UIADD3 UR7, UR7, UR11, URZ ;  /* 0x0000000b07077290 */ /* 0x000fc4000fffe03f */
[----:B------:R-:W-:Y:S01]  /*4f10*/  UIMAD UR10, UR5, UR14, URZ ;  /* 0x0000000e050a72a4 */ /* 0x000fe2000f8e023f */
[----:B------:R1:W-:Y:S01]  /*4f20*/  STS.128 [R0+0x800], R28 ;  /* 0x0008001c00007388 */ /* 0x0003e20000000c00 */
[----:B------:R-:W-:Y:S02]  /*4f30*/  UIMAD UR5, UR5, UR16, URZ ;  /* 0x00000010050572a4 */ /* 0x000fe4000f8e023f */
[----:B------:R-:W-:Y:S01]  /*4f40*/  UIADD3 UR9, UR9, UR12, URZ ;  /* 0x0000000c09097290 */ /* 0x000fe2000fffe03f */
[----:B------:R1:W-:Y:S01]  /*4f50*/  STS.128 [R0+0x1000], R32 ;  /* 0x0010002000007388 */ /* 0x0003e20000000c00 */
[----:B------:R-:W-:Y:S02]  /*4f60*/  UIMAD UR10, UR18, UR15, UR10 ;  /* 0x0000000f120a72a4 */ /* 0x000fe4000f8e020a */
[----:B------:R-:W-:Y:S01]  /*4f70*/  UIMAD.WIDE.U32 UR6, UR18, UR14, UR6 ;  /* 0x0000000e120672a5 */ /* 0x000fe2000f8e0006 */
[----:B------:R1:W-:Y:S01]  /*4f80*/  STS.128 [R0+0x1800], R36 ;  /* 0x0018002400007388 */ /* 0x0003e20000000c00 */
[----:B------:R-:W-:-:S02]  /*4f90*/  UIMAD UR5, UR18, UR17, UR5 ;  /* 0x00000011120572a4 */ /* 0x000fc4000f8e0205 */
[----:B------:R-:W-:Y:S01]  /*4fa0*/  UIMAD.WIDE.U32 UR8, UR18, UR16, UR8 ;  /* 0x00000010120872a5 */ /* 0x000fe2000f8e0008 */
[----:B------:R1:W-:Y:S01]  /*4fb0*/  STS.128 [R0+0x2000], R40 ;  /* 0x0020002800007388 */ /* 0x0003e20000000c00 */
[----:B------:R-:W-:Y:S01]  /*4fc0*/  ULDC.64 UR12, c[0x0][0x800] ;  /* 0x00020000000c7ab9 */ /* 0x000fe20000000a00 */
[----:B------:R-:W-:Y:S01]  /*4fd0*/  ULDC.64 UR14, c[0x0][0x828] ;  /* 0x00020a00000e7ab9 */ /* 0x000fe20000000a00 */
[----:B------:R-:W-:Y:S01]  /*4fe0*/  UIADD3 UR7, UR7, UR10, URZ ;  /* 0x0000000a07077290 */ /* 0x000fe2000fffe03f */
[----:B------:R1:W-:Y:S01]  /*4ff0*/  STS.128 [R0+0x2800], R44 ;  /* 0x0028002c00007388 */ /* 0x0003e20000000c00 */
[----:B------:R-:W-:Y:S02]  /*5000*/  ULEA UR12, UP0, UR6, UR12, 0x2 ;  /* 0x0000000c060c7291 */ /* 0x000fe4000f80103f */
[----:B------:R-:W-:Y:S01]  /*5010*/  UIADD3 UR5, UR9, UR5, URZ ;  /* 0x0000000509057290 */ /* 0x000fe2000fffe03f */
[----:B------:R1:W-:Y:S01]  /*5020*/  STS.128 [R0+0x3000], R48 ;  /* 0x0030003000007388 */ /* 0x0003e20000000c00 */
[----:B------:R-:W-:-:S02]  /*5030*/  ULEA UR14, UP1, UR8, UR14, 0x2 ;  /* 0x0000000e080e7291 */ /* 0x000fc4000f82103f */
[----:B------:R-:W-:Y:S01]  /*5040*/  ULEA.HI.X UR13, UR6, UR13, UR7, 0x2, UP0 ;  /* 0x0000000d060d7291 */ /* 0x000fe200080f1407 */
[----:B------:R1:W-:Y:S01]  /*5050*/  STS.128 [R0+0x3800], R52 ;  /* 0x0038003400007388 */ /* 0x0003e20000000c00 */
[----:B------:R-:W-:-:S03]  /*5060*/  ULEA.HI.X UR7, UR8, UR15, UR5, 0x2, UP1 ;  /* 0x0000000f08077291 */ /* 0x000fc600088f1405 */
        /* <DEDUP_REMOVED lines=14> */
[----:B--2---:R-:W-:Y:S06]  /*5150*/  BAR.SYNC.DEFER_BLOCKING 0x1, 0x100 ;  /* 0x0044000000007b1d */ /* 0x004fec0000010000 */
[----:B------:R-:W-:Y:S05]  /*5160*/  @P0 BRA `(.L_x_1439) ;  /* 0x0000000000300947 */ /* 0x000fea0003800000 */
[----:B------:R-:W-:Y:S01]  /*5170*/  PLOP3.LUT P0, PT, PT, PT, PT, 0x80, 0x0 ;  /* 0x000000000000781c */ /* 0x000fe20003f0f070 */
[----:B------:R-:W-:Y:S01]  /*5180*/  UMOV UR5, 0x1000 ;  /* 0x0000100000057882 */ /* 0x000fe20000000000 */
[----:B------:R-:W-:Y:S01]  /*5190*/  UMOV UR8, 0x0 ;  /* 0x0000000000087882 */ /* 0x000fe20000000000 */
[----:B------:R-:W-:Y:S01]  /*51a0*/  UMOV UR9, 0x14f00000 ;  /* 0x14f0000000097882 */ /* 0x000fe20000000000 */
[----:B------:R-:W-:-:S09]  /*51b0*/  UMOV UR6, UR14 ;  /* 0x0000000e00067c82 */ /* 0x000fd20008000000 */
.L_x_1440:
[----:B------:R-:W-:Y:S01]  /*51c0*/  @P0 ELECT P1, URZ, PT ;  /* 0x00000000003f082f */ /* 0x000fe20003820000 */
[----:B------:R2:W-:-:S12]  /*51d0*/  UBLKRED.G.S.ADD.F32.RN [UR6], [UR4], UR5, desc[UR8] ;  /* 0x00000806040073bb */ /* 0x0005d800080a1405 */
[----:B------:R-:W-:Y:S02]  /*51e0*/  @P1 PLOP3.LUT P0, PT, P1, PT, PT, 0x8, 0x0 ;  /* 0x000000000000181c */ /* 0x000fe40000f0e170 */
[----:B------:R-:W-:-:S11]  /*51f0*/  PLOP3.LUT P1, PT, PT, PT, PT, 0x8, 0x0 ;  /* 0x000000000000781c */ /* 0x000fd60003f2e170 */
[----:B--2---:R-:W-:Y:S05]  /*5200*/  @P0 BRA.U.ANY `(.L_x_1440) ;  /* 0xfffffffd00ec0947 */ /* 0x004fea000393ffff */
[----:B------:R0:W-:Y:S01]  /*5210*/  UTMACMDFLUSH ;  /* 0x00000000000079b7 */ /* 0x0001e20000000000 */
[----:B------:R-:W-:-:S04]  /*5220*/  DEPBAR.LE SB0, 0x0 ;  /* 0x000080000000791a */ /* 0x000fc80000000000 */
.L_x_1439:
[----:B------:R-:W-:Y:S05]  /*5230*/  BSYNC B0 ;  /* 0x0000000000007941 */ /* 0x000fea0003800000 */
.L_x_1438:
        /* <DEDUP_REMOVED lines=23> */
[----:B---3--:R-:W3:Y:S02]  /*53b0*/  FENCE.VIEW.ASYNC.S ;  /* 0x00000000000073c6 */ /* 0x008ee40000000000 */
[----:B---3--:R-:W-:Y:S06]  /*53c0*/  BAR.SYNC.DEFER_BLOCKING 0x1, 0x100 ;  /* 0x0044000000007b1d */ /* 0x008fec0000010000 */
[----:B------:R-:W-:Y:S05]  /*53d0*/  @P0 BRA `(.L_x_1417) ;  /* 0x0000002c00cc0947 */ /* 0x000fea0003800000 */
[----:B------:R-:W-:Y:S01]  /*53e0*/  PLOP3.LUT P0, PT, PT, PT, PT, 0x80, 0x0 ;  /* 0x000000000000781c */ /* 0x000fe20003f0f070 */
[----:B------:R-:W-:Y:S01]  /*53f0*/  UMOV UR5, 0x1000 ;  /* 0x0000100000057882 */ /* 0x000fe20000000000 */
[----:B------:R-:W-:Y:S01]  /*5400*/  UMOV UR8, 0x0 ;  /* 0x0000000000087882 */ /* 0x000fe20000000000 */
[----:B------:R-:W-:Y:S01]  /*5410*/  UMOV UR9, 0x14f00000 ;  /* 0x14f0000000097882 */ /* 0x000fe20000000000 */
[----:B------:R-:W-:Y:S01]  /*5420*/  UMOV UR6, UR12 ;  /* 0x0000000c00067c82 */ /* 0x000fe20008000000 */
[----:B------:R-:W-:-:S08]  /*5430*/  UMOV UR7, UR13 ;  /* 0x0000000d00077c82 */ /* 0x000fd00008000000 */
.L_x_1441:
[----:B------:R-:W-:Y:S01]  /*5440*/  @P0 ELECT P1, URZ, PT ;  /* 0x00000000003f082f */ /* 0x000fe20003820000 */
[----:B------:R3:W-:-:S12]  /*5450*/  UBLKRED.G.S.ADD.F32.RN [UR6], [UR4], UR5, desc[UR8] ;  /* 0x00000806040073bb */ /* 0x0007d800080a1405 */
[----:B------:R-:W-:Y:S02]  /*5460*/  @P1 PLOP3.LUT P0, PT, P1, PT, PT, 0x8, 0x0 ;  /* 0x000000000000181c */ /* 0x000fe40000f0e170 */
[----:B------:R-:W-:-:S11]  /*5470*/  PLOP3.LUT P1, PT, PT, PT, PT, 0x8, 0x0 ;  /* 0x000000000000781c */ /* 0x000fd60003f2e170 */
[----:B---3--:R-:W-:Y:S05]  /*5480*/  @P0 BRA.U.ANY `(.L_x_1441) ;  /* 0xfffffffd00ec0947 */ /* 0x008fea000393ffff */
[----:B------:R0:W-:Y:S01]  /*5490*/  UTMACMDFLUSH ;  /* 0x00000000000079b7 */ /* 0x0001e20000000000 */
[----:B------:R-:W-:-:S04]  /*54a0*/  DEPBAR.LE SB0, 0x0 ;  /* 0x000080000000791a */ /* 0x000fc80000000000 */
[----:B------:R-:W-:Y:S05]  /*54b0*/  BRA `(.L_x_1417) ;  /* 0x0000002c00947947 */ /* 0x000fea0003800000 */
.L_x_1415:
        /* <DEDUP_REMOVED lines=40> */
.L_x_1443:
[----:B------:R-:W-:Y:S02]  /*5740*/  UISETP.GT.AND UP0, UPT, UR8, UR5, UPT ;  /* 0x000000050800728c */ /* 0x000fe4000bf04270 */
[----:B------:R-:W-:Y:S02]  /*5750*/  USHF.R.S32.HI UR14, URZ, 0x1f, UR12 ;  /* 0x0000001f3f0e7899 */ /* 0x000fe4000801140c */
[----:B------:R-:W-:Y:S02]  /*5760*/  USHF.R.S32.HI UR4, URZ, 0x1f, UR13 ;  /* 0x0000001f3f047899 */ /* 0x000fe4000801140d */
[----:B------:R-:W-:-:S13]  /*5770*/  PLOP3.LUT P0, PT, PT, PT, UP0, 0x80, 0x0 ;  /* 0x000000000000781c */ /* 0x000fda0003f0f008 */
[----:B------:R-:W-:Y:S05]  /*5780*/  @!P0 BRA `(.L_x_1417) ;  /* 0x0000002800e08947 */ /* 0x000fea0003800000 */
[----:B------:R-:W-:Y:S01]  /*5790*/  ULDC.64 UR10, c[0x0][0x2d8] ;  /* 0x0000b600000a7ab9 */ /* 0x000fe20000000a00 */
[----:B------:R-:W-:Y:S01]  /*57a0*/  ELECT P0, URZ, PT ;  /* 0x00000000003f782f */ /* 0x000fe20003800000 */
[----:B------:R-:W-:Y:S02]  /*57b0*/  UIMAD UR9, UR4, UR10, URZ ;  /* 0x0000000a040972a4 */ /* 0x000fe4000f8e023f */
[----:B------:R-:W-:Y:S02]  /*57c0*/  UIADD3 UR4, -UR5, UR8, URZ ;  /* 0x0000000805047290 */ /* 0x000fe4000fffe13f */
[----:B------:R-:W-:Y:S02]  /*57d0*/  UIMAD.WIDE.U32 UR6, UR13, UR10, URZ ;  /* 0x0000000a0d0672a5 */ /* 0x000fe4000f8e003f */
[----:B------:R-:W-:Y:S02]  /*57e0*/  ULOP3.LUT UR4, UR4, 0x1, URZ, 0xc0, !UPT ;  /* 0x0000000104047892 */ /* 0x000fe4000f8ec03f */
[----:B------:R-:W-:-:S02]  /*57f0*/  UIMAD UR9, UR13, UR11, UR9 ;  /* 0x0000000b0d0972a4 */ /* 0x000fc4000f8e0209 */
[----:B------:R-:W-:Y:S01]  /*5800*/  UISETP.NE.U32.AND UP0, UPT, UR4, 0x1, UPT ;  /* 0x000000010400788c */ /* 0x000fe2000bf05070 */
[----:B------:R-:W-:Y:S01]  /*5810*/  ULDC.64 UR10, c[0x0][0x2e0] ;  /* 0x0000b800000a7ab9 */ /* 0x000fe20000000a00 */
[----:B------:R-:W-:Y:S02]  /*5820*/  UIADD3 UR7, UR7, UR9, URZ ;  /* 0x0000000907077290 */ /* 0x000fe4000fffe03f */
[----:B------:R-:W-:Y:S02]  /*5830*/  UIMAD UR9, UR14, UR10, URZ ;  /* 0x0000000a0e0972a4 */ /* 0x000fe4000f8e023f */
[----:B------:R-:W-:Y:S01]  /*5840*/  PLOP3.LUT P1, PT, PT, PT, UP0, 0x80, 0x0 ;  /* 0x000000000000781c */ /* 0x000fe20003f2f008 */
[----:B------:R-:W-:Y:S02]  /*5850*/  UIMAD.WIDE.U32 UR6, UR12, UR10, UR6 ;  /* 0x0000000a0c0672a5 */ /* 0x000fe4000f8e0006 */
[----:B------:R-:W-:-:S04]  /*5860*/  UIMAD UR9, UR12, UR11, UR9 ;  /* 0x0000000b0c0972a4 */ /* 0x000fc8000f8e0209 */
[----:B------:R-:W-:-:S06]  /*5870*/  UIADD3 UR9, UR7, UR9, URZ ;  /* 0x0000000907097290 */ /* 0x000fcc000fffe03f */
[----:B------:R-:W-:Y:S06]  /*5880*/  @P1 BRA `(.L_x_1444) ;  /* 0x0000000000bc1947 */ /* 0x000fec0003800000 */
        /* <DEDUP_REMOVED lines=18> */
.L_x_1446:
[----:B------:R-:W-:Y:S05]  /*59b0*/  BSYNC B0 ;  /* 0x0000000000007941 */ /* 0x000fea0003800000 */
.L_x_1445:
        /* <DEDUP_REMOVED lines=19> */
.L_x_1448:
[----:B------:R-:W-:Y:S05]  /*5af0*/  BSYNC B0 ;  /* 0x0000000000007941 */ /* 0x000fea0003800000 */
.L_x_1447:
[----:B------:R-:W-:Y:S06]  /*5b00*/  BAR.ARV 0xa, 0xa0 ;  /* 0x0282800000007b1d */ /* 0x000fec0000002000 */
[----:B------:R-:W-:Y:S04]  /*5b10*/  BSSY B0, `(.L_x_1449) ;  /* 0x0000003000007945 */ /* 0x000fe80003800000 */
[----:B------:R-:W-:Y:S05]  /*5b20*/  @!P0 BRA `(.L_x_1450) ;  /* 0x0000000000048947 */ /* 0x000fea0003800000 */
[----:B------:R-:W-:-:S04]  /*5b30*/  DEPBAR.LE SB0, 0x0 ;  /* 0x000080000000791a */ /* 0x000fc80000000000 */
.L_x_1450:
[----:B------:R-:W-:Y:S05]  /*5b40*/  BSYNC B0 ;  /* 0x0000000000007941 */ /* 0x000fea0003800000 */
.L_x_1449:
[----:B------:R-:W-:Y:S06]  /*5b50*/  BAR.ARV 0xb, 0xa0 ;  /* 0x02c2800000007b1d */ /* 0x000fec0000002000 */
[----:B------:R-:W-:Y:S01]  /*5b60*/  UIADD3 UR12, UR5, 0x1, URZ ;  /* 0x00000001050c7890 */ /* 0x000fe2000fffe03f */
[----:B------:R-:W-:Y:S11]  /*5b70*/  BRA `(.L_x_1451) ;  /* 0x0000000000047947 */ /* 0x000ff60003800000 */
.L_x_1444:
[----:B------:R-:W-:-:S05]  /*5b80*/  UMOV UR12, UR5 ;  /* 0x00000005000c7c82 */ /* 0x000fca0008000000 */
.L_x_1451:
        /* <DEDUP_REMOVED lines=17> */
.L_x_1464:
        /* <DEDUP_REMOVED lines=20> */
.L_x_1453:
[----:B------:R-:W-:Y:S05]  /*5de0*/  BSYNC B0 ;  /* 0x0000000000007941 */ /* 0x000fea0003800000 */
.L_x_1452:
        /* <DEDUP_REMOVED lines=13> */
.L_x_1455:
[----:B------:R-:W-:Y:S05]  /*5ec0*/  BSYNC B0 ;  /* 0x0000000000007941 */ /* 0x000fea0003800000 */
.L_x_1454:
[----:B------:R-:W-:Y:S06]  /*5ed0*/  BAR.ARV 0xa, 0xa0 ;  /* 0x0282800000007b1d */ /* 0x000fec0000002000 */
[----:B------:R-:W-:Y:S04]  /*5ee0*/  BSSY B0, `(.L_x_1456) ;  /* 0x0000003000007945 */ /* 0x000fe80003800000 */
[----:B------:R-:W-:Y:S05]  /*5ef0*/  @!P0 BRA `(.L_x_1457) ;  /* 0x0000000000048947 */ /* 0x000fea0003800000 */
[----:B------:R-:W-:-:S04]  /*5f00*/  DEPBAR.LE SB0, 0x0 ;  /* 0x000080000000791a */ /* 0x000fc80000000000 */
.L_x_1457:
[----:B------:R-:W-:Y:S05]  /*5f10*/  BSYNC B0 ;  /* 0x0000000000007941 */ /* 0x000fea0003800000 */
.L_x_1456:
        /* <DEDUP_REMOVED lines=13> */
.L_x_1459:
[----:B------:R-:W-:Y:S05]  /*5ff0*/  BSYNC B0 ;  /* 0x0000000000007941 */ /* 0x000fea0003800000 */
.L_x_1458:
        /* <DEDUP_REMOVED lines=13> */
.L_x_1461:
[----:B------:R-:W-:Y:S05]  /*60d0*/  BSYNC B0 ;  /* 0x0000000000007941 */ /* 0x000fea0003800000 */
.L_x_1460:
[----:B------:R-:W-:Y:S01]  /*60e0*/  UIADD3 UR12, UR12, 0x2, URZ ;  /* 0x000000020c0c7890 */ /* 0x000fe2000fffe03f */
[----:B------:R-:W-:Y:S06]  /*60f0*/  BAR.ARV 0xa, 0xa0 ;  /* 0x0282800000007b1d */ /* 0x000fec0000002000 */
[----:B------:R-:W-:Y:S01]  /*6100*/  UISETP.GE.AND UP0, UPT, UR12, UR8, UPT ;  /* 0x000000080c00728c */ /* 0x000fe2000bf06270 */
[----:B------:R-:W-:Y:S04]  /*6110*/  BSSY B0, `(.L_x_1462) ;  /* 0x0000003000007945 */ /* 0x000fe80003800000 */
[----:B------:R-:W-:Y:S06]  /*6120*/  @!P0 BRA `(.L_x_1463) ;  /* 0x0000000000048947 */ /* 0x000fec0003800000 */
[----:B------:R-:W-:-:S04]  /*6130*/  DEPBAR.LE SB0, 0x0 ;  /* 0x000080000000791a */ /* 0x000fc80000000000 */
.L_x_1463:
[----:B------:R-:W-:Y:S05]  /*6140*/  BSYNC B0 ;  /* 0x0000000000007941 */ /* 0x000fea0003800000 */
.L_x_1462:
[----:B------:R-:W-:Y:S06]  /*6150*/  BAR.ARV 0xb, 0xa0 ;  /* 0x02c2800000007b1d */ /* 0x000fec0000002000 */
[----:B------:R-:W-:Y:S01]  /*6160*/  PLOP3.LUT P1, PT, PT, PT, UP0, 0x80, 0x0 ;  /* 0x000000000000781c */ /* 0x000fe20003f2f008 */
[----:B------:R-:W-:Y:S02]  /*6170*/  UIADD3 UR20, UR20, 0x4000, URZ ;  /* 0x0000400014147890 */ /* 0x000fe4000fffe03f */
[----:B------:R-:W-:-:S10]  /*6180*/  UIADD3 UR4, UR4, 0x4000, URZ ;  /* 0x0000400004047890 */ /* 0x000fd4000fffe03f */
[----:B------:R-:W-:Y:S05]  /*6190*/  @!P1 BRA `(.L_x_1464) ;  /* 0xfffffff800c09947 */ /* 0x000fea000383ffff */
[----:B------:R-:W-:Y:S05]  /*61a0*/  BRA `(.L_x_1417) ;  /* 0x0000002000587947 */ /* 0x000fea0003800000 */
.L_x_1442:
        /* <DEDUP_REMOVED lines=33> */
.L_x_1466:
        /* <DEDUP_REMOVED lines=43> */
.L_x_1496:
        /* <DEDUP_REMOVED lines=15> */
.L_x_1469:
        /* <DEDUP_REMOVED lines=98> */
.L_x_1480:
[----:B--234-:R-:W-:-:S04]  /*6d80*/  SHF.L.U32 R21, R11, 0x1f, RZ ;  /* 0x0000001f0b157819 */ /* 0x01cfc800000006ff */
[----:B------:R-:W1:Y:S02]  /*6d90*/  SYNCS.PHASECHK.TRANS64.TRYWAIT P1, [R16+URZ+0x30840], R21 ;  /* 0x03084015100075a7 */ /* 0x000e64000802017f */
[----:B-1----:R-:W-:Y:S05]  /*6da0*/  @!P1 BRA `(.L_x_1472) ;  /* 0x0000001400d89947 */ /* 0x002fea0003800000 */
.L_x_1497:
[----:B------:R-:W-:Y:S05]  /*6db0*/  @P0 BRA `(.L_x_1473) ;  /* 0x0000000000140947 */ /* 0x000fea0003800000 */
[----:B------:R-:W-:Y:S01]  /*6dc0*/  ISETP.NE.AND P1, PT, R6, RZ, PT ;  /* 0x000000ff0600720c */ /* 0x000fe20003f25270 */
[----:B------:R-:W-:-:S04]  /*6dd0*/  IMAD.MOV.U32 R3, RZ, RZ, 0x4100 ;  /* 0x00004100ff037424 */ /* 0x000fc800078e00ff */
[----:B------:R3:W-:Y:S08]  /*6de0*/  SYNCS.ARRIVE.TRANS64 RZ, [R16+URZ+0x30830], R3 ;  /* 0x0308300310ff79a7 */ /* 0x0007f0000800003f */
[----:B------:R-:W-:Y:S05]  /*6df0*/  @!P1 BRA `(.L_x_1473) ;  /* 0x0000000000049947 */ /* 0x000fea0003800000 */
[----:B------:R-:W-:Y:S01]  /*6e00*/  BPT.TRAP 0x1 ;  /* 0x000000040000795c */ /* 0x000fe20000300000 */
.L_x_1473:
        /* <DEDUP_REMOVED lines=36> */
.L_x_1498:
[----:B------:R-:W-:Y:S05]  /*7050*/  @P0 BRA `(.L_x_1475) ;  /* 0x0000000000140947 */ /* 0x000fea0003800000 */
[----:B------:R-:W-:Y:S01]  /*7060*/  ISETP.NE.AND P1, PT, R6, RZ, PT ;  /* 0x000000ff0600720c */ /* 0x000fe20003f25270 */
[----:B------:R-:W-:-:S04]  /*7070*/  IMAD.MOV.U32 R2, RZ, RZ, 0x4100 ;  /* 0x00004100ff027424 */ /* 0x000fc800078e00ff */
[----:B------:R3:W-:Y:S08]  /*7080*/  SYNCS.ARRIVE.TRANS64 RZ, [R16+URZ+0x30818], R2 ;  /* 0x0308180210ff79a7 */ /* 0x0007f0000800003f */
[----:B------:R-:W-:Y:S05]  /*7090*/  @!P1 BRA `(.L_x_1475) ;  /* 0x0000000000049947 */ /* 0x000fea0003800000 */
[----:B------:R-:W-:Y:S01]  /*70a0*/  BPT.TRAP 0x1 ;  /* 0x000000040000795c */ /* 0x000fe20000300000 */
.L_x_1475:
        /* <DEDUP_REMOVED lines=36> */
.L_x_1499:
[----:B------:R-:W-:Y:S05]  /*72f0*/  @P0 BRA `(.L_x_1477) ;  /* 0x0000000000140947 */ /* 0x000fea0003800000 */
[----:B------:R-:W-:Y:S01]  /*7300*/  ISETP.NE.AND P1, PT, R6, RZ, PT ;  /* 0x000000ff0600720c */ /* 0x000fe20003f25270 */
[----:B-123--:R-:W-:-:S04]  /*7310*/  IMAD.MOV.U32 R21, RZ, RZ, 0x4100 ;  /* 0x00004100ff157424 */ /* 0x00efc800078e00ff */
[----:B------:R4:W-:Y:S08]  /*7320*/  SYNCS.ARRIVE.TRANS64 RZ, [R16+URZ+0x30838], R21 ;  /* 0x0308381510ff79a7 */ /* 0x0009f0000800003f */
[----:B------:R-:W-:Y:S05]  /*7330*/  @!P1 BRA `(.L_x_1477) ;  /* 0x0000000000049947 */ /* 0x000fea0003800000 */
[----:B------:R-:W-:Y:S01]  /*7340*/  BPT.TRAP 0x1 ;  /* 0x000000040000795c */ /* 0x000fe20000300000 */
.L_x_1477:
        /* <DEDUP_REMOVED lines=31> */
.L_x_1501:
[----:B------:R-:W-:Y:S05]  /*7540*/  @P0 BRA `(.L_x_1479) ;  /* 0x0000000000140947 */ /* 0x000fea0003800000 */
[----:B------:R-:W-:Y:S01]  /*7550*/  ISETP.NE.AND P1, PT, R6, RZ, PT ;  /* 0x000000ff0600720c */ /* 0x000fe20003f25270 */
[----:B------:R-:W-:-:S04]  /*7560*/  IMAD.MOV.U32 R5, RZ, RZ, 0x4100 ;  /* 0x00004100ff057424 */ /* 0x000fc800078e00ff */
[----:B------:R1:W-:Y:S08]  /*7570*/  SYNCS.ARRIVE.TRANS64 RZ, [R16+URZ+0x30810], R5 ;  /* 0x0308100510ff79a7 */ /* 0x0003f0000800003f */
[----:B------:R-:W-:Y:S05]  /*7580*/  @!P1 BRA `(.L_x_1479) ;  /* 0x0000000000049947 */ /* 0x000fea0003800000 */
[----:B------:R-:W-:Y:S01]  /*7590*/  BPT.TRAP 0x1 ;  /* 0x000000040000795c */ /* 0x000fe20000300000 */
.L_x_1479:
        /* <DEDUP_REMOVED lines=37> */
.L_x_1471:
[----:B------:R-:W3:Y:S02]  /*77f0*/  LDL.LU R4, [R1+0x4] ;  /* 0x0000040001047983 */ /* 0x000ee40000300800 */
[----:B---3--:R-:W-:Y:S02]  /*7800*/  ISETP.NE.AND P1, PT, R4, RZ, PT ;  /* 0x000000ff0400720c */ /* 0x008fe40003f25270 */
[----:B------:R1:W5:Y:S11]  /*7810*/  LDL R4, [R1] ;  /* 0x0000000001047983 */ /* 0x0003760000100800 */
[----:B-1----:R-:W-:Y:S05]  /*7820*/  @!P1 BRA `(.L_x_1470) ;  /* 0x0000000400489947 */ /* 0x002fea0003800000 */
[----:B------:R-:W-:-:S04]  /*7830*/  SHF.L.U32 R13, R11, 0x1f, RZ ;  /* 0x0000001f0b0d7819 */ /* 0x000fc800000006ff */
[----:B------:R-:W1:Y:S02]  /*7840*/  SYNCS.PHASECHK.TRANS64.TRYWAIT P1, [R16+URZ+0x30840], R13 ;  /* 0x0308400d100075a7 */ /* 0x000e64000802017f */
[----:B-1----:R-:W-:Y:S05]  /*7850*/  @!P1 BRA `(.L_x_1481) ;  /* 0x0000000c00809947 */ /* 0x002fea0003800000 */
.L_x_1502:
[----:B------:R-:W-:Y:S05]  /*7860*/  @P0 BRA `(.L_x_1482) ;  /* 0x0000000000140947 */ /* 0x000fea0003800000 */
[----:B------:R-:W-:Y:S01]  /*7870*/  ISETP.NE.AND P1, PT, R6, RZ, PT ;  /* 0x000000ff0600720c */ /* 0x000fe20003f25270 */
[----:B--2---:R-:W-:-:S04]  /*7880*/  IMAD.MOV.U32 R5, RZ, RZ, 0x4100 ;  /* 0x00004100ff057424 */ /* 0x004fc800078e00ff */
[----:B------:R3:W-:Y:S08]  /*7890*/  SYNCS.ARRIVE.TRANS64 RZ, [R16+URZ+0x30830], R5 ;  /* 0x0308300510ff79a7 */ /* 0x0007f0000800003f */
[----:B------:R-:W-:Y:S05]  /*78a0*/  @!P1 BRA `(.L_x_1482) ;  /* 0x0000000000049947 */ /* 0x000fea0003800000 */
[----:B------:R-:W-:Y:S01]  /*78b0*/  BPT.TRAP 0x1 ;  /* 0x000000040000795c */ /* 0x000fe20000300000 */
.L_x_1482:
        /* <DEDUP_REMOVED lines=33> */
.L_x_1503:
[----:B------:R-:W-:Y:S05]  /*7ad0*/  @P0 BRA `(.L_x_1484) ;  /* 0x0000000000140947 */ /* 0x000fea0003800000 */
[----:B------:R-:W-:Y:S01]  /*7ae0*/  ISETP.NE.AND P0, PT, R6, RZ, PT ;  /* 0x000000ff0600720c */ /* 0x000fe20003f05270 */
[----:B------:R-:W-:-:S04]  /*7af0*/  IMAD.MOV.U32 R5, RZ, RZ, 0x4100 ;  /* 0x00004100ff057424 */ /* 0x000fc800078e00ff */
[----:B------:R3:W-:Y:S08]  /*7b00*/  SYNCS.ARRIVE.TRANS64 RZ, [R16+URZ+0x30818], R5 ;  /* 0x0308180510ff79a7 */ /* 0x0007f0000800003f */
[----:B------:R-:W-:Y:S05]  /*7b10*/  @!P0 BRA `(.L_x_1484) ;  /* 0x0000000000048947 */ /* 0x000fea0003800000 */
[----:B------:R-:W-:Y:S01]  /*7b20*/  BPT.TRAP 0x1 ;  /* 0x000000040000795c */ /* 0x000fe20000300000 */
.L_x_1484:
        /* <DEDUP_REMOVED lines=34> */
.L_x_1470:
[----:B------:R-:W3:Y:S01]  /*7d50*/  S2R R0, SR_TID.X ;  /* 0x0000000000007919 */ /* 0x000ee20000002100 */
[----:B------:R-:W-:Y:S01]  /*7d60*/  IMAD R3, R19, 0x8, R16 ;  /* 0x0000000813037824 */ /* 0x000fe200078e0210 */
[----:B---3--:R-:W-:Y:S02]  /*7d70*/  LOP3.LUT R2, R0, 0x7f, RZ, 0xc0, !PT ;  /* 0x0000007f00027812 */ /* 0x008fe400078ec0ff */
[----:B------:R-:W-:Y:S02]  /*7d80*/  SHF.L.U32 R0, R11, 0x1f, RZ ;  /* 0x0000001f0b007819 */ /* 0x000fe400000006ff */
[----:B------:R-:W-:Y:S02]  /*7d90*/  ISETP.NE.AND P1, PT, R2, RZ, PT ;  /* 0x000000ff0200720c */ /* 0x000fe40003f25270 */
[----:B------:R-:W3:Y:S02]  /*7da0*/  SYNCS.PHASECHK.TRANS64.TRYWAIT P0, [R3+URZ+0x30840], R0 ;  /* 0x03084000030075a7 */ /* 0x000ee4000800017f */
[----:B---3--:R-:W-:Y:S09]  /*7db0*/  @!P0 BRA `(.L_x_1485) ;  /* 0x0000000800508947 */ /* 0x008ff20003800000 */
.L_x_1504:
[----:B------:R-:W-:Y:S05]  /*7dc0*/  @P1 BRA `(.L_x_1486) ;  /* 0x0000000000181947 */ /* 0x000fea0003800000 */
[----:B------:R-:W1:Y:S01]  /*7dd0*/  S2R R2, SR_TID.X ;  /* 0x0000000000027919 */ /* 0x000e620000002100 */
[----:B---3--:R-:W-:-:S04]  /*7de0*/  IMAD.MOV.U32 R0, RZ, RZ, 0x4100 ;  /* 0x00004100ff007424 */ /* 0x008fc800078e00ff */
[----:B------:R3:W-:Y:S01]  /*7df0*/  SYNCS.ARRIVE.TRANS64 RZ, [R3+URZ+0x30830], R0 ;  /* 0x0308300003ff79a7 */ /* 0x0007e2000800003f */
[----:B-1----:R-:W-:-:S13]  /*7e00*/  LOP3.LUT P0, RZ, R2, 0x1f, RZ, 0xc0, !PT ;  /* 0x0000001f02ff7812 */ /* 0x002fda000780c0ff */
[----:B---3--:R-:W-:Y:S05]  /*7e10*/  @!P0 BRA `(.L_x_1486) ;  /* 0x0000000000048947 */ /* 0x008fea0003800000 */
[----:B------:R-:W-:Y:S01]  /*7e20*/  BPT.TRAP 0x1 ;  /* 0x000000040000795c */ /* 0x000fe20000300000 */
.L_x_1486:
        /* <DEDUP_REMOVED lines=40> */
.L_x_1467:
[----:B------:R-:W-:Y:S05]  /*80b0*/  BSYNC B0 ;  /* 0x0000000000007941 */ /* 0x000fea0003800000 */
.L_x_1465:
[----:B------:R-:W-:-:S03]  /*80c0*/  UMOV UR7, 0xffffffff ;  /* 0xffffffff00077882 */ /* 0x000fc60000000000 */
[----:B------:R-:W-:Y:S05]  /*80d0*/  BRA.DIV UR7, `(.L_x_1487) ;  /* 0x00000006079c7947 */ /* 0x000fea000b800000 */
[----:B------:R-:W-:-:S13]  /*80e0*/  ELECT P6, URZ, PT ;  /* 0x00000000003f782f */ /* 0x000fda00038c0000 */
.L_x_1507:
[----:B------:R-:W-:Y:S05]  /*80f0*/  @!P6 BRA `(.L_x_1417) ;  /* 0x000000000084e947 */ /* 0x000fea0003800000 */
[----:B------:R-:W-:-:S06]  /*8100*/  ULOP3.LUT UR7, UR38, 0x2, URZ, 0xfc, !UPT ;  /* 0x0000000226077892 */ /* 0x000fcc000f8efc3f */
[----:B------:R-:W-:-:S05]  /*8110*/  IMAD.U32 R2, RZ, RZ, UR7 ;  /* 0x00000007ff027e24 */ /* 0x000fca000f8e00ff */
[----:B------:R-:W-:-:S13]  /*8120*/  ISETP.NE.AND P2, PT, R2, 0x3, PT ;  /* 0x000000030200780c */ /* 0x000fda0003f45270 */
[----:B------:R-:W-:Y:S05]  /*8130*/  @!P2 BRA `(.L_x_1488) ;  /* 0x000000000004a947 */ /* 0x000fea0003800000 */
[----:B------:R-:W-:Y:S01]  /*8140*/  BPT.TRAP 0x1 ;  /* 0x000000040000795c */ /* 0x000fe20000300000 */
.L_x_1488:
        /* <DEDUP_REMOVED lines=15> */
.L_x_1508:
[----:B------:R-:W2:Y:S02]  /*8240*/  SYNCS.PHASECHK.TRANS64.TRYWAIT P0, [R3+URZ], R2 ;  /* 0x00000002030075a7 */ /* 0x000ea4000800017f */
[----:B--2---:R-:W-:Y:S05]  /*8250*/  @!P0 BRA `(.L_x_1490) ;  /* 0x0000000400708947 */ /* 0x004fea0003800000 */
.L_x_1509:
[----:B------:R-:W-:Y:S05]  /*8260*/  @!P2 BRA `(.L_x_1491) ;  /* 0x000000000004a947 */ /* 0x000fea0003800000 */
[----:B------:R-:W-:Y:S01]  /*8270*/  BPT.TRAP 0x1 ;  /* 0x000000040000795c */ /* 0x000fe20000300000 */
.L_x_1491:
[----:B--2---:R-:W-:-:S04]  /*8280*/  VIADD R3, R7, 0x30840 ;  /* 0x0003084007037836 */ /* 0x004fc80000000000 */
[----:B------:R-:W-:-:S04]  /*8290*/  IMAD R0, R0, 0x8, R3 ;  /* 0x0000000800007824 */ /* 0x000fc800078e0203 */
[----:B------:R-:W2:Y:S02]  /*82a0*/  SYNCS.PHASECHK.TRANS64.TRYWAIT P0, [R0+URZ], R5 ;  /* 0x00000005000075a7 */ /* 0x000ea4000800017f */
[----:B--2---:R-:W-:Y:S05]  /*82b0*/  @!P0 BRA `(.L_x_1492) ;  /* 0x00000004006c8947 */ /* 0x004fea0003800000 */
.L_x_1510:
[----:B------:R-:W-:-:S07]  /*82c0*/  IMAD R3, R4, 0x8, R3 ;  /* 0x0000000804037824 */ /* 0x000fce00078e0203 */
.L_x_1493:
[----:B---3--:R3:W4:Y:S02]  /*82d0*/  SYNCS.PHASECHK.TRANS64.TRYWAIT P0, [R3+URZ], R2 ;  /* 0x00000002030075a7 */ /* 0x008724000800017f */
[----:B----4-:R-:W-:Y:S05]  /*82e0*/  @!P0 NANOSLEEP.SYNCS 0x989680 ;  /* 0x009896800000895d */ /* 0x010fea0003900000 */
[----:B------:R-:W4:Y:S02]  /*82f0*/  @!P0 SYNCS.PHASECHK.TRANS64 P0, [R3+URZ], R2 ;  /* 0x00000002030085a7 */ /* 0x000f24000800007f */
[----:B----4-:R-:W-:Y:S05]  /*8300*/  @!P0 BRA `(.L_x_1493) ;  /* 0xfffffffc00f08947 */ /* 0x010fea000383ffff */
.L_x_1417:
[----:B------:R-:W-:Y:S05]  /*8310*/  BSYNC B6 ;  /* 0x0000000000067941 */ /* 0x000fea0003800000 */
.L_x_1414:
[----:B------:R-:W-:Y:S05]  /*8320*/  EXIT ;  /* 0x000000000000794d */ /* 0x000fea0003800000 */
.L_x_1424:
[----:B------:R-:W-:Y:S02]  /*8330*/  IMAD.MOV.U32 R12, RZ, RZ, RZ ;  /* 0x000000ffff0c7224 */ /* 0x000fe400078e00ff */
[----:B------:R-:W-:Y:S02]  /*8340*/  IMAD.MOV.U32 R11, RZ, RZ, 0x1f ;  /* 0x0000001fff0b7424 */ /* 0x000fe400078e00ff */
[----:B------:R-:W-:-:S07]  /*8350*/  IMAD.MOV.U32 R15, RZ, RZ, -0x1 ;  /* 0xffffffffff0f7424 */ /* 0x000fce00078e00ff */
[----:B------:R-:W-:Y:S05]  /*8360*/  WARPSYNC.COLLECTIVE R15, `(.L_x_1494) ;  /* 0x000000000f087348 */ /* 0x000fea0003c00000 */
[----:B------:R1:W2:Y:S02]  /*8370*/  SHFL.IDX P6, R14, R13, R12, R11 ;  /* 0x0000000c0d0e7389 */ /* 0x0002a400000c000b */
[----:B-12---:R-:W-:Y:S01]  /*8380*/  ENDCOLLECTIVE ;  /* 0x000000000000791b */ /* 0x006fe20003800000 */
.L_x_1494:
[----:B------:R-:W-:Y:S05]  /*8390*/  BRA `(.L_x_1495) ;  /* 0xffffff8c007c7947 */ /* 0x000fea000383ffff */
.L_x_1426:
        /* <DEDUP_REMOVED lines=8> */
.L_x_1430:
[----:B---3--:R3:W4:Y:S02]  /*8420*/  SYNCS.PHASECHK.TRANS64.TRYWAIT P0, [R0+URZ+0x30810], R191 ;  /* 0x030810bf000075a7 */ /* 0x008724000800017f */
[----:B----4-:R-:W-:Y:S05]  /*8430*/  @!P0 NANOSLEEP.SYNCS 0x989680 ;  /* 0x009896800000895d */ /* 0x010fea0003900000 */
[----:B------:R-:W4:Y:S02]  /*8440*/  @!P0 SYNCS.PHASECHK.TRANS64 P0, [R0+URZ+0x30810], R191 ;  /* 0x030810bf000085a7 */ /* 0x000f24000800007f */
[----:B----4-:R-:W-:Y:S05]  /*8450*/  @!P0 BRA `(.L_x_1430) ;  /* 0xfffffffc00f08947 */ /* 0x010fea000383ffff */
[----:B------:R-:W-:Y:S05]  /*8460*/  BRA `(.L_x_1429) ;  /* 0xffffff94006c7947 */ /* 0x000fea000383ffff */
.L_x_1434:
[----:B--2---:R2:W1:Y:S02]  /*8470*/  SYNCS.PHASECHK.TRANS64.TRYWAIT P0, [R0+URZ+0x30830], R191 ;  /* 0x030830bf000075a7 */ /* 0x004464000800017f */
[----:B-1----:R-:W-:Y:S05]  /*8480*/  @!P0 NANOSLEEP.SYNCS 0x989680 ;  /* 0x009896800000895d */ /* 0x002fea0003900000 */
[----:B------:R-:W1:Y:S02]  /*8490*/  @!P0 SYNCS.PHASECHK.TRANS64 P0, [R0+URZ+0x30830], R191 ;  /* 0x030830bf000085a7 */ /* 0x000e64000800007f */
[----:B-1----:R-:W-:Y:S05]  /*84a0*/  @!P0 BRA `(.L_x_1434) ;  /* 0xfffffffc00f08947 */ /* 0x002fea000383ffff */
[----:B------:R-:W-:Y:S05]  /*84b0*/  BRA `(.L_x_1433) ;  /* 0xffffff9c00847947 */ /* 0x000fea000383ffff */
.L_x_1468:
[----:B-1----:R1:W2:Y:S02]  /*84c0*/  SYNCS.PHASECHK.TRANS64.TRYWAIT P0, [R16+URZ+0x30820], R3 ;  /* 0x03082003100075a7 */ /* 0x0022a4000800017f */
[----:B--2---:R-:W-:Y:S05]  /*84d0*/  @!P0 NANOSLEEP.SYNCS 0x989680 ;  /* 0x009896800000895d */ /* 0x004fea0003900000 */
[----:B------:R-:W2:Y:S02]  /*84e0*/  @!P0 SYNCS.PHASECHK.TRANS64 P0, [R16+URZ+0x30820], R3 ;  /* 0x03082003100085a7 */ /* 0x000ea4000800007f */
[----:B--2---:R-:W-:Y:S05]  /*84f0*/  @!P0 BRA `(.L_x_1468) ;  /* 0xfffffffc00f08947 */ /* 0x004fea000383ffff */
[----:B------:R-:W-:Y:S05]  /*8500*/  BRA `(.L_x_1496) ;  /* 0xffffffe000587947 */ /* 0x000fea000383ffff */
.L_x_1472:
[----:B-1----:R1:W3:Y:S02]  /*8510*/  SYNCS.PHASECHK.TRANS64.TRYWAIT P1, [R16+URZ+0x30840], R21 ;  /* 0x03084015100075a7 */ /* 0x0022e4000802017f */
[----:B---3--:R-:W-:Y:S05]  /*8520*/  @!P1 NANOSLEEP.SYNCS 0x989680 ;  /* 0x009896800000995d */ /* 0x008fea0003900000 */
[----:B------:R-:W3:Y:S02]  /*8530*/  @!P1 SYNCS.PHASECHK.TRANS64 P1, [R16+URZ+0x30840], R21 ;  /* 0x03084015100095a7 */ /* 0x000ee4000802007f */
[----:B---3--:R-:W-:Y:S05]  /*8540*/  @!P1 BRA `(.L_x_1472) ;  /* 0xfffffffc00f09947 */ /* 0x008fea000383ffff */
[----:B------:R-:W-:Y:S05]  /*8550*/  BRA `(.L_x_1497) ;  /* 0xffffffe800147947 */ /* 0x000fea000383ffff */
.L_x_1474:
[----:B--2---:R2:W3:Y:S02]  /*8560*/  SYNCS.PHASECHK.TRANS64.TRYWAIT P1, [R16+URZ+0x30828], R21 ;  /* 0x03082815100075a7 */ /* 0x0044e4000802017f */
[----:B---3--:R-:W-:Y:S05]  /*8570*/  @!P1 NANOSLEEP.SYNCS 0x989680 ;  /* 0x009896800000995d */ /* 0x008fea0003900000 */
[----:B------:R-:W3:Y:S02]  /*8580*/  @!P1 SYNCS.PHASECHK.TRANS64 P1, [R16+URZ+0x30828], R21 ;  /* 0x03082815100095a7 */ /* 0x000ee4000802007f */
[----:B---3--:R-:W-:Y:S05]  /*8590*/  @!P1 BRA `(.L_x_1474) ;  /* 0xfffffffc00f09947 */ /* 0x008fea000383ffff */
[----:B------:R-:W-:Y:S05]  /*85a0*/  BRA `(.L_x_1498) ;  /* 0xffffffe800a87947 */ /* 0x000fea000383ffff */
.L_x_1476:
[----:B---3--:R3:W4:Y:S02]  /*85b0*/  SYNCS.PHASECHK.TRANS64.TRYWAIT P1, [R16+URZ+0x30848], R21 ;  /* 0x03084815100075a7 */ /* 0x008724000802017f */
[----:B----4-:R-:W-:Y:S05]  /*85c0*/  @!P1 NANOSLEEP.SYNCS 0x989680 ;  /* 0x009896800000995d */ /* 0x010fea0003900000 */
[----:B------:R-:W4:Y:S02]  /*85d0*/  @!P1 SYNCS.PHASECHK.TRANS64 P1, [R16+URZ+0x30848], R21 ;  /* 0x03084815100095a7 */ /* 0x000f24000802007f */
[----:B----4-:R-:W-:Y:S05]  /*85e0*/  @!P1 BRA `(.L_x_1476) ;  /* 0xfffffffc00f09947 */ /* 0x010fea000383ffff */
[----:B------:R-:W-:Y:S05]  /*85f0*/  BRA `(.L_x_1499) ;  /* 0xffffffec003c7947 */ /* 0x000fea000383ffff */
.L_x_1478:
[----:B------:R-:W-:-:S07]  /*8600*/  SHF.L.U32 R5, R11, 0x1f, RZ ;  /* 0x0000001f0b057819 */ /* 0x000fce00000006ff */
.L_x_1500:
[----:B------:R1:W1:Y:S02]  /*8610*/  SYNCS.PHASECHK.TRANS64.TRYWAIT P1, [R16+URZ+0x30820], R5 ;  /* 0x03082005100075a7 */ /* 0x000264000802017f */
[----:B-1----:R-:W-:Y:S05]  /*8620*/  @!P1 NANOSLEEP.SYNCS 0x989680 ;  /* 0x009896800000995d */ /* 0x002fea0003900000 */
[----:B------:R-:W1:Y:S02]  /*8630*/  @!P1 SYNCS.PHASECHK.TRANS64 P1, [R16+URZ+0x30820], R5 ;  /* 0x03082005100095a7 */ /* 0x000e64000802007f */
[----:B-1----:R-:W-:Y:S05]  /*8640*/  @!P1 BRA `(.L_x_1500) ;  /* 0xfffffffc00f09947 */ /* 0x002fea000383ffff */
[----:B------:R-:W-:Y:S05]  /*8650*/  BRA `(.L_x_1501) ;  /* 0xffffffec00b87947 */ /* 0x000fea000383ffff */
.L_x_1481:
[----:B-1----:R1:W3:Y:S02]  /*8660*/  SYNCS.PHASECHK.TRANS64.TRYWAIT P1, [R16+URZ+0x30840], R13 ;  /* 0x0308400d100075a7 */ /* 0x0022e4000802017f */
[----:B---3--:R-:W-:Y:S05]  /*8670*/  @!P1 NANOSLEEP.SYNCS 0x989680 ;  /* 0x009896800000995d */ /* 0x008fea0003900000 */
[----:B------:R-:W3:Y:S02]  /*8680*/  @!P1 SYNCS.PHASECHK.TRANS64 P1, [R16+URZ+0x30840], R13 ;  /* 0x0308400d100095a7 */ /* 0x000ee4000802007f */
[----:B---3--:R-:W-:Y:S05]  /*8690*/  @!P1 BRA `(.L_x_1481) ;  /* 0xfffffffc00f09947 */ /* 0x008fea000383ffff */
[----:B------:R-:W-:Y:S05]  /*86a0*/  BRA `(.L_x_1502) ;  /* 0xfffffff0006c7947 */ /* 0x000fea000383ffff */
.L_x_1483:
[----:B--2---:R2:W3:Y:S02]  /*86b0*/  SYNCS.PHASECHK.TRANS64.TRYWAIT P1, [R16+URZ+0x30828], R13 ;  /* 0x0308280d100075a7 */ /* 0x0044e4000802017f */
[----:B---3--:R-:W-:Y:S05]  /*86c0*/  @!P1 NANOSLEEP.SYNCS 0x989680 ;  /* 0x009896800000995d */ /* 0x008fea0003900000 */
[----:B------:R-:W3:Y:S02]  /*86d0*/  @!P1 SYNCS.PHASECHK.TRANS64 P1, [R16+URZ+0x30828], R13 ;  /* 0x0308280d100095a7 */ /* 0x000ee4000802007f */
[----:B---3--:R-:W-:Y:S05]  /*86e0*/  @!P1 BRA `(.L_x_1483) ;  /* 0xfffffffc00f09947 */ /* 0x008fea000383ffff */
[----:B------:R-:W-:Y:S05]  /*86f0*/  BRA `(.L_x_1503) ;  /* 0xfffffff000f47947 */ /* 0x000fea000383ffff */
.L_x_1485:
[----:B---3--:R3:W1:Y:S02]  /*8700*/  SYNCS.PHASECHK.TRANS64.TRYWAIT P0, [R3+URZ+0x30840], R0 ;  /* 0x03084000030075a7 */ /* 0x008664000800017f */
[----:B-1----:R-:W-:Y:S05]  /*8710*/  @!P0 NANOSLEEP.SYNCS 0x989680 ;  /* 0x009896800000895d */ /* 0x002fea0003900000 */
[----:B------:R-:W1:Y:S02]  /*8720*/  @!P0 SYNCS.PHASECHK.TRANS64 P0, [R3+URZ+0x30840], R0 ;  /* 0x03084000030085a7 */ /* 0x000e64000800007f */
[----:B-1----:R-:W-:Y:S05]  /*8730*/  @!P0 BRA `(.L_x_1485) ;  /* 0xfffffffc00f08947 */ /* 0x002fea000383ffff */
[----:B------:R-:W-:Y:S05]  /*8740*/  BRA `(.L_x_1504) ;  /* 0xfffffff4009c7947 */ /* 0x000fea000383ffff */
.L_x_1487:
[----:B------:R-:W-:Y:S01]  /*8750*/  BSSY B0, `(.L_x_1505) ;  /* 0x0000006000007945 */ /* 0x000fe20003800000 */
[----:B------:R-:W-:-:S07]  /*8760*/  IMAD.MOV.U32 R15, RZ, RZ, -0x1 ;  /* 0xffffffffff0f7424 */ /* 0x000fce00078e00ff */
[----:B------:R-:W-:Y:S05]  /*8770*/  WARPSYNC.COLLECTIVE R15, `(.L_x_1506) ;  /* 0x000000000f0c7348 */ /* 0x000fea0003c00000 */
[----:B------:R-:W-:Y:S02]  /*8780*/  ELECT P6, UR62, PT ;  /* 0x00000000003e782f */ /* 0x000fe400038c0000 */
[----:B------:R-:W-:Y:S01]  /*8790*/  MOV R14, UR62 ;  /* 0x0000003e000e7c02 */ /* 0x000fe20008000f00 */
[----:B------:R-:W-:Y:S10]  /*87a0*/  ENDCOLLECTIVE ;  /* 0x000000000000791b */ /* 0x000ff40003800000 */
.L_x_1506:
[----:B------:R-:W-:Y:S05]  /*87b0*/  BSYNC B0 ;  /* 0x0000000000007941 */ /* 0x000fea0003800000 */
.L_x_1505:
[----:B------:R-:W-:Y:S05]  /*87c0*/  BRA `(.L_x_1507) ;  /* 0xfffffff800487947 */ /* 0x000fea000383ffff */
.L_x_1489:
[----:B-1----:R1:W2:Y:S02]  /*87d0*/  SYNCS.PHASECHK.TRANS64.TRYWAIT P0, [R6+URZ], R5 ;  /* 0x00000005060075a7 */ /* 0x0022a4000800017f */
[----:B--2---:R-:W-:Y:S05]  /*87e0*/  @!P0 NANOSLEEP.SYNCS 0x989680 ;  /* 0x009896800000895d */ /* 0x004fea0003900000 */
[----:B------:R-:W2:Y:S02]  /*87f0*/  @!P0 SYNCS.PHASECHK.TRANS64 P0, [R6+URZ], R5 ;  /* 0x00000005060085a7 */ /* 0x000ea4000800007f */
[----:B--2---:R-:W-:Y:S05]  /*8800*/  @!P0 BRA `(.L_x_1489) ;  /* 0xfffffffc00f08947 */ /* 0x004fea000383ffff */
[----:B------:R-:W-:Y:S05]  /*8810*/  BRA `(.L_x_1508) ;  /* 0xfffffff800887947 */ /* 0x000fea000383ffff */
.L_x_1490:
[----:B--2---:R2:W3:Y:S02]  /*8820*/  SYNCS.PHASECHK.TRANS64.TRYWAIT P0, [R3+URZ], R2 ;  /* 0x00000002030075a7 */ /* 0x0044e4000800017f */
[----:B---3--:R-:W-:Y:S05]  /*8830*/  @!P0 NANOSLEEP.SYNCS 0x989680 ;  /* 0x009896800000895d */ /* 0x008fea0003900000 */
[----:B------:R-:W3:Y:S02]  /*8840*/  @!P0 SYNCS.PHASECHK.TRANS64 P0, [R3+URZ], R2 ;  /* 0x00000002030085a7 */ /* 0x000ee4000800007f */
[----:B---3--:R-:W-:Y:S05]  /*8850*/  @!P0 BRA `(.L_x_1490) ;  /* 0xfffffffc00f08947 */ /* 0x008fea000383ffff */
[----:B------:R-:W-:Y:S05]  /*8860*/  BRA `(.L_x_1509) ;  /* 0xfffffff8007c7947 */ /* 0x000fea000383ffff */
.L_x_1492:
[----:B--2---:R2:W3:Y:S02]  /*8870*/  SYNCS.PHASECHK.TRANS64.TRYWAIT P0, [R0+URZ], R5 ;  /* 0x00000005000075a7 */ /* 0x0044e4000800017f */
[----:B---3--:R-:W-:Y:S05]  /*8880*/  @!P0 NANOSLEEP.SYNCS 0x989680 ;  /* 0x009896800000895d */ /* 0x008fea0003900000 */
[----:B------:R-:W3:Y:S02]  /*8890*/  @!P0 SYNCS.PHASECHK.TRANS64 P0, [R0+URZ], R5 ;  /* 0x00000005000085a7 */ /* 0x000ee4000800007f */
[----:B---3--:R-:W-:Y:S05]  /*88a0*/  @!P0 BRA `(.L_x_1492) ;  /* 0xfffffffc00f08947 */ /* 0x008fea000383ffff */
[----:B------:R-:W-:Y:S05]  /*88b0*/  BRA `(.L_x_1510) ;  /* 0xfffffff800807947 */ /* 0x000fea000383ffff */
.L_x_1511:
        /* <DEDUP_REMOVED lines=12> */
.L_x_7300:


//--------------------- .text._ZN7cutlass13device_kernelIN5flash11enable_sm90INS1_16FlashAttnBwdSm90INS1_25CollectiveMainloopBwdSm90ILi2ELi2ELi2EN4cute5tupleIJNS5_1CILi1EEES8_S8_EEENS6_IJNS7_ILi64EEENS7_ILi128EEESB_EEENS_6half_tEfNS_4arch4Sm90ELb0ELb1ELb1ELb0ELb1ELb1ELb0ELb0ELi2ELi1ELi2ELi1ELb0EEENS1_24CollectiveEpilogueBwdGQAISC_fSF_Li256ELb0ELb1EEENS1_19SingleTileSchedulerILb0ELb0ELb0ELi128EEEEEEEEEvNT_6ParamsE --------------------------
	.section	.text._ZN7cutlass13device_kernelIN5flash11enable_sm90INS1_16FlashAttnBwdSm90INS1_25CollectiveMainloopBwdSm90ILi2ELi2ELi2EN4cute5tupleIJNS5_1CILi1EEES8_S8_EEENS6_IJNS7_ILi64EEENS7_ILi128EEESB_EEENS_6half_tEfNS_4arch4Sm90ELb0ELb1ELb1ELb0ELb1ELb1ELb0ELb0ELi2ELi1ELi2ELi1ELb0EEENS1_24CollectiveEpilogueBwdGQAISC_fSF_Li256ELb0ELb1EEENS1_19SingleTileSchedulerILb0ELb0ELb0ELi128EEEEEEEEEvNT_6ParamsE,"ax",@progbits
	.align	128
.text._ZN7cutlass13device_kernelIN5flash11enable_sm90INS1_16FlashAttnBwdSm90INS1_25CollectiveMainloopBwdSm90ILi2ELi2ELi2EN4cute5tupleIJNS5_1CILi1EEES8_S8_EEENS6_IJNS7_ILi64EEENS7_ILi128EEESB_EEENS_6half_tEfNS_4arch4Sm90ELb0ELb1ELb1ELb0ELb1ELb1ELb0ELb0ELi2ELi1ELi2ELi1ELb0EEENS1_24CollectiveEpilogueBwdGQAISC_fSF_Li256ELb0ELb1EEENS1_19SingleTileSchedulerILb0ELb0ELb0ELi128EEEEEEEEEvNT_6ParamsE:
        .type           _ZN7cutlass13device_kernelIN5flash11enable_sm90INS1_16FlashAttnBwdSm90INS1_25CollectiveMainloopBwdSm90ILi2ELi2ELi2EN4cute5tupleIJNS5_1CILi1EEES8_S8_EEENS6_IJNS7_ILi64EEENS7_ILi128EEESB_EEENS_6half_tEfNS_4arch4Sm90ELb0ELb1ELb1ELb0ELb1ELb1ELb0ELb0ELi2ELi1ELi2ELi1ELb0EEENS1_24CollectiveEpilogueBwdGQAISC_fSF_Li256ELb0ELb1EEENS1_19SingleTileSchedulerILb0ELb0ELb0ELi128EEEEEEEEEvNT_6ParamsE,@function
        .size           _ZN7cutlass13device_kernelIN5flash11enable_sm90INS1_16FlashAttnBwdSm90INS1_25CollectiveMainloopBwdSm90ILi2ELi2ELi2EN4cute5tupleIJNS5_1CILi1EEES8_S8_EEENS6_IJNS7_ILi64EEENS7_ILi128EEESB_EEENS_6half_tEfNS_4arch4Sm90ELb0ELb1ELb1ELb0ELb1ELb1ELb0ELb0ELi2ELi1ELi2ELi1ELb0EEENS1_24CollectiveEpilogueBwdGQAISC_fSF_Li256ELb0ELb1EEENS1_19SingleTileSchedulerILb0ELb0ELb0ELi128EEEEEEEEEvNT_6ParamsE,(.L_x_7301 - _ZN7cutlass13device_kernelIN5flash11enable_sm90INS1_16FlashAttnBwdSm90INS1_25CollectiveMainloopBwdSm90ILi2ELi2ELi2EN4cute5tupleIJNS5_1CILi1EEES8_S8_EEENS6_IJNS7_ILi64EEENS7_ILi128EEESB_EEENS_6half_tEfNS_4arch4Sm90ELb0ELb1ELb1ELb0ELb1ELb1ELb0ELb0ELi2ELi1ELi2ELi1ELb0EEENS1_24CollectiveEpilogueBwdGQAISC_fSF_Li256ELb0ELb1EEENS1_19SingleTileSchedulerILb0ELb0ELb0ELi128EEEEEEEEEvNT_6ParamsE)
        .other          _ZN7cutlass13device_kernelIN5flash11enable_sm90INS1_16FlashAttnBwdSm90INS1_25CollectiveMainloopBwdSm90ILi2ELi2ELi2EN4cute5tupleIJNS5_1CILi1EEES8_S8_EEENS6_IJNS7_ILi64EEENS7_ILi128EEESB_EEENS_6half_tEfNS_4arch4Sm90ELb0ELb1ELb1ELb0ELb1ELb1ELb0ELb0ELi2ELi1ELi2ELi1ELb0EEENS1_24CollectiveEpilogueBwdGQAISC_fSF_Li256ELb0ELb1EEENS1_19SingleTileSchedulerILb0ELb0ELb0ELi128EEEEEEEEEvNT_6ParamsE,@"STO_CUDA_ENTRY STV_DEFAULT"
_ZN7cutlass13device_kernelIN5flash11enable_sm90INS1_16FlashAttnBwdSm90INS1_25CollectiveMainloopBwdSm90ILi2ELi2ELi2EN4cute5tupleIJNS5_1CILi1EEES8_S8_EEENS6_IJNS7_ILi64EEENS7_ILi128EEESB_EEENS_6half_tEfNS_4arch4Sm90ELb0ELb1ELb1ELb0ELb1ELb1ELb0ELb0ELi2ELi1ELi2ELi1ELb0EEENS1_24CollectiveEpilogueBwdGQAISC_fSF_Li256ELb0ELb1EEENS1_19SingleTileSchedulerILb0ELb0ELb0ELi128EEEEEEEEEvNT_6ParamsE:
        /* <DEDUP_REMOVED lines=24> */
.L_x_1513:
[----:B------:R-:W-:Y:S05]  /*0180*/  BSYNC B0 ;  /* 0x0000000000007941 */ /* 0x000fea0003800000 */
.L_x_1512:
        /* <DEDUP_REMOVED lines=37> */
.L_x_1514:
        /* <DEDUP_REMOVED lines=22> */
.L_x_1515:
[----:B------:R-:W-:Y:S01]  /*0540*/  PLOP3.LUT P0, PT, PT, PT, UP0, 0x80, 0x0 ;  /* 0x000000000000781c */ /* 0x000fe20003f0f008 */
[----:B------:R-:W-:Y:S01]  /*0550*/  NOP ;  /* 0x0000000000007918 */ /* 0x000fe20000000000 */
[----:B------:R-:W-:Y:S01]  /*0560*/  ULDC.64 UR46, c[0x0][0x208] ;  /* 0x00008200002e7ab9 */ /* 0x000fe20000000a00 */
[----:B------:R-:W-:Y:S01]  /*0570*/  BSSY B6, `(.L_x_1516) ;  /* 0x0000919000067945 */ /* 0x000fe20003800000 */
[----:B-12-4-:R-:W-:Y:S09]  /*0580*/  BAR.SYNC.DEFER_BLOCKING 0x0 ;  /* 0x0000000000007b1d */ /* 0x016ff20000010000 */
[----:B------:R-:W-:Y:S05]  /*0590*/  @!P0 BRA `(.L_x_1517) ;  /* 0x0000005400048947 */ /* 0x000fea0003800000 */
.L_x_1518:
        /* <DEDUP_REMOVED lines=101> */
.L_x_1520:
        /* <DEDUP_REMOVED lines=31> */
.L_x_1523:
        /* <DEDUP_REMOVED lines=15> */
.L_x_1522:
        /* <DEDUP_REMOVED lines=22> */
.L_x_1525:
        /* <DEDUP_REMOVED lines=15> */
.L_x_1524:
        /* <DEDUP_REMOVED lines=8> */
.L_x_1638:
        /* <DEDUP_REMOVED lines=23> */
.L_x_1527:
        /* <DEDUP_REMOVED lines=98> */
.L_x_1539:
[----:B------:R-:W-:-:S05]  /*1930*/  IMAD.U32 R0, RZ, RZ, UR38 ;  /* 0x00000026ff007e24 */ /* 0x000fca000f8e00ff */
[----:B------:R-:W-:-:S04]  /*1940*/  LOP3.LUT R0, R0, 0x1, RZ, 0xfc, !PT ;  /* 0x0000000100007812 */ /* 0x000fc800078efcff */
[----:B------:R-:W-:-:S13]  /*1950*/  ISETP.NE.AND P6, PT, R0, 0x3, PT ;  /* 0x000000030000780c */ /* 0x000fda0003fc5270 */
[----:B-1----:R-:W-:Y:S05]  /*1960*/  @!P6 BRA `(.L_x_1529) ;  /* 0x000000000004e947 */ /* 0x002fea0003800000 */
[----:B------:R-:W-:Y:S01]  /*1970*/  BPT.TRAP 0x1 ;  /* 0x000000040000795c */ /* 0x000fe20000300000 */
.L_x_1529:
        /* <DEDUP_REMOVED lines=8> */
.L_x_1530:
[----:B---3--:R-:W-:Y:S05]  /*1a00*/  @P0 BRA `(.L_x_1531) ;  /* 0x0000000000080947 */ /* 0x008fea0003800000 */
[----:B------:R-:W3:Y:S02]  /*1a10*/  SYNCS.PHASECHK.TRANS64.TRYWAIT P0, [R0+URZ+0x30810], R191 ;  /* 0x030810bf000075a7 */ /* 0x000ee4000800017f */
[----:B---3--:R-:W-:Y:S05]  /*1a20*/  @!P0 BRA `(.L_x_1532) ;  /* 0x0000007c00788947 */ /* 0x008fea0003800000 */
.L_x_1531:
        /* <DEDUP_REMOVED lines=84> */
.L_x_1533:
[----:B------:R1:W1:Y:S01]  /*1f70*/  SYNCS.PHASECHK.TRANS64.TRYWAIT P0, [R0+URZ+0x30830], R191 ;  /* 0x030830bf000075a7 */ /* 0x000262000800017f */
[----:B------:R-:W-:Y:S05]  /*1f80*/  @!P6 BRA `(.L_x_1534) ;  /* 0x000000000004e947 */ /* 0x000fea0003800000 */
[----:B------:R-:W-:Y:S01]  /*1f90*/  BPT.TRAP 0x1 ;  /* 0x000000040000795c */ /* 0x000fe20000300000 */
.L_x_1534:
        /* <DEDUP_REMOVED lines=52> */
.L_x_1535:
        /* <DEDUP_REMOVED lines=539> */
.L_x_1537:
        /* <DEDUP_REMOVED lines=49> */
.L_x_1538:
        /* <DEDUP_REMOVED lines=78> */
.L_x_1521:
[----:B------:R-:W-:Y:S05]  /*4c80*/  @P0 BRA `(.L_x_1519) ;  /* 0x00000048009c0947 */ /* 0x000fea0003800000 */
[----:B------:R-:W2:Y:S01]  /*4c90*/  S2R R4, SR_TID.X ;  /* 0x0000000000047919 */ /* 0x000ea20000002100 */
[----:B------:R-:W3:Y:S01]  /*4ca0*/  S2UR UR8, SR_CTAID.Y ;  /* 0x00000000000879c3 */ /* 0x000ee20000002600 */
[----:B------:R-:W-:Y:S01]  /*4cb0*/  ULDC UR9, c[0x0][0x850] ;  /* 0x0002140000097ab9 */ /* 0x000fe20000000800 */
[----:B------:R-:W-:Y:S01]  /*4cc0*/  ULDC.64 UR12, c[0x0][0x818] ;  /* 0x00020600000c7ab9 */ /* 0x000fe20000000a00 */
[----:B------:R-:W-:Y:S01]  /*4cd0*/  UISETP.NE.AND UP0, UPT, UR9, 0x1, UPT ;  /* 0x000000010900788c */ /* 0x000fe2000bf05270 */
[----:B------:R-:W-:Y:S01]  /*4ce0*/  BSSY B0, `(.L_x_1540) ;  /* 0x000005c000007945 */ /* 0x000fe20003800000 */
[----:B------:R-:W-:Y:S01]  /*4cf0*/  ULDC UR18, c[0x0][0x870] ;  /* 0x00021c0000127ab9 */ /* 0x000fe20000000800 */
[----:B------:R-:W-:Y:S01]  /*4d00*/  ULDC UR20, c[0x0][0x80c] ;  /* 0x0002030000147ab9 */ /* 0x000fe20000000800 */
[----:B------:R-:W-:Y:S01]  /*4d10*/  ULDC.64 UR16, c[0x0][0x840] ;  /* 0x0002100000107ab9 */ /* 0x000fe20000000a00 */
[----:B------:R-:W4:Y:S01]  /*4d20*/  S2UR UR15, SR_CTAID.X ;  /* 0x00000000000f79c3 */ /* 0x000f220000002500 */
[----:B------:R-:W-:-:S05]  /*4d30*/  ULDC.64 UR24, c[0x0][0x848] ;  /* 0x0002120000187ab9 */ /* 0x000fca0000000a00 */
[----:B------:R-:W-:Y:S01]  /*4d40*/  @UP0 ULDC UR4, c[0x0][0x854] ;  /* 0x0002150000040ab9 */ /* 0x000fe20000000800 */
[----:B------:R-:W-:Y:S01]  /*4d50*/  @UP0 ULDC UR7, c[0x0][0x858] ;  /* 0x0002160000070ab9 */ /* 0x000fe20000000800 */
[----:B------:R-:W5:Y:S08]  /*4d60*/  S2UR UR14, SR_CTAID.Z ;  /* 0x00000000000e79c3 */ /* 0x000f700000002700 */
[----:B------:R-:W1:Y:S01]  /*4d70*/  S2UR UR21, SR_CgaCtaId ;  /* 0x00000000001579c3 */ /* 0x000e620000008800 */
[----:B---3--:R-:W-:-:S02]  /*4d80*/  UIMAD.WIDE.U32 UR4, UR8, UR4, URZ ;  /* 0x00000004080472a5 */ /* 0x008fc4000f8e003f */
[----:B------:R-:W-:Y:S02]  /*4d90*/  UMOV UR11, UR8 ;  /* 0x00000008000b7c82 */ /* 0x000fe40008000000 */
[----:B------:R-:W-:Y:S01]  /*4da0*/  @UP0 USHF.R.U32.HI UR11, URZ, UR7, UR5 ;  /* 0x000000073f0b0299 */ /* 0x000fe20008011605 */
[C---:B--2---:R-:W-:Y:S01]  /*4db0*/  VIADD R5, R4.reuse, 0xffffff80 ;  /* 0xffffff8004057836 */ /* 0x044fe20000000000 */
[----:B----4-:R-:W-:Y:S01]  /*4dc0*/  UIMAD UR18, UR15, UR18, URZ ;  /* 0x000000120f1272a4 */ /* 0x010fe2000f8e023f */
[----:B------:R-:W-:Y:S01]  /*4dd0*/  BAR.SYNC.DEFER_BLOCKING 0x1, 0x100 ;  /* 0x0044000000007b1d */ /* 0x000fe20000010000 */
[----:B------:R-:W-:Y:S01]  /*4de0*/  USHF.R.S32.HI UR19, URZ, 0x1f, UR11 ;  /* 0x0000001f3f137899 */ /* 0x000fe2000801140b */
[----:B------:R-:W-:Y:S01]  /*4df0*/  ISETP.NE.AND P1, PT, R4, 0x80, PT ;  /* 0x000000800400780c */ /* 0x000fe20003f25270 */
[----:B------:R-:W-:Y:S01]  /*4e00*/  USHF.L.U32 UR6, UR15, 0xe, URZ ;  /* 0x0000000e0f067899 */ /* 0x000fe2000800063f */
[----:B------:R-:W-:Y:S01]  /*4e10*/  SHF.R.S32.HI R0, RZ, 0x1f, R5 ;  /* 0x0000001fff007819 */ /* 0x000fe20000011405 */
[----:B------:R-:W-:Y:S01]  /*4e20*/  UIMAD UR10, UR19, UR12, URZ ;  /* 0x0000000c130a72a4 */ /* 0x000fe2000f8e023f */
[----:B------:R-:W-:Y:S01]  /*4e30*/  ISETP.NE.AND P0, PT, R5, RZ, PT ;  /* 0x000000ff0500720c */ /* 0x000fe20003f05270 */
[----:B------:R-:W-:Y:S01]  /*4e40*/  UIMAD UR18, UR18, UR20, URZ ;  /* 0x00000014121272a4 */ /* 0x000fe2000f8e023f */
[----:B------:R-:W-:Y:S01]  /*4e50*/  LEA.HI R2, R0, R5, RZ, 0x7 ;  /* 0x0000000500027211 */ /* 0x000fe200078f38ff */
[----:B------:R-:W-:-:S02]  /*4e60*/  UIMAD UR22, UR11, UR13, UR10 ;  /* 0x0000000d0b1672a4 */ /* 0x000fc4000f8e020a */
[----:B-----5:R-:W-:Y:S01]  /*4e70*/  UIMAD UR15, UR14, UR20, URZ ;  /* 0x000000140e0f72a4 */ /* 0x020fe2000f8e023f */
[C---:B------:R-:W-:Y:S01]  /*4e80*/  LOP3.LUT R0, R2.reuse, 0xfffff80, RZ, 0xc0, !PT ;  /* 0x0fffff8002007812 */ /* 0x040fe200078ec0ff */
[----:B------:R-:W-:Y:S01]  /*4e90*/  IMAD.SHL.U32 R2, R2, 0x40, RZ ;  /* 0x0000004002027824 */ /* 0x000fe200078e00ff */
[----:B------:R-:W-:Y:S01]  /*4ea0*/  UMOV UR10, 0x400 ;  /* 0x00000400000a7882 */ /* 0x000fe20000000000 */
[----:B------:R-:W-:Y:S02]  /*4eb0*/  USHF.R.S32.HI UR7, URZ, 0x1f, UR6 ;  /* 0x0000001f3f077899 */ /* 0x000fe40008011406 */
[----:B------:R-:W-:Y:S01]  /*4ec0*/  IMAD.IADD R0, R5, 0x1, -R0 ;  /* 0x0000000105007824 */ /* 0x000fe200078e0a00 */
[----:B-1----:R-:W-:Y:S01]  /*4ed0*/  LOP3.LUT R3, R2, 0x3fffe000, RZ, 0xc0, !PT ;  /* 0x3fffe00002037812 */ /* 0x002fe200078ec0ff */
[----:B------:R-:W-:Y:S02]  /*4ee0*/  ULEA UR10, UR21, UR10, 0x18 ;  /* 0x0000000a150a7291 */ /* 0x000fe4000f8ec03f */
[----:B------:R-:W-:-:S02]  /*4ef0*/  USHF.R.S32.HI UR21, URZ, 0x1f, UR18 ;  /* 0x0000001f3f157899 */ /* 0x000fc40008011412 */
[----:B------:R-:W-:Y:S01]  /*4f00*/  USHF.R.S32.HI UR20, URZ, 0x1f, UR15 ;  /* 0x0000001f3f147899 */ /* 0x000fe2000801140f */
[----:B------:R-:W-:Y:S01]  /*4f10*/  IMAD R0, R0, 0x4, R3 ;  /* 0x0000000400007824 */ /* 0x000fe200078e0203 */
[----:B------:R-:W-:Y:S02]  /*4f20*/  UIADD3 UR18, UP0, UP1, UR18, UR15, UR11 ;  /* 0x0000000f12127290 */ /* 0x000fe4000f91e00b */
[----:B------:R-:W-:Y:S02]  /*4f30*/  UIMAD.WIDE.U32 UR4, UR11, UR12, UR6 ;  /* 0x0000000c0b0472a5 */ /* 0x000fe4000f8e0006 */
[----:B------:R-:W-:Y:S01]  /*4f40*/  UIMAD.WIDE.U32 UR6, UR11, UR16, UR6 ;  /* 0x000000100b0672a5 */ /* 0x000fe2000f8e0006 */
[----:B------:R-:W-:Y:S01]  /*4f50*/  LEA R0, R0, UR10, 0x2 ;  /* 0x0000000a00007c11 */ /* 0x000fe2000f8e10ff */
[----:B------:R-:W-:Y:S02]  /*4f60*/  UIMAD UR23, UR19, UR16, URZ ;  /* 0x00000010131772a4 */ /* 0x000fe4000f8e023f */
[----:B------:R-:W-:-:S02]  /*4f70*/  UIADD3.X UR16, UR21, UR20, UR19, UP0, UP1 ;  /* 0x0000001415107290 */ /* 0x000fc400087e2413 */
[----:B------:R-:W-:Y:S01]  /*4f80*/  USHF.L.U32 UR15, UR18, 0x2, URZ ;  /* 0x00000002120f7899 */ /* 0x000fe2000800063f */
[----:B------:R1:W-:Y:S01]  /*4f90*/  STS.128 [R0], R24 ;  /* 0x0000001800007388 */ /* 0x0003e20000000c00 */
[----:B------:R-:W-:Y:S01]  /*4fa0*/  ULDC.64 UR12, c[0x0][0x868] ;  /* 0x00021a00000c7ab9 */ /* 0x000fe20000000a00 */
[----:B------:R-:W-:Y:S02]  /*4fb0*/  USHF.L.U64.HI UR16, UR18, 0x2, UR16 ;  /* 0x0000000212107899 */ /* 0x000fe40008010210 */
[----:B------:R-:W-:Y:S01]  /*4fc0*/  UIADD3 UR18, UP0, UR15, UR12, URZ ;  /* 0x0000000c0f127290 */ /* 0x000fe2000ff1e03f */
[----:B------:R1:W-:Y:S01]  /*4fd0*/  STS.128 [R0+0x800], R28 ;  /* 0x0008001c00007388 */ /* 0x0003e20000000c00 */
[----:B------:R-:W-:Y:S02]  /*4fe0*/  USHF.R.S32.HI UR12, URZ, 0x1f, UR14 ;  /* 0x0000001f3f0c7899 */ /* 0x000fe4000801140e */
[----:B------:R-:W-:Y:S01]  /*4ff0*/  UIMAD UR17, UR11, UR17, UR23 ;  /* 0x000000110b1172a4 */ /* 0x000fe2000f8e0217 */
[----:B------:R1:W-:Y:S01]  /*5000*/  STS.128 [R0+0x1000], R32 ;  /* 0x0010002000007388 */ /* 0x0003e20000000c00 */
[----:B------:R-:W-:Y:S01]  /*5010*/  ULDC.64 UR20, c[0x0][0x820] ;  /* 0x0002080000147ab9 */ /* 0x000fe20000000a00 */
[----:B------:R-:W-:Y:S01]  /*5020*/  UIADD3.X UR19, UR16, UR13, URZ, UP0, !UPT ;  /* 0x0000000d10137290 */ /* 0x000fe200087fe43f */
[----:B------:R-:W-:Y:S01]  /*5030*/  IMAD.U32 R2, RZ, RZ, UR18 ;  /* 0x00000012ff027e24 */ /* 0x000fe2000f8e00ff */
[----:B------:R1:W-:Y:S01]  /*5040*/  STS.128 [R0+0x1800], R36 ;  /* 0x0018002400007388 */ /* 0x0003e20000000c00 */
[----:B------:R-:W-:-:S02]  /*5050*/  UIMAD UR13, UR12, UR20, URZ ;  /* 0x000000140c0d72a4 */ /* 0x000fc4000f8e023f */
[----:B------:R-:W-:Y:S01]  /*5060*/  UIADD3 UR5, UR5, UR22, URZ ;  /* 0x0000001605057290 */ /* 0x000fe2000fffe03f */
[----:B------:R1:W-:Y:S01]  /*5070*/  STS.128 [R0+0x2000], R40 ;  /* 0x0020002800007388 */ /* 0x0003e20000000c00 */
[----:B------:R-:W-:Y:S01]  /*5080*/  UIMAD UR12, UR12, UR24, URZ ;  /* 0x000000180c0c72a4 */ /* 0x000fe2000f8e023f */
[----:B------:R-:W-:Y:S01]  /*5090*/  IMAD.U32 R3, RZ, RZ, UR19 ;  /* 0x00000013ff037e24 */ /* 0x000fe2000f8e00ff */
        /* <DEDUP_REMOVED lines=10> */
[----:B------:R-:W-:Y:S01]  /*5140*/  UIADD3 UR14, -UR11, URZ, URZ ;  /* 0x0000003f0b0e7290 */ /* 0x000fe2000fffe13f */
[----:B------:R1:W-:Y:S01]  /*5150*/  STS.128 [R0+0x4000], R56 ;  /* 0x0040003800007388 */ /* 0x0003e20000000c00 */
[----:B------:R-:W-:Y:S02]  /*5160*/  UIADD3 UR11, UR5, UR13, URZ ;  /* 0x0000000d050b7290 */ /* 0x000fe4000fffe03f */
[----:B------:R-:W-:Y:S01]  /*5170*/  ULEA UR20, UP0, UR4, UR20, 0x2 ;  /* 0x0000001404147291 */ /* 0x000fe2000f80103f */
[----:B------:R1:W-:Y:S01]  /*5180*/  STS.128 [R0+0x4800], R60 ;  /* 0x0048003c00007388 */ /* 0x0003e20000000c00 */
[----:B------:R-:W-:-:S02]  /*5190*/  UIADD3 UR5, UR7, UR12, URZ ;  /* 0x0000000c07057290 */ /* 0x000fc4000fffe03f */
[----:B------:R-:W-:Y:S01]  /*51a0*/  ULEA UR22, UP1, UR6, UR22, 0x2 ;  /* 0x0000001606167291 */ /* 0x000fe2000f82103f */
[----:B------:R1:W-:Y:S01]  /*51b0*/  STS.128 [R0+0x5000], R64 ;  /* 0x0050004000007388 */ /* 0x0003e20000000c00 */
[----:B------:R-:W-:Y:S02]  /*51c0*/  ULEA.HI.X UR21, UR4, UR21, UR11, 0x2, UP0 ;  /* 0x0000001504157291 */ /* 0x000fe400080f140b */
[----:B------:R-:W-:Y:S01]  /*51d0*/  ULEA.HI.X UR5, UR6, UR23, UR5, 0x2, UP1 ;  /* 0x0000001706057291 */ /* 0x000fe200088f1405 */
[----:B------:R1:W-:Y:S01]  /*51e0*/  STS.128 [R0+0x5800], R68 ;  /* 0x0058004400007388 */ /* 0x0003e20000000c00 */
[----:B------:R-:W-:-:S03]  /*51f0*/  UIMAD UR14, UR9, UR14, UR8 ;  /* 0x0000000e090e72a4 */ /* 0x000fc6000f8e0208 */
[----:B------:R1:W-:Y:S04]  /*5200*/  STS.128 [R0+0x6000], R72 ;  /* 0x0060004800007388 */ /* 0x0003e80000000c00 */
[----:B------:R1:W-:Y:S04]  /*5210*/  STS.128 [R0+0x6800], R76 ;  /* 0x0068004c00007388 */ /* 0x0003e80000000c00 */
[----:B------:R1:W-:Y:S04]  /*5220*/  STS.128 [R0+0x7000], R80 ;  /* 0x0070005000007388 */ /* 0x0003e80000000c00 */
[----:B------:R1:W-:Y:S01]  /*5230*/  STS.128 [R0+0x7800], R84 ;  /* 0x0078005400007388 */ /* 0x0003e20000000c00 */
[----:B------:R-:W-:Y:S05]  /*5240*/  @P0 BRA `(.L_x_1541) ;  /* 0x0000000000140947 */ /* 0x000fea0003800000 */
.L_x_1542:
[----:B------:R-:W2:Y:S04]  /*5250*/  LDG.E.STRONG.GPU R4, desc[UR46][R2.64] ;  /* 0x0000002e02047981 */ /* 0x000ea8000c1ef900 */
[----:B--2---:R-:W-:Y:S01]  /*5260*/  CCTL.IVALL ;  /* 0x00000000ff00798f */ /* 0x004fe20002000000 */
[----:B------:R-:W-:Y:S05]  /*5270*/  YIELD ;  /* 0x0000000000007946 */ /* 0x000fea0003800000 */
[----:B------:R-:W-:-:S13]  /*5280*/  ISETP.NE.AND P0, PT, R4, UR14, PT ;  /* 0x0000000e04007c0c */ /* 0x000fda000bf05270 */
[----:B------:R-:W-:Y:S05]  /*5290*/  @P0 BRA `(.L_x_1542) ;  /* 0xfffffffc00ec0947 */ /* 0x000fea000383ffff */
.L_x_1541:
[----:B------:R-:W-:Y:S05]  /*52a0*/  BSYNC B0 ;  /* 0x0000000000007941 */ /* 0x000fea0003800000 */
.L_x_1540:
[----:B------:R-:W-:-:S03]  /*52b0*/  UMOV UR4, 0xffffffff ;  /* 0xffffffff00047882 */ /* 0x000fc60000000000 */
[----:B------:R-:W-:Y:S05]  /*52c0*/  BRA.DIV UR4, `(.L_x_1543) ;  /* 0x0000004604787947 */ /* 0x000fea000b800000 */
[----:B------:R-:W-:Y:S01]  /*52d0*/  NOP ;  /* 0x0000000000007918 */ /* 0x000fe20000000000 */
.L_x_1641:
        /* <DEDUP_REMOVED lines=10> */
[----:B------:R-:W-:Y:S01]  /*5380*/  PLOP3.LUT P0, PT, PT, PT, PT, 0x80, 0x0 ;  /* 0x000000000000781c */ /* 0x000fe20003f0f070 */
[----:B------:R-:W-:Y:S01]  /*5390*/  UMOV UR6, 0x1000 ;  /* 0x0000100000067882 */ /* 0x000fe20000000000 */
[----:B------:R-:W-:Y:S01]  /*53a0*/  UMOV UR8, 0x0 ;  /* 0x0000000000087882 */ /* 0x000fe20000000000 */
[----:B------:R-:W-:Y:S01]  /*53b0*/  UMOV UR9, 0x14f00000 ;  /* 0x14f0000000097882 */ /* 0x000fe20000000000 */
[----:B------:R-:W-:-:S09]  /*53c0*/  UMOV UR4, UR22 ;  /* 0x0000001600047c82 */ /* 0x000fd20008000000 */
.L_x_1546:
[----:B------:R-:W-:Y:S01]  /*53d0*/  @P0 ELECT P2, URZ, PT ;  /* 0x00000000003f082f */ /* 0x000fe20003840000 */
[----:B------:R2:W-:-:S12]  /*53e0*/  UBLKRED.G.S.ADD.F32.RN [UR4], [UR10], UR6, desc[UR8] ;  /* 0x000008040a0073bb */ /* 0x0005d800080a1406 */
[----:B------:R-:W-:Y:S02]  /*53f0*/  @P2 PLOP3.LUT P0, PT, P2, PT, PT, 0x8, 0x0 ;  /* 0x000000000000281c */ /* 0x000fe4000170e170 */
[----:B------:R-:W-:-:S11]  /*5400*/  PLOP3.LUT P2, PT, PT, PT, PT, 0x8, 0x0 ;  /* 0x000000000000781c */ /* 0x000fd60003f4e170 */
[----:B--2---:R-:W-:Y:S05]  /*5410*/  @P0 BRA.U.ANY `(.L_x_1546) ;  /* 0xfffffffd00ec0947 */ /* 0x004fea000393ffff */
[----:B------:R0:W-:Y:S01]  /*5420*/  UTMACMDFLUSH ;  /* 0x00000000000079b7 */ /* 0x0001e20000000000 */
[----:B------:R-:W-:-:S04]  /*5430*/  DEPBAR.LE SB0, 0x0 ;  /* 0x000080000000791a */ /* 0x000fc80000000000 */
.L_x_1545:
[----:B------:R-:W-:Y:S05]  /*5440*/  BSYNC B0 ;  /* 0x0000000000007941 */ /* 0x000fea0003800000 */
.L_x_1544:
        /* <DEDUP_REMOVED lines=12> */
[----:B------:R-:W-:-:S05]  /*5510*/  IMAD.MOV.U32 R5, RZ, RZ, 0x1 ;  /* 0x00000001ff057424 */ /* 0x000fca00078e00ff */
[----:B------:R2:W-:Y:S02]  /*5520*/  REDG.E.ADD.S32.STRONG.GPU desc[UR46][R2.64], R5 ;  /* 0x000000050200798e */ /* 0x0005e4000c10e3ae */
.L_x_1548:
[----:B------:R-:W-:Y:S05]  /*5530*/  BSYNC B0 ;  /* 0x0000000000007941 */ /* 0x000fea0003800000 */
.L_x_1547:
[----:B------:R-:W-:Y:S06]  /*5540*/  BAR.SYNC.DEFER_BLOCKING 0x1, 0x100 ;  /* 0x0044000000007b1d */ /* 0x000fec0000010000 */
[----:B------:R-:W-:Y:S01]  /*5550*/  ULDC.64 UR4, c[0x0][0x860] ;  /* 0x0002180000047ab9 */ /* 0x000fe20000000a00 */
[----:B------:R-:W-:Y:S01]  /*5560*/  BSSY B0, `(.L_x_1549) ;  /* 0x000001b000007945 */ /* 0x000fe20003800000 */
[----:B------:R-:W-:-:S04]  /*5570*/  UIADD3 UR15, UP0, UR15, UR4, URZ ;  /* 0x000000040f0f7290 */ /* 0x000fc8000ff1e03f */
[----:B------:R-:W-:Y:S02]  /*5580*/  UIADD3.X UR16, UR16, UR5, URZ, UP0, !UPT ;  /* 0x0000000510107290 */ /* 0x000fe400087fe43f */
[----:B--2---:R-:W-:-:S04]  /*5590*/  IMAD.U32 R2, RZ, RZ, UR15 ;  /* 0x0000000fff027e24 */ /* 0x004fc8000f8e00ff */
[----:B------:R-:W-:Y:S01]  /*55a0*/  IMAD.U32 R3, RZ, RZ, UR16 ;  /* 0x00000010ff037e24 */ /* 0x000fe2000f8e00ff */
        /* <DEDUP_REMOVED lines=17> */
.L_x_1551:
[----:B-12---:R-:W2:Y:S04]  /*56c0*/  LDG.E.STRONG.GPU R0, desc[UR46][R2.64] ;  /* 0x0000002e02007981 */ /* 0x006ea8000c1ef900 */
[----:B--2---:R-:W-:Y:S01]  /*56d0*/  CCTL.IVALL ;  /* 0x00000000ff00798f */ /* 0x004fe20002000000 */
[----:B------:R-:W-:Y:S05]  /*56e0*/  YIELD ;  /* 0x0000000000007946 */ /* 0x000fea0003800000 */
[----:B------:R-:W-:-:S13]  /*56f0*/  ISETP.NE.AND P0, PT, R0, UR14, PT ;  /* 0x0000000e00007c0c */ /* 0x000fda000bf05270 */
[----:B------:R-:W-:Y:S05]  /*5700*/  @P0 BRA `(.L_x_1551) ;  /* 0xfffffffc00ec0947 */ /* 0x000fea000383ffff */
.L_x_1550:
[----:B------:R-:W-:Y:S05]  /*5710*/  BSYNC B0 ;  /* 0x0000000000007941 */ /* 0x000fea0003800000 */
.L_x_1549:
[----:B------:R-:W-:-:S03]  /*5720*/  UMOV UR4, 0xffffffff ;  /* 0xffffffff00047882 */ /* 0x000fc60000000000 */
[----:B------:R-:W-:Y:S05]  /*5730*/  BRA.DIV UR4, `(.L_x_1552) ;  /* 0x0000004204787947 */ /* 0x000fea000b800000 */
[----:B------:R-:W-:Y:S01]  /*5740*/  NOP ;  /* 0x0000000000007918 */ /* 0x000fe20000000000 */
.L_x_1644:
[----:B------:R-:W-:Y:S01]  /*5750*/  @!PT LDS RZ, [RZ] ;  /* 0x00000000fffff984 */ /* 0x000fe20000000800 */
[----:B------:R-:W-:Y:S01]  /*5760*/  @!PT LDS RZ, [RZ] ;  /* 0x00000000fffff984 */ /* 0x000fe20000000800 */
[----:B------:R-:W-:Y:S01]  /*5770*/  @!PT LDS RZ, [RZ] ;  /* 0x00000000fffff984 */ /* 0x000fe20000000800 */
[----:B------:R-:W-:Y:S01]  /*5780*/  @!PT LDS RZ, [RZ] ;  /* 0x00000000fffff984 */ /* 0x000fe20000000800 */
[----:B------:R3:W-:Y:S06]  /*5790*/  MEMBAR.ALL.CTA ;  /* 0x0000000000007992 */ /* 0x0007ec0000008000 */
[----:B---3--:R-:W3:Y:S01]  /*57a0*/  FENCE.VIEW.ASYNC.S ;  /* 0x00000000000073c6 */ /* 0x008ee20000000000 */
[----:B------:R-:W-:Y:S05]  /*57b0*/  WARPSYNC.ALL ;  /* 0x0000000000007948 */ /* 0x000fea0003800000 */
[----:B------:R-:W-:Y:S01]  /*57c0*/  BSSY B0, `(.L_x_1553) ;  /* 0x0000010000007945 */ /* 0x000fe20003800000 */
        /* <DEDUP_REMOVED lines=8> */
.L_x_1555:
[----:B------:R-:W-:Y:S01]  /*5850*/  @P0 ELECT P2, URZ, PT ;  /* 0x00000000003f082f */ /* 0x000fe20003840000 */
[----:B------:R3:W-:-:S12]  /*5860*/  UBLKRED.G.S.ADD.F32.RN [UR4], [UR10], UR6, desc[UR8] ;  /* 0x000008040a0073bb */ /* 0x0007d800080a1406 */
[----:B------:R-:W-:Y:S02]  /*5870*/  @P2 PLOP3.LUT P0, PT, P2, PT, PT, 0x8, 0x0 ;  /* 0x000000000000281c */ /* 0x000fe4000170e170 */
[----:B------:R-:W-:-:S11]  /*5880*/  PLOP3.LUT P2, PT, PT, PT, PT, 0x8, 0x0 ;  /* 0x000000000000781c */ /* 0x000fd60003f4e170 */
[----:B---3--:R-:W-:Y:S05]  /*5890*/  @P0 BRA.U.ANY `(.L_x_1555) ;  /* 0xfffffffd00ec0947 */ /* 0x008fea000393ffff */
[----:B------:R0:W-:Y:S01]  /*58a0*/  UTMACMDFLUSH ;  /* 0x00000000000079b7 */ /* 0x0001e20000000000 */
[----:B------:R-:W-:-:S04]  /*58b0*/  DEPBAR.LE SB0, 0x0 ;  /* 0x000080000000791a */ /* 0x000fc80000000000 */
.L_x_1554:
[----:B------:R-:W-:Y:S05]  /*58c0*/  BSYNC B0 ;  /* 0x0000000000007941 */ /* 0x000fea0003800000 */
.L_x_1553:
        /* <DEDUP_REMOVED lines=11> */
[----:B012345:R-:W-:Y:S04]  /*5980*/  CCTL.IVALL ;  /* 0x00000000ff00798f */ /* 0x03ffe80002000000 */
[----:B------:R3:W-:Y:S01]  /*5990*/  REDG.E.ADD.S32.STRONG.GPU desc[UR46][R2.64], R5 ;  /* 0x000000050200798e */ /* 0x0007e2000c10e3ae */
[----:B------:R-:W-:Y:S05]  /*59a0*/  BRA `(.L_x_1519) ;  /* 0x0000003c00547947 */ /* 0x000fea0003800000 */
.L_x_1517:
        /* <DEDUP_REMOVED lines=33> */
.L_x_1557:
[----:B------:R-:W-:-:S05]  /*5bc0*/  UMOV UR11, UR5 ;  /* 0x00000005000b7c82 */ /* 0x000fca0008000000 */
.L_x_1558:
[----:B------:R-:W-:Y:S01]  /*5bd0*/  ULEA UR6, UR23, UR6, 0x7 ;  /* 0x0000000617067291 */ /* 0x000fe2000f8e383f */
[----:B------:R-:W-:Y:S01]  /*5be0*/  ULDC UR7, c[0x0][0x290] ;  /* 0x0000a40000077ab9 */ /* 0x000fe20000000800 */
[----:B------:R-:W-:Y:S01]  /*5bf0*/  ULDC UR8, c[0x0][0x74c] ;  /* 0x0001d30000087ab9 */ /* 0x000fe20000000800 */
[----:B------:R-:W-:Y:S01]  /*5c00*/  ULDC.64 UR12, c[0x0][0x2d8] ;  /* 0x0000b600000c7ab9 */ /* 0x000fe20000000a00 */
[----:B------:R-:W-:Y:S02]  /*5c10*/  UIADD3 UR7, -UR8, UR6, -UR7 ;  /* 0x0000000608077290 */ /* 0x000fe4000fffe907 */
[----:B------:R-:W-:Y:S02]  /*5c20*/  UIMAD UR6, UR4, UR12, URZ ;  /* 0x0000000c040672a4 */ /* 0x000fe4000f8e023f */
[----:B------:R-:W-:Y:S02]  /*5c30*/  USHF.R.S32.HI UR8, URZ, 0x1f, UR7 ;  /* 0x0000001f3f087899 */ /* 0x000fe40008011407 */
[----:B------:R-:W-:-:S02]  /*5c40*/  UIMAD UR6, UR17, UR13, UR6 ;  /* 0x0000000d110672a4 */ /* 0x000fc4000f8e0206 */
[----:B------:R-:W-:Y:S02]  /*5c50*/  ULEA.HI UR7, UR8, UR7, URZ, 0x6 ;  /* 0x0000000708077291 */ /* 0x000fe4000f8f303f */
[----:B------:R-:W-:Y:S02]  /*5c60*/  UIMAD.WIDE.U32 UR8, UR17, UR12, URZ ;  /* 0x0000000c110872a5 */ /* 0x000fe4000f8e003f */
[----:B------:R-:W-:Y:S02]  /*5c70*/  USHF.R.S32.HI UR10, URZ, 0x6, UR7 ;  /* 0x000000063f0a7899 */ /* 0x000fe40008011407 */
[----:B------:R-:W-:Y:S02]  /*5c80*/  UIADD3 UR9, UR9, UR6, URZ ;  /* 0x0000000609097290 */ /* 0x000fe4000fffe03f */
[----:B------:R-:W-:Y:S02]  /*5c90*/  UISETP.LT.AND UP0, UPT, URZ, UR10, UPT ;  /* 0x0000000a3f00728c */ /* 0x000fe4000bf01270 */
[----:B------:R-:W-:-:S02]  /*5ca0*/  USHF.R.S32.HI UR7, URZ, 0x1f, UR16 ;  /* 0x0000001f3f077899 */ /* 0x000fc40008011410 */
[----:B------:R-:W-:Y:S01]  /*5cb0*/  USEL UR6, URZ, UR10, !UP0 ;  /* 0x0000000a3f067287 */ /* 0x000fe2000c000000 */
[----:B------:R-:W-:Y:S01]  /*5cc0*/  ULDC.64 UR12, c[0x0][0x2e0] ;  /* 0x0000b800000c7ab9 */ /* 0x000fe20000000a00 */
[----:B------:R-:W-:Y:S02]  /*5cd0*/  ULDC UR15, c[0x0][0x288] ;  /* 0x0000a200000f7ab9 */ /* 0x000fe40000000800 */
[----:B------:R-:W-:Y:S02]  /*5ce0*/  UISETP.GT.AND UP0, UPT, UR11, UR6, UPT ;  /* 0x000000060b00728c */ /* 0x000fe4000bf04270 */
[----:B------:R-:W-:Y:S02]  /*5cf0*/  UIMAD UR7, UR7, UR12, URZ ;  /* 0x0000000c070772a4 */ /* 0x000fe4000f8e023f */
[----:B------:R-:W-:Y:S02]  /*5d00*/  UIMAD UR10, UR16, UR15, URZ ;  /* 0x0000000f100a72a4 */ /* 0x000fe4000f8e023f */
[----:B------:R-:W-:Y:S01]  /*5d10*/  PLOP3.LUT P1, PT, PT, PT, UP0, 0x80, 0x0 ;  /* 0x000000000000781c */ /* 0x000fe20003f2f008 */
[----:B------:R-:W-:-:S02]  /*5d20*/  UIMAD UR14, UR16, UR13, UR7 ;  /* 0x0000000d100e72a4 */ /* 0x000fc4000f8e0207 */
        /* <DEDUP_REMOVED lines=26> */
.L_x_1563:
[----:B------:R-:W2:Y:S04]  /*5ed0*/  LDG.E.STRONG.GPU R0, desc[UR46][R2.64] ;  /* 0x0000002e02007981 */ /* 0x000ea8000c1ef900 */
[----:B--2---:R-:W-:Y:S01]  /*5ee0*/  CCTL.IVALL ;  /* 0x00000000ff00798f */ /* 0x004fe20002000000 */
[----:B------:R-:W-:Y:S05]  /*5ef0*/  YIELD ;  /* 0x0000000000007946 */ /* 0x000fea0003800000 */
[----:B------:R-:W-:-:S13]  /*5f00*/  ISETP.NE.AND P1, PT, R0, UR23, PT ;  /* 0x0000001700007c0c */ /* 0x000fda000bf25270 */
[----:B------:R-:W-:Y:S05]  /*5f10*/  @P1 BRA `(.L_x_1563) ;  /* 0xfffffffc00ec1947 */ /* 0x000fea000383ffff */
.L_x_1562:
[----:B------:R-:W-:Y:S05]  /*5f20*/  BSYNC B0 ;  /* 0x0000000000007941 */ /* 0x000fea0003800000 */
.L_x_1561:
[----:B------:R-:W-:-:S03]  /*5f30*/  UMOV UR4, 0xffffffff ;  /* 0xffffffff00047882 */ /* 0x000fc60000000000 */
[----:B------:R-:W-:Y:S05]  /*5f40*/  BRA.DIV UR4, `(.L_x_1564) ;  /* 0x0000003a04907947 */ /* 0x000fea000b800000 */
[----:B------:R-:W-:Y:S01]  /*5f50*/  NOP ;  /* 0x0000000000007918 */ /* 0x000fe20000000000 */
.L_x_1647:
        /* <DEDUP_REMOVED lines=22> */
.L_x_1566:
[----:B------:R-:W-:Y:S05]  /*60c0*/  BSYNC B0 ;  /* 0x0000000000007941 */ /* 0x000fea0003800000 */
.L_x_1565:
        /* <DEDUP_REMOVED lines=20> */
.L_x_1568:
[----:B------:R-:W-:Y:S05]  /*6210*/  BSYNC B0 ;  /* 0x0000000000007941 */ /* 0x000fea0003800000 */
.L_x_1567:
[----:B------:R-:W-:Y:S06]  /*6220*/  BAR.ARV 0xa, 0xa0 ;  /* 0x0282800000007b1d */ /* 0x000fec0000002000 */
[----:B------:R-:W-:Y:S04]  /*6230*/  BSSY B0, `(.L_x_1569) ;  /* 0x0000003000007945 */ /* 0x000fe80003800000 */
[----:B------:R-:W-:Y:S05]  /*6240*/  @!P0 BRA `(.L_x_1570) ;  /* 0x0000000000048947 */ /* 0x000fea0003800000 */
[----:B------:R-:W-:-:S04]  /*6250*/  DEPBAR.LE SB0, 0x0 ;  /* 0x000080000000791a */ /* 0x000fc80000000000 */
.L_x_1570:
[----:B------:R-:W-:Y:S05]  /*6260*/  BSYNC B0 ;  /* 0x0000000000007941 */ /* 0x000fea0003800000 */
.L_x_1569:
        /* <DEDUP_REMOVED lines=19> */
.L_x_1572:
[----:B------:R-:W-:Y:S05]  /*63a0*/  BSYNC B0 ;  /* 0x0000000000007941 */ /* 0x000fea0003800000 */
.L_x_1571:
[----:B------:R-:W-:Y:S01]  /*63b0*/  UIADD3 UR18, UR6, 0x1, URZ ;  /* 0x0000000106127890 */ /* 0x000fe2000fffe03f */
[----:B------:R-:W-:Y:S11]  /*63c0*/  BRA `(.L_x_1573) ;  /* 0x0000000000047947 */ /* 0x000ff60003800000 */
.L_x_1560:
[----:B------:R-:W-:-:S05]  /*63d0*/  UMOV UR18, UR6 ;  /* 0x0000000600127c82 */ /* 0x000fca0008000000 */
.L_x_1573:
        /* <DEDUP_REMOVED lines=12> */
.L_x_1598:
        /* <DEDUP_REMOVED lines=11> */
.L_x_1576:
[----:B------:R-:W2:Y:S04]  /*6550*/  LDG.E.STRONG.GPU R0, desc[UR46][R2.64] ;  /* 0x0000002e02007981 */ /* 0x000ea8000c1ef900 */
[----:B--2---:R-:W-:Y:S01]  /*6560*/  CCTL.IVALL ;  /* 0x00000000ff00798f */ /* 0x004fe20002000000 */
[----:B------:R-:W-:Y:S05]  /*6570*/  YIELD ;  /* 0x0000000000007946 */ /* 0x000fea0003800000 */
[----:B------:R-:W-:-:S13]  /*6580*/  ISETP.NE.AND P1, PT, R0, UR23, PT ;  /* 0x0000001700007c0c */ /* 0x000fda000bf25270 */
[----:B------:R-:W-:Y:S05]  /*6590*/  @P1 BRA `(.L_x_1576) ;  /* 0xfffffffc00ec1947 */ /* 0x000fea000383ffff */
.L_x_1575:
[----:B------:R-:W-:Y:S05]  /*65a0*/  BSYNC B0 ;  /* 0x0000000000007941 */ /* 0x000fea0003800000 */
.L_x_1574:
[----:B------:R-:W-:-:S03]  /*65b0*/  UMOV UR16, 0xffffffff ;  /* 0xffffffff00107882 */ /* 0x000fc60000000000 */
[----:B------:R-:W-:Y:S05]  /*65c0*/  BRA.DIV UR16, `(.L_x_1577) ;  /* 0x00000036100c7947 */ /* 0x000fea000b800000 */
[----:B------:R-:W-:Y:S01]  /*65d0*/  NOP ;  /* 0x0000000000007918 */ /* 0x000fe20000000000 */
.L_x_1650:
        /* <DEDUP_REMOVED lines=19> */
.L_x_1579:
[----:B------:R-:W-:Y:S05]  /*6710*/  BSYNC B0 ;  /* 0x0000000000007941 */ /* 0x000fea0003800000 */
.L_x_1578:
        /* <DEDUP_REMOVED lines=15> */
.L_x_1581:
[----:B------:R-:W-:Y:S05]  /*6810*/  BSYNC B0 ;  /* 0x0000000000007941 */ /* 0x000fea0003800000 */
.L_x_1580:
[----:B------:R-:W-:Y:S06]  /*6820*/  BAR.ARV 0xa, 0xa0 ;  /* 0x0282800000007b1d */ /* 0x000fec0000002000 */
[----:B------:R-:W-:Y:S04]  /*6830*/  BSSY B0, `(.L_x_1582) ;  /* 0x0000003000007945 */ /* 0x000fe80003800000 */
[----:B------:R-:W-:Y:S05]  /*6840*/  @!P0 BRA `(.L_x_1583) ;  /* 0x0000000000048947 */ /* 0x000fea0003800000 */
[----:B------:R-:W-:-:S04]  /*6850*/  DEPBAR.LE SB0, 0x0 ;  /* 0x000080000000791a */ /* 0x000fc80000000000 */
.L_x_1583:
[----:B------:R-:W-:Y:S05]  /*6860*/  BSYNC B0 ;  /* 0x0000000000007941 */ /* 0x000fea0003800000 */
.L_x_1582:
        /* <DEDUP_REMOVED lines=19> */
.L_x_1585:
[----:B------:R-:W-:Y:S05]  /*69a0*/  BSYNC B0 ;  /* 0x0000000000007941 */ /* 0x000fea0003800000 */
.L_x_1584:
        /* <DEDUP_REMOVED lines=9> */
.L_x_1588:
[----:B------:R-:W2:Y:S04]  /*6a40*/  LDG.E.STRONG.GPU R0, desc[UR46][R2.64] ;  /* 0x0000002e02007981 */ /* 0x000ea8000c1ef900 */
[----:B--2---:R-:W-:Y:S01]  /*6a50*/  CCTL.IVALL ;  /* 0x00000000ff00798f */ /* 0x004fe20002000000 */
[----:B------:R-:W-:Y:S05]  /*6a60*/  YIELD ;  /* 0x0000000000007946 */ /* 0x000fea0003800000 */
[----:B------:R-:W-:-:S13]  /*6a70*/  ISETP.NE.AND P1, PT, R0, UR23, PT ;  /* 0x0000001700007c0c */ /* 0x000fda000bf25270 */
[----:B------:R-:W-:Y:S05]  /*6a80*/  @P1 BRA `(.L_x_1588) ;  /* 0xfffffffc00ec1947 */ /* 0x000fea000383ffff */
.L_x_1587:
[----:B------:R-:W-:Y:S05]  /*6a90*/  BSYNC B0 ;  /* 0x0000000000007941 */ /* 0x000fea0003800000 */
.L_x_1586:
[----:B------:R-:W-:-:S03]  /*6aa0*/  UMOV UR12, 0xffffffff ;  /* 0xffffffff000c7882 */ /* 0x000fc60000000000 */
[----:B------:R-:W-:Y:S05]  /*6ab0*/  BRA.DIV UR12, `(.L_x_1589) ;  /* 0x0000002e0cec7947 */ /* 0x000fea000b800000 */
[----:B------:R-:W-:Y:S01]  /*6ac0*/  NOP ;  /* 0x0000000000007918 */ /* 0x000fe20000000000 */
.L_x_1653:
        /* <DEDUP_REMOVED lines=15> */
.L_x_1591:
[----:B------:R-:W-:Y:S05]  /*6bc0*/  BSYNC B0 ;  /* 0x0000000000007941 */ /* 0x000fea0003800000 */
.L_x_1590:
        /* <DEDUP_REMOVED lines=15> */
.L_x_1593:
[----:B------:R-:W-:Y:S05]  /*6cc0*/  BSYNC B0 ;  /* 0x0000000000007941 */ /* 0x000fea0003800000 */
.L_x_1592:
[----:B------:R-:W-:Y:S06]  /*6cd0*/  BAR.ARV 0xa, 0xa0 ;  /* 0x0282800000007b1d */ /* 0x000fec0000002000 */
[----:B------:R-:W-:Y:S04]  /*6ce0*/  BSSY B0, `(.L_x_1594) ;  /* 0x0000003000007945 */ /* 0x000fe80003800000 */
[----:B------:R-:W-:Y:S05]  /*6cf0*/  @!P0 BRA `(.L_x_1595) ;  /* 0x0000000000048947 */ /* 0x000fea0003800000 */
[----:B------:R-:W-:-:S04]  /*6d00*/  DEPBAR.LE SB0, 0x0 ;  /* 0x000080000000791a */ /* 0x000fc80000000000 */
.L_x_1595:
[----:B------:R-:W-:Y:S05]  /*6d10*/  BSYNC B0 ;  /* 0x0000000000007941 */ /* 0x000fea0003800000 */
.L_x_1594:
        /* <DEDUP_REMOVED lines=19> */
.L_x_1597:
[----:B------:R-:W-:Y:S05]  /*6e50*/  BSYNC B0 ;  /* 0x0000000000007941 */ /* 0x000fea0003800000 */
.L_x_1596:
[----:B------:R-:W-:Y:S02]  /*6e60*/  UIADD3 UR6, UR6, 0x2, URZ ;  /* 0x0000000206067890 */ /* 0x000fe4000fffe03f */
[----:B------:R-:W-:Y:S02]  /*6e70*/  UIADD3 UR4, UR4, 0x4000, URZ ;  /* 0x0000400004047890 */ /* 0x000fe4000fffe03f */
[----:B------:R-:W-:-:S06]  /*6e80*/  UISETP.GE.AND UP0, UPT, UR6, UR11, UPT ;  /* 0x0000000b0600728c */ /* 0x000fcc000bf06270 */
[----:B------:R-:W-:-:S13]  /*6e90*/  PLOP3.LUT P1, PT, PT, PT, UP0, 0x80, 0x0 ;  /* 0x000000000000781c */ /* 0x000fda0003f2f008 */
[----:B------:R-:W-:Y:S05]  /*6ea0*/  @!P1 BRA `(.L_x_1598) ;  /* 0xfffffff4007c9947 */ /* 0x000fea000383ffff */
.L_x_1559:
        /* <DEDUP_REMOVED lines=41> */
.L_x_1601:
[----:B------:R-:W-:Y:S05]  /*7140*/  BSYNC B0 ;  /* 0x0000000000007941 */ /* 0x000fea0003800000 */
.L_x_1600:
[----:B------:R-:W-:Y:S05]  /*7150*/  BRA `(.L_x_1602) ;  /* 0x0000000000047947 */ /* 0x000fea0003800000 */
.L_x_1599:
[----:B------:R-:W-:-:S05]  /*7160*/  UMOV UR4, UR6 ;  /* 0x0000000600047c82 */ /* 0x000fca0008000000 */
.L_x_1602:
        /* <DEDUP_REMOVED lines=11> */
.L_x_1607:
        /* <DEDUP_REMOVED lines=24> */
.L_x_1604:
[----:B------:R-:W-:Y:S05]  /*73a0*/  BSYNC B0 ;  /* 0x0000000000007941 */ /* 0x000fea0003800000 */
.L_x_1603:
        /* <DEDUP_REMOVED lines=24> */
.L_x_1606:
[----:B------:R-:W-:Y:S05]  /*7530*/  BSYNC B0 ;  /* 0x0000000000007941 */ /* 0x000fea0003800000 */
.L_x_1605:
[----:B------:R-:W-:Y:S02]  /*7540*/  UIADD3 UR11, UR11, 0x2, URZ ;  /* 0x000000020b0b7890 */ /* 0x000fe4000fffe03f */
[----:B------:R-:W-:Y:S02]  /*7550*/  ULEA UR8, UR18, UR8, 0x1 ;  /* 0x0000000812087291 */ /* 0x000fe4000f8e083f */
[----:B------:R-:W-:Y:S02]  /*7560*/  ULEA UR9, UR18, UR9, 0x1 ;  /* 0x0000000912097291 */ /* 0x000fe4000f8e083f */
[----:B------:R-:W-:-:S13]  /*7570*/  ISETP.NE.AND P0, PT, RZ, UR11, PT ;  /* 0x0000000bff007c0c */ /* 0x000fda000bf05270 */
[----:B------:R-:W-:Y:S05]  /*7580*/  @!P0 BRA `(.L_x_1519) ;  /* 0x00000020005c8947 */ /* 0x000fea0003800000 */
[----:B------:R-:W-:Y:S05]  /*7590*/  BRA `(.L_x_1607) ;  /* 0xfffffffc00207947 */ /* 0x000fea000383ffff */
.L_x_1556:
        /* <DEDUP_REMOVED lines=33> */
.L_x_1609:
        /* <DEDUP_REMOVED lines=43> */
.L_x_1654:
        /* <DEDUP_REMOVED lines=15> */
.L_x_1612:
        /* <DEDUP_REMOVED lines=98> */
.L_x_1623:
[----:B--234-:R-:W-:-:S04]  /*8170*/  SHF.L.U32 R21, R11, 0x1f, RZ ;  /* 0x0000001f0b157819 */ /* 0x01cfc800000006ff */
[----:B------:R-:W1:Y:S02]  /*8180*/  SYNCS.PHASECHK.TRANS64.TRYWAIT P1, [R16+URZ+0x30840], R21 ;  /* 0x03084015100075a7 */ /* 0x000e64000802017f */
[----:B-1----:R-:W-:Y:S05]  /*8190*/  @!P1 BRA `(.L_x_1615) ;  /* 0x0000001800649947 */ /* 0x002fea0003800000 */
.L_x_1655:
[----:B------:R-:W-:Y:S05]  /*81a0*/  @P0 BRA `(.L_x_1616) ;  /* 0x0000000000140947 */ /* 0x000fea0003800000 */
[----:B------:R-:W-:Y:S01]  /*81b0*/  ISETP.NE.AND P1, PT, R6, RZ, PT ;  /* 0x000000ff0600720c */ /* 0x000fe20003f25270 */
[----:B------:R-:W-:-:S04]  /*81c0*/  IMAD.MOV.U32 R3, RZ, RZ, 0x4100 ;  /* 0x00004100ff037424 */ /* 0x000fc800078e00ff */
[----:B------:R3:W-:Y:S08]  /*81d0*/  SYNCS.ARRIVE.TRANS64 RZ, [R16+URZ+0x30830], R3 ;  /* 0x0308300310ff79a7 */ /* 0x0007f0000800003f */
[----:B------:R-:W-:Y:S05]  /*81e0*/  @!P1 BRA `(.L_x_1616) ;  /* 0x0000000000049947 */ /* 0x000fea0003800000 */
[----:B------:R-:W-:Y:S01]  /*81f0*/  BPT.TRAP 0x1 ;  /* 0x000000040000795c */ /* 0x000fe20000300000 */
.L_x_1616:
        /* <DEDUP_REMOVED lines=36> */
.L_x_1656:
[----:B------:R-:W-:Y:S05]  /*8440*/  @P0 BRA `(.L_x_1618) ;  /* 0x0000000000140947 */ /* 0x000fea0003800000 */
[----:B------:R-:W-:Y:S01]  /*8450*/  ISETP.NE.AND P1, PT, R6, RZ, PT ;  /* 0x000000ff0600720c */ /* 0x000fe20003f25270 */
[----:B------:R-:W-:-:S04]  /*8460*/  IMAD.MOV.U32 R2, RZ, RZ, 0x4100 ;  /* 0x00004100ff027424 */ /* 0x000fc800078e00ff */
[----:B------:R3:W-:Y:S08]  /*8470*/  SYNCS.ARRIVE.TRANS64 RZ, [R16+URZ+0x30818], R2 ;  /* 0x0308180210ff79a7 */ /* 0x0007f0000800003f */
[----:B------:R-:W-:Y:S05]  /*8480*/  @!P1 BRA `(.L_x_1618) ;  /* 0x0000000000049947 */ /* 0x000fea0003800000 */
[----:B------:R-:W-:Y:S01]  /*8490*/  BPT.TRAP 0x1 ;  /* 0x000000040000795c */ /* 0x000fe20000300000 */
.L_x_1618:
        /* <DEDUP_REMOVED lines=36> */
.L_x_1657:
[----:B------:R-:W-:Y:S05]  /*86e0*/  @P0 BRA `(.L_x_1620) ;  /* 0x0000000000140947 */ /* 0x000fea0003800000 */
[----:B------:R-:W-:Y:S01]  /*86f0*/  ISETP.NE.AND P1, PT, R6, RZ, PT ;  /* 0x000000ff0600720c */ /* 0x000fe20003f25270 */
[----:B-123--:R-:W-:-:S04]  /*8700*/  IMAD.MOV.U32 R21, RZ, RZ, 0x4100 ;  /* 0x00004100ff157424 */ /* 0x00efc800078e00ff */
[----:B------:R4:W-:Y:S08]  /*8710*/  SYNCS.ARRIVE.TRANS64 RZ, [R16+URZ+0x30838], R21 ;  /* 0x0308381510ff79a7 */ /* 0x0009f0000800003f */
[----:B------:R-:W-:Y:S05]  /*8720*/  @!P1 BRA `(.L_x_1620) ;  /* 0x0000000000049947 */ /* 0x000fea0003800000 */
[----:B------:R-:W-:Y:S01]  /*8730*/  BPT.TRAP 0x1 ;  /* 0x000000040000795c */ /* 0x000fe20000300000 */
.L_x_1620:
        /* <DEDUP_REMOVED lines=31> */
.L_x_1659:
[----:B------:R-:W-:Y:S05]  /*8930*/  @P0 BRA `(.L_x_1622) ;  /* 0x0000000000140947 */ /* 0x000fea0003800000 */
[----:B------:R-:W-:Y:S01]  /*8940*/  ISETP.NE.AND P1, PT, R6, RZ, PT ;  /* 0x000000ff0600720c */ /* 0x000fe20003f25270 */
[----:B------:R-:W-:-:S04]  /*8950*/  IMAD.MOV.U32 R5, RZ, RZ, 0x4100 ;  /* 0x00004100ff057424 */ /* 0x000fc800078e00ff */
[----:B------:R1:W-:Y:S08]  /*8960*/  SYNCS.ARRIVE.TRANS64 RZ, [R16+URZ+0x30810], R5 ;  /* 0x0308100510ff79a7 */ /* 0x0003f0000800003f */
[----:B------:R-:W-:Y:S05]  /*8970*/  @!P1 BRA `(.L_x_1622) ;  /* 0x0000000000049947 */ /* 0x000fea0003800000 */
[----:B------:R-:W-:Y:S01]  /*8980*/  BPT.TRAP 0x1 ;  /* 0x000000040000795c */ /* 0x000fe20000300000 */
.L_x_1622:
        /* <DEDUP_REMOVED lines=37> */
.L_x_1614:
[----:B------:R-:W3:Y:S02]  /*8be0*/  LDL.LU R4, [R1+0x4] ;  /* 0x0000040001047983 */ /* 0x000ee40000300800 */
[----:B---3--:R-:W-:Y:S02]  /*8bf0*/  ISETP.NE.AND P1, PT, R4, RZ, PT ;  /* 0x000000ff0400720c */ /* 0x008fe40003f25270 */
[----:B------:R1:W5:Y:S11]  /*8c00*/  LDL R4, [R1] ;  /* 0x0000000001047983 */ /* 0x0003760000100800 */
[----:B-1----:R-:W-:Y:S05]  /*8c10*/  @!P1 BRA `(.L_x_1613) ;  /* 0x0000000400489947 */ /* 0x002fea0003800000 */
[----:B------:R-:W-:-:S04]  /*8c20*/  SHF.L.U32 R13, R11, 0x1f, RZ ;  /* 0x0000001f0b0d7819 */ /* 0x000fc800000006ff */
[----:B------:R-:W1:Y:S02]  /*8c30*/  SYNCS.PHASECHK.TRANS64.TRYWAIT P1, [R16+URZ+0x30840], R13 ;  /* 0x0308400d100075a7 */ /* 0x000e64000802017f */
[----:B-1----:R-:W-:Y:S05]  /*8c40*/  @!P1 BRA `(.L_x_1624) ;  /* 0x00000010000c9947 */ /* 0x002fea0003800000 */
.L_x_1660:
[----:B------:R-:W-:Y:S05]  /*8c50*/  @P0 BRA `(.L_x_1625) ;  /* 0x0000000000140947 */ /* 0x000fea0003800000 */
[----:B------:R-:W-:Y:S01]  /*8c60*/  ISETP.NE.AND P1, PT, R6, RZ, PT ;  /* 0x000000ff0600720c */ /* 0x000fe20003f25270 */
[----:B--2---:R-:W-:-:S04]  /*8c70*/  IMAD.MOV.U32 R5, RZ, RZ, 0x4100 ;  /* 0x00004100ff057424 */ /* 0x004fc800078e00ff */
[----:B------:R3:W-:Y:S08]  /*8c80*/  SYNCS.ARRIVE.TRANS64 RZ, [R16+URZ+0x30830], R5 ;  /* 0x0308300510ff79a7 */ /* 0x0007f0000800003f */
[----:B------:R-:W-:Y:S05]  /*8c90*/  @!P1 BRA `(.L_x_1625) ;  /* 0x0000000000049947 */ /* 0x000fea0003800000 */
[----:B------:R-:W-:Y:S01]  /*8ca0*/  BPT.TRAP 0x1 ;  /* 0x000000040000795c */ /* 0x000fe20000300000 */
.L_x_1625:
        /* <DEDUP_REMOVED lines=33> */
.L_x_1661:
[----:B------:R-:W-:Y:S05]  /*8ec0*/  @P0 BRA `(.L_x_1627) ;  /* 0x0000000000140947 */ /* 0x000fea0003800000 */
[----:B------:R-:W-:Y:S01]  /*8ed0*/  ISETP.NE.AND P0, PT, R6, RZ, PT ;  /* 0x000000ff0600720c */ /* 0x000fe20003f05270 */
[----:B------:R-:W-:-:S04]  /*8ee0*/  IMAD.MOV.U32 R5, RZ, RZ, 0x4100 ;  /* 0x00004100ff057424 */ /* 0x000fc800078e00ff */
[----:B------:R3:W-:Y:S08]  /*8ef0*/  SYNCS.ARRIVE.TRANS64 RZ, [R16+URZ+0x30818], R5 ;  /* 0x0308180510ff79a7 */ /* 0x0007f0000800003f */
[----:B------:R-:W-:Y:S05]  /*8f00*/  @!P0 BRA `(.L_x_1627) ;  /* 0x0000000000048947 */ /* 0x000fea0003800000 */
[----:B------:R-:W-:Y:S01]  /*8f10*/  BPT.TRAP 0x1 ;  /* 0x000000040000795c */ /* 0x000fe20000300000 */
.L_x_1627:
        /* <DEDUP_REMOVED lines=34> */
.L_x_1613:
[----:B------:R-:W3:Y:S01]  /*9140*/  S2R R0, SR_TID.X ;  /* 0x0000000000007919 */ /* 0x000ee20000002100 */
[----:B------:R-:W-:Y:S01]  /*9150*/  IMAD R3, R19, 0x8, R16 ;  /* 0x0000000813037824 */ /* 0x000fe200078e0210 */
[----:B---3--:R-:W-:Y:S02]  /*9160*/  LOP3.LUT R2, R0, 0x7f, RZ, 0xc0, !PT ;  /* 0x0000007f00027812 */ /* 0x008fe400078ec0ff */
[----:B------:R-:W-:Y:S02]  /*9170*/  SHF.L.U32 R0, R11, 0x1f, RZ ;  /* 0x0000001f0b007819 */ /* 0x000fe400000006ff */
[----:B------:R-:W-:Y:S02]  /*9180*/  ISETP.NE.AND P1, PT, R2, RZ, PT ;  /* 0x000000ff0200720c */ /* 0x000fe40003f25270 */
[----:B------:R-:W3:Y:S02]  /*9190*/  SYNCS.PHASECHK.TRANS64.TRYWAIT P0, [R3+URZ+0x30840], R0 ;  /* 0x03084000030075a7 */ /* 0x000ee4000800017f */
[----:B---3--:R-:W-:Y:S09]  /*91a0*/  @!P0 BRA `(.L_x_1628) ;  /* 0x0000000800dc8947 */ /* 0x008ff20003800000 */
.L_x_1662:
[----:B------:R-:W-:Y:S05]  /*91b0*/  @P1 BRA `(.L_x_1629) ;  /* 0x0000000000181947 */ /* 0x000fea0003800000 */
[----:B------:R-:W1:Y:S01]  /*91c0*/  S2R R2, SR_TID.X ;  /* 0x0000000000027919 */ /* 0x000e620000002100 */
[----:B---3--:R-:W-:-:S04]  /*91d0*/  IMAD.MOV.U32 R0, RZ, RZ, 0x4100 ;  /* 0x00004100ff007424 */ /* 0x008fc800078e00ff */
[----:B------:R3:W-:Y:S01]  /*91e0*/  SYNCS.ARRIVE.TRANS64 RZ, [R3+URZ+0x30830], R0 ;  /* 0x0308300003ff79a7 */ /* 0x0007e2000800003f */
[----:B-1----:R-:W-:-:S13]  /*91f0*/  LOP3.LUT P0, RZ, R2, 0x1f, RZ, 0xc0, !PT ;  /* 0x0000001f02ff7812 */ /* 0x002fda000780c0ff */
[----:B---3--:R-:W-:Y:S05]  /*9200*/  @!P0 BRA `(.L_x_1629) ;  /* 0x0000000000048947 */ /* 0x008fea0003800000 */
[----:B------:R-:W-:Y:S01]  /*9210*/  BPT.TRAP 0x1 ;  /* 0x000000040000795c */ /* 0x000fe20000300000 */
.L_x_1629:
        /* <DEDUP_REMOVED lines=40> */
.L_x_1610:
[----:B------:R-:W-:Y:S05]  /*94a0*/  BSYNC B0 ;  /* 0x0000000000007941 */ /* 0x000fea0003800000 */
.L_x_1608:
[----:B------:R-:W-:-:S03]  /*94b0*/  UMOV UR7, 0xffffffff ;  /* 0xffffffff00077882 */ /* 0x000fc60000000000 */
[----:B------:R-:W-:Y:S05]  /*94c0*/  BRA.DIV UR7, `(.L_x_1630) ;  /* 0x0000000a07287947 */ /* 0x000fea000b800000 */
[----:B------:R-:W-:-:S13]  /*94d0*/  ELECT P6, URZ, PT ;  /* 0x00000000003f782f */ /* 0x000fda00038c0000 */
.L_x_1665:
[----:B------:R-:W-:Y:S05]  /*94e0*/  @!P6 BRA `(.L_x_1519) ;  /* 0x000000000084e947 */ /* 0x000fea0003800000 */
[----:B------:R-:W-:-:S06]  /*94f0*/  ULOP3.LUT UR7, UR38, 0x2, URZ, 0xfc, !UPT ;  /* 0x0000000226077892 */ /* 0x000fcc000f8efc3f */
[----:B------:R-:W-:-:S05]  /*9500*/  IMAD.U32 R2, RZ, RZ, UR7 ;  /* 0x00000007ff027e24 */ /* 0x000fca000f8e00ff */
[----:B------:R-:W-:-:S13]  /*9510*/  ISETP.NE.AND P2, PT, R2, 0x3, PT ;  /* 0x000000030200780c */ /* 0x000fda0003f45270 */
[----:B------:R-:W-:Y:S05]  /*9520*/  @!P2 BRA `(.L_x_1631) ;  /* 0x000000000004a947 */ /* 0x000fea0003800000 */
[----:B------:R-:W-:Y:S01]  /*9530*/  BPT.TRAP 0x1 ;  /* 0x000000040000795c */ /* 0x000fe20000300000 */
.L_x_1631:
        /* <DEDUP_REMOVED lines=15> */
.L_x_1666:
[----:B------:R-:W2:Y:S02]  /*9630*/  SYNCS.PHASECHK.TRANS64.TRYWAIT P0, [R3+URZ], R2 ;  /* 0x00000002030075a7 */ /* 0x000ea4000800017f */
[----:B--2---:R-:W-:Y:S05]  /*9640*/  @!P0 BRA `(.L_x_1633) ;  /* 0x0000000400fc8947 */ /* 0x004fea0003800000 */
.L_x_1667:
[----:B------:R-:W-:Y:S05]  /*9650*/  @!P2 BRA `(.L_x_1634) ;  /* 0x000000000004a947 */ /* 0x000fea0003800000 */
[----:B------:R-:W-:Y:S01]  /*9660*/  BPT.TRAP 0x1 ;  /* 0x000000040000795c */ /* 0x000fe20000300000 */
.L_x_1634:
[----:B--2---:R-:W-:-:S04]  /*9670*/  VIADD R3, R7, 0x30840 ;  /* 0x0003084007037836 */ /* 0x004fc80000000000 */
[----:B------:R-:W-:-:S04]  /*9680*/  IMAD R0, R0, 0x8, R3 ;  /* 0x0000000800007824 */ /* 0x000fc800078e0203 */
[----:B------:R-:W2:Y:S02]  /*9690*/  SYNCS.PHASECHK.TRANS64.TRYWAIT P0, [R0+URZ], R5 ;  /* 0x00000005000075a7 */ /* 0x000ea4000800017f */
[----:B--2---:R-:W-:Y:S05]  /*96a0*/  @!P0 BRA `(.L_x_1635) ;  /* 0x0000000400f88947 */ /* 0x004fea0003800000 */
.L_x_1668:
[----:B------:R-:W-:-:S07]  /*96b0*/  IMAD R3, R4, 0x8, R3 ;  /* 0x0000000804037824 */ /* 0x000fce00078e0203 */
.L_x_1636:
[----:B---3--:R3:W4:Y:S02]  /*96c0*/  SYNCS.PHASECHK.TRANS64.TRYWAIT P0, [R3+URZ], R2 ;  /* 0x00000002030075a7 */ /* 0x008724000800017f */
[----:B----4-:R-:W-:Y:S05]  /*96d0*/  @!P0 NANOSLEEP.SYNCS 0x989680 ;  /* 0x009896800000895d */ /* 0x010fea0003900000 */
[----:B------:R-:W4:Y:S02]  /*96e0*/  @!P0 SYNCS.PHASECHK.TRANS64 P0, [R3+URZ], R2 ;  /* 0x00000002030085a7 */ /* 0x000f24000800007f */
[----:B----4-:R-:W-:Y:S05]  /*96f0*/  @!P0 BRA `(.L_x_1636) ;  /* 0xfffffffc00f08947 */ /* 0x010fea000383ffff */
.L_x_1519:
[----:B------:R-:W-:Y:S05]  /*9700*/  BSYNC B6 ;  /* 0x0000000000067941 */ /* 0x000fea0003800000 */
.L_x_1516:
[----:B------:R-:W-:Y:S05]  /*9710*/  EXIT ;  /* 0x000000000000794d */ /* 0x000fea0003800000 */
.L_x_1526:
[----:B------:R-:W-:Y:S02]  /*9720*/  IMAD.MOV.U32 R12, RZ, RZ, RZ ;  /* 0x000000ffff0c7224 */ /* 0x000fe400078e00ff */
[----:B------:R-:W-:Y:S02]  /*9730*/  IMAD.MOV.U32 R11, RZ, RZ, 0x1f ;  /* 0x0000001fff0b7424 */ /* 0x000fe400078e00ff */
[----:B------:R-:W-:-:S07]  /*9740*/  IMAD.MOV.U32 R15, RZ, RZ, -0x1 ;  /* 0xffffffffff0f7424 */ /* 0x000fce00078e00ff */
[----:B------:R-:W-:Y:S05]  /*9750*/  WARPSYNC.COLLECTIVE R15, `(.L_x_1637) ;  /* 0x000000000f087348 */ /* 0x000fea0003c00000 */
[----:B------:R1:W2:Y:S02]  /*9760*/  SHFL.IDX P6, R14, R13, R12, R11 ;  /* 0x0000000c0d0e7389 */ /* 0x0002a400000c000b */
[----:B-12---:R-:W-:Y:S01]  /*9770*/  ENDCOLLECTIVE ;  /* 0x000000000000791b */ /* 0x006fe20003800000 */
.L_x_1637:
[----:B------:R-:W-:Y:S05]  /*9780*/  BRA `(.L_x_1638) ;  /* 0xffffff7800847947 */ /* 0x000fea000383ffff */
.L_x_1528:
        /* <DEDUP_REMOVED lines=8> */
.L_x_1532:
[----:B---3--:R3:W4:Y:S02]  /*9810*/  SYNCS.PHASECHK.TRANS64.TRYWAIT P0, [R0+URZ+0x30810], R191 ;  /* 0x030810bf000075a7 */ /* 0x008724000800017f */
[----:B----4-:R-:W-:Y:S05]  /*9820*/  @!P0 NANOSLEEP.SYNCS 0x989680 ;  /* 0x009896800000895d */ /* 0x010fea0003900000 */
[----:B------:R-:W4:Y:S02]  /*9830*/  @!P0 SYNCS.PHASECHK.TRANS64 P0, [R0+URZ+0x30810], R191 ;  /* 0x030810bf000085a7 */ /* 0x000f24000800007f */
[----:B----4-:R-:W-:Y:S05]  /*9840*/  @!P0 BRA `(.L_x_1532) ;  /* 0xfffffffc00f08947 */ /* 0x010fea000383ffff */
[----:B------:R-:W-:Y:S05]  /*9850*/  BRA `(.L_x_1531) ;  /* 0xffffff8000747947 */ /* 0x000fea000383ffff */
.L_x_1536:
[----:B--2---:R2:W1:Y:S02]  /*9860*/  SYNCS.PHASECHK.TRANS64.TRYWAIT P0, [R0+URZ+0x30830], R191 ;  /* 0x030830bf000075a7 */ /* 0x004464000800017f */
[----:B-1----:R-:W-:Y:S05]  /*9870*/  @!P0 NANOSLEEP.SYNCS 0x989680 ;  /* 0x009896800000895d */ /* 0x002fea0003900000 */
[----:B------:R-:W1:Y:S02]  /*9880*/  @!P0 SYNCS.PHASECHK.TRANS64 P0, [R0+URZ+0x30830], R191 ;  /* 0x030830bf000085a7 */ /* 0x000e64000800007f */
[----:B-1----:R-:W-:Y:S05]  /*9890*/  @!P0 BRA `(.L_x_1536) ;  /* 0xfffffffc00f08947 */ /* 0x002fea000383ffff */
[----:B------:R-:W-:Y:S05]  /*98a0*/  BRA `(.L_x_1535) ;  /* 0xffffff88008c7947 */ /* 0x000fea000383ffff */
.L_x_1543:
[----:B------:R-:W-:Y:S01]  /*98b0*/  BSSY B0, `(.L_x_1639) ;  /* 0x0000005000007945 */ /* 0x000fe20003800000 */
[----:B------:R-:W-:-:S07]  /*98c0*/  IMAD.MOV.U32 R15, RZ, RZ, -0x1 ;  /* 0xffffffffff0f7424 */ /* 0x000fce00078e00ff */
[----:B-1----:R-:W-:Y:S05]  /*98d0*/  WARPSYNC.COLLECTIVE R15, `(.L_x_1640) ;  /* 0x000000000f087348 */ /* 0x002fea0003c00000 */
[----:B------:R-:W-:Y:S01]  /*98e0*/  NOP ;  /* 0x0000000000007918 */ /* 0x000fe20000000000 */
[----:B-1----:R-:W-:Y:S01]  /*98f0*/  ENDCOLLECTIVE ;  /* 0x000000000000791b */ /* 0x002fe20003800000 */
.L_x_1640:
[----:B------:R-:W-:Y:S05]  /*9900*/  BSYNC B0 ;  /* 0x0000000000007941 */ /* 0x000fea0003800000 */
.L_x_1639:
[----:B------:R-:W-:Y:S05]  /*9910*/  BRA `(.L_x_1641) ;  /* 0xffffffb800707947 */ /* 0x000fea000383ffff */
.L_x_1552:
[----:B------:R-:W-:Y:S01]  /*9920*/  BSSY B0, `(.L_x_1642) ;  /* 0x0000005000007945 */ /* 0x000fe20003800000 */
[----:B------:R-:W-:-:S07]  /*9930*/  IMAD.MOV.U32 R15, RZ, RZ, -0x1 ;  /* 0xffffffffff0f7424 */ /* 0x000fce00078e00ff */
[----:B-12---:R-:W-:Y:S05]  /*9940*/  WARPSYNC.COLLECTIVE R15, `(.L_x_1643) ;  /* 0x000000000f087348 */ /* 0x006fea0003c00000 */
[----:B------:R-:W-:Y:S01]  /*9950*/  NOP ;  /* 0x0000000000007918 */ /* 0x000fe20000000000 */
[----:B-12---:R-:W-:Y:S01]  /*9960*/  ENDCOLLECTIVE ;  /* 0x000000000000791b */ /* 0x006fe20003800000 */
.L_x_1643:
[----:B------:R-:W-:Y:S05]  /*9970*/  BSYNC B0 ;  /* 0x0000000000007941 */ /* 0x000fea0003800000 */
.L_x_1642:
[----:B------:R-:W-:Y:S05]  /*9980*/  BRA `(.L_x_1644) ;  /* 0xffffffbc00707947 */ /* 0x000fea000383ffff */
.L_x_1564:
[----:B------:R-:W-:Y:S01]  /*9990*/  BSSY B0, `(.L_x_1645) ;  /* 0x0000005000007945 */ /* 0x000fe20003800000 */
[----:B------:R-:W-:-:S07]  /*99a0*/  IMAD.MOV.U32 R15, RZ, RZ, -0x1 ;  /* 0xffffffffff0f7424 */ /* 0x000fce00078e00ff */
[----:B------:R-:W-:Y:S05]  /*99b0*/  WARPSYNC.COLLECTIVE R15, `(.L_x_1646) ;  /* 0x000000000f087348 */ /* 0x000fea0003c00000 */
[----:B------:R-:W-:Y:S01]  /*99c0*/  NOP ;  /* 0x0000000000007918 */ /* 0x000fe20000000000 */
[----:B------:R-:W-:Y:S01]  /*99d0*/  ENDCOLLECTIVE ;  /* 0x000000000000791b */ /* 0x000fe20003800000 */
.L_x_1646:
[----:B------:R-:W-:Y:S05]  /*99e0*/  BSYNC B0 ;  /* 0x0000000000007941 */ /* 0x000fea0003800000 */
.L_x_1645:
[----:B------:R-:W-:Y:S05]  /*99f0*/  BRA `(.L_x_1647) ;  /* 0xffffffc400587947 */ /* 0x000fea000383ffff */
.L_x_1577:
[----:B------:R-:W-:Y:S01]  /*9a00*/  BSSY B0, `(.L_x_1648) ;  /* 0x0000005000007945 */ /* 0x000fe20003800000 */
[----:B------:R-:W-:-:S07]  /*9a10*/  IMAD.MOV.U32 R15, RZ, RZ, -0x1 ;  /* 0xffffffffff0f7424 */ /* 0x000fce00078e00ff */
[----:B------:R-:W-:Y:S05]  /*9a20*/  WARPSYNC.COLLECTIVE R15, `(.L_x_1649) ;  /* 0x000000000f087348 */ /* 0x000fea0003c00000 */
[----:B------:R-:W-:Y:S01]  /*9a30*/  NOP ;  /* 0x0000000000007918 */ /* 0x000fe20000000000 */
[----:B------:R-:W-:Y:S01]  /*9a40*/  ENDCOLLECTIVE ;  /* 0x000000000000791b */ /* 0x000fe20003800000 */
.L_x_1649:
[----:B------:R-:W-:Y:S05]  /*9a50*/  BSYNC B0 ;  /* 0x0000000000007941 */ /* 0x000fea0003800000 */
.L_x_1648:
[----:B------:R-:W-:Y:S05]  /*9a60*/  BRA `(.L_x_1650) ;  /* 0xffffffc800dc7947 */ /* 0x000fea000383ffff */
.L_x_1589:
[----:B------:R-:W-:Y:S01]  /*9a70*/  BSSY B0, `(.L_x_1651) ;  /* 0x0000005000007945 */ /* 0x000fe20003800000 */
[----:B------:R-:W-:-:S07]  /*9a80*/  IMAD.MOV.U32 R15, RZ, RZ, -0x1 ;  /* 0xffffffffff0f7424 */ /* 0x000fce00078e00ff */
[----:B------:R-:W-:Y:S05]  /*9a90*/  WARPSYNC.COLLECTIVE R15, `(.L_x_1652) ;  /* 0x000000000f087348 */ /* 0x000fea0003c00000 */
[----:B------:R-:W-:Y:S01]  /*9aa0*/  NOP ;  /* 0x0000000000007918 */ /* 0x000fe20000000000 */
[----:B------:R-:W-:Y:S01]  /*9ab0*/  ENDCOLLECTIVE ;  /* 0x000000000000791b */ /* 0x000fe20003800000 */
.L_x_1652:
[----:B------:R-:W-:Y:S05]  /*9ac0*/  BSYNC B0 ;  /* 0x0000000000007941 */ /* 0x000fea0003800000 */
.L_x_1651:
[----:B------:R-:W-:Y:S05]  /*9ad0*/  BRA `(.L_x_1653) ;  /* 0xffffffcc00fc7947 */ /* 0x000fea000383ffff */
.L_x_1611:
[----:B-1----:R1:W2:Y:S02]  /*9ae0*/  SYNCS.PHASECHK.TRANS64.TRYWAIT P0, [R16+URZ+0x30820], R3 ;  /* 0x03082003100075a7 */ /* 0x0022a4000800017f */
[----:B--2---:R-:W-:Y:S05]  /*9af0*/  @!P0 NANOSLEEP.SYNCS 0x989680 ;  /* 0x009896800000895d */ /* 0x004fea0003900000 */
[----:B------:R-:W2:Y:S02]  /*9b00*/  @!P0 SYNCS.PHASECHK.TRANS64 P0, [R16+URZ+0x30820], R3 ;  /* 0x03082003100085a7 */ /* 0x000ea4000800007f */
[----:B--2---:R-:W-:Y:S05]  /*9b10*/  @!P0 BRA `(.L_x_1611) ;  /* 0xfffffffc00f08947 */ /* 0x004fea000383ffff */
[----:B------:R-:W-:Y:S05]  /*9b20*/  BRA `(.L_x_1654) ;  /* 0xffffffdc00cc7947 */ /* 0x000fea000383ffff */
.L_x_1615:
[----:B-1----:R1:W3:Y:S02]  /*9b30*/  SYNCS.PHASECHK.TRANS64.TRYWAIT P1, [R16+URZ+0x30840], R21 ;  /* 0x03084015100075a7 */ /* 0x0022e4000802017f */
[----:B---3--:R-:W-:Y:S05]  /*9b40*/  @!P1 NANOSLEEP.SYNCS 0x989680 ;  /* 0x009896800000995d */ /* 0x008fea0003900000 */
[----:B------:R-:W3:Y:S02]  /*9b50*/  @!P1 SYNCS.PHASECHK.TRANS64 P1, [R16+URZ+0x30840], R21 ;  /* 0x03084015100095a7 */ /* 0x000ee4000802007f */
[----:B---3--:R-:W-:Y:S05]  /*9b60*/  @!P1 BRA `(.L_x_1615) ;  /* 0xfffffffc00f09947 */ /* 0x008fea000383ffff */
[----:B------:R-:W-:Y:S05]  /*9b70*/  BRA `(.L_x_1655) ;  /* 0xffffffe400887947 */ /* 0x000fea000383ffff */
.L_x_1617:
[----:B--2---:R2:W3:Y:S02]  /*9b80*/  SYNCS.PHASECHK.TRANS64.TRYWAIT P1, [R16+URZ+0x30828], R21 ;  /* 0x03082815100075a7 */ /* 0x0044e4000802017f */
[----:B---3--:R-:W-:Y:S05]  /*9b90*/  @!P1 NANOSLEEP.SYNCS 0x989680 ;  /* 0x009896800000995d */ /* 0x008fea0003900000 */
[----:B------:R-:W3:Y:S02]  /*9ba0*/  @!P1 SYNCS.PHASECHK.TRANS64 P1, [R16+URZ+0x30828], R21 ;  /* 0x03082815100095a7 */ /* 0x000ee4000802007f */
[----:B---3--:R-:W-:Y:S05]  /*9bb0*/  @!P1 BRA `(.L_x_1617) ;  /* 0xfffffffc00f09947 */ /* 0x008fea000383ffff */
[----:B------:R-:W-:Y:S05]  /*9bc0*/  BRA `(.L_x_1656) ;  /* 0xffffffe8001c7947 */ /* 0x000fea000383ffff */
.L_x_1619:
[----:B---3--:R3:W4:Y:S02]  /*9bd0*/  SYNCS.PHASECHK.TRANS64.TRYWAIT P1, [R16+URZ+0x30848], R21 ;  /* 0x03084815100075a7 */ /* 0x008724000802017f */
[----:B----4-:R-:W-:Y:S05]  /*9be0*/  @!P1 NANOSLEEP.SYNCS 0x989680 ;  /* 0x009896800000995d */ /* 0x010fea0003900000 */
[----:B------:R-:W4:Y:S02]  /*9bf0*/  @!P1 SYNCS.PHASECHK.TRANS64 P1, [R16+URZ+0x30848], R21 ;  /* 0x03084815100095a7 */ /* 0x000f24000802007f */
[----:B----4-:R-:W-:Y:S05]  /*9c00*/  @!P1 BRA `(.L_x_1619) ;  /* 0xfffffffc00f09947 */ /* 0x010fea000383ffff */
[----:B------:R-:W-:Y:S05]  /*9c10*/  BRA `(.L_x_1657) ;  /* 0xffffffe800b07947 */ /* 0x000fea000383ffff */
.L_x_1621:
[----:B------:R-:W-:-:S07]  /*9c20*/  SHF.L.U32 R5, R11, 0x1f, RZ ;  /* 0x0000001f0b057819 */ /* 0x000fce00000006ff */
.L_x_1658:
[----:B------:R1:W1:Y:S02]  /*9c30*/  SYNCS.PHASECHK.TRANS64.TRYWAIT P1, [R16+URZ+0x30820], R5 ;  /* 0x03082005100075a7 */ /* 0x000264000802017f */
[----:B-1----:R-:W-:Y:S05]  /*9c40*/  @!P1 NANOSLEEP.SYNCS 0x989680 ;  /* 0x009896800000995d */ /* 0x002fea0003900000 */
[----:B------:R-:W1:Y:S02]  /*9c50*/  @!P1 SYNCS.PHASECHK.TRANS64 P1, [R16+URZ+0x30820], R5 ;  /* 0x03082005100095a7 */ /* 0x000e64000802007f */
[----:B-1----:R-:W-:Y:S05]  /*9c60*/  @!P1 BRA `(.L_x_1658) ;  /* 0xfffffffc00f09947 */ /* 0x002fea000383ffff */
[----:B------:R-:W-:Y:S05]  /*9c70*/  BRA `(.L_x_1659) ;  /* 0xffffffec002c7947 */ /* 0x000fea000383ffff */
.L_x_1624:
[----:B-1----:R1:W3:Y:S02]  /*9c80*/  SYNCS.PHASECHK.TRANS64.TRYWAIT P1, [R16+URZ+0x30840], R13 ;  /* 0x0308400d100075a7 */ /* 0x0022e4000802017f */
[----:B---3--:R-:W-:Y:S05]  /*9c90*/  @!P1 NANOSLEEP.SYNCS 0x989680 ;  /* 0x009896800000995d */ /* 0x008fea0003900000 */
[----:B------:R-:W3:Y:S02]  /*9ca0*/  @!P1 SYNCS.PHASECHK.TRANS64 P1, [R16+URZ+0x30840], R13 ;  /* 0x0308400d100095a7 */ /* 0x000ee4000802007f */
[----:B---3--:R-:W-:Y:S05]  /*9cb0*/  @!P1 BRA `(.L_x_1624) ;  /* 0xfffffffc00f09947 */ /* 0x008fea000383ffff */
[----:B------:R-:W-:Y:S05]  /*9cc0*/  BRA `(.L_x_1660) ;  /* 0xffffffec00e07947 */ /* 0x000fea000383ffff */
.L_x_1626:
[----:B--2---:R2:W3:Y:S02]  /*9cd0*/  SYNCS.PHASECHK.TRANS64.TRYWAIT P1, [R16+URZ+0x30828], R13 ;  /* 0x0308280d100075a7 */ /* 0x0044e4000802017f */
[----:B---3--:R-:W-:Y:S05]  /*9ce0*/  @!P1 NANOSLEEP.SYNCS 0x989680 ;  /* 0x009896800000995d */ /* 0x008fea0003900000 */
[----:B------:R-:W3:Y:S02]  /*9cf0*/  @!P1 SYNCS.PHASECHK.TRANS64 P1, [R16+URZ+0x30828], R13 ;  /* 0x0308280d100095a7 */ /* 0x000ee4000802007f */
[----:B---3--:R-:W-:Y:S05]  /*9d00*/  @!P1 BRA `(.L_x_1626) ;  /* 0xfffffffc00f09947 */ /* 0x008fea000383ffff */
[----:B------:R-:W-:Y:S05]  /*9d10*/  BRA `(.L_x_1661) ;  /* 0xfffffff000687947 */ /* 0x000fea000383ffff */
.L_x_1628:
[----:B---3--:R3:W1:Y:S02]  /*9d20*/  SYNCS.PHASECHK.TRANS64.TRYWAIT P0, [R3+URZ+0x30840], R0 ;  /* 0x03084000030075a7 */ /* 0x008664000800017f */
[----:B-1----:R-:W-:Y:S05]  /*9d30*/  @!P0 NANOSLEEP.SYNCS 0x989680 ;  /* 0x009896800000895d */ /* 0x002fea0003900000 */
[----:B------:R-:W1:Y:S02]  /*9d40*/  @!P0 SYNCS.PHASECHK.TRANS64 P0, [R3+URZ+0x30840], R0 ;  /* 0x03084000030085a7 */ /* 0x000e64000800007f */
[----:B-1----:R-:W-:Y:S05]  /*9d50*/  @!P0 BRA `(.L_x_1628) ;  /* 0xfffffffc00f08947 */ /* 0x002fea000383ffff */
[----:B------:R-:W-:Y:S05]  /*9d60*/  BRA `(.L_x_1662) ;  /* 0xfffffff400107947 */ /* 0x000fea000383ffff */
.L_x_1630:
[----:B------:R-:W-:Y:S01]  /*9d70*/  BSSY B0, `(.L_x_1663) ;  /* 0x0000006000007945 */ /* 0x000fe20003800000 */
[----:B------:R-:W-:-:S07]  /*9d80*/  IMAD.MOV.U32 R15, RZ, RZ, -0x1 ;  /* 0xffffffffff0f7424 */ /* 0x000fce00078e00ff */
[----:B------:R-:W-:Y:S05]  /*9d90*/  WARPSYNC.COLLECTIVE R15, `(.L_x_1664) ;  /* 0x000000000f0c7348 */ /* 0x000fea0003c00000 */
[----:B------:R-:W-:Y:S02]  /*9da0*/  ELECT P6, UR62, PT ;  /* 0x00000000003e782f */ /* 0x000fe400038c0000 */
[----:B------:R-:W-:Y:S01]  /*9db0*/  MOV R14, UR62 ;  /* 0x0000003e000e7c02 */ /* 0x000fe20008000f00 */
[----:B------:R-:W-:Y:S10]  /*9dc0*/  ENDCOLLECTIVE ;  /* 0x000000000000791b */ /* 0x000ff40003800000 */
.L_x_1664:
[----:B------:R-:W-:Y:S05]  /*9dd0*/  BSYNC B0 ;  /* 0x0000000000007941 */ /* 0x000fea0003800000 */
.L_x_1663:
[----:B------:R-:W-:Y:S05]  /*9de0*/  BRA `(.L_x_1665) ;  /* 0xfffffff400bc7947 */ /* 0x000fea000383ffff */
.L_x_1632:
[----:B-1----:R1:W2:Y:S02]  /*9df0*/  SYNCS.PHASECHK.TRANS64.TRYWAIT P0, [R6+URZ], R5 ;  /* 0x00000005060075a7 */ /* 0x0022a4000800017f */
[----:B--2---:R-:W-:Y:S05]  /*9e00*/  @!P0 NANOSLEEP.SYNCS 0x989680 ;  /* 0x009896800000895d */ /* 0x004fea0003900000 */
[----:B------:R-:W2:Y:S02]  /*9e10*/  @!P0 SYNCS.PHASECHK.TRANS64 P0, [R6+URZ], R5 ;  /* 0x00000005060085a7 */ /* 0x000ea4000800007f */
[----:B--2---:R-:W-:Y:S05]  /*9e20*/  @!P0 BRA `(.L_x_1632) ;  /* 0xfffffffc00f08947 */ /* 0x004fea000383ffff */
[----:B------:R-:W-:Y:S05]  /*9e30*/  BRA `(.L_x_1666) ;  /* 0xfffffff400fc7947 */ /* 0x000fea000383ffff */
.L_x_1633:
[----:B--2---:R2:W3:Y:S02]  /*9e40*/  SYNCS.PHASECHK.TRANS64.TRYWAIT P0, [R3+URZ], R2 ;  /* 0x00000002030075a7 */ /* 0x0044e4000800017f */
[----:B---3--:R-:W-:Y:S05]  /*9e50*/  @!P0 NANOSLEEP.SYNCS 0x989680 ;  /* 0x009896800000895d */ /* 0x008fea0003900000 */
[----:B------:R-:W3:Y:S02]  /*9e60*/  @!P0 SYNCS.PHASECHK.TRANS64 P0, [R3+URZ], R2 ;  /* 0x00000002030085a7 */ /* 0x000ee4000800007f */
[----:B---3--:R-:W-:Y:S05]  /*9e70*/  @!P0 BRA `(.L_x_1633) ;  /* 0xfffffffc00f08947 */ /* 0x008fea000383ffff */
[----:B------:R-:W-:Y:S05]  /*9e80*/  BRA `(.L_x_1667) ;  /* 0xfffffff400f07947 */ /* 0x000fea000383ffff */
.L_x_1635:
[----:B--2---:R2:W3:Y:S02]  /*9e90*/  SYNCS.PHASECHK.TRANS64.TRYWAIT P0, [R0+URZ], R5 ;  /* 0x00000005000075a7 */ /* 0x0044e4000800017f */
[----:B---3--:R-:W-:Y:S05]  /*9ea0*/  @!P0 NANOSLEEP.SYNCS 0x989680 ;  /* 0x009896800000895d */ /* 0x008fea0003900000 */
[----:B------:R-:W3:Y:S02]  /*9eb0*/  @!P0 SYNCS.PHASECHK.TRANS64 P0, [R0+URZ], R5 ;  /* 0x00000005000085a7 */ /* 0x000ee4000800007f */
[----:B---3--:R-:W-:Y:S05]  /*9ec0*/  @!P0 BRA `(.L_x_1635) ;  /* 0xfffffffc00f08947 */ /* 0x008fea000383ffff */
[----:B------:R-:W-:Y:S05]  /*9ed0*/  BRA `(.L_x_1668) ;  /* 0xfffffff400f47947 */ /* 0x000fea000383ffff */
.L_x_1669:
        /* <DEDUP_REMOVED lines=10> */
.L_x_7301:


//--------------------- .text._ZN7cutlass13device_kernelIN5flash11enable_sm90INS1_16FlashAttnBwdSm90INS1_25CollectiveMainloopBwdSm90ILi2ELi2ELi2EN4cute5tupleIJNS5_1CILi1EEES8_S8_EEENS6_IJNS7_ILi64EEENS7_ILi128EEESB_EEENS_6half_tEfNS_4arch4Sm90ELb0ELb1ELb1ELb1ELb0ELb1ELb0ELb0ELi2ELi1ELi2ELi1ELb0EEENS1_21CollectiveEpilogueBwdISC_SD_SF_Li256ELb1ELb0ELi1EEENS1_19SingleTileSchedulerILb1ELb0ELb0ELi128EEEEEEEEEvNT_6ParamsE --------------------------
	.section	.text._ZN7cutlass13device_kernelIN5flash11enable_sm90INS1_16FlashAttnBwdSm90INS1_25CollectiveMainloopBwdSm90ILi2ELi2ELi2EN4cute5tupleIJNS5_1CILi1EEES8_S8_EEENS6_IJNS7_ILi64EEENS7_ILi128EEESB_EEENS_6half_tEfNS_4arch4Sm90ELb0ELb1ELb1ELb1ELb0ELb1ELb0ELb0ELi2ELi1ELi2ELi1ELb0EEENS1_21CollectiveEpilogueBwdISC_SD_SF_Li256ELb1ELb0ELi1EEENS1_19SingleTileSchedulerILb1ELb0ELb0ELi128EEEEEEEEEvNT_6ParamsE,"ax",@progbits
	.align	128
.text._ZN7cutlass13device_kernelIN5flash11enable_sm90INS1_16FlashAttnBwdSm90INS1_25CollectiveMainloopBwdSm90ILi2ELi2ELi2EN4cute5tupleIJNS5_1CILi1EEES8_S8_EEENS6_IJNS7_ILi64EEENS7_ILi128EEESB_EEENS_6half_tEfNS_4arch4Sm90ELb0ELb1ELb1ELb1ELb0ELb1ELb0ELb0ELi2ELi1ELi2ELi1ELb0EEENS1_21CollectiveEpilogueBwdISC_SD_SF_Li256ELb1ELb0ELi1EEENS1_19SingleTileSchedulerILb1ELb0ELb0ELi128EEEEEEEEEvNT_6ParamsE:
        .type           _ZN7cutlass13device_kernelIN5flash11enable_sm90INS1_16FlashAttnBwdSm90INS1_25CollectiveMainloopBwdSm90ILi2ELi2ELi2EN4cute5tupleIJNS5_1CILi1EEES8_S8_EEENS6_IJNS7_ILi64EEENS7_ILi128EEESB_EEENS_6half_tEfNS_4arch4Sm90ELb0ELb1ELb1ELb1ELb0ELb1ELb0ELb0ELi2ELi1ELi2ELi1ELb0EEENS1_21CollectiveEpilogueBwdISC_SD_SF_Li256ELb1ELb0ELi1EEENS1_19SingleTileSchedulerILb1ELb0ELb0ELi128EEEEEEEEEvNT_6ParamsE,@function
        .size           _ZN7cutlass13device_kernelIN5flash11enable_sm90INS1_16FlashAttnBwdSm90INS1_25CollectiveMainloopBwdSm90ILi2ELi2ELi2EN4cute5tupleIJNS5_1CILi1EEES8_S8_EEENS6_IJNS7_ILi64EEENS7_ILi128EEESB_EEENS_6half_tEfNS_4arch4Sm90ELb0ELb1ELb1ELb1ELb0ELb1ELb0ELb0ELi2ELi1ELi2ELi1ELb0EEENS1_21CollectiveEpilogueBwdISC_SD_SF_Li256ELb1ELb0ELi1EEENS1_19SingleTileSchedulerILb1ELb0ELb0ELi128EEEEEEEEEvNT_6ParamsE,(.L_x_7302 - _ZN7cutlass13device_kernelIN5flash11enable_sm90INS1_16FlashAttnBwdSm90INS1_25CollectiveMainloopBwdSm90ILi2ELi2ELi2EN4cute5tupleIJNS5_1CILi1EEES8_S8_EEENS6_IJNS7_ILi64EEENS7_ILi128EEESB_EEENS_6half_tEfNS_4arch4Sm90ELb0ELb1ELb1ELb1ELb0ELb1ELb0ELb0ELi2ELi1ELi2ELi1ELb0EEENS1_21CollectiveEpilogueBwdISC_SD_SF_Li256ELb1ELb0ELi1EEENS1_19SingleTileSchedulerILb1ELb0ELb0ELi128EEEEEEEEEvNT_6ParamsE)
        .other          _ZN7cutlass13device_kernelIN5flash11enable_sm90INS1_16FlashAttnBwdSm90INS1_25CollectiveMainloopBwdSm90ILi2ELi2ELi2EN4cute5tupleIJNS5_1CILi1EEES8_S8_EEENS6_IJNS7_ILi64EEENS7_ILi128EEESB_EEENS_6half_tEfNS_4arch4Sm90ELb0ELb1ELb1ELb1ELb0ELb1ELb0ELb0ELi2ELi1ELi2ELi1ELb0EEENS1_21CollectiveEpilogueBwdISC_SD_SF_Li256ELb1ELb0ELi1EEENS1_19SingleTileSchedulerILb1ELb0ELb0ELi128EEEEEEEEEvNT_6ParamsE,@"STO_CUDA_ENTRY STV_DEFAULT"
_ZN7cutlass13device_kernelIN5flash11enable_sm90INS1_16FlashAttnBwdSm90INS1_25CollectiveMainloopBwdSm90ILi2ELi2ELi2EN4cute5tupleIJNS5_1CILi1EEES8_S8_EEENS6_IJNS7_ILi64EEENS7_ILi128EEESB_EEENS_6half_tEfNS_4arch4Sm90ELb0ELb1ELb1ELb1ELb0ELb1ELb0ELb0ELi2ELi1ELi2ELi1ELb0EEENS1_21CollectiveEpilogueBwdISC_SD_SF_Li256ELb1ELb0ELi1EEENS1_19SingleTileSchedulerILb1ELb0ELb0ELi128EEEEEEEEEvNT_6ParamsE:
        /* <DEDUP_REMOVED lines=24> */
.L_x_1671:
[----:B------:R-:W-:Y:S05]  /*0180*/  BSYNC B0 ;  /* 0x0000000000007941 */ /* 0x000fea0003800000 */
.L_x_1670:
        /* <DEDUP_REMOVED lines=37> */
.L_x_1672:
        /* <DEDUP_REMOVED lines=22> */
.L_x_1673:
[----:B------:R-:W-:Y:S01]  /*0540*/  PLOP3.LUT P0, PT, PT, PT, UP0, 0x80, 0x0 ;  /* 0x000000000000781c */ /* 0x000fe20003f0f008 */
[----:B------:R-:W-:Y:S01]  /*0550*/  NOP ;  /* 0x0000000000007918 */ /* 0x000fe20000000000 */
[----:B------:R-:W-:Y:S01]  /*0560*/  ULDC.64 UR46, c[0x0][0x208] ;  /* 0x00008200002e7ab9 */ /* 0x000fe20000000a00 */
[----:B------:R-:W-:Y:S01]  /*0570*/  BSSY B6, `(.L_x_1674) ;  /* 0x0000bd4000067945 */ /* 0x000fe20003800000 */
[----:B-12-4-:R-:W-:Y:S09]  /*0580*/  BAR.SYNC.DEFER_BLOCKING 0x0 ;  /* 0x0000000000007b1d */ /* 0x016ff20000010000 */
[----:B------:R-:W-:Y:S05]  /*0590*/  @!P0 BRA `(.L_x_1675) ;  /* 0x00000080006c8947 */ /* 0x000fea0003800000 */
.L_x_1676:
[----:B------:R-:W-:-:S08]  /*05a0*/  NOP ;  /* 0x0000000000007918 */ /* 0x000fd00000000000 */
[----:B------:R-:W1:Y:S02]  /*05b0*/  USETMAXREG.TRY_ALLOC.CTAPOOL UP0, 0xf0 ;  /* 0x000000f0000079c8 */ /* 0x000e640008000600 */
[----:B-1----:R-:W-:-:S13]  /*05c0*/  PLOP3.LUT P0, PT, PT, PT, UP0, 0x80, 0x0 ;  /* 0x000000000000781c */ /* 0x002fda0003f0f008 */
[----:B------:R-:W-:Y:S05]  /*05d0*/  @!P0 BRA `(.L_x_1676) ;  /* 0xfffffffc00f08947 */ /* 0x000fea000383ffff */
[----:B------:R-:W-:Y:S01]  /*05e0*/  LOP3.LUT R0, R0, 0x3, RZ, 0xc0, !PT ;  /* 0x0000000300007812 */ /* 0x000fe200078ec0ff */
[----:B------:R-:W1:Y:S01]  /*05f0*/  S2R R2, SR_TID.X ;  /* 0x0000000000027919 */ /* 0x000e620000002100 */
[----:B------:R-:W-:Y:S01]  /*0600*/  ULDC.64 UR4, c[0x0][0x8d8] ;  /* 0x0002360000047ab9 */ /* 0x000fe20000000a00 */
[----:B------:R-:W2:Y:S03]  /*0610*/  S2UR UR6, SR_CTAID.X ;  /* 0x00000000000679c3 */ /* 0x000ea60000002500 */
[----:B------:R-:W3:Y:S05]  /*0620*/  SHFL.IDX PT, R0, R0, RZ, 0x1f ;  /* 0x00001fff00007589 */ /* 0x000eea00000e0000 */
[----:B------:R-:W4:Y:S01]  /*0630*/  S2UR UR36, SR_CTAID.Z ;  /* 0x00000000002479c3 */ /* 0x000f220000002700 */
[----:B---3--:R-:W-:-:S02]  /*0640*/  ISETP.NE.AND P0, PT, R0, RZ, PT ;  /* 0x000000ff0000720c */ /* 0x008fc40003f05270 */
[----:B-1----:R-:W-:-:S11]  /*0650*/  SHF.R.U32.HI R2, RZ, 0x7, R2 ;  /* 0x00000007ff027819 */ /* 0x002fd60000011602 */
[----:B------:R-:W-:-:S05]  /*0660*/  @!P0 VIADD R2, R2, 0x9 ;  /* 0x0000000902028836 */ /* 0x000fca0000000000 */
[----:B------:R1:W-:Y:S06]  /*0670*/  @!P0 BAR.ARV R2, 0xa0 ;  /* 0x000280020000851d */ /* 0x0003ec0000002000 */
[----:B------:R-:W-:-:S04]  /*0680*/  ISETP.NE.U32.AND P0, PT, RZ, UR4, PT ;  /* 0x00000004ff007c0c */ /* 0x000fc8000bf05070 */
[----:B------:R-:W-:-:S13]  /*0690*/  ISETP.NE.AND.EX P0, PT, RZ, UR5, PT, P0 ;  /* 0x00000005ff007c0c */ /* 0x000fda000bf05300 */
[----:B-12-4-:R-:W-:Y:S05]  /*06a0*/  @!P0 BRA `(.L_x_1677) ;  /* 0x00000000001c8947 */ /* 0x016fea0003800000 */
[----:B------:R-:W-:Y:S02]  /*06b0*/  ULDC.64 UR4, c[0x0][0x8d8] ;  /* 0x0002360000047ab9 */ /* 0x000fe40000000a00 */
[----:B------:R-:W-:-:S06]  /*06c0*/  UIMAD.WIDE UR4, UR36, 0x4, UR4 ;  /* 0x00000004240478a5 */ /* 0x000fcc000f8e0204 */
[----:B------:R-:W-:Y:S02]  /*06d0*/  IMAD.U32 R2, RZ, RZ, UR4 ;  /* 0x00000004ff027e24 */ /* 0x000fe4000f8e00ff */
[----:B------:R-:W-:-:S05]  /*06e0*/  IMAD.U32 R3, RZ, RZ, UR5 ;  /* 0x00000005ff037e24 */ /* 0x000fca000f8e00ff */
[----:B------:R-:W2:Y:S02]  /*06f0*/  LDG.E R2, desc[UR46][R2.64] ;  /* 0x0000002e02027981 */ /* 0x000ea4000c1e1900 */
[----:B--2---:R-:W-:Y:S01]  /*0700*/  R2UR UR4, R2 ;  /* 0x00000000020472ca */ /* 0x004fe200000e0000 */
[----:B------:R-:W-:-:S14]  /*0710*/  BRA `(.L_x_1678) ;  /* 0x00000000003c7947 */ /* 0x000fdc0003800000 */
.L_x_1677:
[----:B------:R-:W-:Y:S02]  /*0720*/  ULDC.64 UR4, c[0x0][0x8d0] ;  /* 0x0002340000047ab9 */ /* 0x000fe40000000a00 */
[----:B------:R-:W-:-:S04]  /*0730*/  ISETP.NE.U32.AND P0, PT, RZ, UR4, PT ;  /* 0x00000004ff007c0c */ /* 0x000fc8000bf05070 */
[----:B------:R-:W-:-:S13]  /*0740*/  ISETP.NE.AND.EX P0, PT, RZ, UR5, PT, P0 ;  /* 0x00000005ff007c0c */ /* 0x000fda000bf05300 */
[----:B------:R-:W-:Y:S05]  /*0750*/  @!P0 BRA `(.L_x_1679) ;  /* 0x0000000000288947 */ /* 0x000fea0003800000 */
[----:B------:R-:W-:Y:S02]  /*0760*/  ULDC.64 UR4, c[0x0][0x8d0] ;  /* 0x0002340000047ab9 */ /* 0x000fe40000000a00 */
[----:B------:R-:W-:-:S06]  /*0770*/  UIMAD.WIDE UR4, UR36, 0x4, UR4 ;  /* 0x00000004240478a5 */ /* 0x000fcc000f8e0204 */
[----:B------:R-:W-:Y:S02]  /*0780*/  IMAD.U32 R2, RZ, RZ, UR4 ;  /* 0x00000004ff027e24 */ /* 0x000fe4000f8e00ff */
[----:B------:R-:W-:-:S05]  /*0790*/  IMAD.U32 R3, RZ, RZ, UR5 ;  /* 0x00000005ff037e24 */ /* 0x000fca000f8e00ff */
[----:B------:R-:W2:Y:S04]  /*07a0*/  LDG.E R4, desc[UR46][R2.64] ;  /* 0x0000002e02047981 */ /* 0x000ea8000c1e1900 */
[----:B------:R-:W3:Y:S01]  /*07b0*/  LDG.E R0, desc[UR46][R2.64+0x4] ;  /* 0x0000042e02007981 */ /* 0x000ee2000c1e1900 */
[----:B--2---:R-:W-:Y:S02]  /*07c0*/  R2UR UR4, R4 ;  /* 0x00000000040472ca */ /* 0x004fe400000e0000 */
[----:B---3--:R-:W-:-:S13]  /*07d0*/  R2UR UR5, R0 ;  /* 0x00000000000572ca */ /* 0x008fda00000e0000 */
[----:B------:R-:W-:Y:S01]  /*07e0*/  UIADD3 UR4, -UR4, UR5, URZ ;  /* 0x0000000504047290 */ /* 0x000fe2000fffe13f */
[----:B------:R-:W-:Y:S11]  /*07f0*/  BRA `(.L_x_1678) ;  /* 0x0000000000047947 */ /* 0x000ff60003800000 */
.L_x_1679:
[----:B------:R-:W-:-:S05]  /*0800*/  ULDC UR4, c[0x0][0x8bc] ;  /* 0x00022f0000047ab9 */ /* 0x000fca0000000800 */
.L_x_1678:
[----:B------:R-:W-:-:S04]  /*0810*/  USHF.L.U32 UR42, UR6, 0x7, URZ ;  /* 0x00000007062a7899 */ /* 0x000fc8000800063f */
[----:B------:R-:W-:-:S04]  /*0820*/  UISETP.GE.AND UP0, UPT, UR42, UR4, UPT ;  /* 0x000000042a00728c */ /* 0x000fc8000bf06270 */
[----:B------:R-:W-:-:S06]  /*0830*/  USEL UR36, UR36, 0xffffffff, !UP0 ;  /* 0xffffffff24247887 */ /* 0x000fcc000c000000 */
[----:B------:R-:W-:-:S13]  /*0840*/  ISETP.LE.AND P0, PT, RZ, UR36, PT ;  /* 0x00000024ff007c0c */ /* 0x000fda000bf03270 */
[----:B------:R-:W-:Y:S05]  /*0850*/  @!P0 BRA `(.L_x_1680) ;  /* 0x000000b800948947 */ /* 0x000fea0003800000 */
[----:B------:R-:W-:Y:S01]  /*0860*/  ULDC.64 UR4, c[0x0][0x780] ;  /* 0x0001e00000047ab9 */ /* 0x000fe20000000a00 */
[----:B------:R-:W-:Y:S01]  /*0870*/  ULDC UR37, c[0x0][0x290] ;  /* 0x0000a40000257ab9 */ /* 0x000fe20000000800 */
[----:B------:R-:W-:-:S04]  /*0880*/  ISETP.NE.U32.AND P0, PT, RZ, UR4, PT ;  /* 0x00000004ff007c0c */ /* 0x000fc8000bf05070 */
[----:B------:R-:W-:-:S13]  /*0890*/  ISETP.NE.AND.EX P0, PT, RZ, UR5, PT, P0 ;  /* 0x00000005ff007c0c */ /* 0x000fda000bf05300 */
[----:B------:R-:W-:Y:S05]  /*08a0*/  @!P0 BRA `(.L_x_1681) ;  /* 0x00000000001c8947 */ /* 0x000fea0003800000 */
[----:B------:R-:W-:Y:S02]  /*08b0*/  ULDC.64 UR4, c[0x0][0x780] ;  /* 0x0001e00000047ab9 */ /* 0x000fe40000000a00 */
[----:B------:R-:W-:-:S06]  /*08c0*/  UIMAD.WIDE UR4, UR36, 0x4, UR4 ;  /* 0x00000004240478a5 */ /* 0x000fcc000f8e0204 */
[----:B------:R-:W-:Y:S02]  /*08d0*/  IMAD.U32 R2, RZ, RZ, UR4 ;  /* 0x00000004ff027e24 */ /* 0x000fe4000f8e00ff */
[----:B------:R-:W-:-:S05]  /*08e0*/  IMAD.U32 R3, RZ, RZ, UR5 ;  /* 0x00000005ff037e24 */ /* 0x000fca000f8e00ff */
[----:B------:R-:W2:Y:S02]  /*08f0*/  LDG.E R2, desc[UR46][R2.64] ;  /* 0x0000002e02027981 */ /* 0x000ea4000c1e1900 */
[----:B--2---:R-:W-:Y:S01]  /*0900*/  R2UR UR39, R2 ;  /* 0x00000000022772ca */ /* 0x004fe200000e0000 */
[----:B------:R-:W-:-:S14]  /*0910*/  BRA `(.L_x_1682) ;  /* 0x0000000000387947 */ /* 0x000fdc0003800000 */
.L_x_1681:
        /* <DEDUP_REMOVED lines=13> */
[----:B------:R-:W-:-:S12]  /*09f0*/  UIADD3 UR39, -UR39, UR4, URZ ;  /* 0x0000000427277290 */ /* 0x000fd8000fffe13f */
.L_x_1682:
        /* <DEDUP_REMOVED lines=11> */
.L_x_1683:
        /* <DEDUP_REMOVED lines=13> */
.L_x_1684:
[----:B------:R-:W-:Y:S01]  /*0b80*/  UIADD3 UR5, UR42, UR39, -UR37 ;  /* 0x000000272a057290 */ /* 0x000fe2000fffe825 */
[----:B------:R-:W-:Y:S01]  /*0b90*/  ISETP.LE.AND P1, PT, RZ, UR6, PT ;  /* 0x00000006ff007c0c */ /* 0x000fe2000bf23270 */
[----:B------:R-:W-:Y:S01]  /*0ba0*/  ULDC UR6, c[0x0][0x74c] ;  /* 0x0001d30000067ab9 */ /* 0x000fe20000000800 */
[----:B------:R-:W-:Y:S01]  /*0bb0*/  UIADD3 UR4, UR39, 0x3f, URZ ;  /* 0x0000003f27047890 */ /* 0x000fe2000fffe03f */
[----:B------:R-:W-:Y:S01]  /*0bc0*/  PLOP3.LUT P0, PT, PT, PT, PT, 0x80, 0x0 ;  /* 0x000000000000781c */ /* 0x000fe20003f0f070 */
[----:B------:R-:W-:Y:S01]  /*0bd0*/  UIADD3 UR5, UR5, -UR6, URZ ;  /* 0x8000000605057290 */ /* 0x000fe2000fffe03f */
[----:B------:R-:W-:Y:S02]  /*0be0*/  CS2R R86, SRZ ;  /* 0x0000000000567805 */ /* 0x000fe4000001ff00 */
[----:B------:R-:W-:Y:S02]  /*0bf0*/  CS2R R84, SRZ ;  /* 0x0000000000547805 */ /* 0x000fe4000001ff00 */
[----:B------:R-:W-:Y:S01]  /*0c00*/  CS2R R82, SRZ ;  /* 0x0000000000527805 */ /* 0x000fe2000001ff00 */
[----:B------:R-:W-:Y:S01]  /*0c10*/  USHF.R.S32.HI UR6, URZ, 0x1f, UR5 ;  /* 0x0000001f3f067899 */ /* 0x000fe20008011405 */
[----:B------:R-:W-:-:S02]  /*0c20*/  CS2R R80, SRZ ;  /* 0x0000000000507805 */ /* 0x000fc4000001ff00 */
[----:B------:R-:W-:Y:S02]  /*0c30*/  CS2R R78, SRZ ;  /* 0x00000000004e7805 */ /* 0x000fe4000001ff00 */
[----:B------:R-:W-:Y:S01]  /*0c40*/  CS2R R76, SRZ ;  /* 0x00000000004c7805 */ /* 0x000fe2000001ff00 */
[----:B------:R-:W-:Y:S01]  /*0c50*/  ULEA.HI UR6, UR6, UR5, URZ, 0x6 ;  /* 0x0000000506067291 */ /* 0x000fe2000f8f303f */
[----:B------:R-:W-:Y:S01]  /*0c60*/  CS2R R74, SRZ ;  /* 0x00000000004a7805 */ /* 0x000fe2000001ff00 */
[----:B------:R-:W-:Y:S01]  /*0c70*/  USHF.R.S32.HI UR5, URZ, 0x1f, UR4 ;  /* 0x0000001f3f057899 */ /* 0x000fe20008011404 */
[----:B------:R-:W-:Y:S01]  /*0c80*/  CS2R R72, SRZ ;  /* 0x0000000000487805 */ /* 0x000fe2000001ff00 */
[----:B------:R-:W-:Y:S01]  /*0c90*/  USHF.R.S32.HI UR6, URZ, 0x6, UR6 ;  /* 0x000000063f067899 */ /* 0x000fe20008011406 */
[----:B------:R-:W-:Y:S01]  /*0ca0*/  CS2R R70, SRZ ;  /* 0x0000000000467805 */ /* 0x000fe2000001ff00 */
[----:B------:R-:W-:Y:S01]  /*0cb0*/  ULEA.HI UR5, UR5, UR4, URZ, 0x6 ;  /* 0x0000000405057291 */ /* 0x000fe2000f8f303f */
[----:B------:R-:W-:Y:S01]  /*0cc0*/  CS2R R68, SRZ ;  /* 0x0000000000447805 */ /* 0x000fe2000001ff00 */
[----:B------:R-:W-:Y:S01]  /*0cd0*/  UISETP.LT.AND UP0, UPT, URZ, UR6, UPT ;  /* 0x000000063f00728c */ /* 0x000fe2000bf01270 */
[----:B------:R-:W-:Y:S01]  /*0ce0*/  CS2R R66, SRZ ;  /* 0x0000000000427805 */ /* 0x000fe2000001ff00 */
[----:B------:R-:W-:Y:S01]  /*0cf0*/  USHF.R.S32.HI UR40, URZ, 0x6, UR5 ;  /* 0x000000063f287899 */ /* 0x000fe20008011405 */
[----:B------:R-:W-:Y:S01]  /*0d00*/  CS2R R64, SRZ ;  /* 0x0000000000407805 */ /* 0x000fe2000001ff00 */
[----:B------:R-:W-:Y:S01]  /*0d10*/  USEL UR41, URZ, UR6, !UP0 ;  /* 0x000000063f297287 */ /* 0x000fe2000c000000 */
        /* <DEDUP_REMOVED lines=13> */
[----:B------:R-:W-:-:S02]  /*0df0*/  CS2R R10, SRZ ;  /* 0x00000000000a7805 */ /* 0x000fc4000001ff00 */
[----:B------:R-:W-:Y:S02]  /*0e00*/  CS2R R36, SRZ ;  /* 0x0000000000247805 */ /* 0x000fe4000001ff00 */
[----:B------:R-:W-:Y:S02]  /*0e10*/  CS2R R8, SRZ ;  /* 0x0000000000087805 */ /* 0x000fe4000001ff00 */
[----:B------:R-:W-:Y:S02]  /*0e20*/  CS2R R32, SRZ ;  /* 0x0000000000207805 */ /* 0x000fe4000001ff00 */
[----:B------:R-:W-:Y:S01]  /*0e30*/  CS2R R6, SRZ ;  /* 0x0000000000067805 */ /* 0x000fe2000001ff00 */
[----:B------:R-:W-:Y:S01]  /*0e40*/  IMAD.MOV.U32 R29, RZ, RZ, RZ ;  /* 0x000000ffff1d7224 */ /* 0x000fe200078e00ff */
[----:B------:R-:W-:Y:S01]  /*0e50*/  CS2R R4, SRZ ;  /* 0x0000000000047805 */ /* 0x000fe2000001ff00 */
[----:B------:R-:W-:Y:S01]  /*0e60*/  IMAD.MOV.U32 R2, RZ, RZ, RZ ;  /* 0x000000ffff027224 */ /* 0x000fe200078e00ff */
        /* <DEDUP_REMOVED lines=27> */
[----:B------:R-:W-:Y:S01]  /*1020*/  IMAD.MOV.U32 R99, RZ, RZ, RZ ;  /* 0x000000ffff637224 */ /* 0x000fe200078e00ff */
[----:B------:R-:W-:Y:S06]  /*1030*/  @!P1 BRA `(.L_x_1685) ;  /* 0x0000000000209947 */ /* 0x000fec0003800000 */
[----:B------:R-:W-:Y:S01]  /*1040*/  UIADD3 UR4, -UR37, 0xbf, UR39 ;  /* 0x000000bf25047890 */ /* 0x000fe2000fffe127 */
[----:B------:R-:W-:-:S03]  /*1050*/  ULDC UR5, c[0x0][0x748] ;  /* 0x0001d20000057ab9 */ /* 0x000fc60000000800 */
[----:B------:R-:W-:-:S04]  /*1060*/  UIADD3 UR4, UR4, UR5, UR42 ;  /* 0x0000000504047290 */ /* 0x000fc8000fffe02a */
[----:B------:R-:W-:-:S04]  /*1070*/  USHF.R.S32.HI UR5, URZ, 0x1f, UR4 ;  /* 0x0000001f3f057899 */ /* 0x000fc80008011404 */
[----:B------:R-:W-:-:S04]  /*1080*/  ULEA.HI UR5, UR5, UR4, URZ, 0x6 ;  /* 0x0000000405057291 */ /* 0x000fc8000f8f303f */
[----:B------:R-:W-:-:S04]  /*1090*/  USHF.R.S32.HI UR5, URZ, 0x6, UR5 ;  /* 0x000000063f057899 */ /* 0x000fc80008011405 */
[----:B------:R-:W-:-:S04]  /*10a0*/  UISETP.LT.AND UP0, UPT, UR40, UR5, UPT ;  /* 0x000000052800728c */ /* 0x000fc8000bf01270 */
[----:B------:R-:W-:-:S12]  /*10b0*/  USEL UR40, UR40, UR5, UP0 ;  /* 0x0000000528287287 */ /* 0x000fd80008000000 */
.L_x_1685:
        /* <DEDUP_REMOVED lines=11> */
[----:B------:R-:W-:Y:S02]  /*1170*/  ULDC UR44, c[0x0][0x744] ;  /* 0x0001d100002c7ab9 */ /* 0x000fe40000000800 */
        /* <DEDUP_REMOVED lines=18> */
.L_x_1688:
        /* <DEDUP_REMOVED lines=15> */
.L_x_1687:
        /* <DEDUP_REMOVED lines=22> */
.L_x_1690:
        /* <DEDUP_REMOVED lines=15> */
.L_x_1689:
        /* <DEDUP_REMOVED lines=8> */
.L_x_1833:
        /* <DEDUP_REMOVED lines=23> */
.L_x_1692:
[----:B------:R-:W3:Y:S01]  /*17d0*/  S2R R14, SR_CgaCtaId ;  /* 0x00000000000e7919 */ /* 0x000ee20000008800 */
[----:B------:R-:W-:Y:S02]  /*17e0*/  LEA.HI R5, R5, R4, RZ, 0x3 ;  /* 0x0000000405057211 */ /* 0x000fe400078f18ff */
[----:B------:R-:W-:Y:S02]  /*17f0*/  CS2R R86, SRZ ;  /* 0x0000000000567805 */ /* 0x000fe4000001ff00 */
[----:B--2---:R-:W-:Y:S02]  /*1800*/  LOP3.LUT R8, R3, 0x30, R6, 0xf8, !PT ;  /* 0x0000003003087812 */ /* 0x004fe400078ef806 */
[----:B------:R-:W-:Y:S02]  /*1810*/  CS2R R84, SRZ ;  /* 0x0000000000547805 */ /* 0x000fe4000001ff00 */
[----:B------:R-:W-:Y:S02]  /*1820*/  LOP3.LUT R5, R5, 0xfffffff8, RZ, 0xc0, !PT ;  /* 0xfffffff805057812 */ /* 0x000fe400078ec0ff */
[----:B------:R-:W-:-:S02]  /*1830*/  CS2R R82, SRZ ;  /* 0x0000000000527805 */ /* 0x000fc4000001ff00 */
[----:B------:R-:W-:Y:S02]  /*1840*/  LOP3.LUT R11, R11, 0x7ffffe, RZ, 0xc0, !PT ;  /* 0x007ffffe0b0b7812 */ /* 0x000fe400078ec0ff */
[----:B------:R-:W-:Y:S02]  /*1850*/  CS2R R80, SRZ ;  /* 0x0000000000507805 */ /* 0x000fe4000001ff00 */
        /* <DEDUP_REMOVED lines=9> */
[--C-:B------:R-:W-:Y:S01]  /*18f0*/  IMAD R11, R11, 0x200, R2.reuse ;  /* 0x000002000b0b7824 */ /* 0x100fe200078e0202 */
[----:B------:R-:W-:Y:S01]  /*1900*/  LOP3.LUT R8, R9, R8, RZ, 0x3c, !PT ;  /* 0x0000000809087212 */ /* 0x000fe200078e3cff */
[----:B------:R-:W-:Y:S01]  /*1910*/  IMAD R2, R7, 0x4, R2 ;  /* 0x0000000407027824 */ /* 0x000fe200078e0202 */
[----:B------:R-:W-:Y:S01]  /*1920*/  SHF.R.S32.HI R4, RZ, 0x5, R4 ;  /* 0x00000005ff047819 */ /* 0x000fe20000011404 */
[----:B------:R-:W-:Y:S01]  /*1930*/  IMAD.IADD R3, R13, 0x1, -R6 ;  /* 0x000000010d037824 */ /* 0x000fe200078e0a06 */
[----:B------:R-:W-:Y:S01]  /*1940*/  MOV R12, 0x400 ;  /* 0x00000400000c7802 */ /* 0x000fe20000000f00 */
[----:B------:R-:W-:Y:S01]  /*1950*/  IMAD.IADD R6, R8, 0x1, R11 ;  /* 0x0000000108067824 */ /* 0x000fe200078e020b */
[----:B------:R-:W-:Y:S01]  /*1960*/  LOP3.LUT R0, R0, 0x7ffffffc, RZ, 0xc0, !PT ;  /* 0x7ffffffc00007812 */ /* 0x000fe200078ec0ff */
[----:B------:R-:W-:Y:S01]  /*1970*/  IMAD R4, R4, 0x10, R5 ;  /* 0x0000001004047824 */ /* 0x000fe200078e0205 */
[----:B------:R-:W-:-:S02]  /*1980*/  CS2R R76, SRZ ;  /* 0x00000000004c7805 */ /* 0x000fc4000001ff00 */
[----:B------:R-:W-:Y:S01]  /*1990*/  CS2R R74, SRZ ;  /* 0x00000000004a7805 */ /* 0x000fe2000001ff00 */
[----:B------:R2:W-:Y:S01]  /*19a0*/  STL [R1+0x4], R6 ;  /* 0x0000040601007387 */ /* 0x0005e20000100800 */
[----:B------:R-:W-:Y:S01]  /*19b0*/  IMAD R229, R3, 0x40, R4 ;  /* 0x0000004003e57824 */ /* 0x000fe200078e0204 */
[----:B------:R-:W-:Y:S02]  /*19c0*/  CS2R R4, SRZ ;  /* 0x0000000000047805 */ /* 0x000fe4000001ff00 */
[----:B---3--:R-:W-:Y:S01]  /*19d0*/  LEA R12, R14, R12, 0x18 ;  /* 0x0000000c0e0c7211 */ /* 0x008fe200078ec0ff */
[----:B------:R-:W-:Y:S01]  /*19e0*/  IMAD.IADD R0, R7, 0x1, -R0 ;  /* 0x0000000107007824 */ /* 0x000fe200078e0a00 */
[----:B------:R-:W-:Y:S02]  /*19f0*/  CS2R R72, SRZ ;  /* 0x0000000000487805 */ /* 0x000fe4000001ff00 */
[----:B------:R-:W-:Y:S02]  /*1a00*/  CS2R R70, SRZ ;  /* 0x0000000000467805 */ /* 0x000fe4000001ff00 */
[----:B------:R-:W-:Y:S01]  /*1a10*/  CS2R R68, SRZ ;  /* 0x0000000000447805 */ /* 0x000fe2000001ff00 */
[----:B------:R-:W-:Y:S01]  /*1a20*/  IMAD R3, R2, 0x4, R12 ;  /* 0x0000000402037824 */ /* 0x000fe200078e020c */
[----:B------:R-:W-:Y:S01]  /*1a30*/  CS2R R66, SRZ ;  /* 0x0000000000427805 */ /* 0x000fe2000001ff00 */
[----:B--2---:R-:W-:Y:S01]  /*1a40*/  IMAD.U32 R6, RZ, RZ, UR42 ;  /* 0x0000002aff067e24 */ /* 0x004fe2000f8e00ff */
[----:B------:R-:W-:-:S02]  /*1a50*/  CS2R R64, SRZ ;  /* 0x0000000000407805 */ /* 0x000fc4000001ff00 */
[----:B------:R-:W-:Y:S02]  /*1a60*/  CS2R R62, SRZ ;  /* 0x00000000003e7805 */ /* 0x000fe4000001ff00 */
[----:B------:R-:W-:Y:S02]  /*1a70*/  CS2R R60, SRZ ;  /* 0x00000000003c7805 */ /* 0x000fe4000001ff00 */
[----:B------:R-:W-:Y:S02]  /*1a80*/  CS2R R58, SRZ ;  /* 0x00000000003a7805 */ /* 0x000fe4000001ff00 */
[----:B------:R-:W-:Y:S02]  /*1a90*/  IADD3 R2, -R229, UR37, -R6 ;  /* 0x00000025e5027c10 */ /* 0x000fe4000fffe906 */
        /* <DEDUP_REMOVED lines=49> */
[----:B------:R-:W-:Y:S01]  /*1db0*/  IMAD.SHL.U32 R230, R0, 0x2, RZ ;  /* 0x0000000200e67824 */ /* 0x000fe200078e00ff */
[----:B------:R-:W-:-:S07]  /*1dc0*/  IADD3 R229, RZ, -UR42, -R229 ;  /* 0x8000002affe57c10 */ /* 0x000fce000fffe8e5 */
.L_x_1704:
[----:B------:R-:W-:-:S05]  /*1dd0*/  IMAD.U32 R0, RZ, RZ, UR38 ;  /* 0x00000026ff007e24 */ /* 0x000fca000f8e00ff */
[----:B------:R-:W-:-:S04]  /*1de0*/  LOP3.LUT R0, R0, 0x1, RZ, 0xfc, !PT ;  /* 0x0000000100007812 */ /* 0x000fc800078efcff */
[----:B------:R-:W-:-:S13]  /*1df0*/  ISETP.NE.AND P6, PT, R0, 0x3, PT ;  /* 0x000000030000780c */ /* 0x000fda0003fc5270 */
[----:B-1----:R-:W-:Y:S05]  /*1e00*/  @!P6 BRA `(.L_x_1694) ;  /* 0x000000000004e947 */ /* 0x002fea0003800000 */
[----:B------:R-:W-:Y:S01]  /*1e10*/  BPT.TRAP 0x1 ;  /* 0x000000040000795c */ /* 0x000fe20000300000 */
.L_x_1694:
        /* <DEDUP_REMOVED lines=8> */
.L_x_1695:
[----:B---3--:R-:W-:Y:S05]  /*1ea0*/  @P0 BRA `(.L_x_1696) ;  /* 0x0000000000080947 */ /* 0x008fea0003800000 */
[----:B------:R-:W3:Y:S02]  /*1eb0*/  SYNCS.PHASECHK.TRANS64.TRYWAIT P0, [R0+URZ+0x30810], R191 ;  /* 0x030810bf000075a7 */ /* 0x000ee4000800017f */
[----:B---3--:R-:W-:Y:S05]  /*1ec0*/  @!P0 BRA `(.L_x_1697) ;  /* 0x000000a4003c8947 */ /* 0x008fea0003800000 */
.L_x_1696:
        /* <DEDUP_REMOVED lines=84> */
.L_x_1698:
[----:B------:R1:W1:Y:S01]  /*2410*/  SYNCS.PHASECHK.TRANS64.TRYWAIT P0, [R0+URZ+0x30830], R191 ;  /* 0x030830bf000075a7 */ /* 0x000262000800017f */
[----:B------:R-:W-:Y:S05]  /*2420*/  @!P6 BRA `(.L_x_1699) ;  /* 0x000000000004e947 */ /* 0x000fea0003800000 */
[----:B------:R-:W-:Y:S01]  /*2430*/  BPT.TRAP 0x1 ;  /* 0x000000040000795c */ /* 0x000fe20000300000 */
.L_x_1699:
        /* <DEDUP_REMOVED lines=52> */
.L_x_1700:
        /* <DEDUP_REMOVED lines=539> */
.L_x_1702:
        /* <DEDUP_REMOVED lines=49> */
.L_x_1703:
        /* <DEDUP_REMOVED lines=78> */
.L_x_1686:
[----:B------:R-:W-:Y:S05]  /*5120*/  @P0 BRA `(.L_x_1705) ;  /* 0x0000001c00d80947 */ /* 0x000fea0003800000 */
[----:B------:R-:W1:Y:S01]  /*5130*/  S2R R0, SR_TID.X ;  /* 0x0000000000007919 */ /* 0x000e620000002100 */
[----:B------:R-:W2:Y:S01]  /*5140*/  S2UR UR5, SR_CgaCtaId ;  /* 0x00000000000579c3 */ /* 0x000ea20000008800 */
[----:B------:R-:W-:Y:S01]  /*5150*/  UMOV UR4, 0x400 ;  /* 0x0000040000047882 */ /* 0x000fe20000000000 */
[----:B------:R-:W-:-:S06]  /*5160*/  F2FP.F16.F32.PACK_AB R88, R89, R88 ;  /* 0x000000585958723e */ /* 0x000fcc00000000ff */
[----:B------:R-:W-:Y:S01]  /*5170*/  BAR.SYNC.DEFER_BLOCKING 0x1, 0x100 ;  /* 0x0044000000007b1d */ /* 0x000fe20000010000 */
        /* <DEDUP_REMOVED lines=10> */
[----:B--2---:R-:W-:Y:S01]  /*5220*/  ULEA UR6, UR5, UR4, 0x18 ;  /* 0x0000000405067291 */ /* 0x004fe2000f8ec03f */
[----:B------:R-:W-:Y:S02]  /*5230*/  F2FP.F16.F32.PACK_AB R106, R109, R108 ;  /* 0x0000006c6d6a723e */ /* 0x000fe400000000ff */
[----:B------:R-:W-:Y:S01]  /*5240*/  F2FP.F16.F32.PACK_AB R107, R111, R110 ;  /* 0x0000006e6f6b723e */ /* 0x000fe200000000ff */
[----:B------:R-:W-:Y:S01]  /*5250*/  ULDC.64 UR4, c[0x0][0x870] ;  /* 0x00021c0000047ab9 */ /* 0x000fe20000000a00 */
[----:B------:R-:W-:Y:S01]  /*5260*/  F2FP.F16.F32.PACK_AB R113, R115, R114 ;  /* 0x000000727371723e */ /* 0x000fe200000000ff */
[----:B------:R-:W-:Y:S01]  /*5270*/  UISETP.NE.U32.AND UP0, UPT, UR4, URZ, UPT ;  /* 0x0000003f0400728c */ /* 0x000fe2000bf05070 */
[----:B-1----:R-:W-:Y:S01]  /*5280*/  VIADD R20, R0, 0xffffff80 ;  /* 0xffffff8000147836 */ /* 0x002fe20000000000 */
[----:B------:R-:W-:-:S02]  /*5290*/  F2FP.F16.F32.PACK_AB R120, R121, R120 ;  /* 0x000000787978723e */ /* 0x000fc400000000ff */
[----:B------:R-:W-:Y:S01]  /*52a0*/  F2FP.F16.F32.PACK_AB R114, R117, R116 ;  /* 0x000000747572723e */ /* 0x000fe200000000ff */
[----:B------:R-:W-:Y:S01]  /*52b0*/  UISETP.NE.AND.EX UP0, UPT, UR5, URZ, UPT, UP0 ;  /* 0x0000003f0500728c */ /* 0x000fe2000bf05300 */
[----:B------:R-:W-:Y:S02]  /*52c0*/  SHF.R.S32.HI R19, RZ, 0x1f, R20 ;  /* 0x0000001fff137819 */ /* 0x000fe40000011414 */
[----:B------:R-:W-:Y:S01]  /*52d0*/  F2FP.F16.F32.PACK_AB R115, R119, R118 ;  /* 0x000000767773723e */ /* 0x000fe200000000ff */
[----:B------:R-:W-:Y:S01]  /*52e0*/  ULDC.64 UR4, c[0x0][0x870] ;  /* 0x00021c0000047ab9 */ /* 0x000fe20000000a00 */
[CC--:B------:R-:W-:Y:S01]  /*52f0*/  LEA.HI R15, R19.reuse, R20.reuse, RZ, 0x4 ;  /* 0x00000014130f7211 */ /* 0x0c0fe200078f20ff */
[----:B------:R-:W-:Y:S01]  /*5300*/  UIMAD.WIDE UR4, UR36, 0x4, UR4 ;  /* 0x00000004240478a5 */ /* 0x000fe2000f8e0204 */
[----:B------:R-:W-:Y:S02]  /*5310*/  LEA.HI R17, R19, R20, RZ, 0x5 ;  /* 0x0000001413117211 */ /* 0x000fe400078f28ff */
[----:B------:R-:W-:-:S02]  /*5320*/  LOP3.LUT R3, R15, 0xfffffff0, RZ, 0xc0, !PT ;  /* 0xfffffff00f037812 */ /* 0x000fc400078ec0ff */
[----:B------:R-:W-:Y:S01]  /*5330*/  F2FP.F16.F32.PACK_AB R121, R123, R122 ;  /* 0x0000007a7b79723e */ /* 0x000fe200000000ff */
[----:B------:R-:W-:Y:S01]  /*5340*/  IMAD.SHL.U32 R17, R17, 0x20, RZ ;  /* 0x0000002011117824 */ /* 0x000fe200078e00ff */
[----:B------:R-:W-:Y:S01]  /*5350*/  F2FP.F16.F32.PACK_AB R128, R129, R128 ;  /* 0x000000808180723e */ /* 0x000fe200000000ff */
[----:B------:R-:W-:Y:S01]  /*5360*/  IMAD.IADD R3, R20, 0x1, -R3 ;  /* 0x0000000114037824 */ /* 0x000fe200078e0a03 */
[----:B------:R-:W-:Y:S02]  /*5370*/  F2FP.F16.F32.PACK_AB R122, R125, R124 ;  /* 0x0000007c7d7a723e */ /* 0x000fe400000000ff */
[----:B------:R-:W-:Y:S01]  /*5380*/  LOP3.LUT R18, R17, 0x7ffffc00, RZ, 0xc0, !PT ;  /* 0x7ffffc0011127812 */ /* 0x000fe200078ec0ff */
[----:B------:R-:W-:Y:S01]  /*5390*/  IMAD.MOV.U32 R17, RZ, RZ, 0x40 ;  /* 0x00000040ff117424 */ /* 0x000fe200078e00ff */
[----:B------:R-:W-:Y:S02]  /*53a0*/  SHF.R.S32.HI R0, RZ, 0x1f, R3 ;  /* 0x0000001fff007819 */ /* 0x000fe40000011403 */
[----:B------:R-:W-:-:S02]  /*53b0*/  F2FP.F16.F32.PACK_AB R123, R127, R126 ;  /* 0x0000007e7f7b723e */ /* 0x000fc400000000ff */
[----:B------:R-:W-:Y:S02]  /*53c0*/  LEA.HI R13, R0, R3, RZ, 0x3 ;  /* 0x00000003000d7211 */ /* 0x000fe400078f18ff */
[----:B------:R-:W-:Y:S02]  /*53d0*/  F2FP.F16.F32.PACK_AB R129, R131, R130 ;  /* 0x000000828381723e */ /* 0x000fe400000000ff */
[----:B------:R-:W-:Y:S02]  /*53e0*/  LOP3.LUT R0, R13, 0xfffffff8, RZ, 0xc0, !PT ;  /* 0xfffffff80d007812 */ /* 0x000fe400078ec0ff */
[----:B------:R-:W-:Y:S02]  /*53f0*/  SHF.R.S32.HI R13, RZ, 0x3, R13 ;  /* 0x00000003ff0d7819 */ /* 0x000fe4000001140d */
[----:B------:R-:W-:Y:S01]  /*5400*/  F2FP.F16.F32.PACK_AB R136, R137, R136 ;  /* 0x000000888988723e */ /* 0x000fe200000000ff */
[----:B------:R-:W-:Y:S01]  /*5410*/  IMAD.IADD R14, R3, 0x1, -R0 ;  /* 0x00000001030e7824 */ /* 0x000fe200078e0a00 */
[----:B------:R-:W-:Y:S01]  /*5420*/  SHF.R.S32.HI R0, RZ, 0x4, R15 ;  /* 0x00000004ff007819 */ /* 0x000fe2000001140f */
[----:B------:R-:W-:Y:S01]  /*5430*/  IMAD R18, R13, 0x200, R18 ;  /* 0x000002000d127824 */ /* 0x000fe200078e0212 */
[----:B------:R-:W-:Y:S01]  /*5440*/  F2FP.F16.F32.PACK_AB R130, R133, R132 ;  /* 0x000000848582723e */ /* 0x000fe200000000ff */
[C---:B------:R-:W-:Y:S01]  /*5450*/  IMAD.SHL.U32 R15, R14.reuse, 0x40, RZ ;  /* 0x000000400e0f7824 */ /* 0x040fe200078e00ff */
[----:B------:R-:W-:Y:S01]  /*5460*/  R2P PR, R14, 0x6 ;  /* 0x000000060e007804 */ /* 0x000fe20000000000 */
[----:B------:R-:W-:Y:S01]  /*5470*/  IMAD.SHL.U32 R16, R0, 0x8, RZ ;  /* 0x0000000800107824 */ /* 0x000fe200078e00ff */
[----:B------:R-:W-:-:S02]  /*5480*/  F2FP.F16.F32.PACK_AB R131, R135, R134 ;  /* 0x000000868783723e */ /* 0x000fc400000000ff */
[----:B------:R-:W-:Y:S02]  /*5490*/  LOP3.LUT R15, R15, 0x1c0, RZ, 0xc0, !PT ;  /* 0x000001c00f0f7812 */ /* 0x000fe400078ec0ff */
[----:B------:R-:W-:Y:S02]  /*54a0*/  SEL R17, R17, 0xffffffc0, !P2 ;  /* 0xffffffc011117807 */ /* 0x000fe40005000000 */
[----:B------:R-:W-:Y:S02]  /*54b0*/  LOP3.LUT R16, R15, 0x8, R16, 0xf8, !PT ;  /* 0x000000080f107812 */ /* 0x000fe400078ef810 */
[----:B------:R-:W-:Y:S02]  /*54c0*/  SHF.R.U32.HI R15, RZ, 0x3, R15 ;  /* 0x00000003ff0f7819 */ /* 0x000fe4000001160f */
[----:B------:R-:W-:Y:S02]  /*54d0*/  F2FP.F16.F32.PACK_AB R137, R139, R138 ;  /* 0x0000008a8b89723e */ /* 0x000fe400000000ff */
[----:B------:R-:W-:Y:S01]  /*54e0*/  LOP3.LUT R15, R16, R15, RZ, 0x3c, !PT ;  /* 0x0000000f100f7212 */ /* 0x000fe200078e3cff */
[----:B------:R-:W-:Y:S01]  /*54f0*/  IMAD.MOV.U32 R16, RZ, RZ, 0x20 ;  /* 0x00000020ff107424 */ /* 0x000fe200078e00ff */
[----:B------:R-:W-:-:S02]  /*5500*/  F2FP.F16.F32.PACK_AB R144, R145, R144 ;  /* 0x000000909190723e */ /* 0x000fc400000000ff */
[----:B------:R-:W-:Y:S01]  /*5510*/  F2FP.F16.F32.PACK_AB R138, R141, R140 ;  /* 0x0000008c8d8a723e */ /* 0x000fe200000000ff */
[----:B------:R-:W-:Y:S01]  /*5520*/  IMAD.IADD R15, R15, 0x1, R18 ;  /* 0x000000010f0f7824 */ /* 0x000fe200078e0212 */
[----:B------:R-:W-:Y:S02]  /*5530*/  SEL R16, R16, 0xffffffe0, !P1 ;  /* 0xffffffe010107807 */ /* 0x000fe40004800000 */
[----:B------:R-:W-:Y:S02]  /*5540*/  F2FP.F16.F32.PACK_AB R139, R143, R142 ;  /* 0x0000008e8f8b723e */ /* 0x000fe400000000ff */
[----:B------:R-:W-:Y:S02]  /*5550*/  LEA R15, R15, UR6, 0x1 ;  /* 0x000000060f0f7c11 */ /* 0x000fe4000f8e08ff */
[----:B------:R-:W-:Y:S02]  /*5560*/  F2FP.F16.F32.PACK_AB R145, R147, R146 ;  /* 0x000000929391723e */ /* 0x000fe400000000ff */
[--C-:B------:R-:W-:Y:S01]  /*5570*/  IADD3 R16, R16, 0x8000, R15.reuse ;  /* 0x0000800010107810 */ /* 0x100fe20007ffe00f */
[----:B------:R-:W-:Y:S01]  /*5580*/  STSM.16.M88.4 [R15+0x8000], R88 ;  /* 0x008000580f007844 */ /* 0x000fe20000000200 */
[----:B------:R-:W-:-:S02]  /*5590*/  IADD3 R18, R17, 0x8000, R15 ;  /* 0x0000800011127810 */ /* 0x000fc40007ffe00f */
[----:B------:R-:W-:Y:S01]  /*55a0*/  F2FP.F16.F32.PACK_AB R146, R149, R148 ;  /* 0x000000949592723e */ /* 0x000fe200000000ff */
[----:B------:R-:W-:Y:S01]  /*55b0*/  IMAD.IADD R17, R16, 0x1, R17 ;  /* 0x0000000110117824 */ /* 0x000fe200078e0211 */
[----:B------:R-:W-:Y:S01]  /*55c0*/  STSM.16.M88.4 [R16], R96 ;  /* 0x0000006010007844 */ /* 0x000fe20000000200 */
[----:B------:R-:W-:Y:S02]  /*55d0*/  F2FP.F16.F32.PACK_AB R147, R151, R150 ;  /* 0x000000969793723e */ /* 0x000fe400000000ff */
[----:B------:R-:W-:Y:S01]  /*55e0*/  F2FP.F16.F32.PACK_AB R4, R25, R4 ;  /* 0x000000041904723e */ /* 0x000fe200000000ff */
[----:B------:R-:W-:Y:S01]  /*55f0*/  STSM.16.M88.4 [R18], R104 ;  /* 0x0000006812007844 */ /* 0x000fe20000000200 */
[----:B------:R-:W-:Y:S02]  /*5600*/  F2FP.F16.F32.PACK_AB R5, R2, R5 ;  /* 0x000000050205723e */ /* 0x000fe400000000ff */
[----:B------:R-:W-:Y:S01]  /*5610*/  F2FP.F16.F32.PACK_AB R6, R29, R6 ;  /* 0x000000061d06723e */ /* 0x000fe200000000ff */
[----:B------:R-:W-:Y:S01]  /*5620*/  STSM.16.M88.4 [R17], R112 ;  /* 0x0000007011007844 */ /* 0x000fe20000000200 */
[----:B------:R-:W-:-:S02]  /*5630*/  F2FP.F16.F32.PACK_AB R7, R8, R7 ;  /* 0x000000070807723e */ /* 0x000fc400000000ff */
[----:B------:R-:W-:Y:S01]  /*5640*/  F2FP.F16.F32.PACK_AB R9, R10, R9 ;  /* 0x000000090a09723e */ /* 0x000fe200000000ff */
[----:B------:R-:W-:Y:S01]  /*5650*/  STSM.16.M88.4 [R15+0xc000], R120 ;  /* 0x00c000780f007844 */ /* 0x000fe20000000200 */
        /* <DEDUP_REMOVED lines=20> */
[----:B------:R-:W-:Y:S01]  /*57a0*/  ULDC UR7, c[0x0][0x808] ;  /* 0x0002020000077ab9 */ /* 0x000fe20000000800 */
[----:B------:R-:W-:Y:S01]  /*57b0*/  F2FP.F16.F32.PACK_AB R51, R55, R54 ;  /* 0x000000363733723e */ /* 0x000fe200000000ff */
[----:B------:R-:W4:Y:S01]  /*57c0*/  S2UR UR9, SR_CTAID.Y ;  /* 0x00000000000979c3 */ /* 0x000f220000002600 */
[----:B------:R-:W-:Y:S01]  /*57d0*/  F2FP.F16.F32.PACK_AB R57, R59, R58 ;  /* 0x0000003a3b39723e */ /* 0x000fe200000000ff */
[----:B-1----:R-:W-:Y:S01]  /*57e0*/  IMAD.U32 R4, RZ, RZ, UR4 ;  /* 0x00000004ff047e24 */ /* 0x002fe2000f8e00ff */
[----:B------:R-:W-:Y:S01]  /*57f0*/  F2FP.F16.F32.PACK_AB R58, R61, R60 ;  /* 0x0000003c3d3a723e */ /* 0x000fe200000000ff */
[----:B------:R3:W-:Y:S01]  /*5800*/  STSM.16.M88.4 [R17+-0x8000], R48 ;  /* 0xff80003011007844 */ /* 0x0007e20000000200 */
[----:B------:R-:W-:Y:S01]  /*5810*/  F2FP.F16.F32.PACK_AB R59, R63, R62 ;  /* 0x0000003e3f3b723e */ /* 0x000fe200000000ff */
[----:B------:R-:W-:Y:S01]  /*5820*/  IMAD.U32 R5, RZ, RZ, UR5 ;  /* 0x00000005ff057e24 */ /* 0x000fe2000f8e00ff */
[----:B------:R-:W-:Y:S01]  /*5830*/  F2FP.F16.F32.PACK_AB R65, R67, R66 ;  /* 0x000000424341723e */ /* 0x000fe200000000ff */
[----:B------:R-:W-:Y:S01]  /*5840*/  ULDC.64 UR4, c[0x0][0x878] ;  /* 0x00021e0000047ab9 */ /* 0x000fe20000000a00 */
[----:B------:R-:W-:Y:S01]  /*5850*/  F2FP.F16.F32.PACK_AB R66, R69, R68 ;  /* 0x000000444542723e */ /* 0x000fe200000000ff */
[----:B------:R3:W-:Y:S01]  /*5860*/  STSM.16.M88.4 [R15+0x4000], R56 ;  /* 0x004000380f007844 */ /* 0x0007e20000000200 */
[----:B------:R-:W-:Y:S01]  /*5870*/  F2FP.F16.F32.PACK_AB R67, R71, R70 ;  /* 0x000000464743723e */ /* 0x000fe200000000ff */
[----:B------:R-:W1:Y:S01]  /*5880*/  LDC.64 R36, c[0x0][0x850] ;  /* 0x00021400ff247b82 */ /* 0x000e620000000a00 */
[----:B------:R-:W-:-:S02]  /*5890*/  F2FP.F16.F32.PACK_AB R73, R75, R74 ;  /* 0x0000004a4b49723e */ /* 0x000fc400000000ff */
[----:B------:R-:W-:Y:S01]  /*58a0*/  F2FP.F16.F32.PACK_AB R74, R77, R76 ;  /* 0x0000004c4d4a723e */ /* 0x000fe200000000ff */
[----:B------:R3:W-:Y:S01]  /*58b0*/  STSM.16.M88.4 [R16+-0x4000], R64 ;  /* 0xffc0004010007844 */ /* 0x0007e20000000200 */
[----:B------:R-:W-:Y:S02]  /*58c0*/  F2FP.F16.F32.PACK_AB R75, R79, R78 ;  /* 0x0000004e4f4b723e */ /* 0x000fe400000000ff */
[----:B------:R-:W-:Y:S02]  /*58d0*/  F2FP.F16.F32.PACK_AB R81, R83, R82 ;  /* 0x000000525351723e */ /* 0x000fe400000000ff */
[----:B------:R-:W-:Y:S01]  /*58e0*/  F2FP.F16.F32.PACK_AB R82, R85, R84 ;  /* 0x000000545552723e */ /* 0x000fe200000000ff */
[----:B------:R3:W-:Y:S01]  /*58f0*/  STSM.16.M88.4 [R18+-0x4000], R72 ;  /* 0xffc0004812007844 */ /* 0x0007e20000000200 */
[----:B------:R-:W-:Y:S02]  /*5900*/  F2FP.F16.F32.PACK_AB R83, R87, R86 ;  /* 0x000000565753723e */ /* 0x000fe400000000ff */
[----:B------:R-:W-:-:S03]  /*5910*/  PLOP3.LUT P0, PT, PT, PT, UP0, 0x80, 0x0 ;  /* 0x000000000000781c */ /* 0x000fc60003f0f008 */
[----:B------:R3:W-:Y:S01]  /*5920*/  STSM.16.M88.4 [R17+-0x4000], R80 ;  /* 0xffc0005011007844 */ /* 0x0007e20000000200 */
[----:B------:R-:W-:Y:S01]  /*5930*/  BAR.SYNC.DEFER_BLOCKING 0x1, 0x100 ;  /* 0x0044000000007b1d */ /* 0x000fe20000010000 */
[----:B------:R-:W-:-:S04]  /*5940*/  UISETP.NE.U32.AND UP1, UPT, UR4, URZ, UPT ;  /* 0x0000003f0400728c */ /* 0x000fc8000bf25070 */
[----:B------:R-:W-:-:S04]  /*5950*/  UISETP.NE.AND.EX UP1, UPT, UR5, URZ, UPT, UP1 ;  /* 0x0000003f0500728c */ /* 0x000fc8000bf25310 */
[----:B--2---:R-:W2:Y:S07]  /*5960*/  @P0 LDG.E R8, desc[UR46][R4.64] ;  /* 0x0000002e04080981 */ /* 0x004eae000c1e1900 */
[----:B------:R-:W-:Y:S01]  /*5970*/  @UP1 ULDC.64 UR4, c[0x0][0x878] ;  /* 0x00021e0000041ab9 */ /* 0x000fe20000000a00 */
[----:B------:R-:W-:Y:S01]  /*5980*/  PLOP3.LUT P1, PT, PT, PT, UP1, 0x80, 0x0 ;  /* 0x000000000000781c */ /* 0x000fe20003f2f018 */
[----:B------:R-:W-:Y:S01]  /*5990*/  @UP1 UIMAD.WIDE UR4, UR36, 0x4, UR4 ;  /* 0x00000004240418a5 */ /* 0x000fe2000f8e0204 */
[----:B------:R-:W-:-:S05]  /*59a0*/  IMAD.U32 R2, RZ, RZ, UR7 ;  /* 0x00000007ff027e24 */ /* 0x000fca000f8e00ff */
[----:B------:R-:W-:Y:S02]  /*59b0*/  IMAD.U32 R6, RZ, RZ, UR4 ;  /* 0x00000004ff067e24 */ /* 0x000fe4000f8e00ff */
[----:B------:R-:W-:-:S05]  /*59c0*/  IMAD.U32 R7, RZ, RZ, UR5 ;  /* 0x00000005ff077e24 */ /* 0x000fca000f8e00ff */
[----:B------:R3:W5:Y:S01]  /*59d0*/  @P1 LDG.E R2, desc[UR46][R6.64] ;  /* 0x0000002e06021981 */ /* 0x000762000c1e1900 */
[----:B------:R-:W-:Y:S01]  /*59e0*/  LEA.HI R10, R19, R20, RZ, 0x7 ;  /* 0x00000014130a7211 */ /* 0x000fe200078f38ff */
[----:B------:R-:W-:Y:S01]  /*59f0*/  IMAD.SHL.U32 R14, R14, 0x8, RZ ;  /* 0x000000080e0e7824 */ /* 0x000fe200078e00ff */
[----:B------:R-:W-:Y:S01]  /*5a00*/  UMOV UR4, URZ ;  /* 0x0000003f00047c82 */ /* 0x000fe20008000000 */
[----:B------:R-:W1:Y:S01]  /*5a10*/  S2R R39, SR_CTAID.X ;  /* 0x0000000000277919 */ /* 0x000e620000002500 */
[----:B------:R-:W-:Y:S01]  /*5a20*/  UMOV UR5, URZ ;  /* 0x0000003f00057c82 */ /* 0x000fe20008000000 */
[----:B------:R-:W-:Y:S01]  /*5a30*/  IMAD.SHL.U32 R10, R10, 0x4, RZ ;  /* 0x000000040a0a7824 */ /* 0x000fe200078e00ff */
[----:B----4-:R-:W-:-:S04]  /*5a40*/  USHF.R.S32.HI UR10, URZ, 0x1f, UR9 ;  /* 0x0000001f3f0a7899 */ /* 0x010fc80008011409 */
[----:B------:R-:W-:-:S05]  /*5a50*/  LOP3.LUT R10, R10, 0x7ffffe00, RZ, 0xc0, !PT ;  /* 0x7ffffe000a0a7812 */ /* 0x000fca00078ec0ff */
[----:B------:R-:W-:Y:S01]  /*5a60*/  IMAD R10, R13, 0x2000, R10 ;  /* 0x000020000d0a7824 */ /* 0x000fe200078e020a */
[----:B--2---:R-:W-:Y:S01]  /*5a70*/  @P0 R2UR UR7, R8 ;  /* 0x00000000080702ca */ /* 0x004fe200000e0000 */
[----:B------:R-:W-:-:S05]  /*5a80*/  IMAD.SHL.U32 R8, R0, 0x40, RZ ;  /* 0x0000004000087824 */ /* 0x000fca00078e00ff */
[----:B------:R-:W-:-:S04]  /*5a90*/  LOP3.LUT R9, R8, 0x1c0, RZ, 0xc0, !PT ;  /* 0x000001c008097812 */ /* 0x000fc800078ec0ff */
[----:B------:R-:W-:Y:S02]  /*5aa0*/  LOP3.LUT R14, R9, 0x38, R14, 0xf8, !PT ;  /* 0x00000038090e7812 */ /* 0x000fe400078ef80e */
[----:B------:R-:W-:Y:S01]  /*5ab0*/  SHF.R.U32.HI R9, RZ, 0x3, R9 ;  /* 0x00000003ff097819 */ /* 0x000fe20000011609 */
[----:B------:R-:W-:Y:S02]  /*5ac0*/  @UP0 USHF.R.S32.HI UR8, URZ, 0x1f, UR7 ;  /* 0x0000001f3f080899 */ /* 0x000fe40008011407 */
[----:B------:R-:W-:Y:S01]  /*5ad0*/  @UP0 UMOV UR4, UR7 ;  /* 0x0000000700040c82 */ /* 0x000fe20008000000 */
[----:B------:R-:W-:-:S04]  /*5ae0*/  LOP3.LUT R9, R14, R9, RZ, 0x3c, !PT ;  /* 0x000000090e097212 */ /* 0x000fc800078e3cff */
[----:B------:R-:W-:Y:S01]  /*5af0*/  @UP0 UMOV UR5, UR8 ;  /* 0x0000000800050c82 */ /* 0x000fe20008000000 */
[----:B------:R-:W-:Y:S01]  /*5b00*/  IMAD.IADD R9, R10, 0x1, R9 ;  /* 0x000000010a097824 */ /* 0x000fe200078e0209 */
[----:B-1-3--:R-:W-:Y:S06]  /*5b10*/  @P1 BRA `(.L_x_1706) ;  /* 0x0000000000101947 */ /* 0x00afec0003800000 */
[----:B------:R-:W-:Y:S05]  /*5b20*/  @!P0 BRA `(.L_x_1706) ;  /* 0x00000000000c8947 */ /* 0x000fea0003800000 */
[----:B------:R-:W2:Y:S04]  /*5b30*/  LDG.E R7, desc[UR46][R4.64] ;  /* 0x0000002e04077981 */ /* 0x000ea8000c1e1900 */
[----:B-----5:R-:W2:Y:S02]  /*5b40*/  LDG.E R2, desc[UR46][R4.64+0x4] ;  /* 0x0000042e04027981 */ /* 0x020ea4000c1e1900 */
[----:B--2---:R-:W-:-:S07]  /*5b50*/  IMAD.IADD R2, R2, 0x1, -R7 ;  /* 0x0000000102027824 */ /* 0x004fce00078e0a07 */
.L_x_1706:
[----:B------:R-:W-:Y:S01]  /*5b60*/  LEA R46, R9, UR6, 0x1 ;  /* 0x00000006092e7c11 */ /* 0x000fe2000f8e08ff */
[----:B------:R-:W-:Y:S01]  /*5b70*/  IMAD R30, R36, UR10, RZ ;  /* 0x0000000a241e7c24 */ /* 0x000fe2000f8e02ff */
[----:B------:R-:W-:Y:S01]  /*5b80*/  USHF.R.S32.HI UR6, URZ, 0x1f, UR36 ;  /* 0x0000001f3f067899 */ /* 0x000fe20008011424 */
[----:B-----5:R-:W-:Y:S01]  /*5b90*/  IMAD R2, R39, -0x80, R2 ;  /* 0xffffff8027027824 */ /* 0x020fe200078e0202 */
[----:B------:R-:W1:Y:S01]  /*5ba0*/  LDC.64 R48, c[0x0][0x820] ;  /* 0x00020800ff307b82 */ /* 0x000e620000000a00 */
[----:B------:R2:W3:Y:S01]  /*5bb0*/  LDS.128 R32, [R46+0x8800] ;  /* 0x008800002e207984 */ /* 0x0004e20000000c00 */
[----:B------:R-:W-:Y:S01]  /*5bc0*/  IMAD.SHL.U32 R28, R3, 0x8, RZ ;  /* 0x00000008031c7824 */ /* 0x000fe200078e00ff */
[----:B------:R-:W-:Y:S01]  /*5bd0*/  ULDC UR11, c[0x0][0x83c] ;  /* 0x00020f00000b7ab9 */ /* 0x000fe20000000800 */
[----:B------:R-:W-:Y:S01]  /*5be0*/  IMAD R37, R37, UR9, R30 ;  /* 0x0000000925257c24 */ /* 0x000fe2000f8e021e */
[----:B------:R2:W4:Y:S01]  /*5bf0*/  LDS.128 R24, [R46+0x1000] ;  /* 0x001000002e187984 */ /* 0x0005220000000c00 */
[----:B------:R-:W-:Y:S01]  /*5c00*/  VIADD R30, R0, 0x10 ;  /* 0x00000010001e7836 */ /* 0x000fe20000000000 */
[----:B------:R-:W-:Y:S01]  /*5c10*/  VIMNMX R47, R2, 0x80, PT ;  /* 0x00000080022f7848 */ /* 0x000fe20003fe0100 */
[----:B------:R-:W-:Y:S01]  /*5c20*/  VIADD R31, R0, 0x20 ;  /* 0x00000020001f7836 */ /* 0x000fe20000000000 */
[----:B------:R2:W1:Y:S01]  /*5c30*/  LDS.128 R20, [R46+0x1800] ;  /* 0x001800002e147984 */ /* 0x0004620000000c00 */
[--C-:B------:R-:W-:Y:S01]  /*5c40*/  SHF.R.S32.HI R29, RZ, 0x1f, R28.reuse ;  /* 0x0000001fff1d7819 */ /* 0x100fe2000001141c */
[----:B------:R-:W-:Y:S01]  /*5c50*/  USEL UR8, UR6, URZ, !UP0 ;  /* 0x0000003f06087287 */ /* 0x000fe2000c000000 */
[-C--:B------:R-:W-:Y:S01]  /*5c60*/  ISETP.GE.AND P6, PT, R30, R47.reuse, PT ;  /* 0x0000002f1e00720c */ /* 0x080fe20003fc6270 */
[----:B------:R2:W1:Y:S01]  /*5c70*/  LDS.128 R16, [R46+0x2000] ;  /* 0x002000002e107984 */ /* 0x0004620000000c00 */
[C---:B------:R-:W-:Y:S01]  /*5c80*/  VIADD R30, R0.reuse, 0x40 ;  /* 0x00000040001e7836 */ /* 0x040fe20000000000 */
[-C--:B------:R-:W-:Y:S01]  /*5c90*/  ISETP.GE.AND P2, PT, R0, R47.reuse, PT ;  /* 0x0000002f0000720c */ /* 0x080fe20003f46270 */
[----:B------:R-:W-:Y:S01]  /*5ca0*/  IMAD.WIDE.U32 R2, R36, UR9, R28 ;  /* 0x0000000924027c25 */ /* 0x000fe2000f8e001c */
[----:B------:R2:W1:Y:S01]  /*5cb0*/  LDS.128 R12, [R46+0x2800] ;  /* 0x002800002e0c7984 */ /* 0x0004620000000c00 */
[----:B------:R-:W-:Y:S01]  /*5cc0*/  ULDC.64 UR6, c[0x0][0x858] ;  /* 0x0002160000067ab9 */ /* 0x000fe20000000a00 */
[-C--:B------:R-:W-:Y:S01]  /*5cd0*/  ISETP.GE.AND P1, PT, R30, R47.reuse, PT ;  /* 0x0000002f1e00720c */ /* 0x080fe20003f26270 */
[----:B------:R-:W-:Y:S01]  /*5ce0*/  IMAD.MOV.U32 R30, RZ, RZ, R2 ;  /* 0x000000ffff1e7224 */ /* 0x000fe200078e0002 */
[----:B------:R2:W1:Y:S01]  /*5cf0*/  LDS.128 R8, [R46+0x3000] ;  /* 0x003000002e087984 */ /* 0x0004620000000c00 */
[----:B------:R-:W-:Y:S01]  /*5d00*/  ISETP.GE.OR P4, PT, R28, UR11, P2 ;  /* 0x0000000b1c007c0c */ /* 0x000fe20009786670 */
[----:B------:R-:W-:Y:S01]  /*5d10*/  USEL UR36, UR36, URZ, !UP0 ;  /* 0x0000003f24247287 */ /* 0x000fe2000c000000 */
[C---:B------:R-:W-:Y:S01]  /*5d20*/  IADD3 R2, P3, R0.reuse, UR4, RZ ;  /* 0x0000000400027c10 */ /* 0x040fe2000ff7e0ff */
[----:B------:R2:W1:Y:S01]  /*5d30*/  LDS.128 R4, [R46+0x3800] ;  /* 0x003800002e047984 */ /* 0x0004620000000c00 */
[----:B------:R-:W-:Y:S01]  /*5d40*/  UIMAD UR4, UR8, UR6, URZ ;  /* 0x00000006080472a4 */ /* 0x000fe2000f8e023f */
[----:B------:R-:W-:Y:S01]  /*5d50*/  ISETP.GE.AND P0, PT, R31, R47, PT ;  /* 0x0000002f1f00720c */ /* 0x000fe20003f06270 */
[----:B------:R-:W-:Y:S01]  /*5d60*/  IMAD.IADD R31, R3, 0x1, R37 ;  /* 0x00000001031f7824 */ /* 0x000fe200078e0225 */
[C---:B------:R-:W-:Y:S01]  /*5d70*/  LEA.HI.X.SX32 R3, R0.reuse, UR5, 0x1, P3 ;  /* 0x0000000500037c11 */ /* 0x040fe200098f0eff */
[----:B------:R-:W-:Y:S01]  /*5d80*/  IMAD.U32 R45, RZ, RZ, UR6 ;  /* 0x00000006ff2d7e24 */ /* 0x000fe2000f8e00ff */
[----:B------:R-:W-:Y:S01]  /*5d90*/  UIMAD UR4, UR36, UR7, UR4 ;  /* 0x00000007240472a4 */ /* 0x000fe2000f8e0204 */
[----:B------:R-:W-:Y:S01]  /*5da0*/  VIADD R36, R0, 0x30 ;  /* 0x0000003000247836 */ /* 0x000fe20000000000 */
[----:B------:R-:W-:Y:S01]  /*5db0*/  BSSY B0, `(.L_x_1707) ;  /* 0x0000014000007945 */ /* 0x000fe20003800000 */
[----:B------:R-:W-:Y:S01]  /*5dc0*/  IMAD.WIDE.U32 R44, R45, UR36, R30 ;  /* 0x000000242d2c7c25 */ /* 0x000fe2000f8e001e */
[----:B------:R-:W-:-:S02]  /*5dd0*/  P2R R50, PR, RZ, 0x40 ;  /* 0x00000040ff327803 */ /* 0x000fc40000000000 */
[----:B------:R-:W-:Y:S01]  /*5de0*/  ISETP.GE.AND P5, PT, R36, R47, PT ;  /* 0x0000002f2400720c */ /* 0x000fe20003fa6270 */
[----:B------:R-:W-:Y:S01]  /*5df0*/  VIADD R41, R45, UR4 ;  /* 0x000000042d297c36 */ /* 0x000fe20008000000 */
[----:B------:R-:W-:Y:S01]  /*5e00*/  ISETP.GE.OR P3, PT, R28, UR11, P6 ;  /* 0x0000000b1c007c0c */ /* 0x000fe2000b766670 */
[----:B------:R-:W-:Y:S01]  /*5e10*/  IMAD.WIDE R2, R39, 0x80, R2 ;  /* 0x0000008027027825 */ /* 0x000fe200078e0202 */
[----:B------:R-:W-:Y:S01]  /*5e20*/  P2R R51, PR, RZ, 0x20 ;  /* 0x00000020ff337803 */ /* 0x000fe20000000000 */
[----:B--23--:R-:W-:Y:S10]  /*5e30*/  @P4 BRA `(.L_x_1708) ;  /* 0x00000000002c4947 */ /* 0x00cff40003800000 */
        /* <DEDUP_REMOVED lines=11> */
.L_x_1708:
[----:B------:R-:W-:Y:S05]  /*5ef0*/  BSYNC B0 ;  /* 0x0000000000007941 */ /* 0x000fea0003800000 */
.L_x_1707:
        /* <DEDUP_REMOVED lines=15> */
.L_x_1710:
[----:B------:R-:W-:Y:S05]  /*5ff0*/  BSYNC B0 ;  /* 0x0000000000007941 */ /* 0x000fea0003800000 */
.L_x_1709:
        /* <DEDUP_REMOVED lines=18> */
.L_x_1712:
[----:B------:R-:W-:Y:S05]  /*6120*/  BSYNC B0 ;  /* 0x0000000000007941 */ /* 0x000fea0003800000 */
.L_x_1711:
        /* <DEDUP_REMOVED lines=17> */
.L_x_1714:
[----:B------:R-:W-:Y:S05]  /*6240*/  BSYNC B0 ;  /* 0x0000000000007941 */ /* 0x000fea0003800000 */
.L_x_1713:
        /* <DEDUP_REMOVED lines=18> */
.L_x_1716:
[----:B------:R-:W-:Y:S05]  /*6370*/  BSYNC B0 ;  /* 0x0000000000007941 */ /* 0x000fea0003800000 */
.L_x_1715:
        /* <DEDUP_REMOVED lines=18> */
.L_x_1718:
[----:B------:R-:W-:Y:S05]  /*64a0*/  BSYNC B0 ;  /* 0x0000000000007941 */ /* 0x000fea0003800000 */
.L_x_1717:
[----:B--23--:R2:W3:Y:S01]  /*64b0*/  LDS.128 R32, [R46+0xb000] ;  /* 0x00b000002e207984 */ /* 0x00c4e20000000c00 */
[----:B------:R-:W-:Y:S01]  /*64c0*/  ISETP.GE.AND P4, PT, R38, R47, PT ;  /* 0x0000002f2600720c */ /* 0x000fe20003f86270 */
[----:B------:R-:W-:Y:S01]  /*64d0*/  BSSY B0, `(.L_x_1719) ;  /* 0x0000011000007945 */ /* 0x000fe20003800000 */
[----:B------:R-:W-:Y:S02]  /*64e0*/  IMAD R38, R48, UR10, RZ ;  /* 0x0000000a30267c24 */ /* 0x000fe4000f8e02ff */
        /* <DEDUP_REMOVED lines=15> */
.L_x_1720:
[----:B------:R-:W-:Y:S05]  /*65e0*/  BSYNC B0 ;  /* 0x0000000000007941 */ /* 0x000fea0003800000 */
.L_x_1719:
        /* <DEDUP_REMOVED lines=21> */
.L_x_1722:
[----:B------:R-:W-:Y:S05]  /*6740*/  BSYNC B0 ;  /* 0x0000000000007941 */ /* 0x000fea0003800000 */
.L_x_1721:
[----:B------:R-:W-:Y:S01]  /*6750*/  P2R R0, PR, RZ, 0x20 ;  /* 0x00000020ff007803 */ /* 0x000fe20000000000 */
[----:B------:R-:W-:Y:S01]  /*6760*/  ULDC UR5, c[0x0][0x80c] ;  /* 0x0002030000057ab9 */ /* 0x000fe20000000800 */
[----:B------:R-:W-:Y:S01]  /*6770*/  ISETP.NE.AND P5, PT, R50, RZ, PT ;  /* 0x000000ff3200720c */ /* 0x000fe20003fa5270 */
[----:B------:R-:W-:Y:S01]  /*6780*/  ULDC.64 UR6, c[0x0][0x828] ;  /* 0x00020a0000067ab9 */ /* 0x000fe20000000a00 */
[----:B------:R-:W-:Y:S01]  /*6790*/  ISETP.NE.AND P6, PT, R51, RZ, PT ;  /* 0x000000ff3300720c */ /* 0x000fe20003fc5270 */
[----:B------:R-:W-:Y:S01]  /*67a0*/  IMAD.U32 R29, RZ, RZ, UR6 ;  /* 0x00000006ff1d7e24 */ /* 0x000fe2000f8e00ff */
[C---:B------:R-:W-:Y:S01]  /*67b0*/  ISETP.GE.OR P5, PT, R28.reuse, UR5, P5 ;  /* 0x000000051c007c0c */ /* 0x040fe2000afa6670 */
[----:B------:R-:W-:Y:S01]  /*67c0*/  IMAD.IADD R39, R39, 0x1, R43 ;  /* 0x0000000127277824 */ /* 0x000fe200078e022b */
[----:B------:R-:W-:Y:S01]  /*67d0*/  ISETP.GE.OR P2, PT, R28, UR5, P2 ;  /* 0x000000051c007c0c */ /* 0x000fe20009746670 */
[----:B------:R-:W-:Y:S01]  /*67e0*/  UIMAD UR4, UR8, UR6, URZ ;  /* 0x00000006080472a4 */ /* 0x000fe2000f8e023f */
[----:B------:R-:W-:Y:S01]  /*67f0*/  P2R R40, PR, RZ, 0x20 ;  /* 0x00000020ff287803 */ /* 0x000fe20000000000 */
[----:B------:R-:W-:Y:S01]  /*6800*/  IMAD.WIDE.U32 R38, R29, UR36, R38 ;  /* 0x000000241d267c25 */ /* 0x000fe2000f8e0026 */
[----:B------:R-:W-:Y:S01]  /*6810*/  ISETP.NE.AND P5, PT, R0, RZ, PT ;  /* 0x000000ff0000720c */ /* 0x000fe20003fa5270 */
[----:B------:R-:W-:Y:S01]  /*6820*/  UIMAD UR4, UR36, UR7, UR4 ;  /* 0x00000007240472a4 */ /* 0x000fe2000f8e0204 */
[C---:B------:R-:W-:Y:S01]  /*6830*/  ISETP.GE.OR P0, PT, R28.reuse, UR5, P0 ;  /* 0x000000051c007c0c */ /* 0x040fe20008706670 */
[----:B------:R-:W-:Y:S01]  /*6840*/  BSSY B0, `(.L_x_1723) ;  /* 0x0000013000007945 */ /* 0x000fe20003800000 */
[----:B------:R-:W-:-:S02]  /*6850*/  ISETP.GE.OR P6, PT, R28, UR5, P6 ;  /* 0x000000051c007c0c */ /* 0x000fc4000b7c6670 */
[C---:B------:R-:W-:Y:S01]  /*6860*/  ISETP.GE.OR P1, PT, R28.reuse, UR5, P1 ;  /* 0x000000051c007c0c */ /* 0x040fe20008f26670 */
[----:B--23--:R-:W-:Y:S01]  /*6870*/  VIADD R35, R39, UR4 ;  /* 0x0000000427237c36 */ /* 0x00cfe20008000000 */
[C---:B------:R-:W-:Y:S02]  /*6880*/  ISETP.GE.OR P3, PT, R28.reuse, UR5, P3 ;  /* 0x000000051c007c0c */ /* 0x040fe40009f66670 */
[C---:B------:R-:W-:Y:S02]  /*6890*/  ISETP.GE.OR P4, PT, R28.reuse, UR5, P4 ;  /* 0x000000051c007c0c */ /* 0x040fe4000a786670 */
        /* <DEDUP_REMOVED lines=13> */
.L_x_1724:
[----:B------:R-:W-:Y:S05]  /*6970*/  BSYNC B0 ;  /* 0x0000000000007941 */ /* 0x000fea0003800000 */
.L_x_1723:
[----:B---3--:R3:W1:Y:S01]  /*6980*/  LDS.128 R28, [R46+0x800] ;  /* 0x000800002e1c7984 */ /* 0x0086620000000c00 */
        /* <DEDUP_REMOVED lines=15> */
[----:B-1----:R1:W-:Y:S02]  /*6a80*/  STG.E.128 desc[UR46][R36.64], R28 ;  /* 0x0000001c24007986 */ /* 0x0023e4000c101d2e */
.L_x_1726:
[----:B------:R-:W-:Y:S05]  /*6a90*/  BSYNC B0 ;  /* 0x0000000000007941 */ /* 0x000fea0003800000 */
.L_x_1725:
        /* <DEDUP_REMOVED lines=15> */
.L_x_1728:
[----:B------:R-:W-:Y:S05]  /*6b90*/  BSYNC B0 ;  /* 0x0000000000007941 */ /* 0x000fea0003800000 */
.L_x_1727:
[----:B------:R-:W-:Y:S04]  /*6ba0*/  BSSY B0, `(.L_x_1729) ;  /* 0x000000f000007945 */ /* 0x000fe80003800000 */
[----:B------:R-:W-:Y:S05]  /*6bb0*/  @P6 BRA `(.L_x_1730) ;  /* 0x0000000000346947 */ /* 0x000fea0003800000 */
        /* <DEDUP_REMOVED lines=13> */
.L_x_1730:
[----:B------:R-:W-:Y:S05]  /*6c90*/  BSYNC B0 ;  /* 0x0000000000007941 */ /* 0x000fea0003800000 */
.L_x_1729:
        /* <DEDUP_REMOVED lines=15> */
.L_x_1732:
[----:B------:R-:W-:Y:S05]  /*6d90*/  BSYNC B0 ;  /* 0x0000000000007941 */ /* 0x000fea0003800000 */
.L_x_1731:
        /* <DEDUP_REMOVED lines=15> */
.L_x_1734:
[----:B------:R-:W-:Y:S05]  /*6e90*/  BSYNC B0 ;  /* 0x0000000000007941 */ /* 0x000fea0003800000 */
.L_x_1733:
        /* <DEDUP_REMOVED lines=15> */
.L_x_1736:
[----:B------:R-:W-:Y:S05]  /*6f90*/  BSYNC B0 ;  /* 0x0000000000007941 */ /* 0x000fea0003800000 */
.L_x_1735:
[----:B------:R-:W-:Y:S05]  /*6fa0*/  @P5 BRA `(.L_x_1680) ;  /* 0x0000005000c05947 */ /* 0x000fea0003800000 */
[----:B-1----:R-:W-:Y:S01]  /*6fb0*/  IADD3 R9, P0, R2, 0x70, RZ ;  /* 0x0000007002097810 */ /* 0x002fe20007f1e0ff */
        /* <DEDUP_REMOVED lines=13> */
.L_x_1705:
[----:B------:R-:W-:Y:S01]  /*7090*/  ULDC.64 UR4, c[0x0][0x870] ;  /* 0x00021c0000047ab9 */ /* 0x000fe20000000a00 */
[----:B------:R-:W1:Y:S01]  /*70a0*/  S2R R6, SR_TID.X ;  /* 0x0000000000067919 */ /* 0x000e620000002100 */
[----:B------:R-:W-:Y:S01]  /*70b0*/  UISETP.NE.U32.AND UP0, UPT, UR4, URZ, UPT ;  /* 0x0000003f0400728c */ /* 0x000fe2000bf05070 */
[----:B------:R-:W2:Y:S03]  /*70c0*/  S2UR UR10, SR_CTAID.Y ;  /* 0x00000000000a79c3 */ /* 0x000ea60000002600 */
[----:B------:R-:W-:-:S03]  /*70d0*/  UISETP.NE.AND.EX UP0, UPT, UR5, URZ, UPT, UP0 ;  /* 0x0000003f0500728c */ /* 0x000fc6000bf05300 */
[----:B------:R-:W-:Y:S02]  /*70e0*/  ULDC.64 UR4, c[0x0][0x870] ;  /* 0x00021c0000047ab9 */ /* 0x000fe40000000a00 */
[----:B------:R-:W-:Y:S01]  /*70f0*/  UIMAD.WIDE UR4, UR36, 0x4, UR4 ;  /* 0x00000004240478a5 */ /* 0x000fe2000f8e0204 */
[----:B------:R-:W-:Y:S01]  /*7100*/  PLOP3.LUT P0, PT, PT, PT, UP0, 0x80, 0x0 ;  /* 0x000000000000781c */ /* 0x000fe20003f0f008 */
[----:B------:R-:W-:Y:S01]  /*7110*/  ULDC UR6, c[0x0][0x808] ;  /* 0x0002020000067ab9 */ /* 0x000fe20000000800 */
[----:B------:R-:W3:Y:S03]  /*7120*/  LDC.64 R10, c[0x0][0x820] ;  /* 0x00020800ff0a7b82 */ /* 0x000ee60000000a00 */
[----:B------:R-:W-:Y:S02]  /*7130*/  IMAD.U32 R2, RZ, RZ, UR4 ;  /* 0x00000004ff027e24 */ /* 0x000fe4000f8e00ff */
[----:B------:R-:W-:Y:S01]  /*7140*/  IMAD.U32 R3, RZ, RZ, UR5 ;  /* 0x00000005ff037e24 */ /* 0x000fe2000f8e00ff */
[----:B------:R-:W-:-:S05]  /*7150*/  ULDC.64 UR4, c[0x0][0x878] ;  /* 0x00021e0000047ab9 */ /* 0x000fca0000000a00 */
[----:B------:R-:W4:Y:S01]  /*7160*/  @P0 LDG.E R8, desc[UR46][R2.64] ;  /* 0x0000002e02080981 */ /* 0x000f22000c1e1900 */
[----:B------:R-:W-:Y:S01]  /*7170*/  UISETP.NE.U32.AND UP1, UPT, UR4, URZ, UPT ;  /* 0x0000003f0400728c */ /* 0x000fe2000bf25070 */
[----:B------:R-:W-:-:S03]  /*7180*/  IMAD.U32 R0, RZ, RZ, UR6 ;  /* 0x00000006ff007e24 */ /* 0x000fc6000f8e00ff */
[----:B------:R-:W-:Y:S01]  /*7190*/  UISETP.NE.AND.EX UP1, UPT, UR5, URZ, UPT, UP1 ;  /* 0x0000003f0500728c */ /* 0x000fe2000bf25310 */
[----:B-1----:R-:W-:Y:S01]  /*71a0*/  VIADD R7, R6, 0xffffff80 ;  /* 0xffffff8006077836 */ /* 0x002fe20000000000 */
[----:B------:R-:W1:Y:S04]  /*71b0*/  S2R R9, SR_CTAID.X ;  /* 0x0000000000097919 */ /* 0x000e680000002500 */
[----:B------:R-:W-:Y:S02]  /*71c0*/  PLOP3.LUT P1, PT, PT, PT, UP1, 0x80, 0x0 ;  /* 0x000000000000781c */ /* 0x000fe40003f2f018 */
[----:B------:R-:W-:-:S03]  /*71d0*/  SHF.R.S32.HI R6, RZ, 0x1f, R7 ;  /* 0x0000001fff067819 */ /* 0x000fc60000011407 */
[----:B------:R-:W-:Y:S02]  /*71e0*/  @UP1 ULDC.64 UR4, c[0x0][0x878] ;  /* 0x00021e0000041ab9 */ /* 0x000fe40000000a00 */
[----:B------:R-:W-:-:S06]  /*71f0*/  @UP1 UIMAD.WIDE UR4, UR36, 0x4, UR4 ;  /* 0x00000004240418a5 */ /* 0x000fcc000f8e0204 */
[----:B------:R-:W-:Y:S02]  /*7200*/  IMAD.U32 R4, RZ, RZ, UR4 ;  /* 0x00000004ff047e24 */ /* 0x000fe4000f8e00ff */
[----:B------:R-:W-:Y:S01]  /*7210*/  IMAD.U32 R5, RZ, RZ, UR5 ;  /* 0x00000005ff057e24 */ /* 0x000fe2000f8e00ff */
[----:B--2---:R-:W-:Y:S01]  /*7220*/  USHF.R.S32.HI UR11, URZ, 0x1f, UR10 ;  /* 0x0000001f3f0b7899 */ /* 0x004fe2000801140a */
[----:B------:R-:W-:-:S03]  /*7230*/  UMOV UR4, URZ ;  /* 0x0000003f00047c82 */ /* 0x000fc60008000000 */
[----:B------:R2:W5:Y:S01]  /*7240*/  @P1 LDG.E R0, desc[UR46][R4.64] ;  /* 0x0000002e04001981 */ /* 0x000562000c1e1900 */
[----:B------:R-:W-:Y:S01]  /*7250*/  UMOV UR5, URZ ;  /* 0x0000003f00057c82 */ /* 0x000fe20008000000 */
[----:B----4-:R-:W-:Y:S02]  /*7260*/  @P0 R2UR UR6, R8 ;  /* 0x00000000080602ca */ /* 0x010fe400000e0000 */
[----:B------:R-:W-:-:S04]  /*7270*/  LEA.HI R8, R6, R7, RZ, 0x4 ;  /* 0x0000000706087211 */ /* 0x000fc800078f20ff */
[----:B------:R-:W-:Y:S02]  /*7280*/  LOP3.LUT R6, R8, 0x1ffffff0, RZ, 0xc0, !PT ;  /* 0x1ffffff008067812 */ /* 0x000fe400078ec0ff */
[----:B------:R-:W-:-:S03]  /*7290*/  SHF.R.S32.HI R17, RZ, 0x4, R8 ;  /* 0x00000004ff117819 */ /* 0x000fc60000011408 */
[----:B------:R-:W-:Y:S02]  /*72a0*/  IMAD.IADD R6, R7, 0x1, -R6 ;  /* 0x0000000107067824 */ /* 0x000fe400078e0a06 */
[----:B------:R-:W-:Y:S02]  /*72b0*/  @UP0 USHF.R.S32.HI UR7, URZ, 0x1f, UR6 ;  /* 0x0000001f3f070899 */ /* 0x000fe40008011406 */
[----:B--2---:R-:W-:Y:S01]  /*72c0*/  IMAD.SHL.U32 R4, R6, 0x8, RZ ;  /* 0x0000000806047824 */ /* 0x004fe200078e00ff */
[----:B------:R-:W-:Y:S01]  /*72d0*/  @UP0 UMOV UR4, UR6 ;  /* 0x0000000600040c82 */ /* 0x000fe20008000000 */
[----:B---3--:R-:W-:-:S03]  /*72e0*/  IMAD R6, R10, UR11, RZ ;  /* 0x0000000b0a067c24 */ /* 0x008fc6000f8e02ff */
[----:B------:R-:W-:Y:S01]  /*72f0*/  @UP0 UMOV UR5, UR7 ;  /* 0x0000000700050c82 */ /* 0x000fe20008000000 */
[----:B------:R-:W-:Y:S01]  /*7300*/  SHF.R.S32.HI R5, RZ, 0x1f, R4 ;  /* 0x0000001fff057819 */ /* 0x000fe20000011404 */
[----:B-1----:R-:W-:Y:S06]  /*7310*/  @P1 BRA `(.L_x_1737) ;  /* 0x0000000000101947 */ /* 0x002fec0003800000 */
[----:B------:R-:W-:Y:S05]  /*7320*/  @!P0 BRA `(.L_x_1737) ;  /* 0x00000000000c8947 */ /* 0x000fea0003800000 */
[----:B------:R-:W2:Y:S04]  /*7330*/  LDG.E R7, desc[UR46][R2.64] ;  /* 0x0000002e02077981 */ /* 0x000ea8000c1e1900 */
[----:B-----5:R-:W2:Y:S02]  /*7340*/  LDG.E R0, desc[UR46][R2.64+0x4] ;  /* 0x0000042e02007981 */ /* 0x020ea4000c1e1900 */
[----:B--2---:R-:W-:-:S07]  /*7350*/  IMAD.IADD R0, R0, 0x1, -R7 ;  /* 0x0000000100007824 */ /* 0x004fce00078e0a07 */
.L_x_1737:
[----:B-----5:R-:W-:Y:S01]  /*7360*/  IMAD R12, R9, -0x80, R0 ;  /* 0xffffff80090c7824 */ /* 0x020fe200078e0200 */
[----:B------:R-:W-:Y:S01]  /*7370*/  USHF.R.S32.HI UR6, URZ, 0x1f, UR36 ;  /* 0x0000001f3f067899 */ /* 0x000fe20008011424 */
[C---:B------:R-:W-:Y:S01]  /*7380*/  VIADD R19, R17.reuse, 0x40 ;  /* 0x0000004011137836 */ /* 0x040fe20000000000 */
[----:B------:R-:W-:Y:S01]  /*7390*/  ULDC UR7, c[0x0][0x80c] ;  /* 0x0002030000077ab9 */ /* 0x000fe20000000800 */
[----:B------:R-:W-:Y:S01]  /*73a0*/  IMAD.WIDE.U32 R2, R10, UR10, R4 ;  /* 0x0000000a0a027c25 */ /* 0x000fe2000f8e0004 */
[-C--:B------:R-:W-:Y:S01]  /*73b0*/  ISETP.GE.AND P5, PT, R17, R12.reuse, PT ;  /* 0x0000000c1100720c */ /* 0x080fe20003fa6270 */
[----:B------:R-:W-:Y:S01]  /*73c0*/  USEL UR6, UR6, URZ, !UP0 ;  /* 0x0000003f06067287 */ /* 0x000fe2000c000000 */
[-C--:B------:R-:W-:Y:S01]  /*73d0*/  ISETP.GE.AND P2, PT, R19, R12.reuse, PT ;  /* 0x0000000c1300720c */ /* 0x080fe20003f46270 */
[C---:B------:R-:W-:Y:S01]  /*73e0*/  VIADD R7, R17.reuse, 0x10 ;  /* 0x0000001011077836 */ /* 0x040fe20000000000 */
[----:B------:R-:W1:Y:S01]  /*73f0*/  LDC.64 R18, c[0x0][0x850] ;  /* 0x00021400ff127b82 */ /* 0x000e620000000a00 */
[----:B------:R-:W-:Y:S01]  /*7400*/  VIADD R15, R17, 0x30 ;  /* 0x00000030110f7836 */ /* 0x000fe20000000000 */
[----:B------:R-:W-:Y:S01]  /*7410*/  ULDC.64 UR8, c[0x0][0x828] ;  /* 0x00020a0000087ab9 */ /* 0x000fe20000000a00 */
[----:B------:R-:W-:Y:S01]  /*7420*/  IMAD R11, R11, UR10, R6 ;  /* 0x0000000a0b0b7c24 */ /* 0x000fe2000f8e0206 */
[----:B------:R-:W-:Y:S01]  /*7430*/  ISETP.GE.OR P4, PT, R4, UR7, P5 ;  /* 0x0000000704007c0c */ /* 0x000fe2000af86670 */
[----:B------:R-:W-:Y:S01]  /*7440*/  IMAD.MOV.U32 R6, RZ, RZ, R2 ;  /* 0x000000ffff067224 */ /* 0x000fe200078e0002 */
[----:B------:R-:W-:Y:S01]  /*7450*/  IADD3 R2, P3, R17, UR4, RZ ;  /* 0x0000000411027c10 */ /* 0x000fe2000ff7e0ff */
[----:B------:R-:W-:Y:S01]  /*7460*/  USEL UR36, UR36, URZ, !UP0 ;  /* 0x0000003f24247287 */ /* 0x000fe2000c000000 */
[-C--:B------:R-:W-:Y:S01]  /*7470*/  ISETP.GE.AND P6, PT, R7, R12.reuse, PT ;  /* 0x0000000c0700720c */ /* 0x080fe20003fc6270 */
        /* <DEDUP_REMOVED lines=11> */
[----:B------:R-:W-:Y:S01]  /*7530*/  IMAD.WIDE R2, R9, 0x80, R2 ;  /* 0x0000008009027825 */ /* 0x000fe200078e0202 */
[----:B------:R-:W-:-:S03]  /*7540*/  ISETP.GE.OR P3, PT, R4, UR7, P6 ;  /* 0x0000000704007c0c */ /* 0x000fc6000b766670 */
[----:B------:R-:W-:Y:S01]  /*7550*/  VIADD R9, R15, UR4 ;  /* 0x000000040f097c36 */ /* 0x000fe20008000000 */
[----:B------:R-:W-:Y:S09]  /*7560*/  @P4 BRA `(.L_x_1739) ;  /* 0x0000000000284947 */ /* 0x000ff20003800000 */
        /* <DEDUP_REMOVED lines=10> */
.L_x_1739:
[----:B------:R-:W-:Y:S05]  /*7610*/  BSYNC B0 ;  /* 0x0000000000007941 */ /* 0x000fea0003800000 */
.L_x_1738:
[----:B------:R-:W-:Y:S01]  /*7620*/  BSSY B0, `(.L_x_1740) ;  /* 0x0000010000007945 */ /* 0x000fe20003800000 */
[----:B------:R-:W-:-:S03]  /*7630*/  ISETP.GE.OR P4, PT, R4, UR7, P0 ;  /* 0x0000000704007c0c */ /* 0x000fc60008786670 */
[----:B------:R-:W-:Y:S10]  /*7640*/  @P3 BRA `(.L_x_1741) ;  /* 0x0000000000343947 */ /* 0x000ff40003800000 */
        /* <DEDUP_REMOVED lines=13> */
.L_x_1741:
[----:B------:R-:W-:Y:S05]  /*7720*/  BSYNC B0 ;  /* 0x0000000000007941 */ /* 0x000fea0003800000 */
.L_x_1740:
[----:B------:R-:W-:Y:S01]  /*7730*/  BSSY B0, `(.L_x_1742) ;  /* 0x0000010000007945 */ /* 0x000fe20003800000 */
[----:B------:R-:W-:-:S03]  /*7740*/  ISETP.GE.OR P3, PT, R4, UR7, P1 ;  /* 0x0000000704007c0c */ /* 0x000fc60008f66670 */
[----:B------:R-:W-:Y:S10]  /*7750*/  @P4 BRA `(.L_x_1743) ;  /* 0x0000000000344947 */ /* 0x000ff40003800000 */
        /* <DEDUP_REMOVED lines=13> */
.L_x_1743:
[----:B------:R-:W-:Y:S05]  /*7830*/  BSYNC B0 ;  /* 0x0000000000007941 */ /* 0x000fea0003800000 */
.L_x_1742:
[----:B------:R-:W-:Y:S01]  /*7840*/  BSSY B0, `(.L_x_1744) ;  /* 0x0000011000007945 */ /* 0x000fe20003800000 */
[----:B------:R-:W-:Y:S01]  /*7850*/  ISETP.GE.OR P4, PT, R4, UR7, P2 ;  /* 0x0000000704007c0c */ /* 0x000fe20009786670 */
[----:B------:R-:W-:Y:S02]  /*7860*/  VIADD R13, R17, 0x50 ;  /* 0x00000050110d7836 */ /* 0x000fe40000000000 */
[----:B------:R-:W-:Y:S10]  /*7870*/  @P3 BRA `(.L_x_1745) ;  /* 0x0000000000343947 */ /* 0x000ff40003800000 */
        /* <DEDUP_REMOVED lines=13> */
.L_x_1745:
[----:B------:R-:W-:Y:S05]  /*7950*/  BSYNC B0 ;  /* 0x0000000000007941 */ /* 0x000fea0003800000 */
.L_x_1744:
[----:B------:R-:W-:Y:S01]  /*7960*/  BSSY B0, `(.L_x_1746) ;  /* 0x0000010000007945 */ /* 0x000fe20003800000 */
[----:B------:R-:W-:-:S03]  /*7970*/  ISETP.GE.AND P3, PT, R13, R12, PT ;  /* 0x0000000c0d00720c */ /* 0x000fc60003f66270 */
        /* <DEDUP_REMOVED lines=14> */
.L_x_1747:
[----:B------:R-:W-:Y:S05]  /*7a60*/  BSYNC B0 ;  /* 0x0000000000007941 */ /* 0x000fea0003800000 */
.L_x_1746:
[----:B------:R-:W-:Y:S01]  /*7a70*/  ISETP.GE.OR P4, PT, R4, UR7, P3 ;  /* 0x0000000704007c0c */ /* 0x000fe20009f86670 */
[C---:B-1----:R-:W-:Y:S01]  /*7a80*/  IMAD R0, R18.reuse, UR11, RZ ;  /* 0x0000000b12007c24 */ /* 0x042fe2000f8e02ff */
[----:B------:R-:W-:Y:S01]  /*7a90*/  BSSY B0, `(.L_x_1748) ;  /* 0x0000012000007945 */ /* 0x000fe20003800000 */
[----:B--234-:R-:W-:-:S04]  /*7aa0*/  IMAD.WIDE.U32 R10, R18, UR10, R4 ;  /* 0x0000000a120a7c25 */ /* 0x01cfc8000f8e0004 */
[----:B------:R-:W-:Y:S02]  /*7ab0*/  IMAD R21, R19, UR10, R0 ;  /* 0x0000000a13157c24 */ /* 0x000fe4000f8e0200 */
[----:B------:R-:W-:-:S04]  /*7ac0*/  VIADD R19, R17, 0x60 ;  /* 0x0000006011137836 */ /* 0x000fc80000000000 */
        /* <DEDUP_REMOVED lines=14> */
.L_x_1749:
[----:B------:R-:W-:Y:S05]  /*7bb0*/  BSYNC B0 ;  /* 0x0000000000007941 */ /* 0x000fea0003800000 */
.L_x_1748:
[----:B------:R-:W-:Y:S01]  /*7bc0*/  ISETP.GE.AND P4, PT, R19, R12, PT ;  /* 0x0000000c1300720c */ /* 0x000fe20003f86270 */
[----:B------:R-:W-:Y:S01]  /*7bd0*/  ULDC UR12, c[0x0][0x83c] ;  /* 0x00020f00000c7ab9 */ /* 0x000fe20000000800 */
[----:B------:R-:W-:Y:S01]  /*7be0*/  BSSY B0, `(.L_x_1750) ;  /* 0x0000014000007945 */ /* 0x000fe20003800000 */
[C---:B------:R-:W-:Y:S01]  /*7bf0*/  ISETP.GE.OR P6, PT, R4.reuse, UR12, P5 ;  /* 0x0000000c04007c0c */ /* 0x040fe2000afc6670 */
[----:B------:R-:W-:Y:S01]  /*7c00*/  VIADD R19, R17, 0x70 ;  /* 0x0000007011137836 */ /* 0x000fe20000000000 */
[----:B------:R-:W-:Y:S01]  /*7c10*/  ISETP.GE.OR P5, PT, R4, UR7, P4 ;  /* 0x0000000704007c0c */ /* 0x000fe2000a7a6670 */
[----:B------:R-:W-:Y:S01]  /*7c20*/  IMAD.IADD R13, R21, 0x1, R11 ;  /* 0x00000001150d7824 */ /* 0x000fe200078e020b */
[----:B------:R-:W-:-:S11]  /*7c30*/  P2R R16, PR, RZ, 0x40 ;  /* 0x00000040ff107803 */ /* 0x000fd60000000000 */
        /* <DEDUP_REMOVED lines=10> */
[----:B-1----:R-:W-:Y:S01]  /*7ce0*/  LEA R22, P5, R6, UR4, 0x1 ;  /* 0x0000000406167c11 */ /* 0x002fe2000f8a08ff */
[----:B------:R-:W-:-:S05]  /*7cf0*/  IMAD.IADD R7, R7, 0x1, R17 ;  /* 0x0000000107077824 */ /* 0x000fca00078e0211 */
[----:B------:R-:W-:-:S05]  /*7d00*/  LEA.HI.X R23, R6, UR5, R7, 0x1, P5 ;  /* 0x0000000506177c11 */ /* 0x000fca000a8f0c07 */
[----:B------:R2:W-:Y:S02]  /*7d10*/  STG.E.128 desc[UR46][R22.64], RZ ;  /* 0x000000ff16007986 */ /* 0x0005e4000c101d2e */
.L_x_1751:
[----:B------:R-:W-:Y:S05]  /*7d20*/  BSYNC B0 ;  /* 0x0000000000007941 */ /* 0x000fea0003800000 */
.L_x_1750:
        /* <DEDUP_REMOVED lines=17> */
.L_x_1753:
[----:B------:R-:W-:Y:S05]  /*7e40*/  BSYNC B0 ;  /* 0x0000000000007941 */ /* 0x000fea0003800000 */
.L_x_1752:
[----:B------:R-:W-:Y:S01]  /*7e50*/  ISETP.NE.AND P6, PT, R16, RZ, PT ;  /* 0x000000ff1000720c */ /* 0x000fe20003fc5270 */
[----:B------:R-:W-:Y:S01]  /*7e60*/  ULDC.64 UR8, c[0x0][0x858] ;  /* 0x0002160000087ab9 */ /* 0x000fe20000000a00 */
[----:B------:R-:W-:Y:S01]  /*7e70*/  P2R R0, PR, RZ, 0x20 ;  /* 0x00000020ff007803 */ /* 0x000fe20000000000 */
[----:B------:R-:W-:Y:S01]  /*7e80*/  UIMAD UR4, UR6, UR8, URZ ;  /* 0x00000008060472a4 */ /* 0x000fe2000f8e023f */
[----:B------:R-:W-:Y:S01]  /*7e90*/  ISETP.NE.AND P5, PT, R20, RZ, PT ;  /* 0x000000ff1400720c */ /* 0x000fe20003fa5270 */
[----:B------:R-:W-:Y:S01]  /*7ea0*/  IMAD.U32 R5, RZ, RZ, UR8 ;  /* 0x00000008ff057e24 */ /* 0x000fe2000f8e00ff */
[----:B------:R-:W-:Y:S01]  /*7eb0*/  BSSY B0, `(.L_x_1754) ;  /* 0x0000019000007945 */ /* 0x000fe20003800000 */
[----:B------:R-:W-:Y:S01]  /*7ec0*/  IMAD.MOV.U32 R12, RZ, RZ, R10 ;  /* 0x000000ffff0c7224 */ /* 0x000fe200078e000a */
[C---:B------:R-:W-:Y:S01]  /*7ed0*/  ISETP.GE.OR P5, PT, R4.reuse, UR12, P5 ;  /* 0x0000000c04007c0c */ /* 0x040fe2000afa6670 */
[----:B------:R-:W-:Y:S01]  /*7ee0*/  UIMAD UR4, UR36, UR9, UR4 ;  /* 0x00000009240472a4 */ /* 0x000fe2000f8e0204 */
[----:B------:R-:W-:Y:S01]  /*7ef0*/  ISETP.GE.OR P0, PT, R4, UR12, P0 ;  /* 0x0000000c04007c0c */ /* 0x000fe20008706670 */
[----:B------:R-:W-:Y:S01]  /*7f00*/  IMAD.WIDE.U32 R12, R5, UR36, R12 ;  /* 0x00000024050c7c25 */ /* 0x000fe2000f8e000c */
[----:B---3--:R-:W-:-:S02]  /*7f10*/  P2R R8, PR, RZ, 0x20 ;  /* 0x00000020ff087803 */ /* 0x008fc40000000000 */
[----:B------:R-:W-:Y:S01]  /*7f20*/  ISETP.NE.AND P5, PT, R0, RZ, PT ;  /* 0x000000ff0000720c */ /* 0x000fe20003fa5270 */
[----:B------:R-:W-:Y:S01]  /*7f30*/  VIADD R7, R13, UR4 ;  /* 0x000000040d077c36 */ /* 0x000fe20008000000 */
[C---:B------:R-:W-:Y:S02]  /*7f40*/  ISETP.GE.OR P1, PT, R4.reuse, UR12, P1 ;  /* 0x0000000c04007c0c */ /* 0x040fe40008f26670 */
[C---:B------:R-:W-:Y:S02]  /*7f50*/  ISETP.GE.OR P2, PT, R4.reuse, UR12, P2 ;  /* 0x0000000c04007c0c */ /* 0x040fe40009746670 */
[C---:B------:R-:W-:Y:S02]  /*7f60*/  ISETP.GE.OR P3, PT, R4.reuse, UR12, P3 ;  /* 0x0000000c04007c0c */ /* 0x040fe40009f66670 */
[C---:B------:R-:W-:Y:S02]  /*7f70*/  ISETP.GE.OR P4, PT, R4.reuse, UR12, P4 ;  /* 0x0000000c04007c0c */ /* 0x040fe4000a786670 */
        /* <DEDUP_REMOVED lines=12> */
.L_x_1755:
[----:B------:R-:W-:Y:S05]  /*8040*/  BSYNC B0 ;  /* 0x0000000000007941 */ /* 0x000fea0003800000 */
.L_x_1754:
        /* <DEDUP_REMOVED lines=16> */
.L_x_1757:
[----:B------:R-:W-:Y:S05]  /*8150*/  BSYNC B0 ;  /* 0x0000000000007941 */ /* 0x000fea0003800000 */
.L_x_1756:
        /* <DEDUP_REMOVED lines=15> */
.L_x_1759:
[----:B------:R-:W-:Y:S05]  /*8250*/  BSYNC B0 ;  /* 0x0000000000007941 */ /* 0x000fea0003800000 */
.L_x_1758:
        /* <DEDUP_REMOVED lines=15> */
.L_x_1761:
[----:B------:R-:W-:Y:S05]  /*8350*/  BSYNC B0 ;  /* 0x0000000000007941 */ /* 0x000fea0003800000 */
.L_x_1760:
        /* <DEDUP_REMOVED lines=15> */
.L_x_1763:
[----:B------:R-:W-:Y:S05]  /*8450*/  BSYNC B0 ;  /* 0x0000000000007941 */ /* 0x000fea0003800000 */
.L_x_1762:
        /* <DEDUP_REMOVED lines=15> */
.L_x_1765:
[----:B------:R-:W-:Y:S05]  /*8550*/  BSYNC B0 ;  /* 0x0000000000007941 */ /* 0x000fea0003800000 */
.L_x_1764:
        /* <DEDUP_REMOVED lines=15> */
.L_x_1767:
[----:B------:R-:W-:Y:S05]  /*8650*/  BSYNC B0 ;  /* 0x0000000000007941 */ /* 0x000fea0003800000 */
.L_x_1766:
        /* <DEDUP_REMOVED lines=15> */
.L_x_1675:
[----:B------:R-:W-:-:S08]  /*8750*/  NOP ;  /* 0x0000000000007918 */ /* 0x000fd00000000000 */
[----:B------:R-:W1:-:S00]  /*8760*/  USETMAXREG.DEALLOC.CTAPOOL 0x18 ;  /* 0x00000018000079c8 */ /* 0x000e4000080e0500 */
        /* <DEDUP_REMOVED lines=19> */
.L_x_1769:
        /* <DEDUP_REMOVED lines=13> */
.L_x_1771:
[----:B------:R-:W-:-:S05]  /*8970*/  ULDC UR4, c[0x0][0x8bc] ;  /* 0x00022f0000047ab9 */ /* 0x000fca0000000800 */
.L_x_1770:
[----:B-1----:R-:W-:-:S04]  /*8980*/  USHF.L.U32 UR11, UR14, 0x7, URZ ;  /* 0x000000070e0b7899 */ /* 0x002fc8000800063f */
[----:B------:R-:W-:-:S04]  /*8990*/  UISETP.GE.AND UP0, UPT, UR11, UR4, UPT ;  /* 0x000000040b00728c */ /* 0x000fc8000bf06270 */
[----:B--2---:R-:W-:-:S06]  /*89a0*/  USEL UR12, UR12, 0xffffffff, !UP0 ;  /* 0xffffffff0c0c7887 */ /* 0x004fcc000c000000 */
[----:B------:R-:W-:-:S13]  /*89b0*/  ISETP.LE.AND P0, PT, RZ, UR12, PT ;  /* 0x0000000cff007c0c */ /* 0x000fda000bf03270 */
[----:B------:R-:W-:Y:S05]  /*89c0*/  @!P0 BRA `(.L_x_1680) ;  /* 0x0000003800388947 */ /* 0x000fea0003800000 */
[----:B------:R-:W-:Y:S01]  /*89d0*/  ULDC.64 UR4, c[0x0][0x770] ;  /* 0x0001dc0000047ab9 */ /* 0x000fe20000000a00 */
[----:B------:R-:W1:Y:S01]  /*89e0*/  S2UR UR13, SR_CTAID.Y ;  /* 0x00000000000d79c3 */ /* 0x000e620000002600 */
[----:B------:R-:W-:Y:S01]  /*89f0*/  UISETP.NE.U32.AND UP0, UPT, UR4, URZ, UPT ;  /* 0x0000003f0400728c */ /* 0x000fe2000bf05070 */
[----:B------:R-:W-:-:S03]  /*8a00*/  ULDC.64 UR8, c[0x0][0x788] ;  /* 0x0001e20000087ab9 */ /* 0x000fc60000000a00 */
        /* <DEDUP_REMOVED lines=8> */
[----:B------:R-:W-:-:S04]  /*8a90*/  UISETP.NE.U32.AND UP1, UPT, UR4, URZ, UPT ;  /* 0x0000003f0400728c */ /* 0x000fc8000bf25070 */
[----:B------:R-:W-:-:S06]  /*8aa0*/  UISETP.NE.AND.EX UP1, UPT, UR5, URZ, UPT, UP1 ;  /* 0x0000003f0500728c */ /* 0x000fcc000bf25310 */
[----:B------:R-:W-:-:S05]  /*8ab0*/  PLOP3.LUT P2, PT, PT, PT, UP1, 0x80, 0x0 ;  /* 0x000000000000781c */ /* 0x000fca0003f4f018 */
[----:B------:R-:W-:Y:S02]  /*8ac0*/  @UP1 ULDC.64 UR4, c[0x0][0x780] ;  /* 0x0001e00000041ab9 */ /* 0x000fe40000000a00 */
[----:B------:R-:W-:-:S06]  /*8ad0*/  @UP1 UIMAD.WIDE UR4, UR12, 0x4, UR4 ;  /* 0x000000040c0418a5 */ /* 0x000fcc000f8e0204 */
[----:B------:R-:W-:Y:S02]  /*8ae0*/  IMAD.U32 R4, RZ, RZ, UR4 ;  /* 0x00000004ff047e24 */ /* 0x000fe4000f8e00ff */
[----:B------:R-:W-:-:S05]  /*8af0*/  IMAD.U32 R5, RZ, RZ, UR5 ;  /* 0x00000005ff057e24 */ /* 0x000fca000f8e00ff */
[----:B------:R-:W3:Y:S01]  /*8b00*/  @P2 LDG.E R4, desc[UR46][R4.64] ;  /* 0x0000002e04042981 */ /* 0x000ee2000c1e1900 */
[----:B------:R-:W-:Y:S01]  /*8b10*/  PLOP3.LUT P0, PT, PT, PT, UP0, 0x80, 0x0 ;  /* 0x000000000000781c */ /* 0x000fe20003f0f008 */
[----:B-1----:R-:W-:-:S12]  /*8b20*/  USHF.R.S32.HI UR16, URZ, 0x1f, UR13 ;  /* 0x0000001f3f107899 */ /* 0x002fd8000801140d */
[----:B--2---:R-:W-:Y:S02]  /*8b30*/  @P0 R2UR UR4, R0 ;  /* 0x00000000000402ca */ /* 0x004fe400000e0000 */
[----:B------:R-:W-:Y:S01]  /*8b40*/  ISETP.NE.U32.AND P0, PT, RZ, UR8, PT ;  /* 0x00000008ff007c0c */ /* 0x000fe2000bf05070 */
[----:B------:R-:W-:-:S03]  /*8b50*/  ULDC UR8, c[0x0][0x280] ;  /* 0x0000a00000087ab9 */ /* 0x000fc60000000800 */
[----:B------:R-:W-:-:S07]  /*8b60*/  ISETP.NE.AND.EX P0, PT, RZ, UR9, PT, P0 ;  /* 0x00000009ff007c0c */ /* 0x000fce000bf05300 */
[----:B------:R-:W-:-:S04]  /*8b70*/  @UP0 ULEA UR4, UR12, UR4, 0x6 ;  /* 0x000000040c040291 */ /* 0x000fc8000f8e303f */
[----:B------:R-:W-:-:S04]  /*8b80*/  @UP0 USHF.R.S32.HI UR5, URZ, 0x1f, UR4 ;  /* 0x0000001f3f050899 */ /* 0x000fc80008011404 */
[----:B------:R-:W-:-:S04]  /*8b90*/  @UP0 ULEA.HI UR5, UR5, UR4, URZ, 0x6 ;  /* 0x0000000405050291 */ /* 0x000fc8000f8f303f */
[----:B------:R-:W-:-:S04]  /*8ba0*/  @UP0 USHF.L.U32 UR5, UR5, 0x7, URZ ;  /* 0x0000000705050899 */ /* 0x000fc8000800063f */
[----:B------:R-:W-:Y:S01]  /*8bb0*/  @UP0 ULOP3.LUT UR7, UR5, 0xffffe000, URZ, 0xc0, !UPT ;  /* 0xffffe00005070892 */ /* 0x000fe2000f8ec03f */
[----:B---3--:R-:W-:-:S03]  /*8bc0*/  @P2 R2UR UR8, R4 ;  /* 0x00000000040822ca */ /* 0x008fc600000e0000 */
[----:B------:R-:W-:Y:S01]  /*8bd0*/  @UP0 USHF.R.S32.HI UR9, URZ, 0x1f, UR7 ;  /* 0x0000001f3f090899 */ /* 0x000fe20008011407 */
[----:B------:R-:W-:Y:S11]  /*8be0*/  @P2 BRA `(.L_x_1772) ;  /* 0x0000000000142947 */ /* 0x000ff60003800000 */
[----:B------:R-:W-:Y:S05]  /*8bf0*/  @!P1 BRA `(.L_x_1772) ;  /* 0x0000000000109947 */ /* 0x000fea0003800000 */
[----:B------:R-:W2:Y:S04]  /*8c00*/  LDG.E R5, desc[UR46][R2.64] ;  /* 0x0000002e02057981 */ /* 0x000ea8000c1e1900 */
[----:B------:R-:W2:Y:S02]  /*8c10*/  LDG.E R0, desc[UR46][R2.64+0x4] ;  /* 0x0000042e02007981 */ /* 0x000ea4000c1e1900 */
[----:B--2---:R-:W-:-:S05]  /*8c20*/  IMAD.IADD R0, R0, 0x1, -R5 ;  /* 0x0000000100007824 */ /* 0x004fca00078e0a05 */
[----:B------:R-:W-:-:S15]  /*8c30*/  R2UR UR8, R0 ;  /* 0x00000000000872ca */ /* 0x000fde00000e0000 */
.L_x_1772:
[----:B------:R-:W-:Y:S01]  /*8c40*/  UMOV UR4, URZ ;  /* 0x0000003f00047c82 */ /* 0x000fe20008000000 */
[----:B------:R-:W-:Y:S01]  /*8c50*/  UMOV UR5, URZ ;  /* 0x0000003f00057c82 */ /* 0x000fe20008000000 */
[----:B------:R-:W-:Y:S01]  /*8c60*/  ULDC UR6, c[0x0][0x290] ;  /* 0x0000a40000067ab9 */ /* 0x000fe20000000800 */
[----:B------:R-:W-:Y:S01]  /*8c70*/  @UP0 UMOV UR4, UR7 ;  /* 0x0000000700040c82 */ /* 0x000fe20008000000 */
[----:B------:R-:W-:Y:S01]  /*8c80*/  @UP0 UMOV UR5, UR9 ;  /* 0x0000000900050c82 */ /* 0x000fe20008000000 */
        /* <DEDUP_REMOVED lines=8> */
.L_x_1773:
        /* <DEDUP_REMOVED lines=9> */
[----:B------:R-:W2:Y:S02]  /*8da0*/  LDG.E R5, desc[UR46][R2.64+0x4] ;  /* 0x0000042e02057981 */ /* 0x000ea4000c1e1900 */
[----:B--2---:R-:W-:-:S05]  /*8db0*/  IMAD.IADD R0, R5, 0x1, -R0 ;  /* 0x0000000105007824 */ /* 0x004fca00078e0a00 */
[----:B------:R-:W-:-:S15]  /*8dc0*/  R2UR UR6, R0 ;  /* 0x00000000000672ca */ /* 0x000fde00000e0000 */
.L_x_1774:
[----:B------:R-:W-:Y:S01]  /*8dd0*/  UIADD3 UR7, -UR6, UR8, UR11 ;  /* 0x0000000806077290 */ /* 0x000fe2000fffe10b */
[----:B------:R-:W-:Y:S01]  /*8de0*/  ISETP.LE.AND P0, PT, RZ, UR14, PT ;  /* 0x0000000eff007c0c */ /* 0x000fe2000bf03270 */
[----:B------:R-:W-:Y:S02]  /*8df0*/  ULDC UR9, c[0x0][0x74c] ;  /* 0x0001d30000097ab9 */ /* 0x000fe40000000800 */
[----:B------:R-:W-:Y:S02]  /*8e00*/  UIADD3 UR9, UR7, -UR9, URZ ;  /* 0x8000000907097290 */ /* 0x000fe4000fffe03f */
[----:B------:R-:W-:Y:S02]  /*8e10*/  UIADD3 UR7, UR8, 0x3f, URZ ;  /* 0x0000003f08077890 */ /* 0x000fe4000fffe03f */
[----:B------:R-:W-:-:S04]  /*8e20*/  USHF.R.S32.HI UR10, URZ, 0x1f, UR9 ;  /* 0x0000001f3f0a7899 */ /* 0x000fc80008011409 */
[----:B------:R-:W-:Y:S02]  /*8e30*/  ULEA.HI UR10, UR10, UR9, URZ, 0x6 ;  /* 0x000000090a0a7291 */ /* 0x000fe4000f8f303f */
[----:B------:R-:W-:Y:S02]  /*8e40*/  USHF.R.S32.HI UR9, URZ, 0x1f, UR7 ;  /* 0x0000001f3f097899 */ /* 0x000fe40008011407 */
[----:B------:R-:W-:Y:S02]  /*8e50*/  USHF.R.S32.HI UR10, URZ, 0x6, UR10 ;  /* 0x000000063f0a7899 */ /* 0x000fe4000801140a */
[----:B------:R-:W-:Y:S02]  /*8e60*/  ULEA.HI UR9, UR9, UR7, URZ, 0x6 ;  /* 0x0000000709097291 */ /* 0x000fe4000f8f303f */
[----:B------:R-:W-:Y:S02]  /*8e70*/  UISETP.LT.AND UP1, UPT, URZ, UR10, UPT ;  /* 0x0000000a3f00728c */ /* 0x000fe4000bf21270 */
[----:B------:R-:W-:-:S02]  /*8e80*/  USHF.R.S32.HI UR9, URZ, 0x6, UR9 ;  /* 0x000000063f097899 */ /* 0x000fc40008011409 */
[----:B------:R-:W-:-:S04]  /*8e90*/  USEL UR7, URZ, UR10, !UP1 ;  /* 0x0000000a3f077287 */ /* 0x000fc8000c800000 */
[----:B------:R-:W-:Y:S01]  /*8ea0*/  IMAD.U32 R2, RZ, RZ, UR9 ;  /* 0x00000009ff027e24 */ /* 0x000fe2000f8e00ff */
[----:B------:R-:W-:Y:S07]  /*8eb0*/  @!P0 BRA `(.L_x_1775) ;  /* 0x00000000001c8947 */ /* 0x000fee0003800000 */
[----:B------:R-:W-:Y:S01]  /*8ec0*/  UIADD3 UR8, UR11, 0xbf, UR8 ;  /* 0x000000bf0b087890 */ /* 0x000fe2000fffe008 */
[----:B------:R-:W-:-:S03]  /*8ed0*/  ULDC UR9, c[0x0][0x748] ;  /* 0x0001d20000097ab9 */ /* 0x000fc60000000800 */
[----:B------:R-:W-:-:S04]  /*8ee0*/  UIADD3 UR8, UR8, UR9, -UR6 ;  /* 0x0000000908087290 */ /* 0x000fc8000fffe806 */
[----:B------:R-:W-:-:S04]  /*8ef0*/  USHF.R.S32.HI UR6, URZ, 0x1f, UR8 ;  /* 0x0000001f3f067899 */ /* 0x000fc80008011408 */
[----:B------:R-:W-:-:S04]  /*8f00*/  ULEA.HI UR6, UR6, UR8, URZ, 0x6 ;  /* 0x0000000806067291 */ /* 0x000fc8000f8f303f */
[----:B------:R-:W-:-:S06]  /*8f10*/  USHF.R.S32.HI UR6, URZ, 0x6, UR6 ;  /* 0x000000063f067899 */ /* 0x000fcc0008011406 */
[----:B------:R-:W-:-:S07]  /*8f20*/  VIMNMX R2, R2, UR6, PT ;  /* 0x0000000602027c48 */ /* 0x000fce000bfe0100 */
.L_x_1775:
[----:B------:R-:W-:-:S13]  /*8f30*/  ISETP.GT.AND P0, PT, R2, UR7, PT ;  /* 0x0000000702007c0c */ /* 0x000fda000bf04270 */
[----:B------:R-:W-:Y:S05]  /*8f40*/  @!P0 BRA `(.L_x_1680) ;  /* 0x0000003000d88947 */ /* 0x000fea0003800000 */
[----:B------:R-:W-:Y:S01]  /*8f50*/  ULDC.64 UR14, c[0x0][0x2d8] ;  /* 0x0000b600000e7ab9 */ /* 0x000fe20000000a00 */
[----:B------:R-:W-:Y:S01]  /*8f60*/  VIADD R0, R2, -UR7 ;  /* 0x8000000702007c36 */ /* 0x000fe20008000000 */
[----:B------:R-:W-:Y:S02]  /*8f70*/  UIMAD UR10, UR16, UR14, URZ ;  /* 0x0000000e100a72a4 */ /* 0x000fe4000f8e023f */
[----:B------:R-:W-:Y:S02]  /*8f80*/  UIMAD.WIDE.U32 UR8, UR13, UR14, URZ ;  /* 0x0000000e0d0872a5 */ /* 0x000fe4000f8e003f */
[----:B------:R-:W-:Y:S01]  /*8f90*/  USHF.R.S32.HI UR6, URZ, 0x1f, UR12 ;  /* 0x0000001f3f067899 */ /* 0x000fe2000801140c */
[----:B------:R-:W-:Y:S01]  /*8fa0*/  LOP3.LUT R0, R0, 0x1, RZ, 0xc0, !PT ;  /* 0x0000000100007812 */ /* 0x000fe200078ec0ff */
[----:B------:R-:W-:Y:S02]  /*8fb0*/  UIMAD UR13, UR13, UR15, UR10 ;  /* 0x0000000f0d0d72a4 */ /* 0x000fe4000f8e020a */
[----:B------:R-:W-:Y:S01]  /*8fc0*/  UIADD3 UR10, UP1, UR4, UR8, URZ ;  /* 0x00000008040a7290 */ /* 0x000fe2000ff3e03f */
[----:B------:R-:W-:Y:S01]  /*8fd0*/  ISETP.NE.U32.AND P1, PT, R0, 0x1, PT ;  /* 0x000000010000780c */ /* 0x000fe20003f25070 */
[----:B------:R-:W-:-:S02]  /*8fe0*/  UIADD3 UR13, UR9, UR13, URZ ;  /* 0x0000000d090d7290 */ /* 0x000fc4000fffe03f */
[----:B------:R-:W-:Y:S01]  /*8ff0*/  USEL UR6, UR6, URZ, !UP0 ;  /* 0x0000003f06067287 */ /* 0x000fe2000c000000 */
[----:B------:R-:W-:Y:S01]  /*9000*/  ULDC.64 UR26, c[0x0][0x2e0] ;  /* 0x0000b800001a7ab9 */ /* 0x000fe20000000a00 */
[----:B------:R-:W-:Y:S02]  /*9010*/  USEL UR12, UR12, URZ, !UP0 ;  /* 0x0000003f0c0c7287 */ /* 0x000fe4000c000000 */
[----:B------:R-:W-:Y:S02]  /*9020*/  UIADD3.X UR11, UR5, UR13, URZ, UP1, !UPT ;  /* 0x0000000d050b7290 */ /* 0x000fe40008ffe43f */
[----:B------:R-:W-:Y:S02]  /*9030*/  UIMAD UR14, UR6, UR26, URZ ;  /* 0x0000001a060e72a4 */ /* 0x000fe4000f8e023f */
[----:B------:R-:W-:Y:S02]  /*9040*/  UIMAD.WIDE.U32 UR10, UR12, UR26, UR10 ;  /* 0x0000001a0c0a72a5 */ /* 0x000fe4000f8e000a */
[----:B------:R-:W-:Y:S01]  /*9050*/  UIMAD UR14, UR12, UR27, UR14 ;  /* 0x0000001b0c0e72a4 */ /* 0x000fe2000f8e020e */
[----:B------:R-:W-:-:S03]  /*9060*/  ELECT P0, URZ, PT ;  /* 0x00000000003f782f */ /* 0x000fc60003800000 */
        /* <DEDUP_REMOVED lines=20> */
.L_x_1778:
[----:B------:R-:W-:Y:S05]  /*91b0*/  BSYNC B0 ;  /* 0x0000000000007941 */ /* 0x000fea0003800000 */
.L_x_1777:
        /* <DEDUP_REMOVED lines=19> */
.L_x_1780:
[----:B------:R-:W-:Y:S05]  /*92f0*/  BSYNC B0 ;  /* 0x0000000000007941 */ /* 0x000fea0003800000 */
.L_x_1779:
[----:B------:R-:W-:Y:S06]  /*9300*/  BAR.ARV 0xa, 0xa0 ;  /* 0x0282800000007b1d */ /* 0x000fec0000002000 */
[----:B------:R-:W-:Y:S04]  /*9310*/  BSSY B0, `(.L_x_1781) ;  /* 0x0000003000007945 */ /* 0x000fe80003800000 */
[----:B------:R-:W-:Y:S05]  /*9320*/  @!P0 BRA `(.L_x_1782) ;  /* 0x0000000000048947 */ /* 0x000fea0003800000 */
[----:B------:R-:W-:-:S04]  /*9330*/  DEPBAR.LE SB0, 0x0 ;  /* 0x000080000000791a */ /* 0x000fc80000000000 */
.L_x_1782:
[----:B------:R-:W-:Y:S05]  /*9340*/  BSYNC B0 ;  /* 0x0000000000007941 */ /* 0x000fea0003800000 */
.L_x_1781:
[----:B------:R-:W-:Y:S06]  /*9350*/  BAR.ARV 0xb, 0xa0 ;  /* 0x02c2800000007b1d */ /* 0x000fec0000002000 */
[----:B------:R-:W-:Y:S01]  /*9360*/  UIADD3 UR15, UR7, 0x1, URZ ;  /* 0x00000001070f7890 */ /* 0x000fe2000fffe03f */
[----:B------:R-:W-:Y:S11]  /*9370*/  BRA `(.L_x_1783) ;  /* 0x0000000000047947 */ /* 0x000ff60003800000 */
.L_x_1776:
[----:B------:R-:W-:-:S05]  /*9380*/  UMOV UR15, UR7 ;  /* 0x00000007000f7c82 */ /* 0x000fca0008000000 */
.L_x_1783:
[----:B------:R-:W-:-:S06]  /*9390*/  UIADD3 UR6, UR7, 0x1, URZ ;  /* 0x0000000107067890 */ /* 0x000fcc000fffe03f */
[----:B------:R-:W-:-:S13]  /*93a0*/  ISETP.NE.AND P1, PT, R2, UR6, PT ;  /* 0x0000000602007c0c */ /* 0x000fda000bf25270 */
[----:B------:R-:W-:Y:S05]  /*93b0*/  @!P1 BRA `(.L_x_1680) ;  /* 0x0000002c00bc9947 */ /* 0x000fea0003800000 */
[----:B------:R-:W-:Y:S01]  /*93c0*/  UMOV UR16, UR8 ;  /* 0x0000000800107c82 */ /* 0x000fe20008000000 */
[----:B------:R-:W-:Y:S01]  /*93d0*/  UMOV UR17, UR13 ;  /* 0x0000000d00117c82 */ /* 0x000fe20008000000 */
[----:B------:R-:W-:Y:S01]  /*93e0*/  ULDC.64 UR18, c[0x0][0x2c0] ;  /* 0x0000b00000127ab9 */ /* 0x000fe20000000a00 */
[----:B------:R-:W-:Y:S01]  /*93f0*/  UIMAD.WIDE.U32 UR16, UR12, UR26, UR16 ;  /* 0x0000001a0c1072a5 */ /* 0x000fe2000f8e0010 */
[----:B------:R-:W-:Y:S01]  /*9400*/  UMOV UR6, URZ ;  /* 0x0000003f00067c82 */ /* 0x000fe20008000000 */
[----:B------:R-:W-:Y:S02]  /*9410*/  ULDC.64 UR30, c[0x0][0x2c0] ;  /* 0x0000b000001e7ab9 */ /* 0x000fe40000000a00 */
[----:B------:R-:W-:-:S04]  /*9420*/  UIADD3 UR25, UP0, UR4, UR16, URZ ;  /* 0x0000001004197290 */ /* 0x000fc8000ff1e03f */
[----:B------:R-:W-:Y:S02]  /*9430*/  UIADD3.X UR16, UR5, UR14, UR17, UP0, !UPT ;  /* 0x0000000e05107290 */ /* 0x000fe400087fe411 */
[----:B------:R-:W-:Y:S02]  /*9440*/  ULEA UR24, UP0, UR25, UR18, 0x2 ;  /* 0x0000001219187291 */ /* 0x000fe4000f80103f */
[----:B------:R-:W-:Y:S02]  /*9450*/  USHF.L.U32 UR18, UR15, 0xd, URZ ;  /* 0x0000000d0f127899 */ /* 0x000fe4000800063f */
        /* <DEDUP_REMOVED lines=8> */
.L_x_1796:
        /* <DEDUP_REMOVED lines=11> */
[----:B------:R-:W-:Y:S02]  /*9590*/  ULEA.HI.X.SX32 UR39, UR19, UR27, 0x1, UP0 ;  /* 0x0000001b13277291 */ /* 0x000fe400080f0e3f */
[----:B------:R-:W-:Y:S01]  /*95a0*/  ULEA UR36, UP0, UR37, UR30, 0x2 ;  /* 0x0000001e25247291 */ /* 0x000fe2000f80103f */
[----:B------:R-:W-:-:S03]  /*95b0*/  UMOV UR41, 0x14f00000 ;  /* 0x14f0000000297882 */ /* 0x000fc60000000000 */
[----:B------:R-:W-:Y:S02]  /*95c0*/  ULEA.HI.X UR37, UR37, UR31, UR39, 0x2, UP0 ;  /* 0x0000001f25257291 */ /* 0x000fe400080f1427 */
[----:B-1----:R-:W-:-:S03]  /*95d0*/  ULEA UR28, UR29, UR28, 0x18 ;  /* 0x0000001c1d1c7291 */ /* 0x002fc6000f8ec03f */
[----:B------:R-:W-:Y:S01]  /*95e0*/  UMOV UR29, 0x400 ;  /* 0x00000400001d7882 */ /* 0x000fe20000000000 */
[----:B------:R-:W-:-:S09]  /*95f0*/  UIADD3 UR28, UR28, 0x10000, URZ ;  /* 0x000100001c1c7890 */ /* 0x000fd2000fffe03f */
[----:B------:R1:W-:Y:S02]  /*9600*/  UBLKRED.G.S.ADD.F32.RN [UR36], [UR28], UR29, desc[UR40] ;  /* 0x000028241c0073bb */ /* 0x0003e400080a141d */
[----:B-1----:R0:W-:Y:S02]  /*9610*/  UTMACMDFLUSH ;  /* 0x00000000000079b7 */ /* 0x0021e40000000000 */
.L_x_1785:
[----:B------:R-:W-:Y:S05]  /*9620*/  BSYNC B0 ;  /* 0x0000000000007941 */ /* 0x000fea0003800000 */
.L_x_1784:
        /* <DEDUP_REMOVED lines=13> */
.L_x_1787:
[----:B------:R-:W-:Y:S05]  /*9700*/  BSYNC B0 ;  /* 0x0000000000007941 */ /* 0x000fea0003800000 */
.L_x_1786:
[----:B------:R-:W-:Y:S06]  /*9710*/  BAR.ARV 0xa, 0xa0 ;  /* 0x0282800000007b1d */ /* 0x000fec0000002000 */
[----:B------:R-:W-:Y:S04]  /*9720*/  BSSY B0, `(.L_x_1788) ;  /* 0x0000003000007945 */ /* 0x000fe80003800000 */
[----:B------:R-:W-:Y:S05]  /*9730*/  @!P0 BRA `(.L_x_1789) ;  /* 0x0000000000048947 */ /* 0x000fea0003800000 */
[----:B------:R-:W-:-:S04]  /*9740*/  DEPBAR.LE SB0, 0x0 ;  /* 0x000080000000791a */ /* 0x000fc80000000000 */
.L_x_1789:
[----:B------:R-:W-:Y:S05]  /*9750*/  BSYNC B0 ;  /* 0x0000000000007941 */ /* 0x000fea0003800000 */
.L_x_1788:
        /* <DEDUP_REMOVED lines=13> */
.L_x_1791:
[----:B------:R-:W-:Y:S05]  /*9830*/  BSYNC B0 ;  /* 0x0000000000007941 */ /* 0x000fea0003800000 */
.L_x_1790:
        /* <DEDUP_REMOVED lines=13> */
.L_x_1793:
[----:B------:R-:W-:Y:S05]  /*9910*/  BSYNC B0 ;  /* 0x0000000000007941 */ /* 0x000fea0003800000 */
.L_x_1792:
[----:B------:R-:W-:Y:S01]  /*9920*/  UIADD3 UR15, UR15, 0x2, URZ ;  /* 0x000000020f0f7890 */ /* 0x000fe2000fffe03f */
[----:B------:R-:W-:Y:S06]  /*9930*/  BAR.ARV 0xa, 0xa0 ;  /* 0x0282800000007b1d */ /* 0x000fec0000002000 */
[----:B------:R-:W-:Y:S01]  /*9940*/  BSSY B0, `(.L_x_1794) ;  /* 0x0000004000007945 */ /* 0x000fe20003800000 */
[----:B------:R-:W-:-:S03]  /*9950*/  ISETP.LE.AND P1, PT, R2, UR15, PT ;  /* 0x0000000f02007c0c */ /* 0x000fc6000bf23270 */
[----:B------:R-:W-:Y:S10]  /*9960*/  @!P0 BRA `(.L_x_1795) ;  /* 0x0000000000048947 */ /* 0x000ff40003800000 */
[----:B------:R-:W-:-:S04]  /*9970*/  DEPBAR.LE SB0, 0x0 ;  /* 0x000080000000791a */ /* 0x000fc80000000000 */
.L_x_1795:
[----:B------:R-:W-:Y:S05]  /*9980*/  BSYNC B0 ;  /* 0x0000000000007941 */ /* 0x000fea0003800000 */
.L_x_1794:
[----:B------:R-:W-:Y:S06]  /*9990*/  BAR.ARV 0xb, 0xa0 ;  /* 0x02c2800000007b1d */ /* 0x000fec0000002000 */
[----:B------:R-:W-:Y:S02]  /*99a0*/  UIADD3 UR19, UR19, 0x4000, URZ ;  /* 0x0000400013137890 */ /* 0x000fe4000fffe03f */
[----:B------:R-:W-:Y:S01]  /*99b0*/  UIADD3 UR6, UR6, 0x4000, URZ ;  /* 0x0000400006067890 */ /* 0x000fe2000fffe03f */
[----:B------:R-:W-:Y:S11]  /*99c0*/  @!P1 BRA `(.L_x_1796) ;  /* 0xfffffff800c49947 */ /* 0x000ff6000383ffff */
[----:B------:R-:W-:Y:S05]  /*99d0*/  BRA `(.L_x_1680) ;  /* 0x0000002800347947 */ /* 0x000fea0003800000 */
.L_x_1768:
[----:B------:R-:W-:Y:S01]  /*99e0*/  ULDC.64 UR4, c[0x0][0x8d8] ;  /* 0x0002360000047ab9 */ /* 0x000fe20000000a00 */
[----:B------:R-:W1:Y:S01]  /*99f0*/  S2UR UR21, SR_CTAID.X ;  /* 0x00000000001579c3 */ /* 0x000e620000002500 */
[----:B------:R-:W-:-:S04]  /*9a00*/  ISETP.NE.U32.AND P0, PT, RZ, UR4, PT ;  /* 0x00000004ff007c0c */ /* 0x000fc8000bf05070 */
[----:B------:R-:W-:-:S03]  /*9a10*/  ISETP.NE.AND.EX P0, PT, RZ, UR5, PT, P0 ;  /* 0x00000005ff007c0c */ /* 0x000fc6000bf05300 */
[----:B------:R-:W2:Y:S08]  /*9a20*/  S2UR UR13, SR_CTAID.Z ;  /* 0x00000000000d79c3 */ /* 0x000eb00000002700 */
[----:B------:R-:W3:Y:S02]  /*9a30*/  S2UR UR20, SR_CTAID.Y ;  /* 0x00000000001479c3 */ /* 0x000ee40000002600 */
        /* <DEDUP_REMOVED lines=8> */
.L_x_1797:
        /* <DEDUP_REMOVED lines=9> */
[----:B------:R-:W4:Y:S01]  /*9b50*/  LDG.E R4, desc[UR46][R2.64+0x4] ;  /* 0x0000042e02047981 */ /* 0x000f22000c1e1900 */
[----:B--2---:R-:W-:Y:S02]  /*9b60*/  R2UR UR4, R0 ;  /* 0x00000000000472ca */ /* 0x004fe400000e0000 */
[----:B----4-:R-:W-:-:S13]  /*9b70*/  R2UR UR5, R4 ;  /* 0x00000000040572ca */ /* 0x010fda00000e0000 */
[----:B------:R-:W-:Y:S01]  /*9b80*/  UIADD3 UR4, -UR4, UR5, URZ ;  /* 0x0000000504047290 */ /* 0x000fe2000fffe13f */
[----:B------:R-:W-:Y:S11]  /*9b90*/  BRA `(.L_x_1798) ;  /* 0x0000000000047947 */ /* 0x000ff60003800000 */
.L_x_1799:
[----:B------:R-:W-:-:S05]  /*9ba0*/  ULDC UR4, c[0x0][0x8bc] ;  /* 0x00022f0000047ab9 */ /* 0x000fca0000000800 */
.L_x_1798:
[----:B-1----:R-:W-:Y:S01]  /*9bb0*/  USHF.L.U32 UR8, UR21, 0x7, URZ ;  /* 0x0000000715087899 */ /* 0x002fe2000800063f */
[----:B------:R-:W-:Y:S02]  /*9bc0*/  IMAD.MOV.U32 R10, RZ, RZ, 0x1 ;  /* 0x00000001ff0a7424 */ /* 0x000fe400078e00ff */
[----:B------:R-:W-:Y:S01]  /*9bd0*/  IMAD.MOV.U32 R0, RZ, RZ, RZ ;  /* 0x000000ffff007224 */ /* 0x000fe200078e00ff */
[----:B------:R-:W-:-:S04]  /*9be0*/  UISETP.GE.AND UP0, UPT, UR8, UR4, UPT ;  /* 0x000000040800728c */ /* 0x000fc8000bf06270 */
[----:B--2---:R-:W-:-:S06]  /*9bf0*/  USEL UR13, UR13, 0xffffffff, !UP0 ;  /* 0xffffffff0d0d7887 */ /* 0x004fcc000c000000 */
[----:B------:R-:W-:-:S13]  /*9c00*/  ISETP.LE.AND P0, PT, RZ, UR13, PT ;  /* 0x0000000dff007c0c */ /* 0x000fda000bf03270 */
[----:B------:R-:W-:Y:S05]  /*9c10*/  @!P0 BRA `(.L_x_1800) ;  /* 0x0000002400108947 */ /* 0x000fea0003800000 */
[----:B------:R-:W-:Y:S01]  /*9c20*/  ULDC.64 UR18, c[0x0][0x770] ;  /* 0x0001dc0000127ab9 */ /* 0x000fe20000000a00 */
[----:B------:R-:W-:Y:S01]  /*9c30*/  ULDC.64 UR14, c[0x0][0x770] ;  /* 0x0001dc00000e7ab9 */ /* 0x000fe20000000a00 */
[----:B------:R-:W-:Y:S02]  /*9c40*/  UISETP.NE.U32.AND UP1, UPT, UR18, URZ, UPT ;  /* 0x0000003f1200728c */ /* 0x000fe4000bf25070 */
[----:B------:R-:W-:Y:S02]  /*9c50*/  UIMAD.WIDE UR14, UR13, 0x4, UR14 ;  /* 0x000000040d0e78a5 */ /* 0x000fe4000f8e020e */
[----:B------:R-:W-:Y:S01]  /*9c60*/  UISETP.NE.AND.EX UP1, UPT, UR19, URZ, UPT, UP1 ;  /* 0x0000003f1300728c */ /* 0x000fe2000bf25310 */
[----:B------:R-:W-:Y:S01]  /*9c70*/  ULDC.64 UR4, c[0x0][0x778] ;  /* 0x0001de0000047ab9 */ /* 0x000fe20000000a00 */
[----:B------:R-:W-:Y:S02]  /*9c80*/  ULDC.64 UR6, c[0x0][0x780] ;  /* 0x0001e00000067ab9 */ /* 0x000fe40000000a00 */
[----:B------:R-:W-:Y:S01]  /*9c90*/  IMAD.U32 R2, RZ, RZ, UR14 ;  /* 0x0000000eff027e24 */ /* 0x000fe2000f8e00ff */
[----:B------:R-:W-:Y:S01]  /*9ca0*/  ULDC.64 UR16, c[0x0][0x778] ;  /* 0x0001de0000107ab9 */ /* 0x000fe20000000a00 */
[----:B------:R-:W-:Y:S01]  /*9cb0*/  PLOP3.LUT P1, PT, PT, PT, UP1, 0x80, 0x0 ;  /* 0x000000000000781c */ /* 0x000fe20003f2f018 */
[----:B------:R-:W-:Y:S01]  /*9cc0*/  IMAD.U32 R3, RZ, RZ, UR15 ;  /* 0x0000000fff037e24 */ /* 0x000fe2000f8e00ff */
[----:B------:R-:W-:-:S02]  /*9cd0*/  UISETP.NE.U32.AND UP0, UPT, UR4, URZ, UPT ;  /* 0x0000003f0400728c */ /* 0x000fc4000bf05070 */
[----:B------:R-:W-:Y:S02]  /*9ce0*/  UISETP.NE.U32.AND UP2, UPT, UR6, URZ, UPT ;  /* 0x0000003f0600728c */ /* 0x000fe4000bf45070 */
[----:B------:R-:W-:Y:S02]  /*9cf0*/  UISETP.NE.AND.EX UP0, UPT, UR5, URZ, UPT, UP0 ;  /* 0x0000003f0500728c */ /* 0x000fe4000bf05300 */
[----:B------:R-:W-:Y:S01]  /*9d00*/  UISETP.NE.AND.EX UP2, UPT, UR7, URZ, UPT, UP2 ;  /* 0x0000003f0700728c */ /* 0x000fe2000bf45320 */
[----:B------:R-:W-:-:S04]  /*9d10*/  ULDC.64 UR22, c[0x0][0x788] ;  /* 0x0001e20000167ab9 */ /* 0x000fc80000000a00 */
[----:B------:R-:W2:Y:S01]  /*9d20*/  @P1 LDG.E R6, desc[UR46][R2.64] ;  /* 0x0000002e02061981 */ /* 0x000ea2000c1e1900 */
[----:B------:R-:W-:Y:S01]  /*9d30*/  PLOP3.LUT P2, PT, PT, PT, UP0, 0x80, 0x0 ;  /* 0x000000000000781c */ /* 0x000fe20003f4f008 */
[----:B------:R-:W-:Y:S01]  /*9d40*/  UIMAD.WIDE UR16, UR13, 0x4, UR16 ;  /* 0x000000040d1078a5 */ /* 0x000fe2000f8e0210 */
[----:B------:R-:W-:Y:S01]  /*9d50*/  PLOP3.LUT P3, PT, PT, PT, UP2, 0x80, 0x0 ;  /* 0x000000000000781c */ /* 0x000fe20003f6f028 */
[----:B------:R1:W4:Y:S02]  /*9d60*/  @P1 LDG.E R0, desc[UR46][R2.64] ;  /* 0x0000002e02001981 */ /* 0x000324000c1e1900 */
[----:B------:R-:W-:Y:S02]  /*9d70*/  @UP2 ULDC.64 UR4, c[0x0][0x780] ;  /* 0x0001e00000042ab9 */ /* 0x000fe40000000a00 */
[----:B------:R-:W-:Y:S01]  /*9d80*/  @UP2 UIMAD.WIDE UR4, UR13, 0x4, UR4 ;  /* 0x000000040d0428a5 */ /* 0x000fe2000f8e0204 */
[----:B-1----:R-:W-:Y:S02]  /*9d90*/  IMAD.U32 R2, RZ, RZ, UR16 ;  /* 0x00000010ff027e24 */ /* 0x002fe4000f8e00ff */
[----:B------:R-:W-:-:S05]  /*9da0*/  IMAD.U32 R3, RZ, RZ, UR17 ;  /* 0x00000011ff037e24 */ /* 0x000fca000f8e00ff */
[----:B------:R1:W5:Y:S02]  /*9db0*/  @P2 LDG.E R4, desc[UR46][R2.64] ;  /* 0x0000002e02042981 */ /* 0x000364000c1e1900 */
[----:B-1----:R-:W-:Y:S02]  /*9dc0*/  IMAD.U32 R2, RZ, RZ, UR4 ;  /* 0x00000004ff027e24 */ /* 0x002fe4000f8e00ff */
[----:B------:R-:W-:-:S05]  /*9dd0*/  IMAD.U32 R3, RZ, RZ, UR5 ;  /* 0x00000005ff037e24 */ /* 0x000fca000f8e00ff */
[----:B------:R-:W3:Y:S01]  /*9de0*/  @P3 LDG.E R5, desc[UR46][R2.64] ;  /* 0x0000002e02053981 */ /* 0x000ee2000c1e1900 */
[----:B------:R-:W-:Y:S01]  /*9df0*/  ISETP.NE.U32.AND P0, PT, RZ, UR22, PT ;  /* 0x00000016ff007c0c */ /* 0x000fe2000bf05070 */
[----:B------:R-:W-:Y:S01]  /*9e00*/  UMOV UR7, URZ ;  /* 0x0000003f00077c82 */ /* 0x000fe20008000000 */
[----:B------:R-:W-:Y:S01]  /*9e10*/  UMOV UR11, URZ ;  /* 0x0000003f000b7c82 */ /* 0x000fe20008000000 */
[----:B------:R-:W-:Y:S01]  /*9e20*/  ULDC UR9, c[0x0][0x280] ;  /* 0x0000a00000097ab9 */ /* 0x000fe20000000800 */
[----:B------:R-:W-:Y:S02]  /*9e30*/  ISETP.NE.AND.EX P0, PT, RZ, UR23, PT, P0 ;  /* 0x00000017ff007c0c */ /* 0x000fe4000bf05300 */
[----:B--2---:R-:W-:Y:S02]  /*9e40*/  @P1 R2UR UR4, R6 ;  /* 0x00000000060412ca */ /* 0x004fe400000e0000 */
[----:B----4-:R-:W-:-:S11]  /*9e50*/  @P1 R2UR UR7, R0 ;  /* 0x00000000000712ca */ /* 0x010fd600000e0000 */
[----:B------:R-:W-:-:S04]  /*9e60*/  @UP1 ULEA UR4, UR13, UR4, 0x6 ;  /* 0x000000040d041291 */ /* 0x000fc8000f8e303f */
[----:B------:R-:W-:-:S04]  /*9e70*/  @UP1 USHF.R.S32.HI UR5, URZ, 0x1f, UR4 ;  /* 0x0000001f3f051899 */ /* 0x000fc80008011404 */
[----:B------:R-:W-:Y:S01]  /*9e80*/  @UP1 ULEA.HI UR5, UR5, UR4, URZ, 0x6 ;  /* 0x0000000405051291 */ /* 0x000fe2000f8f303f */
[----:B-----5:R-:W-:-:S03]  /*9e90*/  @P2 R2UR UR11, R4 ;  /* 0x00000000040b22ca */ /* 0x020fc600000e0000 */
[----:B------:R-:W-:-:S04]  /*9ea0*/  @UP1 ULOP3.LUT UR6, UR5, 0xffffffc0, URZ, 0xc0, !UPT ;  /* 0xffffffc005061892 */ /* 0x000fc8000f8ec03f */
[----:B------:R-:W-:Y:S01]  /*9eb0*/  @UP1 USHF.R.S32.HI UR12, URZ, 0x1f, UR6 ;  /* 0x0000001f3f0c1899 */ /* 0x000fe20008011406 */
[----:B---3--:R-:W-:Y:S01]  /*9ec0*/  @P3 R2UR UR9, R5 ;  /* 0x00000000050932ca */ /* 0x008fe200000e0000 */
[----:B------:R-:W-:-:S14]  /*9ed0*/  @P3 BRA `(.L_x_1801) ;  /* 0x0000000000203947 */ /* 0x000fdc0003800000 */
[----:B------:R-:W-:Y:S05]  /*9ee0*/  @!P1 BRA `(.L_x_1801) ;  /* 0x00000000001c9947 */ /* 0x000fea0003800000 */
[----:B------:R-:W-:Y:S02]  /*9ef0*/  IMAD.U32 R2, RZ, RZ, UR14 ;  /* 0x0000000eff027e24 */ /* 0x000fe4000f8e00ff */
[----:B------:R-:W-:-:S05]  /*9f00*/  IMAD.U32 R3, RZ, RZ, UR15 ;  /* 0x0000000fff037e24 */ /* 0x000fca000f8e00ff */
[----:B------:R-:W2:Y:S04]  /*9f10*/  LDG.E R0, desc[UR46][R2.64] ;  /* 0x0000002e02007981 */ /* 0x000ea8000c1e1900 */
[----:B------:R-:W3:Y:S01]  /*9f20*/  LDG.E R4, desc[UR46][R2.64+0x4] ;  /* 0x0000042e02047981 */ /* 0x000ee2000c1e1900 */
[----:B--2---:R-:W-:Y:S02]  /*9f30*/  R2UR UR4, R0 ;  /* 0x00000000000472ca */ /* 0x004fe400000e0000 */
[----:B---3--:R-:W-:-:S13]  /*9f40*/  R2UR UR9, R4 ;  /* 0x00000000040972ca */ /* 0x008fda00000e0000 */
[----:B------:R-:W-:-:S12]  /*9f50*/  UIADD3 UR9, -UR4, UR9, URZ ;  /* 0x0000000904097290 */ /* 0x000fd8000fffe13f */
.L_x_1801:
        /* <DEDUP_REMOVED lines=13> */
.L_x_1802:
        /* <DEDUP_REMOVED lines=8> */
.L_x_1803:
        /* <DEDUP_REMOVED lines=9> */
[----:B------:R-:W-:-:S04]  /*a140*/  ULEA.HI UR6, UR12, UR6, URZ, 0x6 ;  /* 0x000000060c067291 */ /* 0x000fc8000f8f303f */
[----:B------:R-:W-:Y:S01]  /*a150*/  VIMNMX R4, RZ, UR14, !PT ;  /* 0x0000000eff047c48 */ /* 0x000fe2000ffe0100 */
[----:B------:R-:W-:Y:S01]  /*a160*/  USHF.R.S32.HI UR6, URZ, 0x6, UR6 ;  /* 0x000000063f067899 */ /* 0x000fe20008011406 */
[----:B------:R-:W-:Y:S11]  /*a170*/  @!P0 BRA `(.L_x_1804) ;  /* 0x0000000000208947 */ /* 0x000ff60003800000 */
[----:B------:R-:W-:Y:S01]  /*a180*/  UIADD3 UR9, UR8, 0xbf, UR9 ;  /* 0x000000bf08097890 */ /* 0x000fe2000fffe009 */
[----:B------:R-:W-:-:S03]  /*a190*/  ULDC UR12, c[0x0][0x748] ;  /* 0x0001d200000c7ab9 */ /* 0x000fc60000000800 */
[----:B------:R-:W-:-:S04]  /*a1a0*/  UIADD3 UR9, UR9, UR12, -UR10 ;  /* 0x0000000c09097290 */ /* 0x000fc8000fffe80a */
[----:B------:R-:W-:-:S04]  /*a1b0*/  USHF.R.S32.HI UR10, URZ, 0x1f, UR9 ;  /* 0x0000001f3f0a7899 */ /* 0x000fc80008011409 */
[----:B------:R-:W-:-:S04]  /*a1c0*/  ULEA.HI UR10, UR10, UR9, URZ, 0x6 ;  /* 0x000000090a0a7291 */ /* 0x000fc8000f8f303f */
[----:B------:R-:W-:-:S04]  /*a1d0*/  USHF.R.S32.HI UR10, URZ, 0x6, UR10 ;  /* 0x000000063f0a7899 */ /* 0x000fc8000801140a */
[----:B------:R-:W-:-:S04]  /*a1e0*/  UISETP.LT.AND UP1, UPT, UR6, UR10, UPT ;  /* 0x0000000a0600728c */ /* 0x000fc8000bf21270 */
[----:B------:R-:W-:-:S12]  /*a1f0*/  USEL UR6, UR6, UR10, UP1 ;  /* 0x0000000a06067287 */ /* 0x000fd80008800000 */
.L_x_1804:
[----:B------:R-:W-:Y:S01]  /*a200*/  ISETP.LT.AND P0, PT, R4, UR6, PT ;  /* 0x0000000604007c0c */ /* 0x000fe2000bf01270 */
[----:B------:R-:W-:-:S12]  /*a210*/  IMAD.MOV.U32 R0, RZ, RZ, RZ ;  /* 0x000000ffff007224 */ /* 0x000fd800078e00ff */
[----:B------:R-:W-:Y:S05]  /*a220*/  @!P0 BRA `(.L_x_1800) ;  /* 0x0000001c008c8947 */ /* 0x000fea0003800000 */
[----:B------:R-:W-:Y:S01]  /*a230*/  USHF.R.S32.HI UR10, URZ, 0x1f, UR20 ;  /* 0x0000001f3f0a7899 */ /* 0x000fe20008011414 */
[----:B------:R-:W-:Y:S01]  /*a240*/  BSSY B0, `(.L_x_1800) ;  /* 0x00001e1000007945 */ /* 0x000fe20003800000 */
[----:B------:R-:W-:Y:S01]  /*a250*/  ULDC.64 UR16, c[0x0][0x718] ;  /* 0x0001c60000107ab9 */ /* 0x000fe20000000a00 */
[----:B------:R-:W-:Y:S01]  /*a260*/  UISETP.NE.U32.AND UP1, UPT, UR18, URZ, UPT ;  /* 0x0000003f1200728c */ /* 0x000fe2000bf25070 */
[----:B------:R-:W-:Y:S01]  /*a270*/  IMAD.MOV.U32 R0, RZ, RZ, RZ ;  /* 0x000000ffff007224 */ /* 0x000fe200078e00ff */
[----:B------:R-:W-:Y:S01]  /*a280*/  UIMAD UR9, UR10, UR16, URZ ;  /* 0x000000100a0972a4 */ /* 0x000fe2000f8e023f */
[----:B------:R-:W-:Y:S01]  /*a290*/  ULDC UR12, c[0x0][0x2e8] ;  /* 0x0000ba00000c7ab9 */ /* 0x000fe20000000800 */
[----:B------:R-:W-:Y:S01]  /*a2a0*/  UMOV UR14, UR4 ;  /* 0x00000004000e7c82 */ /* 0x000fe20008000000 */
[----:B------:R-:W-:Y:S01]  /*a2b0*/  UMOV UR15, UR5 ;  /* 0x00000005000f7c82 */ /* 0x000fe20008000000 */
[----:B------:R-:W-:Y:S02]  /*a2c0*/  UIMAD UR22, UR20, UR17, UR9 ;  /* 0x00000011141672a4 */ /* 0x000fe4000f8e0209 */
[----:B------:R-:W-:-:S02]  /*a2d0*/  UISETP.NE.AND.EX UP1, UPT, UR19, URZ, UPT, UP1 ;  /* 0x0000003f1300728c */ /* 0x000fc4000bf25310 */
[----:B------:R-:W-:Y:S02]  /*a2e0*/  USHF.R.S32.HI UR9, URZ, 0x1f, UR13 ;  /* 0x0000001f3f097899 */ /* 0x000fe4000801140d */
[----:B------:R-:W-:Y:S02]  /*a2f0*/  UISETP.NE.AND UP2, UPT, UR12, 0x1, UPT ;  /* 0x000000010c00788c */ /* 0x000fe4000bf45270 */
[----:B------:R-:W-:Y:S01]  /*a300*/  UIMAD.WIDE.U32 UR4, UR20, UR16, UR14 ;  /* 0x00000010140472a5 */ /* 0x000fe2000f8e000e */
[----:B------:R-:W-:Y:S01]  /*a310*/  ULDC.64 UR18, c[0x0][0x730] ;  /* 0x0001cc0000127ab9 */ /* 0x000fe20000000a00 */
[----:B------:R-:W-:Y:S02]  /*a320*/  USEL UR9, UR9, URZ, !UP1 ;  /* 0x0000003f09097287 */ /* 0x000fe4000c800000 */
[----:B------:R-:W-:Y:S01]  /*a330*/  UIMAD UR10, UR10, UR18, URZ ;  /* 0x000000120a0a72a4 */ /* 0x000fe2000f8e023f */
[----:B------:R-:W-:Y:S01]  /*a340*/  ELECT P0, URZ, PT ;  /* 0x00000000003f782f */ /* 0x000fe20003800000 */
[----:B------:R-:W-:Y:S01]  /*a350*/  ULDC.64 UR16, c[0x0][0x720] ;  /* 0x0001c80000107ab9 */ /* 0x000fe20000000a00 */
[----:B------:R-:W-:-:S02]  /*a360*/  USEL UR21, UR13, URZ, !UP1 ;  /* 0x0000003f0d157287 */ /* 0x000fc4000c800000 */
[----:B------:R-:W-:Y:S02]  /*a370*/  UIADD3 UR23, UR5, UR22, URZ ;  /* 0x0000001605177290 */ /* 0x000fe4000fffe03f */
[----:B------:R-:W-:Y:S01]  /*a380*/  UIMAD UR5, UR9, UR16, URZ ;  /* 0x00000010090572a4 */ /* 0x000fe2000f8e023f */
[----:B------:R-:W-:Y:S01]  /*a390*/  UMOV UR22, UR4 ;  /* 0x0000000400167c82 */ /* 0x000fe20008000000 */
[----:B------:R-:W-:Y:S02]  /*a3a0*/  UIMAD.WIDE.U32 UR14, UR20, UR18, UR14 ;  /* 0x00000012140e72a5 */ /* 0x000fe4000f8e000e */
[----:B------:R-:W-:Y:S02]  /*a3b0*/  UIMAD UR10, UR20, UR19, UR10 ;  /* 0x00000013140a72a4 */ /* 0x000fe4000f8e020a */
[----:B------:R-:W-:Y:S01]  /*a3c0*/  UIMAD.WIDE.U32 UR22, UR16, UR21, UR22 ;  /* 0x00000015101672a5 */ /* 0x000fe2000f8e0016 */
[----:B------:R-:W-:Y:S02]  /*a3d0*/  ULDC.64 UR18, c[0x0][0x738] ;  /* 0x0001ce0000127ab9 */ /* 0x000fe40000000a00 */
[----:B------:R-:W-:Y:S01]  /*a3e0*/  @UP2 ULDC UR16, c[0x0][0x2ec] ;  /* 0x0000bb0000102ab9 */ /* 0x000fe20000000800 */
[----:B------:R-:W-:-:S02]  /*a3f0*/  UIMAD UR5, UR17, UR21, UR5 ;  /* 0x00000015110572a4 */ /* 0x000fc4000f8e0205 */
[----:B------:R-:W-:Y:S02]  /*a400*/  UIADD3 UR15, UR15, UR10, URZ ;  /* 0x0000000a0f0f7290 */ /* 0x000fe4000fffe03f */
[----:B------:R-:W-:Y:S02]  /*a410*/  UIMAD UR9, UR9, UR18, URZ ;  /* 0x00000012090972a4 */ /* 0x000fe4000f8e023f */
[----:B------:R-:W-:Y:S02]  /*a420*/  UIMAD.WIDE.U32 UR16, UR20, UR16, URZ ;  /* 0x00000010141072a5 */ /* 0x000fe4000f8e003f */
[----:B------:R-:W-:Y:S01]  /*a430*/  UIADD3 UR11, UR8, UR11, URZ ;  /* 0x0000000b080b7290 */ /* 0x000fe2000fffe03f */
[----:B------:R-:W-:Y:S02]  /*a440*/  UMOV UR12, UR20 ;  /* 0x00000014000c7c82 */ /* 0x000fe40008000000 */
[----:B------:R-:W-:Y:S01]  /*a450*/  @UP2 ULDC UR8, c[0x0][0x2f0] ;  /* 0x0000bc0000082ab9 */ /* 0x000fe20000000800 */
[----:B------:R-:W-:-:S02]  /*a460*/  UIMAD UR4, UR19, UR21, UR9 ;  /* 0x00000015130472a4 */ /* 0x000fc4000f8e0209 */
[----:B------:R-:W-:Y:S02]  /*a470*/  UIMAD.WIDE.U32 UR14, UR18, UR21, UR14 ;  /* 0x00000015120e72a5 */ /* 0x000fe4000f8e000e */
[----:B------:R-:W-:Y:S02]  /*a480*/  USEL UR13, UR13, URZ, !UP0 ;  /* 0x0000003f0d0d7287 */ /* 0x000fe4000c000000 */
        /* <DEDUP_REMOVED lines=9> */
.L_x_1834:
        /* <DEDUP_REMOVED lines=15> */
.L_x_1807:
[----:B------:R-:W-:Y:S01]  /*a610*/  R2UR UR19, R4 ;  /* 0x00000000041372ca */ /* 0x000fe200000e0000 */
[----:B------:R-:W2:Y:S01]  /*a620*/  LDC.64 R12, c[0x0][0x198] ;  /* 0x00006600ff0c7b82 */ /* 0x000ea20000000a00 */
        /* <DEDUP_REMOVED lines=9> */
[----:B------:R-:W-:Y:S01]  /*a6c0*/  UMOV UR10, 0x10 ;  /* 0x00000010000a7882 */ /* 0x000fe20000000000 */
[----:B------:R-:W-:Y:S01]  /*a6d0*/  UMOV UR50, 0x0 ;  /* 0x0000000000327882 */ /* 0x000fe20000000000 */
[----:B------:R-:W-:Y:S01]  /*a6e0*/  USHF.L.U32 UR19, UR19, 0x6, URZ ;  /* 0x0000000613137899 */ /* 0x000fe2000800063f */
[----:B------:R-:W-:Y:S01]  /*a6f0*/  IMAD.MOV.U32 R16, RZ, RZ, RZ ;  /* 0x000000ffff107224 */ /* 0x000fe200078e00ff */
[----:B------:R-:W-:Y:S01]  /*a700*/  UMOV UR51, 0x10000000 ;  /* 0x1000000000337882 */ /* 0x000fe20000000000 */
[----:B------:R-:W-:Y:S01]  /*a710*/  UMOV UR42, 0x40 ;  /* 0x00000040002a7882 */ /* 0x000fe20000000000 */
[----:B------:R-:W-:-:S02]  /*a720*/  UIADD3 UR8, UP0, UR19, UR22, URZ ;  /* 0x0000001613087290 */ /* 0x000fc4000ff1e03f */
[----:B------:R-:W-:Y:S01]  /*a730*/  IMAD.U32 R3, RZ, RZ, UR19 ;  /* 0x00000013ff037e24 */ /* 0x000fe2000f8e00ff */
[----:B------:R-:W-:Y:S01]  /*a740*/  UIADD3 UR19, UR19, UR7, URZ ;  /* 0x0000000713137290 */ /* 0x000fe2000fffe03f */
[----:B------:R-:W-:Y:S02]  /*a750*/  UMOV UR43, UR11 ;  /* 0x0000000b002b7c82 */ /* 0x000fe40008000000 */
[----:B------:R-:W-:Y:S01]  /*a760*/  PLOP3.LUT P1, PT, PT, PT, UP0, 0x80, 0x0 ;  /* 0x000000000000781c */ /* 0x000fe20003f2f008 */
[----:B-1----:R-:W-:Y:S01]  /*a770*/  IMAD.U32 R0, RZ, RZ, UR8 ;  /* 0x00000008ff007e24 */ /* 0x002fe2000f8e00ff */
[----:B------:R-:W-:Y:S01]  /*a780*/  R2UR UR8, R15 ;  /* 0x000000000f0872ca */ /* 0x000fe200000e0000 */
[----:B--2---:R-:W-:Y:S01]  /*a790*/  IMAD.MOV.U32 R7, RZ, RZ, R12 ;  /* 0x000000ffff077224 */ /* 0x004fe200078e000c */
[----:B------:R-:W-:Y:S01]  /*a7a0*/  LEA.HI.X.SX32 R3, R3, R14, 0x1, P1 ;  /* 0x0000000e03037211 */ /* 0x000fe200008f0eff */
[----:B------:R-:W-:Y:S01]  /*a7b0*/  IMAD.MOV.U32 R6, RZ, RZ, R13 ;  /* 0x000000ffff067224 */ /* 0x000fe200078e000d */
[C---:B------:R-:W-:Y:S01]  /*a7c0*/  LEA R2, P1, R0.reuse, R9, 0x2 ;  /* 0x0000000900027211 */ /* 0x040fe200078210ff */
[----:B------:R-:W-:Y:S01]  /*a7d0*/  UMOV UR27, UR19 ;  /* 0x00000013001b7c82 */ /* 0x000fe20008000000 */
[----:B------:R-:W-:Y:S01]  /*a7e0*/  UMOV UR44, UR12 ;  /* 0x0000000c002c7c82 */ /* 0x000fe20008000000 */
[----:B------:R-:W-:Y:S01]  /*a7f0*/  UMOV UR45, UR13 ;  /* 0x0000000d002d7c82 */ /* 0x000fe20008000000 */
[----:B------:R-:W-:-:S02]  /*a800*/  LEA.HI.X R0, R0, R8, R3, 0x2, P1 ;  /* 0x0000000800007211 */ /* 0x000fc400008f1403 */
[----:B------:R-:W-:Y:S02]  /*a810*/  R2UR UR32, R2 ;  /* 0x00000000022072ca */ /* 0x000fe400000e0000 */
[----:B------:R-:W-:Y:S01]  /*a820*/  R2UR UR33, R0 ;  /* 0x00000000002172ca */ /* 0x000fe200000e0000 */
[----:B------:R-:W-:Y:S01]  /*a830*/  UIADD3 UR16, UR8, 0x18000, URZ ;  /* 0x0001800008107890 */ /* 0x000fe2000fffe03f */
[C---:B------:R-:W-:Y:S01]  /*a840*/  IADD3 R0, P1, R7.reuse, 0x2f0, RZ ;  /* 0x000002f007007810 */ /* 0x040fe20007f3e0ff */
[----:B------:R-:W-:Y:S02]  /*a850*/  UIADD3 UR17, UR8, 0x30810, URZ ;  /* 0x0003081008117890 */ /* 0x000fe4000fffe03f */
[----:B------:R-:W-:Y:S01]  /*a860*/  UIADD3 UR24, UR8, 0x1a000, URZ ;  /* 0x0001a00008187890 */ /* 0x000fe2000fffe03f */
[----:B------:R-:W-:Y:S01]  /*a870*/  R2UR UR30, R0 ;  /* 0x00000000001e72ca */ /* 0x000fe200000e0000 */
[----:B------:R-:W-:Y:S01]  /*a880*/  UIADD3 UR52, UR8, 0x28000, URZ ;  /* 0x0002800008347890 */ /* 0x000fe2000fffe03f */
[----:B------:R-:W-:Y:S01]  /*a890*/  IADD3 R0, P2, R7, 0x3f0, RZ ;  /* 0x000003f007007810 */ /* 0x000fe20007f5e0ff */
[----:B------:R-:W-:Y:S01]  /*a8a0*/  UIADD3 UR9, UR8, 0x30800, URZ ;  /* 0x0003080008097890 */ /* 0x000fe2000fffe03f */
[----:B------:R-:W-:-:S02]  /*a8b0*/  UMOV UR25, UR17 ;  /* 0x0000001100197c82 */ /* 0x000fc40008000000 */
[----:B------:R-:W-:Y:S01]  /*a8c0*/  R2UR UR48, R0 ;  /* 0x00000000003072ca */ /* 0x000fe200000e0000 */
[--C-:B------:R-:W-:Y:S01]  /*a8d0*/  IMAD.X R0, RZ, RZ, R6.reuse, P1 ;  /* 0x000000ffff007224 */ /* 0x100fe200008e0606 */
[----:B------:R-:W-:Y:S01]  /*a8e0*/  IADD3 R2, P1, R7, 0xf0, RZ ;  /* 0x000000f007027810 */ /* 0x000fe20007f3e0ff */
[----:B------:R-:W-:Y:S01]  /*a8f0*/  UMOV UR53, UR17 ;  /* 0x0000001100357c82 */ /* 0x000fe20008000000 */
[----:B------:R-:W-:Y:S02]  /*a900*/  UIADD3 UR40, UR8, 0x4000, URZ ;  /* 0x0000400008287890 */ /* 0x000fe4000fffe03f */
[----:B------:R-:W-:Y:S01]  /*a910*/  R2UR UR34, R2 ;  /* 0x00000000022272ca */ /* 0x000fe200000e0000 */
[--C-:B------:R-:W-:Y:S01]  /*a920*/  IMAD.X R3, RZ, RZ, R6.reuse, P1 ;  /* 0x000000ffff037224 */ /* 0x100fe200008e0606 */
[----:B------:R-:W-:Y:S01]  /*a930*/  R2UR UR31, R0 ;  /* 0x00000000001f72ca */ /* 0x000fe200000e0000 */
[----:B------:R-:W-:Y:S01]  /*a940*/  IMAD.X R0, RZ, RZ, R6, P2 ;  /* 0x000000ffff007224 */ /* 0x000fe200010e0606 */
[----:B------:R-:W-:-:S02]  /*a950*/  UMOV UR41, UR9 ;  /* 0x0000000900297c82 */ /* 0x000fc40008000000 */
[----:B------:R-:W-:Y:S02]  /*a960*/  R2UR UR35, R3 ;  /* 0x00000000032372ca */ /* 0x000fe400000e0000 */
[----:B------:R-:W-:Y:S01]  /*a970*/  R2UR UR49, R0 ;  /* 0x00000000003172ca */ /* 0x000fe200000e0000 */
[----:B------:R-:W-:-:S10]  /*a980*/  IMAD.MOV.U32 R0, RZ, RZ, 0x10000 ;  /* 0x00010000ff007424 */ /* 0x000fd400078e00ff */
[----:B------:R-:W-:Y:S01]  /*a990*/  UTMALDG.4D [UR16], [UR34], desc[UR36] ;  /* 0x00002410220075b4 */ /* 0x000fe20008019000 */
[----:B------:R-:W-:Y:S01]  /*a9a0*/  UTMALDG.4D [UR24], [UR34], desc[UR36] ;  /* 0x00002418220075b4 */ /* 0x000fe20008019000 */
[----:B------:R1:W-:Y:S01]  /*a9b0*/  UBLKCP.S.G [UR52], [UR32], UR10 ;  /* 0x00000034200073ba */ /* 0x0003e2000800020a */
[----:B------:R2:W-:Y:S02]  /*a9c0*/  SYNCS.ARRIVE.TRANS64 RZ, [R15+URZ+0x30800], R0 ;  /* 0x030800000fff79a7 */ /* 0x0005e4000800003f */
[----:B--2---:R-:W-:-:S04]  /*a9d0*/  IMAD.U32 R0, RZ, RZ, UR6 ;  /* 0x00000006ff007e24 */ /* 0x004fc8000f8e00ff */
[----:B------:R-:W-:Y:S01]  /*a9e0*/  VIADD R5, R0, 0xffffffff ;  /* 0xffffffff00057836 */ /* 0x000fe20000000000 */
[----:B-1----:R-:W-:Y:S02]  /*a9f0*/  UIADD3 UR32, UR8, 0x8000, URZ ;  /* 0x0000800008207890 */ /* 0x002fe4000fffe03f */
[----:B------:R-:W-:Y:S02]  /*aa00*/  UIADD3 UR24, UR8, 0xc000, URZ ;  /* 0x0000c00008187890 */ /* 0x000fe4000fffe03f */
[----:B------:R1:W-:Y:S01]  /*aa10*/  STL [R1], R5 ;  /* 0x0000000501007387 */ /* 0x0003e20000100800 */
[----:B------:R-:W-:Y:S01]  /*aa20*/  ISETP.GE.AND P1, PT, R4, R5, PT ;  /* 0x000000050400720c */ /* 0x000fe20003f26270 */
[----:B------:R-:W-:Y:S01]  /*aa30*/  UMOV UR10, UR18 ;  /* 0x00000012000a7c82 */ /* 0x000fe20008000000 */
[----:B------:R-:W-:Y:S01]  /*aa40*/  UMOV UR35, UR11 ;  /* 0x0000000b00237c82 */ /* 0x000fe20008000000 */
[----:B------:R-:W-:Y:S01]  /*aa50*/  UMOV UR36, UR12 ;  /* 0x0000000c00247c82 */ /* 0x000fe20008000000 */
[----:B------:R-:W-:Y:S01]  /*aa60*/  UMOV UR37, UR13 ;  /* 0x0000000d00257c82 */ /* 0x000fe20008000000 */
[----:B------:R1:W-:Y:S01]  /*aa70*/  UTMALDG.4D [UR8], [UR30], desc[UR50] ;  /* 0x000032081e0075b4 */ /* 0x0003e20008019000 */
[----:B------:R-:W-:Y:S01]  /*aa80*/  UMOV UR34, UR18 ;  /* 0x0000001200227c82 */ /* 0x000fe20008000000 */
[----:B------:R-:W-:Y:S01]  /*aa90*/  UMOV UR33, UR9 ;  /* 0x0000000900217c82 */ /* 0x000fe20008000000 */
[----:B------:R-:W-:Y:S01]  /*aaa0*/  UMOV UR27, UR11 ;  /* 0x0000000b001b7c82 */ /* 0x000fe20008000000 */
[----:B------:R-:W-:Y:S01]  /*aab0*/  UMOV UR28, UR12 ;  /* 0x0000000c001c7c82 */ /* 0x000fe20008000000 */
[----:B------:R-:W-:Y:S01]  /*aac0*/  UMOV UR29, UR13 ;  /* 0x0000000d001d7c82 */ /* 0x000fe20008000000 */
[----:B------:R-:W-:Y:S01]  /*aad0*/  UMOV UR25, UR9 ;  /* 0x0000000900197c82 */ /* 0x000fe20008000000 */
[----:B------:R1:W-:Y:S01]  /*aae0*/  UTMALDG.4D [UR40], [UR30], desc[UR50] ;  /* 0x000032281e0075b4 */ /* 0x0003e20008019000 */
[----:B------:R1:W-:Y:S01]  /*aaf0*/  UTMALDG.4D [UR32], [UR48], desc[UR50] ;  /* 0x00003220300075b4 */ /* 0x0003e20008019000 */
[----:B------:R1:W-:Y:S02]  /*ab00*/  UTMALDG.4D [UR24], [UR48], desc[UR50] ;  /* 0x00003218300075b4 */ /* 0x0003e40008019000 */
[----:B-1----:R-:W-:Y:S05]  /*ab10*/  @P1 BRA `(.L_x_1808) ;  /* 0x0000001000701947 */ /* 0x002fea0003800000 */
[----:B------:R-:W-:Y:S01]  /*ab20*/  R2UR UR8, R4 ;  /* 0x00000000040872ca */ /* 0x000fe200000e0000 */
[----:B------:R-:W-:Y:S01]  /*ab30*/  UIADD3 UR9, UR6, -0x2, URZ ;  /* 0xfffffffe06097890 */ /* 0x000fe2000fffe03f */
[----:B------:R-:W-:-:S05]  /*ab40*/  IMAD.MOV.U32 R10, RZ, RZ, 0x1 ;  /* 0x00000001ff0a7424 */ /* 0x000fca00078e00ff */
[----:B------:R-:W-:-:S06]  /*ab50*/  ISETP.NE.AND P1, PT, R4, UR9, PT ;  /* 0x0000000904007c0c */ /* 0x000fcc000bf25270 */
[----:B------:R-:W-:-:S04]  /*ab60*/  ULOP3.LUT UR8, URZ, UR8, URZ, 0x33, !UPT ;  /* 0x000000083f087292 */ /* 0x000fc8000f8e333f */
[----:B------:R-:W-:-:S06]  /*ab70*/  UIADD3 UR8, UR8, UR6, URZ ;  /* 0x0000000608087290 */ /* 0x000fcc000fffe03f */
[----:B------:R-:W-:-:S05]  /*ab80*/  IMAD.U32 R0, RZ, RZ, UR8 ;  /* 0x00000008ff007e24 */ /* 0x000fca000f8e00ff */
[----:B------:R-:W-:Y:S01]  /*ab90*/  LOP3.LUT R5, R0, 0x1, RZ, 0xc0, !PT ;  /* 0x0000000100057812 */ /* 0x000fe200078ec0ff */
[----:B------:R-:W-:-:S04]  /*aba0*/  IMAD.MOV.U32 R0, RZ, RZ, R4 ;  /* 0x000000ffff007224 */ /* 0x000fc800078e0004 */
[----:B------:R1:W-:Y:S01]  /*abb0*/  STL [R1+0x4], R5 ;  /* 0x0000040501007387 */ /* 0x0003e20000100800 */
[----:B------:R-:W-:Y:S05]  /*abc0*/  @!P1 BRA `(.L_x_1809) ;  /* 0x0000000800d89947 */ /* 0x000fea0003800000 */
[----:B------:R-:W-:Y:S01]  /*abd0*/  R2UR UR9, R5 ;  /* 0x00000000050972ca */ /* 0x000fe200000e0000 */
[----:B------:R-:W-:Y:S02]  /*abe0*/  IMAD.MOV.U32 R0, RZ, RZ, R4 ;  /* 0x000000ffff007224 */ /* 0x000fe400078e0004 */
[----:B------:R-:W-:-:S10]  /*abf0*/  IMAD.MOV.U32 R10, RZ, RZ, 0x1 ;  /* 0x00000001ff0a7424 */ /* 0x000fd400078e00ff */
[----:B------:R-:W-:-:S06]  /*ac00*/  UIADD3 UR8, UR8, -UR9, URZ ;  /* 0x8000000908087290 */ /* 0x000fcc000fffe03f */
[----:B------:R-:W-:-:S07]  /*ac10*/  IMAD.U32 R17, RZ, RZ, UR8 ;  /* 0x00000008ff117e24 */ /* 0x000fce000f8e00ff */
.L_x_1818:
[----:B-123--:R-:W-:-:S04]  /*ac20*/  SHF.L.U32 R18, R10, 0x1f, RZ ;  /* 0x0000001f0a127819 */ /* 0x00efc800000006ff */
[----:B------:R-:W2:Y:S02]  /*ac30*/  SYNCS.PHASECHK.TRANS64.TRYWAIT P1, [R15+URZ+0x30840], R18 ;  /* 0x030840120f0075a7 */ /* 0x000ea4000802017f */
[----:B--2---:R-:W-:Y:S05]  /*ac40*/  @!P1 BRA `(.L_x_1810) ;  /* 0x0000001800189947 */ /* 0x004fea0003800000 */
.L_x_1835:
[----:B------:R-:W-:Y:S05]  /*ac50*/  @P0 BRA `(.L_x_1811) ;  /* 0x00000000001c0947 */ /* 0x000fea0003800000 */
[----:B------:R-:W3:Y:S02]  /*ac60*/  S2R R2, SR_TID.X ;  /* 0x0000000000027919 */ /* 0x000ee40000002100 */
[----:B---3--:R-:W-:Y:S01]  /*ac70*/  LOP3.LUT R3, R2, 0x1f, RZ, 0xc0, !PT ;  /* 0x0000001f02037812 */ /* 0x008fe200078ec0ff */
[----:B------:R-:W-:-:S03]  /*ac80*/  IMAD.MOV.U32 R2, RZ, RZ, 0x4100 ;  /* 0x00004100ff027424 */ /* 0x000fc600078e00ff */
[----:B------:R-:W-:Y:S01]  /*ac90*/  ISETP.NE.AND P1, PT, R3, RZ, PT ;  /* 0x000000ff0300720c */ /* 0x000fe20003f25270 */
[----:B------:R3:W-:-:S12]  /*aca0*/  SYNCS.ARRIVE.TRANS64 RZ, [R15+URZ+0x30830], R2 ;  /* 0x030830020fff79a7 */ /* 0x0007d8000800003f */
[----:B---3--:R-:W-:Y:S05]  /*acb0*/  @!P1 BRA `(.L_x_1811) ;  /* 0x0000000000049947 */ /* 0x008fea0003800000 */
[----:B------:R-:W-:Y:S01]  /*acc0*/  BPT.TRAP 0x1 ;  /* 0x000000040000795c */ /* 0x000fe20000300000 */
.L_x_1811:
        /* <DEDUP_REMOVED lines=8> */
[----:B-1----:R-:W1:Y:S01]  /*ad50*/  LDC.64 R4, c[0x0][0x198] ;  /* 0x00006600ff047b82 */ /* 0x002e620000000a00 */
        /* <DEDUP_REMOVED lines=9> */
[----:B---3--:R-:W-:Y:S01]  /*adf0*/  LEA R3, P2, R2, R12, 0x2 ;  /* 0x0000000c02037211 */ /* 0x008fe200078410ff */
[----:B------:R-:W-:Y:S01]  /*ae00*/  UMOV UR25, UR17 ;  /* 0x0000001100197c82 */ /* 0x000fe20008000000 */
[----:B------:R-:W-:-:S02]  /*ae10*/  UMOV UR33, UR17 ;  /* 0x0000001100217c82 */ /* 0x000fc40008000000 */
[----:B------:R-:W-:Y:S02]  /*ae20*/  R2UR UR34, R3 ;  /* 0x00000000032272ca */ /* 0x000fe400000e0000 */
[----:B------:R-:W-:Y:S01]  /*ae30*/  LEA.HI.X.SX32 R3, R19, R11, 0x1, P1 ;  /* 0x0000000b13037211 */ /* 0x000fe200008f0eff */
[----:B------:R-:W-:Y:S01]  /*ae40*/  UMOV UR27, UR19 ;  /* 0x00000013001b7c82 */ /* 0x000fe20008000000 */
[----:B-1----:R-:W-:Y:S02]  /*ae50*/  IMAD.MOV.U32 R7, RZ, RZ, R4 ;  /* 0x000000ffff077224 */ /* 0x002fe400078e0004 */
        /* <DEDUP_REMOVED lines=11> */
[----:B-1-3--:R-:W-:Y:S05]  /*af10*/  @!P1 BRA `(.L_x_1812) ;  /* 0x0000001400789947 */ /* 0x00afea0003800000 */
.L_x_1836:
        /* <DEDUP_REMOVED lines=8> */
.L_x_1813:
[----:B------:R-:W-:Y:S01]  /*afa0*/  VIADD R19, R19, 0x40 ;  /* 0x0000004013137836 */ /* 0x000fe20000000000 */
[----:B------:R-:W-:Y:S01]  /*afb0*/  ULDC.64 UR8, c[0x0][0x700] ;  /* 0x0001c00000087ab9 */ /* 0x000fe20000000a00 */
[----:B------:R-:W-:Y:S01]  /*afc0*/  R2UR UR32, R15 ;  /* 0x000000000f2072ca */ /* 0x000fe200000e0000 */
[----:B------:R-:W-:Y:S01]  /*afd0*/  IMAD.U32 R9, RZ, RZ, UR8 ;  /* 0x00000008ff097e24 */ /* 0x000fe2000f8e00ff */
[----:B------:R-:W-:Y:S01]  /*afe0*/  UMOV UR30, 0x0 ;  /* 0x00000000001e7882 */ /* 0x000fe20000000000 */
[C---:B------:R-:W-:Y:S01]  /*aff0*/  IADD3 R2, P1, R19.reuse, UR22, RZ ;  /* 0x0000001613027c10 */ /* 0x040fe2000ff3e0ff */
[----:B------:R-:W-:Y:S01]  /*b000*/  IMAD.U32 R8, RZ, RZ, UR9 ;  /* 0x00000009ff087e24 */ /* 0x000fe2000f8e00ff */
[----:B------:R-:W-:Y:S01]  /*b010*/  SHF.R.S32.HI R20, RZ, 0x1f, R19 ;  /* 0x0000001fff147819 */ /* 0x000fe20000011413 */
[----:B------:R-:W-:Y:S01]  /*b020*/  VIADD R21, R19, UR7 ;  /* 0x0000000713157c36 */ /* 0x000fe20008000000 */
[----:B------:R-:W-:Y:S01]  /*b030*/  LEA R3, P2, R2, R9, 0x2 ;  /* 0x0000000902037211 */ /* 0x000fe200078410ff */
[----:B------:R-:W-:Y:S01]  /*b040*/  UMOV UR31, 0x14f00000 ;  /* 0x14f00000001f7882 */ /* 0x000fe20000000000 */
[----:B------:R-:W-:Y:S01]  /*b050*/  UMOV UR26, URZ ;  /* 0x0000003f001a7c82 */ /* 0x000fe20008000000 */
[----:B------:R-:W-:Y:S01]  /*b060*/  UMOV UR28, UR20 ;  /* 0x00000014001c7c82 */ /* 0x000fe20008000000 */
[----:B------:R-:W-:Y:S01]  /*b070*/  R2UR UR34, R3 ;  /* 0x00000000032272ca */ /* 0x000fe200000e0000 */
[----:B------:R-:W-:Y:S01]  /*b080*/  IMAD.X R3, R20, 0x1, R14, P1 ;  /* 0x0000000114037824 */ /* 0x000fe200008e060e */
[----:B------:R-:W-:Y:S01]  /*b090*/  R2UR UR27, R21 ;  /* 0x00000000151b72ca */ /* 0x000fe200000e0000 */
[----:B------:R-:W-:-:S02]  /*b0a0*/  UIADD3 UR24, UR32, 0x1c000, URZ ;  /* 0x0001c00020187890 */ /* 0x000fc4000fffe03f */
[----:B------:R-:W-:Y:S01]  /*b0b0*/  UIADD3 UR25, UR32, 0x30818, URZ ;  /* 0x0003081820197890 */ /* 0x000fe2000fffe03f */
        /* <DEDUP_REMOVED lines=19> */
.L_x_1837:
[----:B------:R-:W-:Y:S05]  /*b1f0*/  @P0 BRA `(.L_x_1815) ;  /* 0x00000000001c0947 */ /* 0x000fea0003800000 */
[----:B-123--:R-:W-:-:S04]  /*b200*/  IMAD.MOV.U32 R18, RZ, RZ, 0x4100 ;  /* 0x00004100ff127424 */ /* 0x00efc800078e00ff */
[----:B------:R1:W-:Y:S02]  /*b210*/  SYNCS.ARRIVE.TRANS64 RZ, [R15+URZ+0x30838], R18 ;  /* 0x030838120fff79a7 */ /* 0x0003e4000800003f */
[----:B-1----:R-:W1:Y:S02]  /*b220*/  S2R R18, SR_TID.X ;  /* 0x0000000000127919 */ /* 0x002e640000002100 */
[----:B-1----:R-:W-:-:S04]  /*b230*/  LOP3.LUT R18, R18, 0x1f, RZ, 0xc0, !PT ;  /* 0x0000001f12127812 */ /* 0x002fc800078ec0ff */
[----:B------:R-:W-:-:S13]  /*b240*/  ISETP.NE.AND P1, PT, R18, RZ, PT ;  /* 0x000000ff1200720c */ /* 0x000fda0003f25270 */
[----:B------:R-:W-:Y:S05]  /*b250*/  @!P1 BRA `(.L_x_1815) ;  /* 0x0000000000049947 */ /* 0x000fea0003800000 */
[----:B------:R-:W-:Y:S01]  /*b260*/  BPT.TRAP 0x1 ;  /* 0x000000040000795c */ /* 0x000fe20000300000 */
.L_x_1815:
[----:B------:R-:W-:Y:S01]  /*b270*/  IADD3 R19, P1, R19, UR14, RZ ;  /* 0x0000000e13137c10 */ /* 0x000fe2000ff3e0ff */
[----:B------:R-:W-:Y:S01]  /*b280*/  UMOV UR30, 0x0 ;  /* 0x00000000001e7882 */ /* 0x000fe20000000000 */
[----:B------:R-:W-:Y:S01]  /*b290*/  R2UR UR32, R15 ;  /* 0x000000000f2072ca */ /* 0x000fe200000e0000 */
[----:B------:R-:W-:Y:S01]  /*b2a0*/  UMOV UR31, 0x14f00000 ;  /* 0x14f00000001f7882 */ /* 0x000fe20000000000 */
[----:B------:R-:W-:Y:S01]  /*b2b0*/  R2UR UR27, R21 ;  /* 0x00000000151b72ca */ /* 0x000fe200000e0000 */
[----:B------:R-:W-:Y:S01]  /*b2c0*/  IMAD.X R20, R20, 0x1, R11, P1 ;  /* 0x0000000114147824 */ /* 0x000fe200008e060b */
[C---:B------:R-:W-:Y:S01]  /*b2d0*/  LEA R12, P1, R19.reuse, R12, 0x2 ;  /* 0x0000000c130c7211 */ /* 0x040fe200078210ff */
        /* <DEDUP_REMOVED lines=22> */
[----:B------:R-:W5:Y:S02]  /*b440*/  SYNCS.PHASECHK.TRANS64.TRYWAIT P1, [R15+URZ+0x30820], R4 ;  /* 0x030820040f0075a7 */ /* 0x000f64000802017f */
[----:B----45:R-:W-:Y:S05]  /*b450*/  @!P1 BRA `(.L_x_1816) ;  /* 0x0000001000509947 */ /* 0x030fea0003800000 */
.L_x_1839:
[----:B------:R-:W-:Y:S05]  /*b460*/  @P0 BRA `(.L_x_1817) ;  /* 0x00000000001c0947 */ /* 0x000fea0003800000 */
[----:B------:R-:W5:Y:S01]  /*b470*/  S2R R5, SR_TID.X ;  /* 0x0000000000057919 */ /* 0x000f620000002100 */
[----:B----4-:R-:W-:-:S04]  /*b480*/  IMAD.MOV.U32 R4, RZ, RZ, 0x4100 ;  /* 0x00004100ff047424 */ /* 0x010fc800078e00ff */
[----:B------:R4:W-:Y:S01]  /*b490*/  SYNCS.ARRIVE.TRANS64 RZ, [R15+URZ+0x30810], R4 ;  /* 0x030810040fff79a7 */ /* 0x0009e2000800003f */
[----:B-----5:R-:W-:-:S04]  /*b4a0*/  LOP3.LUT R5, R5, 0x1f, RZ, 0xc0, !PT ;  /* 0x0000001f05057812 */ /* 0x020fc800078ec0ff */
[----:B------:R-:W-:-:S13]  /*b4b0*/  ISETP.NE.AND P1, PT, R5, RZ, PT ;  /* 0x000000ff0500720c */ /* 0x000fda0003f25270 */
[----:B----4-:R-:W-:Y:S05]  /*b4c0*/  @!P1 BRA `(.L_x_1817) ;  /* 0x0000000000049947 */ /* 0x010fea0003800000 */
[----:B------:R-:W-:Y:S01]  /*b4d0*/  BPT.TRAP 0x1 ;  /* 0x000000040000795c */ /* 0x000fe20000300000 */
.L_x_1817:
        /* <DEDUP_REMOVED lines=11> */
[----:B------:R-:W-:Y:S02]  /*b590*/  UIADD3 UR10, UR10, 0x2, URZ ;  /* 0x000000020a0a7890 */ /* 0x000fe4000fffe03f */
[----:B------:R-:W-:Y:S02]  /*b5a0*/  UIADD3 UR24, UR32, 0x18000, URZ ;  /* 0x0001800020187890 */ /* 0x000fe4000fffe03f */
[----:B------:R-:W-:Y:S02]  /*b5b0*/  USHF.L.U32 UR27, UR10, 0x6, URZ ;  /* 0x000000060a1b7899 */ /* 0x000fe4000800063f */
[----:B------:R-:W-:Y:S02]  /*b5c0*/  UIADD3 UR25, UR32, 0x30810, URZ ;  /* 0x0003081020197890 */ /* 0x000fe4000fffe03f */
[----:B------:R-:W-:Y:S02]  /*b5d0*/  UIADD3 UR8, UP0, UR27, UR22, URZ ;  /* 0x000000161b087290 */ /* 0x000fe4000ff1e03f */
[----:B------:R-:W-:Y:S01]  /*b5e0*/  IMAD.U32 R5, RZ, RZ, UR27 ;  /* 0x0000001bff057e24 */ /* 0x000fe2000f8e00ff */
[----:B------:R-:W-:-:S02]  /*b5f0*/  UIADD3 UR27, UR27, UR7, URZ ;  /* 0x000000071b1b7290 */ /* 0x000fc4000fffe03f */
[----:B------:R-:W-:Y:S01]  /*b600*/  UIADD3 UR16, UR32, 0x1a000, URZ ;  /* 0x0001a00020107890 */ /* 0x000fe2000fffe03f */
[----:B------:R-:W-:Y:S01]  /*b610*/  IMAD.U32 R0, RZ, RZ, UR8 ;  /* 0x00000008ff007e24 */ /* 0x000fe2000f8e00ff */
[----:B------:R-:W-:Y:S01]  /*b620*/  PLOP3.LUT P2, PT, PT, PT, UP0, 0x80, 0x0 ;  /* 0x000000000000781c */ /* 0x000fe20003f4f008 */
[----:B------:R-:W-:Y:S01]  /*b630*/  UIADD3 UR32, UR32, 0x28000, URZ ;  /* 0x0002800020207890 */ /* 0x000fe2000fffe03f */
[----:B------:R-:W-:Y:S01]  /*b640*/  R2UR UR8, R2 ;  /* 0x00000000020872ca */ /* 0x000fe200000e0000 */
[----:B------:R-:W-:Y:S01]  /*b650*/  UMOV UR17, UR25 ;  /* 0x0000001900117c82 */ /* 0x000fe20008000000 */
[----:B----4-:R-:W-:Y:S01]  /*b660*/  LEA R4, P1, R0, R9, 0x2 ;  /* 0x0000000900047211 */ /* 0x010fe200078210ff */
[----:B------:R-:W-:Y:S01]  /*b670*/  UMOV UR19, UR27 ;  /* 0x0000001b00137c82 */ /* 0x000fe20008000000 */
[----:B------:R-:W-:Y:S01]  /*b680*/  LEA.HI.X.SX32 R5, R5, R14, 0x1, P2 ;  /* 0x0000000e05057211 */ /* 0x000fe200010f0eff */
[----:B------:R-:W-:Y:S01]  /*b690*/  UMOV UR33, UR25 ;  /* 0x0000001900217c82 */ /* 0x000fe20008000000 */
[----:B------:R-:W-:-:S02]  /*b6a0*/  R2UR UR36, R4 ;  /* 0x00000000042472ca */ /* 0x000fc400000e0000 */
[----:B------:R-:W-:Y:S02]  /*b6b0*/  LEA.HI.X R0, R0, R8, R5, 0x2, P1 ;  /* 0x0000000800007211 */ /* 0x000fe400008f1405 */
[----:B------:R-:W-:Y:S02]  /*b6c0*/  ISETP.NE.AND P1, PT, R17, RZ, PT ;  /* 0x000000ff1100720c */ /* 0x000fe40003f25270 */
[----:B------:R-:W-:Y:S01]  /*b6d0*/  R2UR UR37, R0 ;  /* 0x00000000002572ca */ /* 0x000fe200000e0000 */
[----:B------:R4:W-:Y:S01]  /*b6e0*/  UTMALDG.4D [UR24], [UR8], desc[UR30] ;  /* 0x00001e18080075b4 */ /* 0x0009e20008019000 */
[----:B------:R-:W-:Y:S01]  /*b6f0*/  IMAD.U32 R0, RZ, RZ, UR10 ;  /* 0x0000000aff007e24 */ /* 0x000fe2000f8e00ff */
[----:B------:R4:W-:Y:S10]  /*b700*/  UTMALDG.4D [UR16], [UR8], desc[UR30] ;  /* 0x00001e10080075b4 */ /* 0x0009f40008019000 */
[----:B------:R4:W-:Y:S02]  /*b710*/  UBLKCP.S.G [UR32], [UR36], UR34 ;  /* 0x00000020240073ba */ /* 0x0009e40008000222 */
[----:B----4-:R-:W-:Y:S05]  /*b720*/  @P1 BRA `(.L_x_1818) ;  /* 0xfffffff4003c1947 */ /* 0x010fea000383ffff */
.L_x_1809:
[----:B------:R-:W4:Y:S02]  /*b730*/  LDL.LU R4, [R1+0x4] ;  /* 0x0000040001047983 */ /* 0x000f240000300800 */
[----:B----4-:R-:W-:Y:S02]  /*b740*/  ISETP.NE.AND P1, PT, R4, RZ, PT ;  /* 0x000000ff0400720c */ /* 0x010fe40003f25270 */
[----:B------:R4:W5:Y:S11]  /*b750*/  LDL R4, [R1] ;  /* 0x0000000001047983 */ /* 0x0009760000100800 */
[----:B----4-:R-:W-:Y:S05]  /*b760*/  @!P1 BRA `(.L_x_1808) ;  /* 0x00000004005c9947 */ /* 0x010fea0003800000 */
[----:B------:R-:W-:-:S04]  /*b770*/  SHF.L.U32 R12, R10, 0x1f, RZ ;  /* 0x0000001f0a0c7819 */ /* 0x000fc800000006ff */
[----:B------:R-:W4:Y:S02]  /*b780*/  SYNCS.PHASECHK.TRANS64.TRYWAIT P1, [R15+URZ+0x30840], R12 ;  /* 0x0308400c0f0075a7 */ /* 0x000f24000802017f */
[----:B----4-:R-:W-:Y:S05]  /*b790*/  @!P1 BRA `(.L_x_1819) ;  /* 0x0000000c00989947 */ /* 0x010fea0003800000 */
.L_x_1840:
[----:B------:R-:W-:Y:S05]  /*b7a0*/  @P0 BRA `(.L_x_1820) ;  /* 0x00000000001c0947 */ /* 0x000fea0003800000 */
[----:B-----5:R-:W1:Y:S02]  /*b7b0*/  S2R R4, SR_TID.X ;  /* 0x0000000000047919 */ /* 0x020e640000002100 */
[----:B-1----:R-:W-:Y:S01]  /*b7c0*/  LOP3.LUT R5, R4, 0x1f, RZ, 0xc0, !PT ;  /* 0x0000001f04057812 */ /* 0x002fe200078ec0ff */
[----:B------:R-:W-:-:S03]  /*b7d0*/  IMAD.MOV.U32 R4, RZ, RZ, 0x4100 ;  /* 0x00004100ff047424 */ /* 0x000fc600078e00ff */
[----:B------:R-:W-:Y:S01]  /*b7e0*/  ISETP.NE.AND P1, PT, R5, RZ, PT ;  /* 0x000000ff0500720c */ /* 0x000fe20003f25270 */
[----:B------:R1:W-:-:S12]  /*b7f0*/  SYNCS.ARRIVE.TRANS64 RZ, [R15+URZ+0x30830], R4 ;  /* 0x030830040fff79a7 */ /* 0x0003d8000800003f */
[----:B-1----:R-:W-:Y:S05]  /*b800*/  @!P1 BRA `(.L_x_1820) ;  /* 0x0000000000049947 */ /* 0x002fea0003800000 */
[----:B------:R-:W-:Y:S01]  /*b810*/  BPT.TRAP 0x1 ;  /* 0x000000040000795c */ /* 0x000fe20000300000 */
.L_x_1820:
[----:B-1---5:R-:W1:Y:S01]  /*b820*/  LDC.64 R4, c[0x0][0x728] ;  /* 0x0001ca00ff047b82 */ /* 0x022e620000000a00 */
        /* <DEDUP_REMOVED lines=16> */
[----:B-1----:R-:W-:Y:S01]  /*b930*/  LEA R4, P2, R13, R4, 0x2 ;  /* 0x000000040d047211 */ /* 0x002fe200078410ff */
        /* <DEDUP_REMOVED lines=16> */
.L_x_1841:
[----:B------:R-:W-:Y:S05]  /*ba40*/  @P0 BRA `(.L_x_1822) ;  /* 0x00000000001c0947 */ /* 0x000fea0003800000 */
[----:B------:R-:W2:Y:S02]  /*ba50*/  S2R R4, SR_TID.X ;  /* 0x0000000000047919 */ /* 0x000ea40000002100 */
[----:B--2---:R-:W-:Y:S01]  /*ba60*/  LOP3.LUT R5, R4, 0x1f, RZ, 0xc0, !PT ;  /* 0x0000001f04057812 */ /* 0x004fe200078ec0ff */
[----:B------:R-:W-:-:S03]  /*ba70*/  IMAD.MOV.U32 R4, RZ, RZ, 0x4100 ;  /* 0x00004100ff047424 */ /* 0x000fc600078e00ff */
[----:B------:R-:W-:Y:S01]  /*ba80*/  ISETP.NE.AND P0, PT, R5, RZ, PT ;  /* 0x000000ff0500720c */ /* 0x000fe20003f05270 */
[----:B------:R2:W-:-:S12]  /*ba90*/  SYNCS.ARRIVE.TRANS64 RZ, [R15+URZ+0x30818], R4 ;  /* 0x030818040fff79a7 */ /* 0x0005d8000800003f */
[----:B--2---:R-:W-:Y:S05]  /*baa0*/  @!P0 BRA `(.L_x_1822) ;  /* 0x0000000000048947 */ /* 0x004fea0003800000 */
[----:B------:R-:W-:Y:S01]  /*bab0*/  BPT.TRAP 0x1 ;  /* 0x000000040000795c */ /* 0x000fe20000300000 */
.L_x_1822:
[----:B------:R2:W5:Y:S01]  /*bac0*/  LDL.LU R4, [R1] ;  /* 0x0000000001047983 */ /* 0x0005620000300800 */
[----:B------:R-:W-:Y:S01]  /*bad0*/  R2UR UR27, R0 ;  /* 0x00000000001b72ca */ /* 0x000fe200000e0000 */
[----:B------:R-:W-:Y:S01]  /*bae0*/  UMOV UR30, 0x0 ;  /* 0x00000000001e7882 */ /* 0x000fe20000000000 */
[----:B------:R-:W-:Y:S01]  /*baf0*/  R2UR UR32, R15 ;  /* 0x000000000f2072ca */ /* 0x000fe200000e0000 */
[----:B------:R-:W-:Y:S01]  /*bb00*/  UMOV UR31, 0x14f00000 ;  /* 0x14f00000001f7882 */ /* 0x000fe20000000000 */
[----:B------:R-:W-:Y:S01]  /*bb10*/  R2UR UR9, R3 ;  /* 0x00000000030972ca */ /* 0x000fe200000e0000 */
[----:B------:R-:W-:Y:S01]  /*bb20*/  UMOV UR26, URZ ;  /* 0x0000003f001a7c82 */ /* 0x000fe20008000000 */
[----:B------:R-:W-:Y:S01]  /*bb30*/  UMOV UR28, UR20 ;  /* 0x00000014001c7c82 */ /* 0x000fe20008000000 */
[----:B------:R-:W-:Y:S01]  /*bb40*/  UMOV UR29, UR21 ;  /* 0x00000015001d7c82 */ /* 0x000fe20008000000 */
[----:B------:R-:W-:Y:S01]  /*bb50*/  UMOV UR18, 0x40 ;  /* 0x0000004000127882 */ /* 0x000fe20000000000 */
[----:B------:R-:W-:-:S04]  /*bb60*/  UMOV UR10, 0x10 ;  /* 0x00000010000a7882 */ /* 0x000fc80000000000 */
[----:B------:R-:W-:Y:S02]  /*bb70*/  UIADD3 UR27, UR27, 0x40, URZ ;  /* 0x000000401b1b7890 */ /* 0x000fe4000fffe03f */
[----:B------:R-:W-:Y:S02]  /*bb80*/  UIADD3 UR24, UR32, 0x1c000, URZ ;  /* 0x0001c00020187890 */ /* 0x000fe4000fffe03f */
[----:B------:R-:W-:Y:S02]  /*bb90*/  UIADD3 UR8, UP0, UR27, UR22, URZ ;  /* 0x000000161b087290 */ /* 0x000fe4000ff1e03f */
[----:B------:R-:W-:Y:S01]  /*bba0*/  IMAD.U32 R5, RZ, RZ, UR27 ;  /* 0x0000001bff057e24 */ /* 0x000fe2000f8e00ff */
[----:B------:R-:W-:Y:S02]  /*bbb0*/  UIADD3 UR25, UR32, 0x30818, URZ ;  /* 0x0003081820197890 */ /* 0x000fe4000fffe03f */
[----:B------:R-:W-:Y:S01]  /*bbc0*/  UIADD3 UR27, UR27, UR7, URZ ;  /* 0x000000071b1b7290 */ /* 0x000fe2000fffe03f */
[----:B------:R-:W-:Y:S01]  /*bbd0*/  PLOP3.LUT P0, PT, PT, PT, UP0, 0x80, 0x0 ;  /* 0x000000000000781c */ /* 0x000fe20003f0f008 */
[----:B------:R-:W-:Y:S01]  /*bbe0*/  IMAD.U32 R0, RZ, RZ, UR8 ;  /* 0x00000008ff007e24 */ /* 0x000fe2000f8e00ff */
[----:B------:R-:W-:Y:S01]  /*bbf0*/  R2UR UR8, R2 ;  /* 0x00000000020872ca */ /* 0x000fe200000e0000 */
[----:B------:R-:W-:Y:S01]  /*bc00*/  UIADD3 UR16, UR32, 0x1e000, URZ ;  /* 0x0001e00020107890 */ /* 0x000fe2000fffe03f */
[----:B------:R-:W-:Y:S01]  /*bc10*/  LEA.HI.X.SX32 R5, R5, R14, 0x1, P0 ;  /* 0x0000000e05057211 */ /* 0x000fe200000f0eff */
[----:B------:R-:W-:Y:S01]  /*bc20*/  UIADD3 UR32, UR32, 0x28100, URZ ;  /* 0x0002810020207890 */ /* 0x000fe2000fffe03f */
[C---:B------:R-:W-:Y:S01]  /*bc30*/  LEA R9, P0, R0.reuse, R9, 0x2 ;  /* 0x0000000900097211 */ /* 0x040fe200078010ff */
[----:B------:R-:W-:Y:S01]  /*bc40*/  UMOV UR17, UR25 ;  /* 0x0000001900117c82 */ /* 0x000fe20008000000 */
[----:B------:R-:W-:Y:S01]  /*bc50*/  UMOV UR19, UR27 ;  /* 0x0000001b00137c82 */ /* 0x000fe20008000000 */
[----:B------:R-:W-:Y:S01]  /*bc60*/  UMOV UR33, UR25 ;  /* 0x0000001900217c82 */ /* 0x000fe20008000000 */
[----:B------:R-:W-:-:S02]  /*bc70*/  LEA.HI.X R8, R0, R8, R5, 0x2, P0 ;  /* 0x0000000800087211 */ /* 0x000fc400000f1405 */
[----:B------:R-:W-:Y:S02]  /*bc80*/  R2UR UR34, R9 ;  /* 0x00000000092272ca */ /* 0x000fe400000e0000 */
[----:B------:R-:W-:Y:S01]  /*bc90*/  R2UR UR35, R8 ;  /* 0x00000000082372ca */ /* 0x000fe200000e0000 */
[----:B------:R2:W-:Y:S01]  /*bca0*/  UTMALDG.4D [UR24], [UR8], desc[UR30] ;  /* 0x00001e18080075b4 */ /* 0x0005e20008019000 */
[----:B------:R2:W-:Y:S11]  /*bcb0*/  UTMALDG.4D [UR16], [UR8], desc[UR30] ;  /* 0x00001e10080075b4 */ /* 0x0005f60008019000 */
[----:B------:R2:W-:Y:S02]  /*bcc0*/  UBLKCP.S.G [UR32], [UR34], UR10 ;  /* 0x00000020220073ba */ /* 0x0005e4000800020a */
[----:B--2---:R-:W-:-:S07]  /*bcd0*/  IMAD.MOV.U32 R16, RZ, RZ, 0x1 ;  /* 0x00000001ff107424 */ /* 0x004fce00078e00ff */
.L_x_1808:
[----:B------:R-:W1:Y:S01]  /*bce0*/  S2R R0, SR_TID.X ;  /* 0x0000000000007919 */ /* 0x000e620000002100 */
[----:B------:R-:W-:Y:S01]  /*bcf0*/  IMAD R3, R16, 0x8, R15 ;  /* 0x0000000810037824 */ /* 0x000fe200078e020f */
[----:B-1----:R-:W-:Y:S02]  /*bd00*/  LOP3.LUT R2, R0, 0x7f, RZ, 0xc0, !PT ;  /* 0x0000007f00027812 */ /* 0x002fe400078ec0ff */
[----:B------:R-:W-:Y:S02]  /*bd10*/  SHF.L.U32 R0, R10, 0x1f, RZ ;  /* 0x0000001f0a007819 */ /* 0x000fe400000006ff */
[----:B------:R-:W-:Y:S02]  /*bd20*/  ISETP.NE.AND P1, PT, R2, RZ, PT ;  /* 0x000000ff0200720c */ /* 0x000fe40003f25270 */
[----:B------:R-:W1:Y:S02]  /*bd30*/  SYNCS.PHASECHK.TRANS64.TRYWAIT P0, [R3+URZ+0x30840], R0 ;  /* 0x03084000030075a7 */ /* 0x000e64000800017f */
[----:B-1----:R-:W-:Y:S09]  /*bd40*/  @!P0 BRA `(.L_x_1823) ;  /* 0x0000000800548947 */ /* 0x002ff20003800000 */
.L_x_1842:
[----:B------:R-:W-:Y:S05]  /*bd50*/  @P1 BRA `(.L_x_1824) ;  /* 0x0000000000181947 */ /* 0x000fea0003800000 */
[----:B------:R-:W1:Y:S01]  /*bd60*/  S2R R2, SR_TID.X ;  /* 0x0000000000027919 */ /* 0x000e620000002100 */
[----:B------:R-:W-:-:S04]  /*bd70*/  IMAD.MOV.U32 R0, RZ, RZ, 0x4100 ;  /* 0x00004100ff007424 */ /* 0x000fc800078e00ff */
[----:B------:R1:W-:Y:S02]  /*bd80*/  SYNCS.ARRIVE.TRANS64 RZ, [R3+URZ+0x30830], R0 ;  /* 0x0308300003ff79a7 */ /* 0x0003e4000800003f */
[----:B-1----:R-:W-:-:S13]  /*bd90*/  LOP3.LUT P0, RZ, R2, 0x1f, RZ, 0xc0, !PT ;  /* 0x0000001f02ff7812 */ /* 0x002fda000780c0ff */
[----:B------:R-:W-:Y:S05]  /*bda0*/  @!P0 BRA `(.L_x_1824) ;  /* 0x0000000000048947 */ /* 0x000fea0003800000 */
[----:B------:R-:W-:Y:S01]  /*bdb0*/  BPT.TRAP 0x1 ;  /* 0x000000040000795c */ /* 0x000fe20000300000 */
.L_x_1824:
[----:B-----5:R-:W-:Y:S01]  /*bdc0*/  R2UR UR27, R4 ;  /* 0x00000000041b72ca */ /* 0x020fe200000e0000 */
[C-C-:B------:R-:W-:Y:S01]  /*bdd0*/  IMAD R0, R16.reuse, 0x4000, R15.reuse ;  /* 0x0000400010007824 */ /* 0x140fe200078e020f */
[----:B------:R-:W-:Y:S01]  /*bde0*/  R2UR UR17, R11 ;  /* 0x000000000b1172ca */ /* 0x000fe200000e0000 */
[----:B--234-:R-:W-:Y:S01]  /*bdf0*/  IMAD R15, R16, 0x100, R15 ;  /* 0x00000100100f7824 */ /* 0x01cfe200078e020f */
        /* <DEDUP_REMOVED lines=16> */
[----:B------:R-:W-:Y:S02]  /*bf00*/  ULEA.HI.X.SX32 UR17, UR27, UR17, 0x1, UP0 ;  /* 0x000000111b117291 */ /* 0x000fe400080f0e3f */
[----:B------:R-:W-:Y:S01]  /*bf10*/  ULEA UR30, UP0, UR18, UR30, 0x2 ;  /* 0x0000001e121e7291 */ /* 0x000fe2000f80103f */
[C---:B------:R-:W-:Y:S01]  /*bf20*/  ISETP.NE.AND P0, PT, R0.reuse, 0x2, PT ;  /* 0x000000020000780c */ /* 0x040fe20003f05270 */
[----:B------:R-:W-:Y:S02]  /*bf30*/  UIADD3 UR27, UR27, UR7, URZ ;  /* 0x000000071b1b7290 */ /* 0x000fe4000fffe03f */
[----:B------:R-:W-:Y:S01]  /*bf40*/  UIADD3 UR24, UR16, 0x20000, URZ ;  /* 0x0002000010187890 */ /* 0x000fe2000fffe03f */
[----:B------:R-:W-:Y:S01]  /*bf50*/  SEL R3, RZ, 0x1, P0 ;  /* 0x00000001ff037807 */ /* 0x000fe20000000000 */
[----:B------:R-:W-:Y:S01]  /*bf60*/  UIADD3 UR16, UR16, 0x22000, URZ ;  /* 0x0002200010107890 */ /* 0x000fe2000fffe03f */
[----:B------:R-:W-:Y:S01]  /*bf70*/  SEL R0, R0, RZ, P0 ;  /* 0x000000ff00007207 */ /* 0x000fe20000000000 */
[----:B------:R-:W-:Y:S01]  /*bf80*/  ULEA.HI.X UR31, UR18, UR31, UR17, 0x2, UP0 ;  /* 0x0000001f121f7291 */ /* 0x000fe200080f1411 */
[----:B------:R-:W-:Y:S01]  /*bf90*/  LOP3.LUT R10, R10, R3, RZ, 0x3c, !PT ;  /* 0x000000030a0a7212 */ /* 0x000fe200078e3cff */
[----:B------:R-:W-:Y:S01]  /*bfa0*/  UIADD3 UR34, UR10, 0x28200, URZ ;  /* 0x000282000a227890 */ /* 0x000fe2000fffe03f */
        /* <DEDUP_REMOVED lines=10> */
.L_x_1805:
[----:B------:R-:W-:Y:S05]  /*c050*/  BSYNC B0 ;  /* 0x0000000000007941 */ /* 0x000fea0003800000 */
.L_x_1800:
[----:B------:R-:W-:-:S03]  /*c060*/  UMOV UR8, 0xffffffff ;  /* 0xffffffff00087882 */ /* 0x000fc60000000000 */
[----:B------:R-:W-:Y:S05]  /*c070*/  BRA.DIV UR8, `(.L_x_1825) ;  /* 0x00000006089c7947 */ /* 0x000fea000b800000 */
[----:B------:R-:W-:-:S13]  /*c080*/  ELECT P6, URZ, PT ;  /* 0x00000000003f782f */ /* 0x000fda00038c0000 */
.L_x_1845:
[----:B------:R-:W-:Y:S05]  /*c090*/  @!P6 BRA `(.L_x_1680) ;  /* 0x000000000084e947 */ /* 0x000fea0003800000 */
[----:B------:R-:W-:-:S06]  /*c0a0*/  ULOP3.LUT UR8, UR38, 0x2, URZ, 0xfc, !UPT ;  /* 0x0000000226087892 */ /* 0x000fcc000f8efc3f */
[----:B------:R-:W-:-:S05]  /*c0b0*/  IMAD.U32 R2, RZ, RZ, UR8 ;  /* 0x00000008ff027e24 */ /* 0x000fca000f8e00ff */
[----:B------:R-:W-:-:S13]  /*c0c0*/  ISETP.NE.AND P2, PT, R2, 0x3, PT ;  /* 0x000000030200780c */ /* 0x000fda0003f45270 */
[----:B------:R-:W-:Y:S05]  /*c0d0*/  @!P2 BRA `(.L_x_1826) ;  /* 0x000000000004a947 */ /* 0x000fea0003800000 */
[----:B---3--:R-:W-:Y:S01]  /*c0e0*/  BPT.TRAP 0x1 ;  /* 0x000000040000795c */ /* 0x008fe20000300000 */
.L_x_1826:
        /* <DEDUP_REMOVED lines=15> */
.L_x_1846:
[----:B------:R-:W2:Y:S02]  /*c1e0*/  SYNCS.PHASECHK.TRANS64.TRYWAIT P0, [R3+URZ], R2 ;  /* 0x00000002030075a7 */ /* 0x000ea4000800017f */
[----:B--2---:R-:W-:Y:S05]  /*c1f0*/  @!P0 BRA `(.L_x_1828) ;  /* 0x0000000400708947 */ /* 0x004fea0003800000 */
.L_x_1847:
[----:B------:R-:W-:Y:S05]  /*c200*/  @!P2 BRA `(.L_x_1829) ;  /* 0x000000000004a947 */ /* 0x000fea0003800000 */
[----:B---3--:R-:W-:Y:S01]  /*c210*/  BPT.TRAP 0x1 ;  /* 0x000000040000795c */ /* 0x008fe20000300000 */
.L_x_1829:
[----:B--2---:R-:W-:-:S04]  /*c220*/  VIADD R3, R8, 0x30840 ;  /* 0x0003084008037836 */ /* 0x004fc80000000000 */
[----:B------:R-:W-:-:S04]  /*c230*/  IMAD R5, R0, 0x8, R3 ;  /* 0x0000000800057824 */ /* 0x000fc800078e0203 */
[----:B------:R-:W2:Y:S02]  /*c240*/  SYNCS.PHASECHK.TRANS64.TRYWAIT P0, [R5+URZ], R4 ;  /* 0x00000004050075a7 */ /* 0x000ea4000800017f */
[----:B--2---:R-:W-:Y:S05]  /*c250*/  @!P0 BRA `(.L_x_1830) ;  /* 0x00000004006c8947 */ /* 0x004fea0003800000 */
.L_x_1848:
[----:B------:R-:W-:-:S07]  /*c260*/  IMAD R3, R6, 0x8, R3 ;  /* 0x0000000806037824 */ /* 0x000fce00078e0203 */
.L_x_1831:
[----:B----4-:R4:W1:Y:S02]  /*c270*/  SYNCS.PHASECHK.TRANS64.TRYWAIT P0, [R3+URZ], R2 ;  /* 0x00000002030075a7 */ /* 0x010864000800017f */
[----:B-1----:R-:W-:Y:S05]  /*c280*/  @!P0 NANOSLEEP.SYNCS 0x989680 ;  /* 0x009896800000895d */ /* 0x002fea0003900000 */
[----:B------:R-:W1:Y:S02]  /*c290*/  @!P0 SYNCS.PHASECHK.TRANS64 P0, [R3+URZ], R2 ;  /* 0x00000002030085a7 */ /* 0x000e64000800007f */
[----:B-1----:R-:W-:Y:S05]  /*c2a0*/  @!P0 BRA `(.L_x_1831) ;  /* 0xfffffffc00f08947 */ /* 0x002fea000383ffff */
.L_x_1680:
[----:B---3--:R-:W-:Y:S05]  /*c2b0*/  BSYNC B6 ;  /* 0x0000000000067941 */ /* 0x008fea0003800000 */
.L_x_1674:
[----:B------:R-:W-:Y:S05]  /*c2c0*/  EXIT ;  /* 0x000000000000794d */ /* 0x000fea0003800000 */
.L_x_1691:
[----:B------:R-:W-:Y:S02]  /*c2d0*/  IMAD.MOV.U32 R12, RZ, RZ, RZ ;  /* 0x000000ffff0c7224 */ /* 0x000fe400078e00ff */
[----:B------:R-:W-:Y:S02]  /*c2e0*/  IMAD.MOV.U32 R11, RZ, RZ, 0x1f ;  /* 0x0000001fff0b7424 */ /* 0x000fe400078e00ff */
[----:B------:R-:W-:-:S07]  /*c2f0*/  IMAD.MOV.U32 R15, RZ, RZ, -0x1 ;  /* 0xffffffffff0f7424 */ /* 0x000fce00078e00ff */
[----:B------:R-:W-:Y:S05]  /*c300*/  WARPSYNC.COLLECTIVE R15, `(.L_x_1832) ;  /* 0x000000000f087348 */ /* 0x000fea0003c00000 */
[----:B------:R1:W2:Y:S02]  /*c310*/  SHFL.IDX P6, R14, R13, R12, R11 ;  /* 0x0000000c0d0e7389 */ /* 0x0002a400000c000b */
[----:B-12---:R-:W-:Y:S01]  /*c320*/  ENDCOLLECTIVE ;  /* 0x000000000000791b */ /* 0x006fe20003800000 */
.L_x_1832:
[----:B------:R-:W-:Y:S05]  /*c330*/  BRA `(.L_x_1833) ;  /* 0xffffff5000c87947 */ /* 0x000fea000383ffff */
.L_x_1693:
        /* <DEDUP_REMOVED lines=8> */
.L_x_1697:
[----:B---3--:R3:W4:Y:S02]  /*c3c0*/  SYNCS.PHASECHK.TRANS64.TRYWAIT P0, [R0+URZ+0x30810], R191 ;  /* 0x030810bf000075a7 */ /* 0x008724000800017f */
[----:B----4-:R-:W-:Y:S05]  /*c3d0*/  @!P0 NANOSLEEP.SYNCS 0x989680 ;  /* 0x009896800000895d */ /* 0x010fea0003900000 */
[----:B------:R-:W4:Y:S02]  /*c3e0*/  @!P0 SYNCS.PHASECHK.TRANS64 P0, [R0+URZ+0x30810], R191 ;  /* 0x030810bf000085a7 */ /* 0x000f24000800007f */
[----:B----4-:R-:W-:Y:S05]  /*c3f0*/  @!P0 BRA `(.L_x_1697) ;  /* 0xfffffffc00f08947 */ /* 0x010fea000383ffff */
[----:B------:R-:W-:Y:S05]  /*c400*/  BRA `(.L_x_1696) ;  /* 0xffffff5800b07947 */ /* 0x000fea000383ffff */
.L_x_1701:
[----:B--2---:R2:W1:Y:S02]  /*c410*/  SYNCS.PHASECHK.TRANS64.TRYWAIT P0, [R0+URZ+0x30830], R191 ;  /* 0x030830bf000075a7 */ /* 0x004464000800017f */
[----:B-1----:R-:W-:Y:S05]  /*c420*/  @!P0 NANOSLEEP.SYNCS 0x989680 ;  /* 0x009896800000895d */ /* 0x002fea0003900000 */
[----:B------:R-:W1:Y:S02]  /*c430*/  @!P0 SYNCS.PHASECHK.TRANS64 P0, [R0+URZ+0x30830], R191 ;  /* 0x030830bf000085a7 */ /* 0x000e64000800007f */
[----:B-1----:R-:W-:Y:S05]  /*c440*/  @!P0 BRA `(.L_x_1701) ;  /* 0xfffffffc00f08947 */ /* 0x002fea000383ffff */
[----:B------:R-:W-:Y:S05]  /*c450*/  BRA `(.L_x_1700) ;  /* 0xffffff6000c87947 */ /* 0x000fea000383ffff */
.L_x_1806:
[----:B-1----:R1:W2:Y:S02]  /*c460*/  SYNCS.PHASECHK.TRANS64.TRYWAIT P0, [R15+URZ+0x30820], R0 ;  /* 0x030820000f0075a7 */ /* 0x0022a4000800017f */
[----:B--2---:R-:W-:Y:S05]  /*c470*/  @!P0 NANOSLEEP.SYNCS 0x989680 ;  /* 0x009896800000895d */ /* 0x004fea0003900000 */
[----:B------:R-:W2:Y:S02]  /*c480*/  @!P0 SYNCS.PHASECHK.TRANS64 P0, [R15+URZ+0x30820], R0 ;  /* 0x030820000f0085a7 */ /* 0x000ea4000800007f */
[----:B--2---:R-:W-:Y:S05]  /*c490*/  @!P0 BRA `(.L_x_1806) ;  /* 0xfffffffc00f08947 */ /* 0x004fea000383ffff */
[----:B------:R-:W-:Y:S05]  /*c4a0*/  BRA `(.L_x_1834) ;  /* 0xffffffe0001c7947 */ /* 0x000fea000383ffff */
.L_x_1810:
[----:B--2---:R2:W3:Y:S02]  /*c4b0*/  SYNCS.PHASECHK.TRANS64.TRYWAIT P1, [R15+URZ+0x30840], R18 ;  /* 0x030840120f0075a7 */ /* 0x0044e4000802017f */
[----:B---3--:R-:W-:Y:S05]  /*c4c0*/  @!P1 NANOSLEEP.SYNCS 0x989680 ;  /* 0x009896800000995d */ /* 0x008fea0003900000 */
[----:B------:R-:W3:Y:S02]  /*c4d0*/  @!P1 SYNCS.PHASECHK.TRANS64 P1, [R15+URZ+0x30840], R18 ;  /* 0x030840120f0095a7 */ /* 0x000ee4000802007f */
[----:B---3--:R-:W-:Y:S05]  /*c4e0*/  @!P1 BRA `(.L_x_1810) ;  /* 0xfffffffc00f09947 */ /* 0x008fea000383ffff */
[----:B------:R-:W-:Y:S05]  /*c4f0*/  BRA `(.L_x_1835) ;  /* 0xffffffe400d47947 */ /* 0x000fea000383ffff */
.L_x_1812:
[----:B-1----:R1:W3:Y:S02]  /*c500*/  SYNCS.PHASECHK.TRANS64.TRYWAIT P1, [R15+URZ+0x30828], R18 ;  /* 0x030828120f0075a7 */ /* 0x0022e4000802017f */
[----:B---3--:R-:W-:Y:S05]  /*c510*/  @!P1 NANOSLEEP.SYNCS 0x989680 ;  /* 0x009896800000995d */ /* 0x008fea0003900000 */
[----:B------:R-:W3:Y:S02]  /*c520*/  @!P1 SYNCS.PHASECHK.TRANS64 P1, [R15+URZ+0x30828], R18 ;  /* 0x030828120f0095a7 */ /* 0x000ee4000802007f */
[----:B---3--:R-:W-:Y:S05]  /*c530*/  @!P1 BRA `(.L_x_1812) ;  /* 0xfffffffc00f09947 */ /* 0x008fea000383ffff */
[----:B------:R-:W-:Y:S05]  /*c540*/  BRA `(.L_x_1836) ;  /* 0xffffffe800747947 */ /* 0x000fea000383ffff */
.L_x_1814:
[----:B---3--:R3:W4:Y:S02]  /*c550*/  SYNCS.PHASECHK.TRANS64.TRYWAIT P1, [R15+URZ+0x30848], R18 ;  /* 0x030848120f0075a7 */ /* 0x008724000802017f */
[----:B----4-:R-:W-:Y:S05]  /*c560*/  @!P1 NANOSLEEP.SYNCS 0x989680 ;  /* 0x009896800000995d */ /* 0x010fea0003900000 */
[----:B------:R-:W4:Y:S02]  /*c570*/  @!P1 SYNCS.PHASECHK.TRANS64 P1, [R15+URZ+0x30848], R18 ;  /* 0x030848120f0095a7 */ /* 0x000f24000802007f */
[----:B----4-:R-:W-:Y:S05]  /*c580*/  @!P1 BRA `(.L_x_1814) ;  /* 0xfffffffc00f09947 */ /* 0x010fea000383ffff */
[----:B------:R-:W-:Y:S05]  /*c590*/  BRA `(.L_x_1837) ;  /* 0xffffffec00147947 */ /* 0x000fea000383ffff */
.L_x_1816:
[----:B------:R-:W-:-:S07]  /*c5a0*/  SHF.L.U32 R4, R10, 0x1f, RZ ;  /* 0x0000001f0a047819 */ /* 0x000fce00000006ff */
.L_x_1838:
[----:B----4-:R4:W1:Y:S02]  /*c5b0*/  SYNCS.PHASECHK.TRANS64.TRYWAIT P1, [R15+URZ+0x30820], R4 ;  /* 0x030820040f0075a7 */ /* 0x010864000802017f */
[----:B-1----:R-:W-:Y:S05]  /*c5c0*/  @!P1 NANOSLEEP.SYNCS 0x989680 ;  /* 0x009896800000995d */ /* 0x002fea0003900000 */
[----:B------:R-:W1:Y:S02]  /*c5d0*/  @!P1 SYNCS.PHASECHK.TRANS64 P1, [R15+URZ+0x30820], R4 ;  /* 0x030820040f0095a7 */ /* 0x000e64000802007f */
[----:B-1----:R-:W-:Y:S05]  /*c5e0*/  @!P1 BRA `(.L_x_1838) ;  /* 0xfffffffc00f09947 */ /* 0x002fea000383ffff */
[----:B------:R-:W-:Y:S05]  /*c5f0*/  BRA `(.L_x_1839) ;  /* 0xffffffec00987947 */ /* 0x000fea000383ffff */
.L_x_1819:
[----:B----4-:R4:W1:Y:S02]  /*c600*/  SYNCS.PHASECHK.TRANS64.TRYWAIT P1, [R15+URZ+0x30840], R12 ;  /* 0x0308400c0f0075a7 */ /* 0x010864000802017f */
[----:B-1----:R-:W-:Y:S05]  /*c610*/  @!P1 NANOSLEEP.SYNCS 0x989680 ;  /* 0x009896800000995d */ /* 0x002fea0003900000 */
[----:B------:R-:W1:Y:S02]  /*c620*/  @!P1 SYNCS.PHASECHK.TRANS64 P1, [R15+URZ+0x30840], R12 ;  /* 0x0308400c0f0095a7 */ /* 0x000e64000802007f */
[----:B-1----:R-:W-:Y:S05]  /*c630*/  @!P1 BRA `(.L_x_1819) ;  /* 0xfffffffc00f09947 */ /* 0x002fea000383ffff */
[----:B------:R-:W-:Y:S05]  /*c640*/  BRA `(.L_x_1840) ;  /* 0xfffffff000547947 */ /* 0x000fea000383ffff */
.L_x_1821:
[----:B-1----:R1:W2:Y:S02]  /*c650*/  SYNCS.PHASECHK.TRANS64.TRYWAIT P1, [R15+URZ+0x30828], R12 ;  /* 0x0308280c0f0075a7 */ /* 0x0022a4000802017f */
[----:B--2---:R-:W-:Y:S05]  /*c660*/  @!P1 NANOSLEEP.SYNCS 0x989680 ;  /* 0x009896800000995d */ /* 0x004fea0003900000 */
[----:B------:R-:W2:Y:S02]  /*c670*/  @!P1 SYNCS.PHASECHK.TRANS64 P1, [R15+URZ+0x30828], R12 ;  /* 0x0308280c0f0095a7 */ /* 0x000ea4000802007f */
[----:B--2---:R-:W-:Y:S05]  /*c680*/  @!P1 BRA `(.L_x_1821) ;  /* 0xfffffffc00f09947 */ /* 0x004fea000383ffff */
[----:B------:R-:W-:Y:S05]  /*c690*/  BRA `(.L_x_1841) ;  /* 0xfffffff000e87947 */ /* 0x000fea000383ffff */
.L_x_1823:
[----:B------:R1:W1:Y:S02]  /*c6a0*/  SYNCS.PHASECHK.TRANS64.TRYWAIT P0, [R3+URZ+0x30840], R0 ;  /* 0x03084000030075a7 */ /* 0x000264000800017f */
[----:B-1----:R-:W-:Y:S05]  /*c6b0*/  @!P0 NANOSLEEP.SYNCS 0x989680 ;  /* 0x009896800000895d */ /* 0x002fea0003900000 */
[----:B------:R-:W1:Y:S02]  /*c6c0*/  @!P0 SYNCS.PHASECHK.TRANS64 P0, [R3+URZ+0x30840], R0 ;  /* 0x03084000030085a7 */ /* 0x000e64000800007f */
[----:B-1----:R-:W-:Y:S05]  /*c6d0*/  @!P0 BRA `(.L_x_1823) ;  /* 0xfffffffc00f08947 */ /* 0x002fea000383ffff */
[----:B------:R-:W-:Y:S05]  /*c6e0*/  BRA `(.L_x_1842) ;  /* 0xfffffff400987947 */ /* 0x000fea000383ffff */
.L_x_1825:
[----:B------:R-:W-:Y:S01]  /*c6f0*/  BSSY B0, `(.L_x_1843) ;  /* 0x0000006000007945 */ /* 0x000fe20003800000 */
[----:B------:R-:W-:-:S07]  /*c700*/  IMAD.MOV.U32 R15, RZ, RZ, -0x1 ;  /* 0xffffffffff0f7424 */ /* 0x000fce00078e00ff */
[----:B---3--:R-:W-:Y:S05]  /*c710*/  WARPSYNC.COLLECTIVE R15, `(.L_x_1844) ;  /* 0x000000000f0c7348 */ /* 0x008fea0003c00000 */
[----:B------:R-:W-:Y:S02]  /*c720*/  ELECT P6, UR62, PT ;  /* 0x00000000003e782f */ /* 0x000fe400038c0000 */
[----:B------:R-:W-:Y:S01]  /*c730*/  MOV R14, UR62 ;  /* 0x0000003e000e7c02 */ /* 0x000fe20008000f00 */
[----:B---3--:R-:W-:Y:S10]  /*c740*/  ENDCOLLECTIVE ;  /* 0x000000000000791b */ /* 0x008ff40003800000 */
.L_x_1844:
[----:B------:R-:W-:Y:S05]  /*c750*/  BSYNC B0 ;  /* 0x0000000000007941 */ /* 0x000fea0003800000 */
.L_x_1843:
[----:B------:R-:W-:Y:S05]  /*c760*/  BRA `(.L_x_1845) ;  /* 0xfffffff800487947 */ /* 0x000fea000383ffff */
.L_x_1827:
[----:B-1----:R1:W2:Y:S02]  /*c770*/  SYNCS.PHASECHK.TRANS64.TRYWAIT P0, [R7+URZ], R4 ;  /* 0x00000004070075a7 */ /* 0x0022a4000800017f */
[----:B--2---:R-:W-:Y:S05]  /*c780*/  @!P0 NANOSLEEP.SYNCS 0x989680 ;  /* 0x009896800000895d */ /* 0x004fea0003900000 */
[----:B------:R-:W2:Y:S02]  /*c790*/  @!P0 SYNCS.PHASECHK.TRANS64 P0, [R7+URZ], R4 ;  /* 0x00000004070085a7 */ /* 0x000ea4000800007f */
[----:B--2---:R-:W-:Y:S05]  /*c7a0*/  @!P0 BRA `(.L_x_1827) ;  /* 0xfffffffc00f08947 */ /* 0x004fea000383ffff */
[----:B------:R-:W-:Y:S05]  /*c7b0*/  BRA `(.L_x_1846) ;  /* 0xfffffff800887947 */ /* 0x000fea000383ffff */
.L_x_1828:
[----:B--2---:R2:W4:Y:S02]  /*c7c0*/  SYNCS.PHASECHK.TRANS64.TRYWAIT P0, [R3+URZ], R2 ;  /* 0x00000002030075a7 */ /* 0x004524000800017f */
[----:B----4-:R-:W-:Y:S05]  /*c7d0*/  @!P0 NANOSLEEP.SYNCS 0x989680 ;  /* 0x009896800000895d */ /* 0x010fea0003900000 */
[----:B------:R-:W4:Y:S02]  /*c7e0*/  @!P0 SYNCS.PHASECHK.TRANS64 P0, [R3+URZ], R2 ;  /* 0x00000002030085a7 */ /* 0x000f24000800007f */
[----:B----4-:R-:W-:Y:S05]  /*c7f0*/  @!P0 BRA `(.L_x_1828) ;  /* 0xfffffffc00f08947 */ /* 0x010fea000383ffff */
[----:B------:R-:W-:Y:S05]  /*c800*/  BRA `(.L_x_1847) ;  /* 0xfffffff8007c7947 */ /* 0x000fea000383ffff */
.L_x_1830:
[----:B--2---:R2:W4:Y:S02]  /*c810*/  SYNCS.PHASECHK.TRANS64.TRYWAIT P0, [R5+URZ], R4 ;  /* 0x00000004050075a7 */ /* 0x004524000800017f */
[----:B----4-:R-:W-:Y:S05]  /*c820*/  @!P0 NANOSLEEP.SYNCS 0x989680 ;  /* 0x009896800000895d */ /* 0x010fea0003900000 */
[----:B------:R-:W4:Y:S02]  /*c830*/  @!P0 SYNCS.PHASECHK.TRANS64 P0, [R5+URZ], R4 ;  /* 0x00000004050085a7 */ /* 0x000f24000800007f */
[----:B----4-:R-:W-:Y:S05]  /*c840*/  @!P0 BRA `(.L_x_1830) ;  /* 0xfffffffc00f08947 */ /* 0x010fea000383ffff */
[----:B------:R-:W-:Y:S05]  /*c850*/  BRA `(.L_x_1848) ;  /* 0xfffffff800807947 */ /* 0x000fea000383ffff */
.L_x_1849:
        /* <DEDUP_REMOVED lines=10> */
.L_x_7302:


//--------------------- .text._ZN7cutlass13device_kernelIN5flash11enable_sm90INS1_16FlashAttnBwdSm90INS1_25CollectiveMainloopBwdSm90ILi2ELi2ELi2EN4cute5tupleIJNS5_1CILi1EEES8_S8_EEENS6_IJNS7_ILi64EEENS7_ILi128EEESB_EEENS_6half_tEfNS_4arch4Sm90ELb0ELb1ELb1ELb1ELb1ELb1ELb0ELb0ELi2ELi1ELi2ELi1ELb0EEENS1_21CollectiveEpilogueBwdISC_SD_SF_Li256ELb1ELb0ELi1EEENS1_19SingleTileSchedulerILb1ELb0ELb0ELi128EEEEEEEEEvNT_6ParamsE --------------------------
	.section	.text._ZN7cutlass13device_kernelIN5flash11enable_sm90INS1_16FlashAttnBwdSm90INS1_25CollectiveMainloopBwdSm90ILi2ELi2ELi2EN4cute5tupleIJNS5_1CILi1EEES8_S8_EEENS6_IJNS7_ILi64EEENS7_ILi128EEESB_EEENS_6half_tEfNS_4arch4Sm90ELb0ELb1ELb1ELb1ELb1ELb1ELb0ELb0ELi2ELi1ELi2ELi1ELb0EEENS1_21CollectiveEpilogueBwdISC_SD_SF_Li256ELb1ELb0ELi1EEENS1_19SingleTileSchedulerILb1ELb0ELb0ELi128EEEEEEEEEvNT_6ParamsE,"ax",@progbits
	.align	128
.text._ZN7cutlass13device_kernelIN5flash11enable_sm90INS1_16FlashAttnBwdSm90INS1_25CollectiveMainloopBwdSm90ILi2ELi2ELi2EN4cute5tupleIJNS5_1CILi1EEES8_S8_EEENS6_IJNS7_ILi64EEENS7_ILi128EEESB_EEENS_6half_tEfNS_4arch4Sm90ELb0ELb1ELb1ELb1ELb1ELb1ELb0ELb0ELi2ELi1ELi2ELi1ELb0EEENS1_21CollectiveEpilogueBwdISC_SD_SF_Li256ELb1ELb0ELi1EEENS1_19SingleTileSchedulerILb1ELb0ELb0ELi128EEEEEEEEEvNT_6ParamsE:
        .type           _ZN7cutlass13device_kernelIN5flash11enable_sm90INS1_16FlashAttnBwdSm90INS1_25CollectiveMainloopBwdSm90ILi2ELi2ELi2EN4cute5tupleIJNS5_1CILi1EEES8_S8_EEENS6_IJNS7_ILi64EEENS7_ILi128EEESB_EEENS_6half_tEfNS_4arch4Sm90ELb0ELb1ELb1ELb1ELb1ELb1ELb0ELb0ELi2ELi1ELi2ELi1ELb0EEENS1_21CollectiveEpilogueBwdISC_SD_SF_Li256ELb1ELb0ELi1EEENS1_19SingleTileSchedulerILb1ELb0ELb0ELi128EEEEEEEEEvNT_6ParamsE,@function
        .size           _ZN7cutlass13device_kernelIN5flash11enable_sm90INS1_16FlashAttnBwdSm90INS1_25CollectiveMainloopBwdSm90ILi2ELi2ELi2EN4cute5tupleIJNS5_1CILi1EEES8_S8_EEENS6_IJNS7_ILi64EEENS7_ILi128EEESB_EEENS_6half_tEfNS_4arch4Sm90ELb0ELb1ELb1ELb1ELb1ELb1ELb0ELb0ELi2ELi1ELi2ELi1ELb0EEENS1_21CollectiveEpilogueBwdISC_SD_SF_Li256ELb1ELb0ELi1EEENS1_19SingleTileSchedulerILb1ELb0ELb0ELi128EEEEEEEEEvNT_6ParamsE,(.L_x_7303 - _ZN7cutlass13device_kernelIN5flash11enable_sm90INS1_16FlashAttnBwdSm90INS1_25CollectiveMainloopBwdSm90ILi2ELi2ELi2EN4cute5tupleIJNS5_1CILi1EEES8_S8_EEENS6_IJNS7_ILi64EEENS7_ILi128EEESB_EEENS_6half_tEfNS_4arch4Sm90ELb0ELb1ELb1ELb1ELb1ELb1ELb0ELb0ELi2ELi1ELi2ELi1ELb0EEENS1_21CollectiveEpilogueBwdISC_SD_SF_Li256ELb1ELb0ELi1EEENS1_19SingleTileSchedulerILb1ELb0ELb0ELi128EEEEEEEEEvNT_6ParamsE)
        .other          _ZN7cutlass13device_kernelIN5flash11enable_sm90INS1_16FlashAttnBwdSm90INS1_25CollectiveMainloopBwdSm90ILi2ELi2ELi2EN4cute5tupleIJNS5_1CILi1EEES8_S8_EEENS6_IJNS7_ILi64EEENS7_ILi128EEESB_EEENS_6half_tEfNS_4arch4Sm90ELb0ELb1ELb1ELb1ELb1ELb1ELb0ELb0ELi2ELi1ELi2ELi1ELb0EEENS1_21CollectiveEpilogueBwdISC_SD_SF_Li256ELb1ELb0ELi1EEENS1_19SingleTileSchedulerILb1ELb0ELb0ELi128EEEEEEEEEvNT_6ParamsE,@"STO_CUDA_ENTRY STV_DEFAULT"
_ZN7cutlass13device_kernelIN5flash11enable_sm90INS1_16FlashAttnBwdSm90INS1_25CollectiveMainloopBwdSm90ILi2ELi2ELi2EN4cute5tupleIJNS5_1CILi1EEES8_S8_EEENS6_IJNS7_ILi64EEENS7_ILi128EEESB_EEENS_6half_tEfNS_4arch4Sm90ELb0ELb1ELb1ELb1ELb1ELb1ELb0ELb0ELi2ELi1ELi2ELi1ELb0EEENS1_21CollectiveEpilogueBwdISC_SD_SF_Li256ELb1ELb0ELi1EEENS1_19SingleTileSchedulerILb1ELb0ELb0ELi128EEEEEEEEEvNT_6ParamsE:
        /* <DEDUP_REMOVED lines=24> */
.L_x_1851:
[----:B------:R-:W-:Y:S05]  /*0180*/  BSYNC B0 ;  /* 0x0000000000007941 */ /* 0x000fea0003800000 */
.L_x_1850:
        /* <DEDUP_REMOVED lines=37> */
.L_x_1852:
        /* <DEDUP_REMOVED lines=22> */
.L_x_1853:
[----:B------:R-:W-:Y:S01]  /*0540*/  PLOP3.LUT P0, PT, PT, PT, UP0, 0x80, 0x0 ;  /* 0x000000000000781c */ /* 0x000fe20003f0f008 */
[----:B------:R-:W-:Y:S01]  /*0550*/  NOP ;  /* 0x0000000000007918 */ /* 0x000fe20000000000 */
[----:B------:R-:W-:Y:S01]  /*0560*/  ULDC.64 UR46, c[0x0][0x208] ;  /* 0x00008200002e7ab9 */ /* 0x000fe20000000a00 */
[----:B------:R-:W-:Y:S01]  /*0570*/  BSSY B6, `(.L_x_1854) ;  /* 0x0000cc5000067945 */ /* 0x000fe20003800000 */
[----:B-12-4-:R-:W-:Y:S09]  /*0580*/  BAR.SYNC.DEFER_BLOCKING 0x0 ;  /* 0x0000000000007b1d */ /* 0x016ff20000010000 */
[----:B------:R-:W-:Y:S05]  /*0590*/  @!P0 BRA `(.L_x_1855) ;  /* 0x00000080006c8947 */ /* 0x000fea0003800000 */
.L_x_1856:
        /* <DEDUP_REMOVED lines=24> */
.L_x_1857:
        /* <DEDUP_REMOVED lines=14> */
.L_x_1859:
[----:B------:R-:W-:-:S05]  /*0800*/  ULDC UR4, c[0x0][0x8bc] ;  /* 0x00022f0000047ab9 */ /* 0x000fca0000000800 */
.L_x_1858:
        /* <DEDUP_REMOVED lines=17> */
.L_x_1861:
        /* <DEDUP_REMOVED lines=14> */
.L_x_1862:
        /* <DEDUP_REMOVED lines=11> */
.L_x_1863:
        /* <DEDUP_REMOVED lines=13> */
.L_x_1864:
        /* <DEDUP_REMOVED lines=84> */
.L_x_1865:
        /* <DEDUP_REMOVED lines=30> */
.L_x_1868:
        /* <DEDUP_REMOVED lines=15> */
.L_x_1867:
        /* <DEDUP_REMOVED lines=22> */
.L_x_1870:
        /* <DEDUP_REMOVED lines=15> */
.L_x_1869:
        /* <DEDUP_REMOVED lines=8> */
.L_x_2041:
        /* <DEDUP_REMOVED lines=23> */
.L_x_1872:
        /* <DEDUP_REMOVED lines=96> */
.L_x_1884:
[----:B------:R-:W-:-:S05]  /*1dd0*/  IMAD.U32 R0, RZ, RZ, UR38 ;  /* 0x00000026ff007e24 */ /* 0x000fca000f8e00ff */
[----:B------:R-:W-:-:S04]  /*1de0*/  LOP3.LUT R0, R0, 0x1, RZ, 0xfc, !PT ;  /* 0x0000000100007812 */ /* 0x000fc800078efcff */
[----:B------:R-:W-:-:S13]  /*1df0*/  ISETP.NE.AND P6, PT, R0, 0x3, PT ;  /* 0x000000030000780c */ /* 0x000fda0003fc5270 */
[----:B-1----:R-:W-:Y:S05]  /*1e00*/  @!P6 BRA `(.L_x_1874) ;  /* 0x000000000004e947 */ /* 0x002fea0003800000 */
[----:B------:R-:W-:Y:S01]  /*1e10*/  BPT.TRAP 0x1 ;  /* 0x000000040000795c */ /* 0x000fe20000300000 */
.L_x_1874:
        /* <DEDUP_REMOVED lines=8> */
.L_x_1875:
[----:B---3--:R-:W-:Y:S05]  /*1ea0*/  @P0 BRA `(.L_x_1876) ;  /* 0x0000000000080947 */ /* 0x008fea0003800000 */
[----:B------:R-:W3:Y:S02]  /*1eb0*/  SYNCS.PHASECHK.TRANS64.TRYWAIT P0, [R0+URZ+0x30810], R191 ;  /* 0x030810bf000075a7 */ /* 0x000ee4000800017f */
[----:B---3--:R-:W-:Y:S05]  /*1ec0*/  @!P0 BRA `(.L_x_1877) ;  /* 0x000000b400008947 */ /* 0x008fea0003800000 */
.L_x_1876:
        /* <DEDUP_REMOVED lines=84> */
.L_x_1878:
[----:B------:R1:W1:Y:S01]  /*2410*/  SYNCS.PHASECHK.TRANS64.TRYWAIT P0, [R0+URZ+0x30830], R191 ;  /* 0x030830bf000075a7 */ /* 0x000262000800017f */
[----:B------:R-:W-:Y:S05]  /*2420*/  @!P6 BRA `(.L_x_1879) ;  /* 0x000000000004e947 */ /* 0x000fea0003800000 */
[----:B------:R-:W-:Y:S01]  /*2430*/  BPT.TRAP 0x1 ;  /* 0x000000040000795c */ /* 0x000fe20000300000 */
.L_x_1879:
        /* <DEDUP_REMOVED lines=52> */
.L_x_1880:
        /* <DEDUP_REMOVED lines=539> */
.L_x_1882:
        /* <DEDUP_REMOVED lines=49> */
.L_x_1883:
        /* <DEDUP_REMOVED lines=78> */
.L_x_1866:
        /* <DEDUP_REMOVED lines=164> */
.L_x_1886:
        /* <DEDUP_REMOVED lines=57> */
.L_x_1888:
[----:B------:R-:W-:Y:S05]  /*5ef0*/  BSYNC B0 ;  /* 0x0000000000007941 */ /* 0x000fea0003800000 */
.L_x_1887:
        /* <DEDUP_REMOVED lines=15> */
.L_x_1890:
[----:B------:R-:W-:Y:S05]  /*5ff0*/  BSYNC B0 ;  /* 0x0000000000007941 */ /* 0x000fea0003800000 */
.L_x_1889:
        /* <DEDUP_REMOVED lines=18> */
.L_x_1892:
[----:B------:R-:W-:Y:S05]  /*6120*/  BSYNC B0 ;  /* 0x0000000000007941 */ /* 0x000fea0003800000 */
.L_x_1891:
        /* <DEDUP_REMOVED lines=17> */
.L_x_1894:
[----:B------:R-:W-:Y:S05]  /*6240*/  BSYNC B0 ;  /* 0x0000000000007941 */ /* 0x000fea0003800000 */
.L_x_1893:
        /* <DEDUP_REMOVED lines=18> */
.L_x_1896:
[----:B------:R-:W-:Y:S05]  /*6370*/  BSYNC B0 ;  /* 0x0000000000007941 */ /* 0x000fea0003800000 */
.L_x_1895:
        /* <DEDUP_REMOVED lines=18> */
.L_x_1898:
[----:B------:R-:W-:Y:S05]  /*64a0*/  BSYNC B0 ;  /* 0x0000000000007941 */ /* 0x000fea0003800000 */
.L_x_1897:
        /* <DEDUP_REMOVED lines=19> */
.L_x_1900:
[----:B------:R-:W-:Y:S05]  /*65e0*/  BSYNC B0 ;  /* 0x0000000000007941 */ /* 0x000fea0003800000 */
.L_x_1899:
        /* <DEDUP_REMOVED lines=21> */
.L_x_1902:
[----:B------:R-:W-:Y:S05]  /*6740*/  BSYNC B0 ;  /* 0x0000000000007941 */ /* 0x000fea0003800000 */
.L_x_1901:
        /* <DEDUP_REMOVED lines=34> */
.L_x_1904:
[----:B------:R-:W-:Y:S05]  /*6970*/  BSYNC B0 ;  /* 0x0000000000007941 */ /* 0x000fea0003800000 */
.L_x_1903:
        /* <DEDUP_REMOVED lines=17> */
.L_x_1906:
[----:B------:R-:W-:Y:S05]  /*6a90*/  BSYNC B0 ;  /* 0x0000000000007941 */ /* 0x000fea0003800000 */
.L_x_1905:
        /* <DEDUP_REMOVED lines=15> */
.L_x_1908:
[----:B------:R-:W-:Y:S05]  /*6b90*/  BSYNC B0 ;  /* 0x0000000000007941 */ /* 0x000fea0003800000 */
.L_x_1907:
        /* <DEDUP_REMOVED lines=15> */
.L_x_1910:
[----:B------:R-:W-:Y:S05]  /*6c90*/  BSYNC B0 ;  /* 0x0000000000007941 */ /* 0x000fea0003800000 */
.L_x_1909:
        /* <DEDUP_REMOVED lines=15> */
.L_x_1912:
[----:B------:R-:W-:Y:S05]  /*6d90*/  BSYNC B0 ;  /* 0x0000000000007941 */ /* 0x000fea0003800000 */
.L_x_1911:
        /* <DEDUP_REMOVED lines=15> */
.L_x_1914:
[----:B------:R-:W-:Y:S05]  /*6e90*/  BSYNC B0 ;  /* 0x0000000000007941 */ /* 0x000fea0003800000 */
.L_x_1913:
        /* <DEDUP_REMOVED lines=15> */
.L_x_1916:
[----:B------:R-:W-:Y:S05]  /*6f90*/  BSYNC B0 ;  /* 0x0000000000007941 */ /* 0x000fea0003800000 */
.L_x_1915:
        /* <DEDUP_REMOVED lines=15> */
.L_x_1885:
        /* <DEDUP_REMOVED lines=45> */
.L_x_1917:
        /* <DEDUP_REMOVED lines=43> */
.L_x_1919:
[----:B------:R-:W-:Y:S05]  /*7610*/  BSYNC B0 ;  /* 0x0000000000007941 */ /* 0x000fea0003800000 */
.L_x_1918:
        /* <DEDUP_REMOVED lines=16> */
.L_x_1921:
[----:B------:R-:W-:Y:S05]  /*7720*/  BSYNC B0 ;  /* 0x0000000000007941 */ /* 0x000fea0003800000 */
.L_x_1920:
        /* <DEDUP_REMOVED lines=16> */
.L_x_1923:
[----:B------:R-:W-:Y:S05]  /*7830*/  BSYNC B0 ;  /* 0x0000000000007941 */ /* 0x000fea0003800000 */
.L_x_1922:
        /* <DEDUP_REMOVED lines=17> */
.L_x_1925:
[----:B------:R-:W-:Y:S05]  /*7950*/  BSYNC B0 ;  /* 0x0000000000007941 */ /* 0x000fea0003800000 */
.L_x_1924:
        /* <DEDUP_REMOVED lines=16> */
.L_x_1927:
[----:B------:R-:W-:Y:S05]  /*7a60*/  BSYNC B0 ;  /* 0x0000000000007941 */ /* 0x000fea0003800000 */
.L_x_1926:
        /* <DEDUP_REMOVED lines=20> */
.L_x_1929:
[----:B------:R-:W-:Y:S05]  /*7bb0*/  BSYNC B0 ;  /* 0x0000000000007941 */ /* 0x000fea0003800000 */
.L_x_1928:
        /* <DEDUP_REMOVED lines=22> */
.L_x_1931:
[----:B------:R-:W-:Y:S05]  /*7d20*/  BSYNC B0 ;  /* 0x0000000000007941 */ /* 0x000fea0003800000 */
.L_x_1930:
        /* <DEDUP_REMOVED lines=17> */
.L_x_1933:
[----:B------:R-:W-:Y:S05]  /*7e40*/  BSYNC B0 ;  /* 0x0000000000007941 */ /* 0x000fea0003800000 */
.L_x_1932:
        /* <DEDUP_REMOVED lines=31> */
.L_x_1935:
[----:B------:R-:W-:Y:S05]  /*8040*/  BSYNC B0 ;  /* 0x0000000000007941 */ /* 0x000fea0003800000 */
.L_x_1934:
        /* <DEDUP_REMOVED lines=16> */
.L_x_1937:
[----:B------:R-:W-:Y:S05]  /*8150*/  BSYNC B0 ;  /* 0x0000000000007941 */ /* 0x000fea0003800000 */
.L_x_1936:
        /* <DEDUP_REMOVED lines=15> */
.L_x_1939:
[----:B------:R-:W-:Y:S05]  /*8250*/  BSYNC B0 ;  /* 0x0000000000007941 */ /* 0x000fea0003800000 */
.L_x_1938:
        /* <DEDUP_REMOVED lines=15> */
.L_x_1941:
[----:B------:R-:W-:Y:S05]  /*8350*/  BSYNC B0 ;  /* 0x0000000000007941 */ /* 0x000fea0003800000 */
.L_x_1940:
        /* <DEDUP_REMOVED lines=15> */
.L_x_1943:
[----:B------:R-:W-:Y:S05]  /*8450*/  BSYNC B0 ;  /* 0x0000000000007941 */ /* 0x000fea0003800000 */
.L_x_1942:
        /* <DEDUP_REMOVED lines=15> */
.L_x_1945:
[----:B------:R-:W-:Y:S05]  /*8550*/  BSYNC B0 ;  /* 0x0000000000007941 */ /* 0x000fea0003800000 */
.L_x_1944:
        /* <DEDUP_REMOVED lines=15> */
.L_x_1947:
[----:B------:R-:W-:Y:S05]  /*8650*/  BSYNC B0 ;  /* 0x0000000000007941 */ /* 0x000fea0003800000 */
.L_x_1946:
        /* <DEDUP_REMOVED lines=15> */
.L_x_1855:
        /* <DEDUP_REMOVED lines=21> */
.L_x_1949:
        /* <DEDUP_REMOVED lines=13> */
.L_x_1951:
[----:B------:R-:W-:-:S05]  /*8970*/  ULDC UR4, c[0x0][0x8bc] ;  /* 0x00022f0000047ab9 */ /* 0x000fca0000000800 */
.L_x_1950:
        /* <DEDUP_REMOVED lines=26> */
[----:B------:R-:W-:Y:S01]  /*8b20*/  ULDC UR10, c[0x0][0x280] ;  /* 0x0000a000000a7ab9 */ /* 0x000fe20000000800 */
[----:B-1----:R-:W-:-:S11]  /*8b30*/  USHF.R.S32.HI UR17, URZ, 0x1f, UR7 ;  /* 0x0000001f3f117899 */ /* 0x002fd60008011407 */
[----:B--2---:R-:W-:Y:S02]  /*8b40*/  @P0 R2UR UR4, R0 ;  /* 0x00000000000402ca */ /* 0x004fe400000e0000 */
[----:B------:R-:W-:-:S04]  /*8b50*/  ISETP.NE.U32.AND P0, PT, RZ, UR8, PT ;  /* 0x00000008ff007c0c */ /* 0x000fc8000bf05070 */
        /* <DEDUP_REMOVED lines=14> */
.L_x_1952:
        /* <DEDUP_REMOVED lines=13> */
.L_x_1953:
        /* <DEDUP_REMOVED lines=12> */
.L_x_1954:
[----:B------:R-:W-:Y:S01]  /*8dd0*/  UIADD3 UR8, -UR11, UR10, UR6 ;  /* 0x0000000a0b087290 */ /* 0x000fe2000fffe106 */
[----:B------:R-:W-:Y:S01]  /*8de0*/  ISETP.LE.AND P0, PT, RZ, UR22, PT ;  /* 0x00000016ff007c0c */ /* 0x000fe2000bf03270 */
[----:B------:R-:W-:Y:S01]  /*8df0*/  ULDC UR9, c[0x0][0x74c] ;  /* 0x0001d30000097ab9 */ /* 0x000fe20000000800 */
[----:B------:R-:W-:Y:S02]  /*8e00*/  USHF.R.S32.HI UR13, URZ, 0x1f, UR16 ;  /* 0x0000001f3f0d7899 */ /* 0x000fe40008011410 */
[----:B------:R-:W-:Y:S02]  /*8e10*/  UIADD3 UR9, UR8, -UR9, URZ ;  /* 0x8000000908097290 */ /* 0x000fe4000fffe03f */
[----:B------:R-:W-:Y:S02]  /*8e20*/  UIADD3 UR8, UR10, 0x3f, URZ ;  /* 0x0000003f0a087890 */ /* 0x000fe4000fffe03f */
[----:B------:R-:W-:Y:S01]  /*8e30*/  USHF.R.S32.HI UR12, URZ, 0x1f, UR9 ;  /* 0x0000001f3f0c7899 */ /* 0x000fe20008011409 */
[----:B------:R-:W-:Y:S01]  /*8e40*/  ULDC UR15, c[0x0][0x288] ;  /* 0x0000a200000f7ab9 */ /* 0x000fe20000000800 */
[----:B------:R-:W-:-:S02]  /*8e50*/  USEL UR20, UR13, URZ, !UP0 ;  /* 0x0000003f0d147287 */ /* 0x000fc4000c000000 */
[----:B------:R-:W-:Y:S02]  /*8e60*/  ULEA.HI UR12, UR12, UR9, URZ, 0x6 ;  /* 0x000000090c0c7291 */ /* 0x000fe4000f8f303f */
[----:B------:R-:W-:Y:S02]  /*8e70*/  USHF.R.S32.HI UR9, URZ, 0x1f, UR8 ;  /* 0x0000001f3f097899 */ /* 0x000fe40008011408 */
[----:B------:R-:W-:Y:S02]  /*8e80*/  USHF.R.S32.HI UR12, URZ, 0x6, UR12 ;  /* 0x000000063f0c7899 */ /* 0x000fe4000801140c */
[----:B------:R-:W-:Y:S02]  /*8e90*/  ULEA.HI UR8, UR9, UR8, URZ, 0x6 ;  /* 0x0000000809087291 */ /* 0x000fe4000f8f303f */
[----:B------:R-:W-:Y:S02]  /*8ea0*/  UIMAD UR13, UR16, UR15, URZ ;  /* 0x0000000f100d72a4 */ /* 0x000fe4000f8e023f */
[----:B------:R-:W-:-:S02]  /*8eb0*/  UISETP.LT.AND UP1, UPT, URZ, UR12, UPT ;  /* 0x0000000c3f00728c */ /* 0x000fc4000bf21270 */
[----:B------:R-:W-:Y:S02]  /*8ec0*/  USHF.R.S32.HI UR8, URZ, 0x6, UR8 ;  /* 0x000000063f087899 */ /* 0x000fe40008011408 */
[----:B------:R-:W-:Y:S02]  /*8ed0*/  USEL UR14, UR16, URZ, !UP0 ;  /* 0x0000003f100e7287 */ /* 0x000fe4000c000000 */
[----:B------:R-:W-:Y:S02]  /*8ee0*/  UIADD3 UR23, UP0, UR13, UR7, URZ ;  /* 0x000000070d177290 */ /* 0x000fe4000ff1e03f */
[----:B------:R-:W-:Y:S01]  /*8ef0*/  USEL UR9, URZ, UR12, !UP1 ;  /* 0x0000000c3f097287 */ /* 0x000fe2000c800000 */
[----:B------:R-:W-:Y:S01]  /*8f00*/  IMAD.U32 R9, RZ, RZ, UR8 ;  /* 0x00000008ff097e24 */ /* 0x000fe2000f8e00ff */
[----:B------:R-:W-:Y:S10]  /*8f10*/  @!P0 BRA `(.L_x_1955) ;  /* 0x0000000000248947 */ /* 0x000ff40003800000 */
[----:B------:R-:W-:-:S03]  /*8f20*/  UIADD3 UR6, UR6, 0xbf, UR10 ;  /* 0x000000bf06067890 */ /* 0x000fc6000fffe00a */
[----:B------:R-:W-:Y:S02]  /*8f30*/  ULDC UR10, c[0x0][0x748] ;  /* 0x0001d200000a7ab9 */ /* 0x000fe40000000800 */
[----:B------:R-:W-:-:S04]  /*8f40*/  UIADD3 UR6, UR6, UR10, -UR11 ;  /* 0x0000000a06067290 */ /* 0x000fc8000fffe80b */
[----:B------:R-:W-:-:S04]  /*8f50*/  USHF.R.S32.HI UR10, URZ, 0x1f, UR6 ;  /* 0x0000001f3f0a7899 */ /* 0x000fc80008011406 */
[----:B------:R-:W-:-:S04]  /*8f60*/  ULEA.HI UR10, UR10, UR6, URZ, 0x6 ;  /* 0x000000060a0a7291 */ /* 0x000fc8000f8f303f */
[----:B------:R-:W-:-:S04]  /*8f70*/  USHF.R.S32.HI UR10, URZ, 0x6, UR10 ;  /* 0x000000063f0a7899 */ /* 0x000fc8000801140a */
[----:B------:R-:W-:-:S04]  /*8f80*/  UISETP.LT.AND UP1, UPT, UR8, UR10, UPT ;  /* 0x0000000a0800728c */ /* 0x000fc8000bf21270 */
[----:B------:R-:W-:-:S06]  /*8f90*/  USEL UR10, UR8, UR10, UP1 ;  /* 0x0000000a080a7287 */ /* 0x000fcc0008800000 */
[----:B------:R-:W-:-:S07]  /*8fa0*/  IMAD.U32 R9, RZ, RZ, UR10 ;  /* 0x0000000aff097e24 */ /* 0x000fce000f8e00ff */
.L_x_1955:
[----:B------:R-:W-:Y:S02]  /*8fb0*/  ISETP.GT.AND P1, PT, R9, UR9, PT ;  /* 0x0000000909007c0c */ /* 0x000fe4000bf24270 */
[----:B------:R-:W-:Y:S01]  /*8fc0*/  ELECT P0, URZ, PT ;  /* 0x00000000003f782f */ /* 0x000fe20003800000 */
[----:B------:R-:W-:-:S10]  /*8fd0*/  ULEA.HI.X.SX32 UR10, UR13, UR17, 0x1, UP0 ;  /* 0x000000110d0a7291 */ /* 0x000fd400080f0e3f */
[----:B------:R-:W-:Y:S05]  /*8fe0*/  @!P1 BRA `(.L_x_1956) ;  /* 0x0000001000849947 */ /* 0x000fea0003800000 */
[----:B------:R-:W1:Y:S01]  /*8ff0*/  S2R R2, SR_TID.X ;  /* 0x0000000000027919 */ /* 0x000e620000002100 */
[----:B------:R-:W-:Y:S01]  /*9000*/  ULDC.64 UR18, c[0x0][0x2d8] ;  /* 0x0000b60000127ab9 */ /* 0x000fe20000000a00 */
[----:B------:R-:W-:Y:S01]  /*9010*/  VIADD R0, R9, -UR9 ;  /* 0x8000000909007c36 */ /* 0x000fe20008000000 */
[----:B------:R-:W-:Y:S02]  /*9020*/  UIMAD UR6, UR17, UR18, URZ ;  /* 0x00000012110672a4 */ /* 0x000fe4000f8e023f */
[----:B------:R-:W-:Y:S02]  /*9030*/  UIMAD.WIDE.U32 UR12, UR7, UR18, URZ ;  /* 0x00000012070c72a5 */ /* 0x000fe4000f8e003f */
[----:B------:R-:W-:Y:S01]  /*9040*/  UIMAD UR19, UR7, UR19, UR6 ;  /* 0x00000013071372a4 */ /* 0x000fe2000f8e0206 */
[----:B------:R-:W-:Y:S01]  /*9050*/  LOP3.LUT R0, R0, 0x1, RZ, 0xc0, !PT ;  /* 0x0000000100007812 */ /* 0x000fe200078ec0ff */
[----:B------:R-:W-:Y:S02]  /*9060*/  UIADD3 UR6, UP0, UR4, UR12, URZ ;  /* 0x0000000c04067290 */ /* 0x000fe4000ff1e03f */
[----:B------:R-:W-:Y:S01]  /*9070*/  UIADD3 UR19, UR13, UR19, URZ ;  /* 0x000000130d137290 */ /* 0x000fe2000fffe03f */
[----:B------:R-:W-:Y:S01]  /*9080*/  ISETP.NE.U32.AND P1, PT, R0, 0x1, PT ;  /* 0x000000010000780c */ /* 0x000fe20003f25070 */
[----:B------:R-:W-:Y:S01]  /*9090*/  ULDC.64 UR16, c[0x0][0x2e0] ;  /* 0x0000b80000107ab9 */ /* 0x000fe20000000a00 */
[----:B------:R-:W-:Y:S01]  /*90a0*/  ULDC UR18, c[0x0][0x760] ;  /* 0x0001d80000127ab9 */ /* 0x000fe20000000800 */
[----:B------:R-:W-:-:S02]  /*90b0*/  UIADD3.X UR7, UR5, UR19, URZ, UP0, !UPT ;  /* 0x0000001305077290 */ /* 0x000fc400087fe43f */
[----:B------:R-:W-:Y:S02]  /*90c0*/  UIMAD UR11, UR20, UR16, URZ ;  /* 0x00000010140b72a4 */ /* 0x000fe4000f8e023f */
[----:B------:R-:W-:Y:S02]  /*90d0*/  UIMAD.WIDE.U32 UR6, UR14, UR16, UR6 ;  /* 0x000000100e0672a5 */ /* 0x000fe4000f8e0006 */
[----:B------:R-:W-:Y:S02]  /*90e0*/  UIMAD UR17, UR14, UR17, UR11 ;  /* 0x000000110e1172a4 */ /* 0x000fe4000f8e020b */
[----:B------:R-:W-:Y:S02]  /*90f0*/  UIMAD UR11, UR15, UR18, URZ ;  /* 0x000000120f0b72a4 */ /* 0x000fe4000f8e023f */
[----:B------:R-:W-:Y:S01]  /*9100*/  UIADD3 UR24, UR7, UR17, URZ ;  /* 0x0000001107187290 */ /* 0x000fe2000fffe03f */
[----:B-1----:R-:W-:Y:S01]  /*9110*/  LOP3.LUT R10, R2, 0x1f, RZ, 0xc0, !PT ;  /* 0x0000001f020a7812 */ /* 0x002fe200078ec0ff */
[----:B------:R-:W-:Y:S10]  /*9120*/  @P1 BRA `(.L_x_1957) ;  /* 0x00000004006c1947 */ /* 0x000ff40003800000 */
        /* <DEDUP_REMOVED lines=11> */
.L_x_1960:
[----:B------:R-:W2:Y:S04]  /*91e0*/  LDG.E.STRONG.GPU R0, desc[UR46][R2.64] ;  /* 0x0000002e02007981 */ /* 0x000ea8000c1ef900 */
[----:B--2---:R-:W-:Y:S01]  /*91f0*/  CCTL.IVALL ;  /* 0x00000000ff00798f */ /* 0x004fe20002000000 */
[----:B------:R-:W-:Y:S05]  /*9200*/  YIELD ;  /* 0x0000000000007946 */ /* 0x000fea0003800000 */
[----:B------:R-:W-:-:S13]  /*9210*/  ISETP.NE.AND P1, PT, R0, UR22, PT ;  /* 0x0000001600007c0c */ /* 0x000fda000bf25270 */
[----:B------:R-:W-:Y:S05]  /*9220*/  @P1 BRA `(.L_x_1960) ;  /* 0xfffffffc00ec1947 */ /* 0x000fea000383ffff */
.L_x_1959:
[----:B------:R-:W-:Y:S05]  /*9230*/  BSYNC B0 ;  /* 0x0000000000007941 */ /* 0x000fea0003800000 */
.L_x_1958:
[----:B------:R-:W-:-:S03]  /*9240*/  UMOV UR15, 0xffffffff ;  /* 0xffffffff000f7882 */ /* 0x000fc60000000000 */
[----:B------:R-:W-:Y:S05]  /*9250*/  BRA.DIV UR15, `(.L_x_1961) ;  /* 0x000000420f447947 */ /* 0x000fea000b800000 */
[----:B------:R-:W-:Y:S01]  /*9260*/  NOP ;  /* 0x0000000000007918 */ /* 0x000fe20000000000 */
.L_x_2044:
        /* <DEDUP_REMOVED lines=22> */
.L_x_1963:
[----:B------:R-:W-:Y:S05]  /*93d0*/  BSYNC B0 ;  /* 0x0000000000007941 */ /* 0x000fea0003800000 */
.L_x_1962:
        /* <DEDUP_REMOVED lines=20> */
.L_x_1965:
[----:B------:R-:W-:Y:S05]  /*9520*/  BSYNC B0 ;  /* 0x0000000000007941 */ /* 0x000fea0003800000 */
.L_x_1964:
[----:B------:R-:W-:Y:S06]  /*9530*/  BAR.ARV 0xa, 0xa0 ;  /* 0x0282800000007b1d */ /* 0x000fec0000002000 */
[----:B------:R-:W-:Y:S04]  /*9540*/  BSSY B0, `(.L_x_1966) ;  /* 0x0000003000007945 */ /* 0x000fe80003800000 */
[----:B------:R-:W-:Y:S05]  /*9550*/  @!P0 BRA `(.L_x_1967) ;  /* 0x0000000000048947 */ /* 0x000fea0003800000 */
[----:B------:R-:W-:-:S04]  /*9560*/  DEPBAR.LE SB0, 0x0 ;  /* 0x000080000000791a */ /* 0x000fc80000000000 */
.L_x_1967:
[----:B------:R-:W-:Y:S05]  /*9570*/  BSYNC B0 ;  /* 0x0000000000007941 */ /* 0x000fea0003800000 */
.L_x_1966:
        /* <DEDUP_REMOVED lines=19> */
.L_x_1969:
[----:B------:R-:W-:Y:S05]  /*96b0*/  BSYNC B0 ;  /* 0x0000000000007941 */ /* 0x000fea0003800000 */
.L_x_1968:
[----:B------:R-:W-:Y:S01]  /*96c0*/  UIADD3 UR15, UR9, 0x1, URZ ;  /* 0x00000001090f7890 */ /* 0x000fe2000fffe03f */
[----:B------:R-:W-:Y:S11]  /*96d0*/  BRA `(.L_x_1970) ;  /* 0x0000000000047947 */ /* 0x000ff60003800000 */
.L_x_1957:
[----:B------:R-:W-:-:S05]  /*96e0*/  UMOV UR15, UR9 ;  /* 0x00000009000f7c82 */ /* 0x000fca0008000000 */
.L_x_1970:
[----:B------:R-:W-:-:S06]  /*96f0*/  UIADD3 UR9, UR9, 0x1, URZ ;  /* 0x0000000109097890 */ /* 0x000fcc000fffe03f */
[----:B------:R-:W-:Y:S01]  /*9700*/  ISETP.NE.AND P1, PT, R9, UR9, PT ;  /* 0x0000000909007c0c */ /* 0x000fe2000bf25270 */
[----:B------:R-:W-:-:S12]  /*9710*/  UMOV UR9, UR15 ;  /* 0x0000000f00097c82 */ /* 0x000fd80008000000 */
[----:B------:R-:W-:Y:S05]  /*9720*/  @!P1 BRA `(.L_x_1956) ;  /* 0x0000000800b49947 */ /* 0x000fea0003800000 */
[----:B------:R-:W-:Y:S01]  /*9730*/  UMOV UR18, UR12 ;  /* 0x0000000c00127c82 */ /* 0x000fe20008000000 */
[----:B------:R-:W-:Y:S01]  /*9740*/  UMOV UR9, UR15 ;  /* 0x0000000f00097c82 */ /* 0x000fe20008000000 */
[----:B------:R-:W-:-:S03]  /*9750*/  UIMAD.WIDE.U32 UR12, UR14, UR16, UR18 ;  /* 0x000000100e0c72a5 */ /* 0x000fc6000f8e0012 */
[----:B------:R-:W-:Y:S01]  /*9760*/  ULDC.64 UR18, c[0x0][0x2c0] ;  /* 0x0000b00000127ab9 */ /* 0x000fe20000000a00 */
[----:B------:R-:W-:-:S04]  /*9770*/  UIADD3 UR4, UP0, UR4, UR12, URZ ;  /* 0x0000000c04047290 */ /* 0x000fc8000ff1e03f */
[----:B------:R-:W-:Y:S02]  /*9780*/  UIADD3.X UR5, UR5, UR17, UR13, UP0, !UPT ;  /* 0x0000001105057290 */ /* 0x000fe400087fe40d */
[----:B------:R-:W-:-:S04]  /*9790*/  ULEA UR14, UP0, UR4, UR18, 0x2 ;  /* 0x00000012040e7291 */ /* 0x000fc8000f80103f */
[----:B------:R-:W-:Y:S02]  /*97a0*/  ULEA.HI.X UR5, UR4, UR19, UR5, 0x2, UP0 ;  /* 0x0000001304057291 */ /* 0x000fe400080f1405 */
[----:B------:R-:W-:Y:S01]  /*97b0*/  UIADD3 UR14, UP0, UR14, 0x4000, URZ ;  /* 0x000040000e0e7890 */ /* 0x000fe2000ff1e03f */
[----:B------:R-:W-:-:S03]  /*97c0*/  UMOV UR4, URZ ;  /* 0x0000003f00047c82 */ /* 0x000fc60008000000 */
[----:B------:R-:W-:-:S12]  /*97d0*/  UIADD3.X UR5, URZ, UR5, URZ, UP0, !UPT ;  /* 0x000000053f057290 */ /* 0x000fd800087fe43f */
.L_x_1995:
        /* <DEDUP_REMOVED lines=11> */
.L_x_1973:
[----:B------:R-:W2:Y:S04]  /*9890*/  LDG.E.STRONG.GPU R0, desc[UR46][R2.64] ;  /* 0x0000002e02007981 */ /* 0x000ea8000c1ef900 */
[----:B--2---:R-:W-:Y:S01]  /*98a0*/  CCTL.IVALL ;  /* 0x00000000ff00798f */ /* 0x004fe20002000000 */
[----:B------:R-:W-:Y:S05]  /*98b0*/  YIELD ;  /* 0x0000000000007946 */ /* 0x000fea0003800000 */
[----:B------:R-:W-:-:S13]  /*98c0*/  ISETP.NE.AND P1, PT, R0, UR22, PT ;  /* 0x0000001600007c0c */ /* 0x000fda000bf25270 */
[----:B------:R-:W-:Y:S05]  /*98d0*/  @P1 BRA `(.L_x_1973) ;  /* 0xfffffffc00ec1947 */ /* 0x000fea000383ffff */
.L_x_1972:
[----:B------:R-:W-:Y:S05]  /*98e0*/  BSYNC B0 ;  /* 0x0000000000007941 */ /* 0x000fea0003800000 */
.L_x_1971:
[----:B------:R-:W-:-:S03]  /*98f0*/  UMOV UR16, 0xffffffff ;  /* 0xffffffff00107882 */ /* 0x000fc60000000000 */
[----:B------:R-:W-:Y:S05]  /*9900*/  BRA.DIV UR16, `(.L_x_1974) ;  /* 0x0000003a10b47947 */ /* 0x000fea000b800000 */
[----:B------:R-:W-:Y:S01]  /*9910*/  NOP ;  /* 0x0000000000007918 */ /* 0x000fe20000000000 */
.L_x_2047:
        /* <DEDUP_REMOVED lines=10> */
[----:B------:R-:W-:Y:S01]  /*99c0*/  UMOV UR27, 0x14f00000 ;  /* 0x14f00000001b7882 */ /* 0x000fe20000000000 */
[----:B-1----:R-:W-:Y:S02]  /*99d0*/  ULEA UR18, UR18, UR17, 0x18 ;  /* 0x0000001112127291 */ /* 0x002fe4000f8ec03f */
[----:B------:R-:W-:-:S02]  /*99e0*/  ULEA.HI.X.SX32 UR17, UR16, UR24, 0x1, UP0 ;  /* 0x0000001810117291 */ /* 0x000fc400080f0e3f */
[----:B------:R-:W-:Y:S02]  /*99f0*/  ULEA UR16, UP0, UR25, UR20, 0x2 ;  /* 0x0000001419107291 */ /* 0x000fe4000f80103f */
[----:B------:R-:W-:Y:S02]  /*9a00*/  UIADD3 UR18, UR18, 0x10000, URZ ;  /* 0x0001000012127890 */ /* 0x000fe4000fffe03f */
[----:B------:R-:W-:Y:S01]  /*9a10*/  ULEA.HI.X UR17, UR25, UR21, UR17, 0x2, UP0 ;  /* 0x0000001519117291 */ /* 0x000fe200080f1411 */
[----:B------:R-:W-:-:S08]  /*9a20*/  UMOV UR20, 0x400 ;  /* 0x0000040000147882 */ /* 0x000fd00000000000 */
[----:B------:R1:W-:Y:S02]  /*9a30*/  UBLKRED.G.S.ADD.F32.RN [UR16], [UR18], UR20, desc[UR26] ;  /* 0x00001a10120073bb */ /* 0x0003e400080a1414 */
[----:B-1----:R0:W-:Y:S02]  /*9a40*/  UTMACMDFLUSH ;  /* 0x00000000000079b7 */ /* 0x0021e40000000000 */
.L_x_1976:
[----:B------:R-:W-:Y:S05]  /*9a50*/  BSYNC B0 ;  /* 0x0000000000007941 */ /* 0x000fea0003800000 */
.L_x_1975:
[----:B------:R-:W-:Y:S01]  /*9a60*/  ULEA UR18, UR15, UR4, 0xd ;  /* 0x000000040f127291 */ /* 0x000fe2000f8e683f */
[----:B------:R-:W-:Y:S06]  /*9a70*/  BAR.SYNC.DEFER_BLOCKING 0xe, 0xa0 ;  /* 0x0382800000007b1d */ /* 0x000fec0000010000 */
[----:B------:R-:W-:Y:S01]  /*9a80*/  UMOV UR16, UR14 ;  /* 0x0000000e00107c82 */ /* 0x000fe20008000000 */
[----:B------:R-:W-:Y:S01]  /*9a90*/  UMOV UR17, UR5 ;  /* 0x0000000500117c82 */ /* 0x000fe20008000000 */
[----:B------:R-:W-:Y:S01]  /*9aa0*/  BSSY B0, `(.L_x_1977) ;  /* 0x000000d000007945 */ /* 0x000fe20003800000 */
[----:B------:R-:W-:-:S03]  /*9ab0*/  UIMAD.WIDE UR16, UR18, 0x4, UR16 ;  /* 0x00000004121078a5 */ /* 0x000fc6000f8e0210 */
[----:B------:R-:W-:Y:S09]  /*9ac0*/  @!P0 BRA `(.L_x_1978) ;  /* 0x0000000000288947 */ /* 0x000ff20003800000 */
        /* <DEDUP_REMOVED lines=10> */
.L_x_1978:
[----:B------:R-:W-:Y:S05]  /*9b70*/  BSYNC B0 ;  /* 0x0000000000007941 */ /* 0x000fea0003800000 */
.L_x_1977:
[----:B------:R-:W-:Y:S06]  /*9b80*/  BAR.ARV 0xa, 0xa0 ;  /* 0x0282800000007b1d */ /* 0x000fec0000002000 */
[----:B------:R-:W-:Y:S04]  /*9b90*/  BSSY B0, `(.L_x_1979) ;  /* 0x0000003000007945 */ /* 0x000fe80003800000 */
[----:B------:R-:W-:Y:S05]  /*9ba0*/  @!P0 BRA `(.L_x_1980) ;  /* 0x0000000000048947 */ /* 0x000fea0003800000 */
[----:B------:R-:W-:-:S04]  /*9bb0*/  DEPBAR.LE SB0, 0x0 ;  /* 0x000080000000791a */ /* 0x000fc80000000000 */
.L_x_1980:
[----:B------:R-:W-:Y:S05]  /*9bc0*/  BSYNC B0 ;  /* 0x0000000000007941 */ /* 0x000fea0003800000 */
.L_x_1979:
        /* <DEDUP_REMOVED lines=19> */
.L_x_1982:
[----:B------:R-:W-:Y:S05]  /*9d00*/  BSYNC B0 ;  /* 0x0000000000007941 */ /* 0x000fea0003800000 */
.L_x_1981:
        /* <DEDUP_REMOVED lines=9> */
.L_x_1985:
[----:B------:R-:W2:Y:S04]  /*9da0*/  LDG.E.STRONG.GPU R0, desc[UR46][R2.64] ;  /* 0x0000002e02007981 */ /* 0x000ea8000c1ef900 */
[----:B--2---:R-:W-:Y:S01]  /*9db0*/  CCTL.IVALL ;  /* 0x00000000ff00798f */ /* 0x004fe20002000000 */
[----:B------:R-:W-:Y:S05]  /*9dc0*/  YIELD ;  /* 0x0000000000007946 */ /* 0x000fea0003800000 */
[----:B------:R-:W-:-:S13]  /*9dd0*/  ISETP.NE.AND P1, PT, R0, UR22, PT ;  /* 0x0000001600007c0c */ /* 0x000fda000bf25270 */
[----:B------:R-:W-:Y:S05]  /*9de0*/  @P1 BRA `(.L_x_1985) ;  /* 0xfffffffc00ec1947 */ /* 0x000fea000383ffff */
.L_x_1984:
[----:B------:R-:W-:Y:S05]  /*9df0*/  BSYNC B0 ;  /* 0x0000000000007941 */ /* 0x000fea0003800000 */
.L_x_1983:
[----:B------:R-:W-:-:S03]  /*9e00*/  UMOV UR12, 0xffffffff ;  /* 0xffffffff000c7882 */ /* 0x000fc60000000000 */
[----:B------:R-:W-:Y:S05]  /*9e10*/  BRA.DIV UR12, `(.L_x_1986) ;  /* 0x000000360c8c7947 */ /* 0x000fea000b800000 */
[----:B------:R-:W-:Y:S01]  /*9e20*/  NOP ;  /* 0x0000000000007918 */ /* 0x000fe20000000000 */
.L_x_2050:
        /* <DEDUP_REMOVED lines=15> */
.L_x_1988:
[----:B------:R-:W-:Y:S05]  /*9f20*/  BSYNC B0 ;  /* 0x0000000000007941 */ /* 0x000fea0003800000 */
.L_x_1987:
        /* <DEDUP_REMOVED lines=15> */
.L_x_1990:
[----:B------:R-:W-:Y:S05]  /*a020*/  BSYNC B0 ;  /* 0x0000000000007941 */ /* 0x000fea0003800000 */
.L_x_1989:
[----:B------:R-:W-:Y:S06]  /*a030*/  BAR.ARV 0xa, 0xa0 ;  /* 0x0282800000007b1d */ /* 0x000fec0000002000 */
[----:B------:R-:W-:Y:S04]  /*a040*/  BSSY B0, `(.L_x_1991) ;  /* 0x0000003000007945 */ /* 0x000fe80003800000 */
[----:B------:R-:W-:Y:S05]  /*a050*/  @!P0 BRA `(.L_x_1992) ;  /* 0x0000000000048947 */ /* 0x000fea0003800000 */
[----:B------:R-:W-:-:S04]  /*a060*/  DEPBAR.LE SB0, 0x0 ;  /* 0x000080000000791a */ /* 0x000fc80000000000 */
.L_x_1992:
[----:B------:R-:W-:Y:S05]  /*a070*/  BSYNC B0 ;  /* 0x0000000000007941 */ /* 0x000fea0003800000 */
.L_x_1991:
        /* <DEDUP_REMOVED lines=19> */
.L_x_1994:
[----:B------:R-:W-:Y:S05]  /*a1b0*/  BSYNC B0 ;  /* 0x0000000000007941 */ /* 0x000fea0003800000 */
.L_x_1993:
[----:B------:R-:W-:Y:S02]  /*a1c0*/  UIADD3 UR9, UR9, 0x2, URZ ;  /* 0x0000000209097890 */ /* 0x000fe4000fffe03f */
[----:B------:R-:W-:-:S04]  /*a1d0*/  UIADD3 UR4, UR4, 0x4000, URZ ;  /* 0x0000400004047890 */ /* 0x000fc8000fffe03f */
[----:B------:R-:W-:-:S13]  /*a1e0*/  ISETP.LE.AND P1, PT, R9, UR9, PT ;  /* 0x0000000909007c0c */ /* 0x000fda000bf23270 */
[----:B------:R-:W-:Y:S05]  /*a1f0*/  @!P1 BRA `(.L_x_1995) ;  /* 0xfffffff400789947 */ /* 0x000fea000383ffff */
.L_x_1956:
        /* <DEDUP_REMOVED lines=41> */
.L_x_1998:
[----:B------:R-:W-:Y:S05]  /*a490*/  BSYNC B0 ;  /* 0x0000000000007941 */ /* 0x000fea0003800000 */
.L_x_1997:
[----:B------:R-:W-:Y:S05]  /*a4a0*/  BRA `(.L_x_1999) ;  /* 0x0000000000047947 */ /* 0x000fea0003800000 */
.L_x_1996:
[----:B------:R-:W-:-:S05]  /*a4b0*/  UMOV UR4, UR9 ;  /* 0x0000000900047c82 */ /* 0x000fca0008000000 */
.L_x_1999:
        /* <DEDUP_REMOVED lines=11> */
.L_x_2004:
        /* <DEDUP_REMOVED lines=24> */
.L_x_2001:
[----:B------:R-:W-:Y:S05]  /*a6f0*/  BSYNC B0 ;  /* 0x0000000000007941 */ /* 0x000fea0003800000 */
.L_x_2000:
        /* <DEDUP_REMOVED lines=24> */
.L_x_2003:
[----:B------:R-:W-:Y:S05]  /*a880*/  BSYNC B0 ;  /* 0x0000000000007941 */ /* 0x000fea0003800000 */
.L_x_2002:
[----:B------:R-:W-:Y:S02]  /*a890*/  UIADD3 UR7, UR7, 0x2, URZ ;  /* 0x0000000207077890 */ /* 0x000fe4000fffe03f */
[----:B------:R-:W-:Y:S02]  /*a8a0*/  ULEA UR5, UR19, UR5, 0x1 ;  /* 0x0000000513057291 */ /* 0x000fe4000f8e083f */
[----:B------:R-:W-:Y:S02]  /*a8b0*/  ULEA UR6, UR19, UR6, 0x1 ;  /* 0x0000000613067291 */ /* 0x000fe4000f8e083f */
[----:B------:R-:W-:-:S13]  /*a8c0*/  ISETP.NE.AND P0, PT, RZ, UR7, PT ;  /* 0x00000007ff007c0c */ /* 0x000fda000bf05270 */
[----:B------:R-:W-:Y:S05]  /*a8d0*/  @!P0 BRA `(.L_x_1860) ;  /* 0x0000002800388947 */ /* 0x000fea0003800000 */
[----:B------:R-:W-:Y:S05]  /*a8e0*/  BRA `(.L_x_2004) ;  /* 0xfffffffc00207947 */ /* 0x000fea000383ffff */
.L_x_1948:
        /* <DEDUP_REMOVED lines=14> */
.L_x_2005:
        /* <DEDUP_REMOVED lines=14> */
.L_x_2007:
[----:B------:R-:W-:-:S05]  /*aab0*/  ULDC UR4, c[0x0][0x8bc] ;  /* 0x00022f0000047ab9 */ /* 0x000fca0000000800 */
.L_x_2006:
        /* <DEDUP_REMOVED lines=59> */
.L_x_2009:
        /* <DEDUP_REMOVED lines=13> */
.L_x_2010:
        /* <DEDUP_REMOVED lines=8> */
.L_x_2011:
        /* <DEDUP_REMOVED lines=21> */
.L_x_2012:
        /* <DEDUP_REMOVED lines=50> */
.L_x_2051:
        /* <DEDUP_REMOVED lines=15> */
.L_x_2015:
        /* <DEDUP_REMOVED lines=97> */
.L_x_2026:
[----:B-123--:R-:W-:-:S04]  /*bb30*/  SHF.L.U32 R18, R10, 0x1f, RZ ;  /* 0x0000001f0a127819 */ /* 0x00efc800000006ff */
[----:B------:R-:W2:Y:S02]  /*bb40*/  SYNCS.PHASECHK.TRANS64.TRYWAIT P1, [R15+URZ+0x30840], R18 ;  /* 0x030840120f0075a7 */ /* 0x000ea4000802017f */
[----:B--2---:R-:W-:Y:S05]  /*bb50*/  @!P1 BRA `(.L_x_2018) ;  /* 0x00000018006c9947 */ /* 0x004fea0003800000 */
.L_x_2052:
        /* <DEDUP_REMOVED lines=8> */
.L_x_2019:
        /* <DEDUP_REMOVED lines=37> */
.L_x_2053:
        /* <DEDUP_REMOVED lines=8> */
.L_x_2021:
        /* <DEDUP_REMOVED lines=37> */
.L_x_2054:
        /* <DEDUP_REMOVED lines=8> */
.L_x_2023:
        /* <DEDUP_REMOVED lines=31> */
.L_x_2056:
        /* <DEDUP_REMOVED lines=8> */
.L_x_2025:
        /* <DEDUP_REMOVED lines=37> */
.L_x_2017:
[----:B------:R-:W4:Y:S02]  /*c640*/  LDL.LU R4, [R1+0x4] ;  /* 0x0000040001047983 */ /* 0x000f240000300800 */
[----:B----4-:R-:W-:Y:S02]  /*c650*/  ISETP.NE.AND P1, PT, R4, RZ, PT ;  /* 0x000000ff0400720c */ /* 0x010fe40003f25270 */
[----:B------:R4:W5:Y:S11]  /*c660*/  LDL R4, [R1] ;  /* 0x0000000001047983 */ /* 0x0009760000100800 */
[----:B----4-:R-:W-:Y:S05]  /*c670*/  @!P1 BRA `(.L_x_2016) ;  /* 0x00000004005c9947 */ /* 0x010fea0003800000 */
[----:B------:R-:W-:-:S04]  /*c680*/  SHF.L.U32 R12, R10, 0x1f, RZ ;  /* 0x0000001f0a0c7819 */ /* 0x000fc800000006ff */
[----:B------:R-:W4:Y:S02]  /*c690*/  SYNCS.PHASECHK.TRANS64.TRYWAIT P1, [R15+URZ+0x30840], R12 ;  /* 0x0308400c0f0075a7 */ /* 0x000f24000802017f */
[----:B----4-:R-:W-:Y:S05]  /*c6a0*/  @!P1 BRA `(.L_x_2027) ;  /* 0x0000000c00ec9947 */ /* 0x010fea0003800000 */
.L_x_2057:
        /* <DEDUP_REMOVED lines=8> */
.L_x_2028:
        /* <DEDUP_REMOVED lines=34> */
.L_x_2058:
        /* <DEDUP_REMOVED lines=8> */
.L_x_2030:
        /* <DEDUP_REMOVED lines=34> */
.L_x_2016:
[----:B------:R-:W1:Y:S01]  /*cbf0*/  S2R R0, SR_TID.X ;  /* 0x0000000000007919 */ /* 0x000e620000002100 */
[----:B------:R-:W-:Y:S01]  /*cc00*/  IMAD R3, R16, 0x8, R15 ;  /* 0x0000000810037824 */ /* 0x000fe200078e020f */
[----:B-1----:R-:W-:Y:S02]  /*cc10*/  LOP3.LUT R2, R0, 0x7f, RZ, 0xc0, !PT ;  /* 0x0000007f00027812 */ /* 0x002fe400078ec0ff */
[----:B------:R-:W-:Y:S02]  /*cc20*/  SHF.L.U32 R0, R10, 0x1f, RZ ;  /* 0x0000001f0a007819 */ /* 0x000fe400000006ff */
[----:B------:R-:W-:Y:S02]  /*cc30*/  ISETP.NE.AND P1, PT, R2, RZ, PT ;  /* 0x000000ff0200720c */ /* 0x000fe40003f25270 */
[----:B------:R-:W1:Y:S02]  /*cc40*/  SYNCS.PHASECHK.TRANS64.TRYWAIT P0, [R3+URZ+0x30840], R0 ;  /* 0x03084000030075a7 */ /* 0x000e64000800017f */
[----:B-1----:R-:W-:Y:S09]  /*cc50*/  @!P0 BRA `(.L_x_2031) ;  /* 0x0000000800a88947 */ /* 0x002ff20003800000 */
.L_x_2059:
[----:B------:R-:W-:Y:S05]  /*cc60*/  @P1 BRA `(.L_x_2032) ;  /* 0x0000000000181947 */ /* 0x000fea0003800000 */
[----:B------:R-:W1:Y:S01]  /*cc70*/  S2R R2, SR_TID.X ;  /* 0x0000000000027919 */ /* 0x000e620000002100 */
[----:B------:R-:W-:-:S04]  /*cc80*/  IMAD.MOV.U32 R0, RZ, RZ, 0x4100 ;  /* 0x00004100ff007424 */ /* 0x000fc800078e00ff */
[----:B------:R1:W-:Y:S02]  /*cc90*/  SYNCS.ARRIVE.TRANS64 RZ, [R3+URZ+0x30830], R0 ;  /* 0x0308300003ff79a7 */ /* 0x0003e4000800003f */
[----:B-1----:R-:W-:-:S13]  /*cca0*/  LOP3.LUT P0, RZ, R2, 0x1f, RZ, 0xc0, !PT ;  /* 0x0000001f02ff7812 */ /* 0x002fda000780c0ff */
[----:B------:R-:W-:Y:S05]  /*ccb0*/  @!P0 BRA `(.L_x_2032) ;  /* 0x0000000000048947 */ /* 0x000fea0003800000 */
[----:B------:R-:W-:Y:S01]  /*ccc0*/  BPT.TRAP 0x1 ;  /* 0x000000040000795c */ /* 0x000fe20000300000 */
.L_x_2032:
        /* <DEDUP_REMOVED lines=41> */
.L_x_2013:
[----:B------:R-:W-:Y:S05]  /*cf60*/  BSYNC B0 ;  /* 0x0000000000007941 */ /* 0x000fea0003800000 */
.L_x_2008:
[----:B------:R-:W-:-:S03]  /*cf70*/  UMOV UR8, 0xffffffff ;  /* 0xffffffff00087882 */ /* 0x000fc60000000000 */
[----:B------:R-:W-:Y:S05]  /*cf80*/  BRA.DIV UR8, `(.L_x_2033) ;  /* 0x0000000608f07947 */ /* 0x000fea000b800000 */
[----:B------:R-:W-:-:S13]  /*cf90*/  ELECT P6, URZ, PT ;  /* 0x00000000003f782f */ /* 0x000fda00038c0000 */
.L_x_2062:
[----:B------:R-:W-:Y:S05]  /*cfa0*/  @!P6 BRA `(.L_x_1860) ;  /* 0x000000000084e947 */ /* 0x000fea0003800000 */
[----:B------:R-:W-:-:S06]  /*cfb0*/  ULOP3.LUT UR8, UR38, 0x2, URZ, 0xfc, !UPT ;  /* 0x0000000226087892 */ /* 0x000fcc000f8efc3f */
[----:B------:R-:W-:-:S05]  /*cfc0*/  IMAD.U32 R2, RZ, RZ, UR8 ;  /* 0x00000008ff027e24 */ /* 0x000fca000f8e00ff */
[----:B------:R-:W-:-:S13]  /*cfd0*/  ISETP.NE.AND P2, PT, R2, 0x3, PT ;  /* 0x000000030200780c */ /* 0x000fda0003f45270 */
[----:B------:R-:W-:Y:S05]  /*cfe0*/  @!P2 BRA `(.L_x_2034) ;  /* 0x000000000004a947 */ /* 0x000fea0003800000 */
[----:B---3--:R-:W-:Y:S01]  /*cff0*/  BPT.TRAP 0x1 ;  /* 0x000000040000795c */ /* 0x008fe20000300000 */
.L_x_2034:
        /* <DEDUP_REMOVED lines=15> */
.L_x_2063:
[----:B------:R-:W2:Y:S02]  /*d0f0*/  SYNCS.PHASECHK.TRANS64.TRYWAIT P0, [R3+URZ], R2 ;  /* 0x00000002030075a7 */ /* 0x000ea4000800017f */
[----:B--2---:R-:W-:Y:S05]  /*d100*/  @!P0 BRA `(.L_x_2036) ;  /* 0x0000000400c48947 */ /* 0x004fea0003800000 */
.L_x_2064:
[----:B------:R-:W-:Y:S05]  /*d110*/  @!P2 BRA `(.L_x_2037) ;  /* 0x000000000004a947 */ /* 0x000fea0003800000 */
[----:B---3--:R-:W-:Y:S01]  /*d120*/  BPT.TRAP 0x1 ;  /* 0x000000040000795c */ /* 0x008fe20000300000 */
.L_x_2037:
[----:B--2---:R-:W-:-:S04]  /*d130*/  VIADD R3, R8, 0x30840 ;  /* 0x0003084008037836 */ /* 0x004fc80000000000 */
[----:B------:R-:W-:-:S04]  /*d140*/  IMAD R5, R0, 0x8, R3 ;  /* 0x0000000800057824 */ /* 0x000fc800078e0203 */
[----:B------:R-:W2:Y:S02]  /*d150*/  SYNCS.PHASECHK.TRANS64.TRYWAIT P0, [R5+URZ], R4 ;  /* 0x00000004050075a7 */ /* 0x000ea4000800017f */
[----:B--2---:R-:W-:Y:S05]  /*d160*/  @!P0 BRA `(.L_x_2038) ;  /* 0x0000000400c08947 */ /* 0x004fea0003800000 */
.L_x_2065:
[----:B------:R-:W-:-:S07]  /*d170*/  IMAD R3, R6, 0x8, R3 ;  /* 0x0000000806037824 */ /* 0x000fce00078e0203 */
.L_x_2039:
[----:B----4-:R4:W1:Y:S02]  /*d180*/  SYNCS.PHASECHK.TRANS64.TRYWAIT P0, [R3+URZ], R2 ;  /* 0x00000002030075a7 */ /* 0x010864000800017f */
[----:B-1----:R-:W-:Y:S05]  /*d190*/  @!P0 NANOSLEEP.SYNCS 0x989680 ;  /* 0x009896800000895d */ /* 0x002fea0003900000 */
[----:B------:R-:W1:Y:S02]  /*d1a0*/  @!P0 SYNCS.PHASECHK.TRANS64 P0, [R3+URZ], R2 ;  /* 0x00000002030085a7 */ /* 0x000e64000800007f */
[----:B-1----:R-:W-:Y:S05]  /*d1b0*/  @!P0 BRA `(.L_x_2039) ;  /* 0xfffffffc00f08947 */ /* 0x002fea000383ffff */
.L_x_1860:
[----:B---3--:R-:W-:Y:S05]  /*d1c0*/  BSYNC B6 ;  /* 0x0000000000067941 */ /* 0x008fea0003800000 */
.L_x_1854:
[----:B------:R-:W-:Y:S05]  /*d1d0*/  EXIT ;  /* 0x000000000000794d */ /* 0x000fea0003800000 */
.L_x_1871:
[----:B------:R-:W-:Y:S02]  /*d1e0*/  IMAD.MOV.U32 R12, RZ, RZ, RZ ;  /* 0x000000ffff0c7224 */ /* 0x000fe400078e00ff */
[----:B------:R-:W-:Y:S02]  /*d1f0*/  IMAD.MOV.U32 R11, RZ, RZ, 0x1f ;  /* 0x0000001fff0b7424 */ /* 0x000fe400078e00ff */
[----:B------:R-:W-:-:S07]  /*d200*/  IMAD.MOV.U32 R15, RZ, RZ, -0x1 ;  /* 0xffffffffff0f7424 */ /* 0x000fce00078e00ff */
[----:B------:R-:W-:Y:S05]  /*d210*/  WARPSYNC.COLLECTIVE R15, `(.L_x_2040) ;  /* 0x000000000f087348 */ /* 0x000fea0003c00000 */
[----:B------:R1:W2:Y:S02]  /*d220*/  SHFL.IDX P6, R14, R13, R12, R11 ;  /* 0x0000000c0d0e7389 */ /* 0x0002a400000c000b */
[----:B-12---:R-:W-:Y:S01]  /*d230*/  ENDCOLLECTIVE ;  /* 0x000000000000791b */ /* 0x006fe20003800000 */
.L_x_2040:
[----:B------:R-:W-:Y:S05]  /*d240*/  BRA `(.L_x_2041) ;  /* 0xffffff4400047947 */ /* 0x000fea000383ffff */
.L_x_1873:
        /* <DEDUP_REMOVED lines=8> */
.L_x_1877:
[----:B---3--:R3:W4:Y:S02]  /*d2d0*/  SYNCS.PHASECHK.TRANS64.TRYWAIT P0, [R0+URZ+0x30810], R191 ;  /* 0x030810bf000075a7 */ /* 0x008724000800017f */
[----:B----4-:R-:W-:Y:S05]  /*d2e0*/  @!P0 NANOSLEEP.SYNCS 0x989680 ;  /* 0x009896800000895d */ /* 0x010fea0003900000 */
[----:B------:R-:W4:Y:S02]  /*d2f0*/  @!P0 SYNCS.PHASECHK.TRANS64 P0, [R0+URZ+0x30810], R191 ;  /* 0x030810bf000085a7 */ /* 0x000f24000800007f */
[----:B----4-:R-:W-:Y:S05]  /*d300*/  @!P0 BRA `(.L_x_1877) ;  /* 0xfffffffc00f08947 */ /* 0x010fea000383ffff */
[----:B------:R-:W-:Y:S05]  /*d310*/  BRA `(.L_x_1876) ;  /* 0xffffff4800ec7947 */ /* 0x000fea000383ffff */
.L_x_1881:
[----:B--2---:R2:W1:Y:S02]  /*d320*/  SYNCS.PHASECHK.TRANS64.TRYWAIT P0, [R0+URZ+0x30830], R191 ;  /* 0x030830bf000075a7 */ /* 0x004464000800017f */
[----:B-1----:R-:W-:Y:S05]  /*d330*/  @!P0 NANOSLEEP.SYNCS 0x989680 ;  /* 0x009896800000895d */ /* 0x002fea0003900000 */
[----:B------:R-:W1:Y:S02]  /*d340*/  @!P0 SYNCS.PHASECHK.TRANS64 P0, [R0+URZ+0x30830], R191 ;  /* 0x030830bf000085a7 */ /* 0x000e64000800007f */
[----:B-1----:R-:W-:Y:S05]  /*d350*/  @!P0 BRA `(.L_x_1881) ;  /* 0xfffffffc00f08947 */ /* 0x002fea000383ffff */
[----:B------:R-:W-:Y:S05]  /*d360*/  BRA `(.L_x_1880) ;  /* 0xffffff5400047947 */ /* 0x000fea000383ffff */
.L_x_1961:
[----:B------:R-:W-:Y:S01]  /*d370*/  BSSY B0, `(.L_x_2042) ;  /* 0x0000005000007945 */ /* 0x000fe20003800000 */
[----:B------:R-:W-:-:S07]  /*d380*/  IMAD.MOV.U32 R15, RZ, RZ, -0x1 ;  /* 0xffffffffff0f7424 */ /* 0x000fce00078e00ff */
[----:B------:R-:W-:Y:S05]  /*d390*/  WARPSYNC.COLLECTIVE R15, `(.L_x_2043) ;  /* 0x000000000f087348 */ /* 0x000fea0003c00000 */
[----:B------:R-:W-:Y:S01]  /*d3a0*/  NOP ;  /* 0x0000000000007918 */ /* 0x000fe20000000000 */
[----:B------:R-:W-:Y:S01]  /*d3b0*/  ENDCOLLECTIVE ;  /* 0x000000000000791b */ /* 0x000fe20003800000 */
.L_x_2043:
[----:B------:R-:W-:Y:S05]  /*d3c0*/  BSYNC B0 ;  /* 0x0000000000007941 */ /* 0x000fea0003800000 */
.L_x_2042:
[----:B------:R-:W-:Y:S05]  /*d3d0*/  BRA `(.L_x_2044) ;  /* 0xffffffbc00a47947 */ /* 0x000fea000383ffff */
.L_x_1974:
[----:B------:R-:W-:Y:S01]  /*d3e0*/  BSSY B0, `(.L_x_2045) ;  /* 0x0000005000007945 */ /* 0x000fe20003800000 */
[----:B------:R-:W-:-:S07]  /*d3f0*/  IMAD.MOV.U32 R15, RZ, RZ, -0x1 ;  /* 0xffffffffff0f7424 */ /* 0x000fce00078e00ff */
[----:B------:R-:W-:Y:S05]  /*d400*/  WARPSYNC.COLLECTIVE R15, `(.L_x_2046) ;  /* 0x000000000f087348 */ /* 0x000fea0003c00000 */
[----:B------:R-:W-:Y:S01]  /*d410*/  NOP ;  /* 0x0000000000007918 */ /* 0x000fe20000000000 */
[----:B------:R-:W-:Y:S01]  /*d420*/  ENDCOLLECTIVE ;  /* 0x000000000000791b */ /* 0x000fe20003800000 */
.L_x_2046:
[----:B------:R-:W-:Y:S05]  /*d430*/  BSYNC B0 ;  /* 0x0000000000007941 */ /* 0x000fea0003800000 */
.L_x_2045:
[----:B------:R-:W-:Y:S05]  /*d440*/  BRA `(.L_x_2047) ;  /* 0xffffffc400347947 */ /* 0x000fea000383ffff */
.L_x_1986:
[----:B------:R-:W-:Y:S01]  /*d450*/  BSSY B0, `(.L_x_2048) ;  /* 0x0000005000007945 */ /* 0x000fe20003800000 */
[----:B------:R-:W-:-:S07]  /*d460*/  IMAD.MOV.U32 R15, RZ, RZ, -0x1 ;  /* 0xffffffffff0f7424 */ /* 0x000fce00078e00ff */
[----:B------:R-:W-:Y:S05]  /*d470*/  WARPSYNC.COLLECTIVE R15, `(.L_x_2049) ;  /* 0x000000000f087348 */ /* 0x000fea0003c00000 */
[----:B------:R-:W-:Y:S01]  /*d480*/  NOP ;  /* 0x0000000000007918 */ /* 0x000fe20000000000 */
[----:B------:R-:W-:Y:S01]  /*d490*/  ENDCOLLECTIVE ;  /* 0x000000000000791b */ /* 0x000fe20003800000 */
.L_x_2049:
[----:B------:R-:W-:Y:S05]  /*d4a0*/  BSYNC B0 ;  /* 0x0000000000007941 */ /* 0x000fea0003800000 */
.L_x_2048:
[----:B------:R-:W-:Y:S05]  /*d4b0*/  BRA `(.L_x_2050) ;  /* 0xffffffc8005c7947 */ /* 0x000fea000383ffff */
.L_x_2014:
[----:B-1----:R1:W2:Y:S02]  /*d4c0*/  SYNCS.PHASECHK.TRANS64.TRYWAIT P0, [R15+URZ+0x30820], R0 ;  /* 0x030820000f0075a7 */ /* 0x0022a4000800017f */
[----:B--2---:R-:W-:Y:S05]  /*d4d0*/  @!P0 NANOSLEEP.SYNCS 0x989680 ;  /* 0x009896800000895d */ /* 0x004fea0003900000 */
[----:B------:R-:W2:Y:S02]  /*d4e0*/  @!P0 SYNCS.PHASECHK.TRANS64 P0, [R15+URZ+0x30820], R0 ;  /* 0x030820000f0085a7 */ /* 0x000ea4000800007f */
[----:B--2---:R-:W-:Y:S05]  /*d4f0*/  @!P0 BRA `(.L_x_2014) ;  /* 0xfffffffc00f08947 */ /* 0x004fea000383ffff */
[----:B------:R-:W-:Y:S05]  /*d500*/  BRA `(.L_x_2051) ;  /* 0xffffffdc00c87947 */ /* 0x000fea000383ffff */
.L_x_2018:
[----:B--2---:R2:W3:Y:S02]  /*d510*/  SYNCS.PHASECHK.TRANS64.TRYWAIT P1, [R15+URZ+0x30840], R18 ;  /* 0x030840120f0075a7 */ /* 0x0044e4000802017f */
[----:B---3--:R-:W-:Y:S05]  /*d520*/  @!P1 NANOSLEEP.SYNCS 0x989680 ;  /* 0x009896800000995d */ /* 0x008fea0003900000 */
[----:B------:R-:W3:Y:S02]  /*d530*/  @!P1 SYNCS.PHASECHK.TRANS64 P1, [R15+URZ+0x30840], R18 ;  /* 0x030840120f0095a7 */ /* 0x000ee4000802007f */
[----:B---3--:R-:W-:Y:S05]  /*d540*/  @!P1 BRA `(.L_x_2018) ;  /* 0xfffffffc00f09947 */ /* 0x008fea000383ffff */
[----:B------:R-:W-:Y:S05]  /*d550*/  BRA `(.L_x_2052) ;  /* 0xffffffe400807947 */ /* 0x000fea000383ffff */
.L_x_2020:
[----:B-1----:R1:W3:Y:S02]  /*d560*/  SYNCS.PHASECHK.TRANS64.TRYWAIT P1, [R15+URZ+0x30828], R18 ;  /* 0x030828120f0075a7 */ /* 0x0022e4000802017f */
[----:B---3--:R-:W-:Y:S05]  /*d570*/  @!P1 NANOSLEEP.SYNCS 0x989680 ;  /* 0x009896800000995d */ /* 0x008fea0003900000 */
[----:B------:R-:W3:Y:S02]  /*d580*/  @!P1 SYNCS.PHASECHK.TRANS64 P1, [R15+URZ+0x30828], R18 ;  /* 0x030828120f0095a7 */ /* 0x000ee4000802007f */
[----:B---3--:R-:W-:Y:S05]  /*d590*/  @!P1 BRA `(.L_x_2020) ;  /* 0xfffffffc00f09947 */ /* 0x008fea000383ffff */
[----:B------:R-:W-:Y:S05]  /*d5a0*/  BRA `(.L_x_2053) ;  /* 0xffffffe800207947 */ /* 0x000fea000383ffff */
.L_x_2022:
[----:B---3--:R3:W4:Y:S02]  /*d5b0*/  SYNCS.PHASECHK.TRANS64.TRYWAIT P1, [R15+URZ+0x30848], R18 ;  /* 0x030848120f0075a7 */ /* 0x008724000802017f */
[----:B----4-:R-:W-:Y:S05]  /*d5c0*/  @!P1 NANOSLEEP.SYNCS 0x989680 ;  /* 0x009896800000995d */ /* 0x010fea0003900000 */
[----:B------:R-:W4:Y:S02]  /*d5d0*/  @!P1 SYNCS.PHASECHK.TRANS64 P1, [R15+URZ+0x30848], R18 ;  /* 0x030848120f0095a7 */ /* 0x000f24000802007f */
[----:B----4-:R-:W-:Y:S05]  /*d5e0*/  @!P1 BRA `(.L_x_2022) ;  /* 0xfffffffc00f09947 */ /* 0x010fea000383ffff */
[----:B------:R-:W-:Y:S05]  /*d5f0*/  BRA `(.L_x_2054) ;  /* 0xffffffe800c07947 */ /* 0x000fea000383ffff */
.L_x_2024:
[----:B------:R-:W-:-:S07]  /*d600*/  SHF.L.U32 R4, R10, 0x1f, RZ ;  /* 0x0000001f0a047819 */ /* 0x000fce00000006ff */
.L_x_2055:
[----:B----4-:R4:W1:Y:S02]  /*d610*/  SYNCS.PHASECHK.TRANS64.TRYWAIT P1, [R15+URZ+0x30820], R4 ;  /* 0x030820040f0075a7 */ /* 0x010864000802017f */
[----:B-1----:R-:W-:Y:S05]  /*d620*/  @!P1 NANOSLEEP.SYNCS 0x989680 ;  /* 0x009896800000995d */ /* 0x002fea0003900000 */
[----:B------:R-:W1:Y:S02]  /*d630*/  @!P1 SYNCS.PHASECHK.TRANS64 P1, [R15+URZ+0x30820], R4 ;  /* 0x030820040f0095a7 */ /* 0x000e64000802007f */
[----:B-1----:R-:W-:Y:S05]  /*d640*/  @!P1 BRA `(.L_x_2055) ;  /* 0xfffffffc00f09947 */ /* 0x002fea000383ffff */
[----:B------:R-:W-:Y:S05]  /*d650*/  BRA `(.L_x_2056) ;  /* 0xffffffec00447947 */ /* 0x000fea000383ffff */
.L_x_2027:
[----:B----4-:R4:W1:Y:S02]  /*d660*/  SYNCS.PHASECHK.TRANS64.TRYWAIT P1, [R15+URZ+0x30840], R12 ;  /* 0x0308400c0f0075a7 */ /* 0x010864000802017f */
[----:B-1----:R-:W-:Y:S05]  /*d670*/  @!P1 NANOSLEEP.SYNCS 0x989680 ;  /* 0x009896800000995d */ /* 0x002fea0003900000 */
[----:B------:R-:W1:Y:S02]  /*d680*/  @!P1 SYNCS.PHASECHK.TRANS64 P1, [R15+URZ+0x30840], R12 ;  /* 0x0308400c0f0095a7 */ /* 0x000e64000802007f */
[----:B-1----:R-:W-:Y:S05]  /*d690*/  @!P1 BRA `(.L_x_2027) ;  /* 0xfffffffc00f09947 */ /* 0x002fea000383ffff */
[----:B------:R-:W-:Y:S05]  /*d6a0*/  BRA `(.L_x_2057) ;  /* 0xfffffff000007947 */ /* 0x000fea000383ffff */
.L_x_2029:
[----:B-1----:R1:W2:Y:S02]  /*d6b0*/  SYNCS.PHASECHK.TRANS64.TRYWAIT P1, [R15+URZ+0x30828], R12 ;  /* 0x0308280c0f0075a7 */ /* 0x0022a4000802017f */
[----:B--2---:R-:W-:Y:S05]  /*d6c0*/  @!P1 NANOSLEEP.SYNCS 0x989680 ;  /* 0x009896800000995d */ /* 0x004fea0003900000 */
[----:B------:R-:W2:Y:S02]  /*d6d0*/  @!P1 SYNCS.PHASECHK.TRANS64 P1, [R15+URZ+0x30828], R12 ;  /* 0x0308280c0f0095a7 */ /* 0x000ea4000802007f */
[----:B--2---:R-:W-:Y:S05]  /*d6e0*/  @!P1 BRA `(.L_x_2029) ;  /* 0xfffffffc00f09947 */ /* 0x004fea000383ffff */
[----:B------:R-:W-:Y:S05]  /*d6f0*/  BRA `(.L_x_2058) ;  /* 0xfffffff000947947 */ /* 0x000fea000383ffff */
.L_x_2031:
[----:B------:R1:W1:Y:S02]  /*d700*/  SYNCS.PHASECHK.TRANS64.TRYWAIT P0, [R3+URZ+0x30840], R0 ;  /* 0x03084000030075a7 */ /* 0x000264000800017f */
[----:B-1----:R-:W-:Y:S05]  /*d710*/  @!P0 NANOSLEEP.SYNCS 0x989680 ;  /* 0x009896800000895d */ /* 0x002fea0003900000 */
[----:B------:R-:W1:Y:S02]  /*d720*/  @!P0 SYNCS.PHASECHK.TRANS64 P0, [R3+URZ+0x30840], R0 ;  /* 0x03084000030085a7 */ /* 0x000e64000800007f */
[----:B-1----:R-:W-:Y:S05]  /*d730*/  @!P0 BRA `(.L_x_2031) ;  /* 0xfffffffc00f08947 */ /* 0x002fea000383ffff */
[----:B------:R-:W-:Y:S05]  /*d740*/  BRA `(.L_x_2059) ;  /* 0xfffffff400447947 */ /* 0x000fea000383ffff */
.L_x_2033:
[----:B------:R-:W-:Y:S01]  /*d750*/  BSSY B0, `(.L_x_2060) ;  /* 0x0000006000007945 */ /* 0x000fe20003800000 */
[----:B------:R-:W-:-:S07]  /*d760*/  IMAD.MOV.U32 R15, RZ, RZ, -0x1 ;  /* 0xffffffffff0f7424 */ /* 0x000fce00078e00ff */
[----:B---3--:R-:W-:Y:S05]  /*d770*/  WARPSYNC.COLLECTIVE R15, `(.L_x_2061) ;  /* 0x000000000f0c7348 */ /* 0x008fea0003c00000 */
[----:B------:R-:W-:Y:S02]  /*d780*/  ELECT P6, UR62, PT ;  /* 0x00000000003e782f */ /* 0x000fe400038c0000 */
[----:B------:R-:W-:Y:S01]  /*d790*/  MOV R14, UR62 ;  /* 0x0000003e000e7c02 */ /* 0x000fe20008000f00 */
[----:B---3--:R-:W-:Y:S10]  /*d7a0*/  ENDCOLLECTIVE ;  /* 0x000000000000791b */ /* 0x008ff40003800000 */
.L_x_2061:
[----:B------:R-:W-:Y:S05]  /*d7b0*/  BSYNC B0 ;  /* 0x0000000000007941 */ /* 0x000fea0003800000 */
.L_x_2060:
[----:B------:R-:W-:Y:S05]  /*d7c0*/  BRA `(.L_x_2062) ;  /* 0xfffffff400f47947 */ /* 0x000fea000383ffff */
.L_x_2035:
[----:B-1----:R1:W2:Y:S02]  /*d7d0*/  SYNCS.PHASECHK.TRANS64.TRYWAIT P0, [R7+URZ], R4 ;  /* 0x00000004070075a7 */ /* 0x0022a4000800017f */
[----:B--2---:R-:W-:Y:S05]  /*d7e0*/  @!P0 NANOSLEEP.SYNCS 0x989680 ;  /* 0x009896800000895d */ /* 0x004fea0003900000 */
[----:B------:R-:W2:Y:S02]  /*d7f0*/  @!P0 SYNCS.PHASECHK.TRANS64 P0, [R7+URZ], R4 ;  /* 0x00000004070085a7 */ /* 0x000ea4000800007f */
[----:B--2---:R-:W-:Y:S05]  /*d800*/  @!P0 BRA `(.L_x_2035) ;  /* 0xfffffffc00f08947 */ /* 0x004fea000383ffff */
[----:B------:R-:W-:Y:S05]  /*d810*/  BRA `(.L_x_2063) ;  /* 0xfffffff800347947 */ /* 0x000fea000383ffff */
.L_x_2036:
[----:B--2---:R2:W4:Y:S02]  /*d820*/  SYNCS.PHASECHK.TRANS64.TRYWAIT P0, [R3+URZ], R2 ;  /* 0x00000002030075a7 */ /* 0x004524000800017f */
[----:B----4-:R-:W-:Y:S05]  /*d830*/  @!P0 NANOSLEEP.SYNCS 0x989680 ;  /* 0x009896800000895d */ /* 0x010fea0003900000 */
[----:B------:R-:W4:Y:S02]  /*d840*/  @!P0 SYNCS.PHASECHK.TRANS64 P0, [R3+URZ], R2 ;  /* 0x00000002030085a7 */ /* 0x000f24000800007f */
[----:B----4-:R-:W-:Y:S05]  /*d850*/  @!P0 BRA `(.L_x_2036) ;  /* 0xfffffffc00f08947 */ /* 0x010fea000383ffff */
[----:B------:R-:W-:Y:S05]  /*d860*/  BRA `(.L_x_2064) ;  /* 0xfffffff800287947 */ /* 0x000fea000383ffff */
.L_x_2038:
[----:B--2---:R2:W4:Y:S02]  /*d870*/  SYNCS.PHASECHK.TRANS64.TRYWAIT P0, [R5+URZ], R4 ;  /* 0x00000004050075a7 */ /* 0x004524000800017f */
[----:B----4-:R-:W-:Y:S05]  /*d880*/  @!P0 NANOSLEEP.SYNCS 0x989680 ;  /* 0x009896800000895d */ /* 0x010fea0003900000 */
[----:B------:R-:W4:Y:S02]  /*d890*/  @!P0 SYNCS.PHASECHK.TRANS64 P0, [R5+URZ], R4 ;  /* 0x00000004050085a7 */ /* 0x000f24000800007f */
[----:B----4-:R-:W-:Y:S05]  /*d8a0*/  @!P0 BRA `(.L_x_2038) ;  /* 0xfffffffc00f08947 */ /* 0x010fea000383ffff */
[----:B------:R-:W-:Y:S05]  /*d8b0*/  BRA `(.L_x_2065) ;  /* 0xfffffff8002c7947 */ /* 0x000fea000383ffff */
.L_x_2066:
        /* <DEDUP_REMOVED lines=12> */
.L_x_7303:


//--------------------- .text._ZN7cutlass13device_kernelIN5flash11enable_sm90INS1_16FlashAttnBwdSm90INS1_25CollectiveMainloopBwdSm90ILi2ELi2ELi2EN4cute5tupleIJNS5_1CILi1EEES8_S8_EEENS6_IJNS7_ILi64EEENS7_ILi128EEESB_EEENS_6half_tEfNS_4arch4Sm90ELb0ELb1ELb1ELb1ELb0ELb1ELb0ELb0ELi2ELi1ELi2ELi1ELb0EEENS1_24CollectiveEpilogueBwdGQAISC_fSF_Li256ELb1ELb0EEENS1_19SingleTileSchedulerILb1ELb0ELb0ELi128EEEEEEEEEvNT_6ParamsE --------------------------
	.section	.text._ZN7cutlass13device_kernelIN5flash11enable_sm90INS1_16FlashAttnBwdSm90INS1_25CollectiveMainloopBwdSm90ILi2ELi2ELi2EN4cute5tupleIJNS5_1CILi1EEES8_S8_EEENS6_IJNS7_ILi64EEENS7_ILi128EEESB_EEENS_6half_tEfNS_4arch4Sm90ELb0ELb1ELb1ELb1ELb0ELb1ELb0ELb0ELi2ELi1ELi2ELi1ELb0EEENS1_24CollectiveEpilogueBwdGQAISC_fSF_Li256ELb1ELb0EEENS1_19SingleTileSchedulerILb1ELb0ELb0ELi128EEEEEEEEEvNT_6ParamsE,"ax",@progbits
	.align	128
.text._ZN7cutlass13device_kernelIN5flash11enable_sm90INS1_16FlashAttnBwdSm90INS1_25CollectiveMainloopBwdSm90ILi2ELi2ELi2EN4cute5tupleIJNS5_1CILi1EEES8_S8_EEENS6_IJNS7_ILi64EEENS7_ILi128EEESB_EEENS_6half_tEfNS_4arch4Sm90ELb0ELb1ELb1ELb1ELb0ELb1ELb0ELb0ELi2ELi1ELi2ELi1ELb0EEENS1_24CollectiveEpilogueBwdGQAISC_fSF_Li256ELb1ELb0EEENS1_19SingleTileSchedulerILb1ELb0ELb0ELi128EEEEEEEEEvNT_6ParamsE:
        .type           _ZN7cutlass13device_kernelIN5flash11enable_sm90INS1_16FlashAttnBwdSm90INS1_25CollectiveMainloopBwdSm90ILi2ELi2ELi2EN4cute5tupleIJNS5_1CILi1EEES8_S8_EEENS6_IJNS7_ILi64EEENS7_ILi128EEESB_EEENS_6half_tEfNS_4arch4Sm90ELb0ELb1ELb1ELb1ELb0ELb1ELb0ELb0ELi2ELi1ELi2ELi1ELb0EEENS1_24CollectiveEpilogueBwdGQAISC_fSF_Li256ELb1ELb0EEENS1_19SingleTileSchedulerILb1ELb0ELb0ELi128EEEEEEEEEvNT_6ParamsE,@function
        .size           _ZN7cutlass13device_kernelIN5flash11enable_sm90INS1_16FlashAttnBwdSm90INS1_25CollectiveMainloopBwdSm90ILi2ELi2ELi2EN4cute5tupleIJNS5_1CILi1EEES8_S8_EEENS6_IJNS7_ILi64EEENS7_ILi128EEESB_EEENS_6half_tEfNS_4arch4Sm90ELb0ELb1ELb1ELb1ELb0ELb1ELb0ELb0ELi2ELi1ELi2ELi1ELb0EEENS1_24CollectiveEpilogueBwdGQAISC_fSF_Li256ELb1ELb0EEENS1_19SingleTileSchedulerILb1ELb0ELb0ELi128EEEEEEEEEvNT_6ParamsE,(.L_x_7304 - _ZN7cutlass13device_kernelIN5flash11enable_sm90INS1_16FlashAttnBwdSm90INS1_25CollectiveMainloopBwdSm90ILi2ELi2ELi2EN4cute5tupleIJNS5_1CILi1EEES8_S8_EEENS6_IJNS7_ILi64EEENS7_ILi128EEESB_EEENS_6half_tEfNS_4arch4Sm90ELb0ELb1ELb1ELb1ELb0ELb1ELb0ELb0ELi2ELi1ELi2ELi1ELb0EEENS1_24CollectiveEpilogueBwdGQAISC_fSF_Li256ELb1ELb0EEENS1_19SingleTileSchedulerILb1ELb0ELb0ELi128EEEEEEEEEvNT_6ParamsE)
        .other          _ZN7cutlass13device_kernelIN5flash11enable_sm90INS1_16FlashAttnBwdSm90INS1_25CollectiveMainloopBwdSm90ILi2ELi2ELi2EN4cute5tupleIJNS5_1CILi1EEES8_S8_EEENS6_IJNS7_ILi64EEENS7_ILi128EEESB_EEENS_6half_tEfNS_4arch4Sm90ELb0ELb1ELb1ELb1ELb0ELb1ELb0ELb0ELi2ELi1ELi2ELi1ELb0EEENS1_24CollectiveEpilogueBwdGQAISC_fSF_Li256ELb1ELb0EEENS1_19SingleTileSchedulerILb1ELb0ELb0ELi128EEEEEEEEEvNT_6ParamsE,@"STO_CUDA_ENTRY STV_DEFAULT"
_ZN7cutlass13device_kernelIN5flash11enable_sm90INS1_16FlashAttnBwdSm90INS1_25CollectiveMainloopBwdSm90ILi2ELi2ELi2EN4cute5tupleIJNS5_1CILi1EEES8_S8_EEENS6_IJNS7_ILi64EEENS7_ILi128EEESB_EEENS_6half_tEfNS_4arch4Sm90ELb0ELb1ELb1ELb1ELb0ELb1ELb0ELb0ELi2ELi1ELi2ELi1ELb0EEENS1_24CollectiveEpilogueBwdGQAISC_fSF_Li256ELb1ELb0EEENS1_19SingleTileSchedulerILb1ELb0ELb0ELi128EEEEEEEEEvNT_6ParamsE:
        /* <DEDUP_REMOVED lines=24> */
.L_x_2068:
[----:B------:R-:W-:Y:S05]  /*0180*/  BSYNC B0 ;  /* 0x0000000000007941 */ /* 0x000fea0003800000 */
.L_x_2067:
        /* <DEDUP_REMOVED lines=37> */
.L_x_2069:
        /* <DEDUP_REMOVED lines=22> */
.L_x_2070:
[----:B------:R-:W-:Y:S01]  /*0540*/  PLOP3.LUT P0, PT, PT, PT, UP0, 0x80, 0x0 ;  /* 0x000000000000781c */ /* 0x000fe20003f0f008 */
[----:B------:R-:W-:Y:S01]  /*0550*/  NOP ;  /* 0x0000000000007918 */ /* 0x000fe20000000000 */
[----:B------:R-:W-:Y:S01]  /*0560*/  ULDC.64 UR46, c[0x0][0x208] ;  /* 0x00008200002e7ab9 */ /* 0x000fe20000000a00 */
[----:B------:R-:W-:Y:S01]  /*0570*/  BSSY B6, `(.L_x_2071) ;  /* 0x0000908000067945 */ /* 0x000fe20003800000 */
[----:B-12-4-:R-:W-:Y:S09]  /*0580*/  BAR.SYNC.DEFER_BLOCKING 0x0 ;  /* 0x0000000000007b1d */ /* 0x016ff20000010000 */
[----:B------:R-:W-:Y:S05]  /*0590*/  @!P0 BRA `(.L_x_2072) ;  /* 0x00000054003c8947 */ /* 0x000fea0003800000 */
.L_x_2073:
        /* <DEDUP_REMOVED lines=24> */
.L_x_2074:
        /* <DEDUP_REMOVED lines=14> */
.L_x_2076:
[----:B------:R-:W-:-:S05]  /*0800*/  ULDC UR4, c[0x0][0x8c4] ;  /* 0x0002310000047ab9 */ /* 0x000fca0000000800 */
.L_x_2075:
        /* <DEDUP_REMOVED lines=17> */
.L_x_2078:
        /* <DEDUP_REMOVED lines=14> */
.L_x_2079:
        /* <DEDUP_REMOVED lines=11> */
.L_x_2080:
        /* <DEDUP_REMOVED lines=13> */
.L_x_2081:
        /* <DEDUP_REMOVED lines=82> */
.L_x_2082:
        /* <DEDUP_REMOVED lines=30> */
.L_x_2085:
        /* <DEDUP_REMOVED lines=15> */
.L_x_2084:
        /* <DEDUP_REMOVED lines=22> */
.L_x_2087:
        /* <DEDUP_REMOVED lines=15> */
.L_x_2086:
        /* <DEDUP_REMOVED lines=8> */
.L_x_2171:
        /* <DEDUP_REMOVED lines=23> */
.L_x_2089:
        /* <DEDUP_REMOVED lines=96> */
.L_x_2101:
[----:B------:R-:W-:-:S05]  /*1db0*/  IMAD.U32 R0, RZ, RZ, UR38 ;  /* 0x00000026ff007e24 */ /* 0x000fca000f8e00ff */
[----:B------:R-:W-:-:S04]  /*1dc0*/  LOP3.LUT R0, R0, 0x1, RZ, 0xfc, !PT ;  /* 0x0000000100007812 */ /* 0x000fc800078efcff */
[----:B------:R-:W-:-:S13]  /*1dd0*/  ISETP.NE.AND P6, PT, R0, 0x3, PT ;  /* 0x000000030000780c */ /* 0x000fda0003fc5270 */
[----:B-1----:R-:W-:Y:S05]  /*1de0*/  @!P6 BRA `(.L_x_2091) ;  /* 0x000000000004e947 */ /* 0x002fea0003800000 */
[----:B------:R-:W-:Y:S01]  /*1df0*/  BPT.TRAP 0x1 ;  /* 0x000000040000795c */ /* 0x000fe20000300000 */
.L_x_2091:
        /* <DEDUP_REMOVED lines=8> */
.L_x_2092:
[----:B---3--:R-:W-:Y:S05]  /*1e80*/  @P0 BRA `(.L_x_2093) ;  /* 0x0000000000080947 */ /* 0x008fea0003800000 */
[----:B------:R-:W3:Y:S02]  /*1e90*/  SYNCS.PHASECHK.TRANS64.TRYWAIT P0, [R0+URZ+0x30810], R191 ;  /* 0x030810bf000075a7 */ /* 0x000ee4000800017f */
[----:B---3--:R-:W-:Y:S05]  /*1ea0*/  @!P0 BRA `(.L_x_2094) ;  /* 0x0000007800148947 */ /* 0x008fea0003800000 */
.L_x_2093:
        /* <DEDUP_REMOVED lines=84> */
.L_x_2095:
[----:B------:R1:W1:Y:S01]  /*23f0*/  SYNCS.PHASECHK.TRANS64.TRYWAIT P0, [R0+URZ+0x30830], R191 ;  /* 0x030830bf000075a7 */ /* 0x000262000800017f */
[----:B------:R-:W-:Y:S05]  /*2400*/  @!P6 BRA `(.L_x_2096) ;  /* 0x000000000004e947 */ /* 0x000fea0003800000 */
[----:B------:R-:W-:Y:S01]  /*2410*/  BPT.TRAP 0x1 ;  /* 0x000000040000795c */ /* 0x000fe20000300000 */
.L_x_2096:
        /* <DEDUP_REMOVED lines=52> */
.L_x_2097:
        /* <DEDUP_REMOVED lines=539> */
.L_x_2099:
        /* <DEDUP_REMOVED lines=49> */
.L_x_2100:
        /* <DEDUP_REMOVED lines=78> */
.L_x_2083:
[----:B------:R-:W-:Y:S05]  /*5100*/  @P0 BRA `(.L_x_2077) ;  /* 0x0000004400380947 */ /* 0x000fea0003800000 */
[----:B------:R-:W-:Y:S01]  /*5110*/  ULDC.64 UR4, c[0x0][0x878] ;  /* 0x00021e0000047ab9 */ /* 0x000fe20000000a00 */
[----:B------:R-:W2:Y:S01]  /*5120*/  S2R R4, SR_TID.X ;  /* 0x0000000000047919 */ /* 0x000ea20000002100 */
[----:B------:R-:W-:Y:S01]  /*5130*/  UISETP.NE.U32.AND UP0, UPT, UR4, URZ, UPT ;  /* 0x0000003f0400728c */ /* 0x000fe2000bf05070 */
[----:B------:R-:W-:Y:S01]  /*5140*/  S2UR UR8, SR_CgaCtaId ;  /* 0x00000000000879c3 */ /* 0x000fe20000008800 */
[----:B------:R-:W-:-:S07]  /*5150*/  ULDC UR6, c[0x0][0x850] ;  /* 0x0002140000067ab9 */ /* 0x000fce0000000800 */
[----:B------:R-:W3:Y:S01]  /*5160*/  S2UR UR10, SR_CTAID.X ;  /* 0x00000000000a79c3 */ /* 0x000ee20000002500 */
[----:B------:R-:W-:Y:S01]  /*5170*/  UISETP.NE.AND.EX UP0, UPT, UR5, URZ, UPT, UP0 ;  /* 0x0000003f0500728c */ /* 0x000fe2000bf05300 */
[----:B------:R-:W-:Y:S01]  /*5180*/  UMOV UR7, 0x400 ;  /* 0x0000040000077882 */ /* 0x000fe20000000000 */
[----:B------:R-:W-:Y:S01]  /*5190*/  ULDC.64 UR12, c[0x0][0x818] ;  /* 0x00020600000c7ab9 */ /* 0x000fe20000000a00 */
[----:B------:R-:W-:Y:S01]  /*51a0*/  ULDC.64 UR14, c[0x0][0x840] ;  /* 0x00021000000e7ab9 */ /* 0x000fe20000000a00 */
[----:B------:R-:W-:Y:S02]  /*51b0*/  ULDC.64 UR16, c[0x0][0x848] ;  /* 0x0002120000107ab9 */ /* 0x000fe40000000a00 */
[----:B------:R-:W-:-:S05]  /*51c0*/  PLOP3.LUT P0, PT, PT, PT, UP0, 0x80, 0x0 ;  /* 0x000000000000781c */ /* 0x000fca0003f0f008 */
[----:B------:R-:W-:Y:S02]  /*51d0*/  @UP0 ULDC.64 UR4, c[0x0][0x878] ;  /* 0x00021e0000040ab9 */ /* 0x000fe40000000a00 */
[----:B------:R-:W-:-:S06]  /*51e0*/  @UP0 UIMAD.WIDE UR4, UR36, 0x4, UR4 ;  /* 0x00000004240408a5 */ /* 0x000fcc000f8e0204 */
[----:B------:R-:W-:Y:S02]  /*51f0*/  IMAD.U32 R2, RZ, RZ, UR4 ;  /* 0x00000004ff027e24 */ /* 0x000fe4000f8e00ff */
[----:B-1----:R-:W-:-:S05]  /*5200*/  IMAD.U32 R3, RZ, RZ, UR5 ;  /* 0x00000005ff037e24 */ /* 0x002fca000f8e00ff */
[----:B------:R-:W4:Y:S01]  /*5210*/  @P0 LDG.E R2, desc[UR46][R2.64] ;  /* 0x0000002e02020981 */ /* 0x000f22000c1e1900 */
[----:B------:R-:W1:Y:S01]  /*5220*/  S2UR UR5, SR_CTAID.Y ;  /* 0x00000000000579c3 */ /* 0x000e620000002600 */
[----:B--2---:R-:W-:Y:S01]  /*5230*/  VIADD R5, R4, 0xffffff80 ;  /* 0xffffff8004057836 */ /* 0x004fe20000000000 */
[----:B------:R-:W-:Y:S01]  /*5240*/  UISETP.NE.AND UP1, UPT, UR6, 0x1, UPT ;  /* 0x000000010600788c */ /* 0x000fe2000bf25270 */
[----:B------:R-:W-:Y:S01]  /*5250*/  BSSY B0, `(.L_x_2102) ;  /* 0x000005b000007945 */ /* 0x000fe20003800000 */
[----:B---3--:R-:W-:Y:S02]  /*5260*/  USHF.L.U32 UR10, UR10, 0xe, URZ ;  /* 0x0000000e0a0a7899 */ /* 0x008fe4000800063f */
[----:B------:R-:W-:-:S07]  /*5270*/  SHF.R.S32.HI R0, RZ, 0x1f, R5 ;  /* 0x0000001fff007819 */ /* 0x000fce0000011405 */
[----:B------:R-:W-:Y:S01]  /*5280*/  @UP1 ULDC UR11, c[0x0][0x858] ;  /* 0x00021600000b1ab9 */ /* 0x000fe20000000800 */
[----:B------:R-:W-:Y:S01]  /*5290*/  BAR.SYNC.DEFER_BLOCKING 0x1, 0x100 ;  /* 0x0044000000007b1d */ /* 0x000fe20000010000 */
[----:B----4-:R-:W-:Y:S02]  /*52a0*/  @P0 R2UR UR4, R2 ;  /* 0x00000000020402ca */ /* 0x010fe400000e0000 */
[----:B------:R-:W-:Y:S02]  /*52b0*/  LEA.HI R2, R0, R5, RZ, 0x7 ;  /* 0x0000000500027211 */ /* 0x000fe400078f38ff */
[----:B------:R-:W-:Y:S02]  /*52c0*/  ISETP.NE.AND P0, PT, R5, RZ, PT ;  /* 0x000000ff0500720c */ /* 0x000fe40003f05270 */
[C---:B------:R-:W-:Y:S01]  /*52d0*/  LOP3.LUT R0, R2.reuse, 0xfffff80, RZ, 0xc0, !PT ;  /* 0x0fffff8002007812 */ /* 0x040fe200078ec0ff */
[----:B------:R-:W-:-:S04]  /*52e0*/  IMAD.SHL.U32 R2, R2, 0x40, RZ ;  /* 0x0000004002027824 */ /* 0x000fc800078e00ff */
[----:B------:R-:W-:Y:S01]  /*52f0*/  IMAD.IADD R0, R5, 0x1, -R0 ;  /* 0x0000000105007824 */ /* 0x000fe200078e0a00 */
[----:B------:R-:W-:Y:S01]  /*5300*/  LOP3.LUT R3, R2, 0x3fffe000, RZ, 0xc0, !PT ;  /* 0x3fffe00002037812 */ /* 0x000fe200078ec0ff */
[----:B------:R-:W-:-:S04]  /*5310*/  @UP0 ULEA UR4, UR36, UR4, 0x7 ;  /* 0x0000000424040291 */ /* 0x000fc8000f8e383f */
[----:B------:R-:W-:Y:S01]  /*5320*/  @UP0 USHF.R.S32.HI UR6, URZ, 0x1f, UR4 ;  /* 0x0000001f3f060899 */ /* 0x000fe20008011404 */
[----:B------:R-:W-:-:S03]  /*5330*/  IMAD R0, R0, 0x4, R3 ;  /* 0x0000000400007824 */ /* 0x000fc600078e0203 */
[----:B------:R-:W-:Y:S02]  /*5340*/  @UP0 ULEA.HI UR6, UR6, UR4, URZ, 0x7 ;  /* 0x0000000406060291 */ /* 0x000fe4000f8f383f */
[----:B------:R-:W-:Y:S02]  /*5350*/  ULEA UR4, UR8, UR7, 0x18 ;  /* 0x0000000708047291 */ /* 0x000fe4000f8ec03f */
[----:B------:R-:W-:Y:S01]  /*5360*/  @UP0 USHF.L.U32 UR6, UR6, 0x7, URZ ;  /* 0x0000000706060899 */ /* 0x000fe2000800063f */
[----:B------:R-:W-:-:S03]  /*5370*/  @UP1 ULDC UR8, c[0x0][0x854] ;  /* 0x0002150000081ab9 */ /* 0x000fc60000000800 */
[----:B------:R-:W-:Y:S01]  /*5380*/  @UP0 ULOP3.LUT UR6, UR6, 0xffffc000, URZ, 0xc0, !UPT ;  /* 0xffffc00006060892 */ /* 0x000fe2000f8ec03f */
[----:B------:R-:W-:Y:S01]  /*5390*/  LEA R0, R0, UR4, 0x2 ;  /* 0x0000000400007c11 */ /* 0x000fe2000f8e10ff */
[----:B-1----:R-:W-:Y:S02]  /*53a0*/  UIMAD.WIDE.U32 UR8, UR5, UR8, URZ ;  /* 0x00000008050872a5 */ /* 0x002fe4000f8e003f */
[----:B------:R-:W-:Y:S02]  /*53b0*/  @UP0 USHF.R.S32.HI UR7, URZ, 0x1f, UR6 ;  /* 0x0000001f3f070899 */ /* 0x000fe40008011406 */
[----:B------:R-:W-:Y:S01]  /*53c0*/  @UP1 USHF.R.U32.HI UR5, URZ, UR11, UR9 ;  /* 0x0000000b3f051299 */ /* 0x000fe20008011609 */
[----:B------:R1:W-:Y:S01]  /*53d0*/  STS.128 [R0], R24 ;  /* 0x0000001800007388 */ /* 0x0003e20000000c00 */
[----:B------:R-:W-:Y:S02]  /*53e0*/  @!UP0 UMOV UR6, URZ ;  /* 0x0000003f00068c82 */ /* 0x000fe40008000000 */
[----:B------:R-:W-:Y:S01]  /*53f0*/  UIADD3 UR8, UP1, UR10, UR6, URZ ;  /* 0x000000060a087290 */ /* 0x000fe2000ff3e03f */
[----:B------:R1:W-:Y:S01]  /*5400*/  STS.128 [R0+0x800], R28 ;  /* 0x0008001c00007388 */ /* 0x0003e20000000c00 */
[----:B------:R-:W-:Y:S01]  /*5410*/  USHF.R.S32.HI UR6, URZ, 0x1f, UR5 ;  /* 0x0000001f3f067899 */ /* 0x000fe20008011405 */
[----:B------:R-:W-:-:S02]  /*5420*/  @!UP0 UMOV UR7, URZ ;  /* 0x0000003f00078c82 */ /* 0x000fc40008000000 */
[----:B------:R1:W-:Y:S01]  /*5430*/  STS.128 [R0+0x1000], R32 ;  /* 0x0010002000007388 */ /* 0x0003e20000000c00 */
[----:B------:R-:W-:Y:S02]  /*5440*/  ULEA.HI.X.SX32 UR9, UR10, UR7, 0x1, UP1 ;  /* 0x000000070a097291 */ /* 0x000fe400088f0e3f */
[----:B------:R-:W-:Y:S01]  /*5450*/  UIMAD UR7, UR6, UR12, URZ ;  /* 0x0000000c060772a4 */ /* 0x000fe2000f8e023f */
[----:B------:R1:W-:Y:S01]  /*5460*/  STS.128 [R0+0x1800], R36 ;  /* 0x0018002400007388 */ /* 0x0003e20000000c00 */
[----:B------:R-:W-:Y:S02]  /*5470*/  UIMAD UR11, UR6, UR14, URZ ;  /* 0x0000000e060b72a4 */ /* 0x000fe4000f8e023f */
[----:B------:R-:W-:Y:S01]  /*5480*/  UIMAD UR10, UR5, UR13, UR7 ;  /* 0x0000000d050a72a4 */ /* 0x000fe2000f8e0207 */
[----:B------:R1:W-:Y:S01]  /*5490*/  STS.128 [R0+0x2000], R40 ;  /* 0x0020002800007388 */ /* 0x0003e20000000c00 */
[----:B------:R-:W-:Y:S02]  /*54a0*/  UIMAD.WIDE.U32 UR6, UR5, UR12, UR8 ;  /* 0x0000000c050672a5 */ /* 0x000fe4000f8e0008 */
[----:B------:R-:W-:Y:S01]  /*54b0*/  UIMAD UR12, UR5, UR15, UR11 ;  /* 0x0000000f050c72a4 */ /* 0x000fe2000f8e020b */
[----:B------:R1:W-:Y:S01]  /*54c0*/  STS.128 [R0+0x2800], R44 ;  /* 0x0028002c00007388 */ /* 0x0003e20000000c00 */
[----:B------:R-:W-:-:S02]  /*54d0*/  UIMAD.WIDE.U32 UR8, UR5, UR14, UR8 ;  /* 0x0000000e050872a5 */ /* 0x000fc4000f8e0008 */
[----:B------:R-:W-:Y:S01]  /*54e0*/  USHF.R.S32.HI UR5, URZ, 0x1f, UR36 ;  /* 0x0000001f3f057899 */ /* 0x000fe20008011424 */
[----:B------:R1:W-:Y:S01]  /*54f0*/  STS.128 [R0+0x3000], R48 ;  /* 0x0030003000007388 */ /* 0x0003e20000000c00 */
[----:B------:R-:W-:Y:S01]  /*5500*/  ULDC.64 UR14, c[0x0][0x820] ;  /* 0x00020800000e7ab9 */ /* 0x000fe20000000a00 */
[----:B------:R-:W-:Y:S02]  /*5510*/  USEL UR36, UR36, URZ, !UP0 ;  /* 0x0000003f24247287 */ /* 0x000fe4000c000000 */
[----:B------:R1:W-:Y:S01]  /*5520*/  STS.128 [R0+0x3800], R52 ;  /* 0x0038003400007388 */ /* 0x0003e20000000c00 */
[----:B------:R-:W-:Y:S02]  /*5530*/  USEL UR5, UR5, URZ, !UP0 ;  /* 0x0000003f05057287 */ /* 0x000fe4000c000000 */
[----:B------:R-:W-:Y:S01]  /*5540*/  UIADD3 UR7, UR7, UR10, URZ ;  /* 0x0000000a07077290 */ /* 0x000fe2000fffe03f */
[----:B------:R1:W-:Y:S01]  /*5550*/  STS.128 [R0+0x4000], R56 ;  /* 0x0040003800007388 */ /* 0x0003e20000000c00 */
[----:B------:R-:W-:-:S02]  /*5560*/  UIMAD UR11, UR5, UR14, URZ ;  /* 0x0000000e050b72a4 */ /* 0x000fc4000f8e023f */
[----:B------:R-:W-:Y:S01]  /*5570*/  UIMAD UR5, UR5, UR16, URZ ;  /* 0x00000010050572a4 */ /* 0x000fe2000f8e023f */
[----:B------:R1:W-:Y:S01]  /*5580*/  STS.128 [R0+0x4800], R60 ;  /* 0x0048003c00007388 */ /* 0x0003e20000000c00 */
[----:B------:R-:W-:Y:S02]  /*5590*/  UIADD3 UR9, UR9, UR12, URZ ;  /* 0x0000000c09097290 */ /* 0x000fe4000fffe03f */
[----:B------:R-:W-:Y:S01]  /*55a0*/  UIMAD UR11, UR36, UR15, UR11 ;  /* 0x0000000f240b72a4 */ /* 0x000fe2000f8e020b */
[----:B------:R1:W-:Y:S01]  /*55b0*/  STS.128 [R0+0x5000], R64 ;  /* 0x0050004000007388 */ /* 0x0003e20000000c00 */
[----:B------:R-:W-:Y:S02]  /*55c0*/  UIMAD.WIDE.U32 UR6, UR36, UR14, UR6 ;  /* 0x0000000e240672a5 */ /* 0x000fe4000f8e0006 */
[----:B------:R-:W-:Y:S01]  /*55d0*/  UIMAD UR5, UR36, UR17, UR5 ;  /* 0x00000011240572a4 */ /* 0x000fe2000f8e0205 */
[----:B------:R1:W-:Y:S01]  /*55e0*/  STS.128 [R0+0x5800], R68 ;  /* 0x0058004400007388 */ /* 0x0003e20000000c00 */
[----:B------:R-:W-:Y:S01]  /*55f0*/  UIMAD.WIDE.U32 UR8, UR36, UR16, UR8 ;  /* 0x00000010240872a5 */ /* 0x000fe2000f8e0008 */
[----:B------:R-:W-:-:S02]  /*5600*/  ULDC.64 UR12, c[0x0][0x800] ;  /* 0x00020000000c7ab9 */ /* 0x000fc40000000a00 */
[----:B------:R1:W-:Y:S01]  /*5610*/  STS.128 [R0+0x6000], R72 ;  /* 0x0060004800007388 */ /* 0x0003e20000000c00 */
[----:B------:R-:W-:Y:S01]  /*5620*/  ULDC.64 UR14, c[0x0][0x828] ;  /* 0x00020a00000e7ab9 */ /* 0x000fe20000000a00 */
[----:B------:R-:W-:Y:S02]  /*5630*/  UIADD3 UR7, UR7, UR11, URZ ;  /* 0x0000000b07077290 */ /* 0x000fe4000fffe03f */
[----:B------:R1:W-:Y:S01]  /*5640*/  STS.128 [R0+0x6800], R76 ;  /* 0x0068004c00007388 */ /* 0x0003e20000000c00 */
[----:B------:R-:W-:Y:S02]  /*5650*/  ULEA UR12, UP0, UR6, UR12, 0x2 ;  /* 0x0000000c060c7291 */ /* 0x000fe4000f80103f */
[----:B------:R-:W-:Y:S01]  /*5660*/  UIADD3 UR5, UR9, UR5, URZ ;  /* 0x0000000509057290 */ /* 0x000fe2000fffe03f */
[----:B------:R1:W-:Y:S01]  /*5670*/  STS.128 [R0+0x7000], R80 ;  /* 0x0070005000007388 */ /* 0x0003e20000000c00 */
[----:B------:R-:W-:Y:S02]  /*5680*/  ULEA UR14, UP1, UR8, UR14, 0x2 ;  /* 0x0000000e080e7291 */ /* 0x000fe4000f82103f */
[----:B------:R-:W-:Y:S01]  /*5690*/  ULEA.HI.X UR13, UR6, UR13, UR7, 0x2, UP0 ;  /* 0x0000000d060d7291 */ /* 0x000fe200080f1407 */
[----:B------:R1:W-:Y:S01]  /*56a0*/  STS.128 [R0+0x7800], R84 ;  /* 0x0078005400007388 */ /* 0x0003e20000000c00 */
[----:B------:R-:W-:Y:S01]  /*56b0*/  ULEA.HI.X UR7, UR8, UR15, UR5, 0x2, UP1 ;  /* 0x0000000f08077291 */ /* 0x000fe200088f1405 */
        /* <DEDUP_REMOVED lines=13> */
.L_x_2104:
[----:B------:R-:W-:Y:S01]  /*5790*/  @P0 ELECT P1, URZ, PT ;  /* 0x00000000003f082f */ /* 0x000fe20003820000 */
[----:B------:R2:W-:-:S12]  /*57a0*/  UBLKRED.G.S.ADD.F32.RN [UR6], [UR4], UR5, desc[UR8] ;  /* 0x00000806040073bb */ /* 0x0005d800080a1405 */
[----:B------:R-:W-:Y:S02]  /*57b0*/  @P1 PLOP3.LUT P0, PT, P1, PT, PT, 0x8, 0x0 ;  /* 0x000000000000181c */ /* 0x000fe40000f0e170 */
[----:B------:R-:W-:-:S11]  /*57c0*/  PLOP3.LUT P1, PT, PT, PT, PT, 0x8, 0x0 ;  /* 0x000000000000781c */ /* 0x000fd60003f2e170 */
[----:B--2---:R-:W-:Y:S05]  /*57d0*/  @P0 BRA.U.ANY `(.L_x_2104) ;  /* 0xfffffffd00ec0947 */ /* 0x004fea000393ffff */
[----:B------:R0:W-:Y:S01]  /*57e0*/  UTMACMDFLUSH ;  /* 0x00000000000079b7 */ /* 0x0001e20000000000 */
[----:B------:R-:W-:-:S04]  /*57f0*/  DEPBAR.LE SB0, 0x0 ;  /* 0x000080000000791a */ /* 0x000fc80000000000 */
.L_x_2103:
[----:B------:R-:W-:Y:S05]  /*5800*/  BSYNC B0 ;  /* 0x0000000000007941 */ /* 0x000fea0003800000 */
.L_x_2102:
        /* <DEDUP_REMOVED lines=32> */
.L_x_2105:
        /* <DEDUP_REMOVED lines=8> */
.L_x_2072:
        /* <DEDUP_REMOVED lines=21> */
.L_x_2107:
        /* <DEDUP_REMOVED lines=13> */
.L_x_2109:
[----:B------:R-:W-:-:S05]  /*5cb0*/  ULDC UR4, c[0x0][0x8c4] ;  /* 0x0002310000047ab9 */ /* 0x000fca0000000800 */
.L_x_2108:
        /* <DEDUP_REMOVED lines=44> */
.L_x_2110:
        /* <DEDUP_REMOVED lines=13> */
.L_x_2111:
        /* <DEDUP_REMOVED lines=12> */
.L_x_2112:
        /* <DEDUP_REMOVED lines=22> */
.L_x_2113:
[----:B------:R-:W-:-:S13]  /*6270*/  ISETP.GT.AND P0, PT, R2, UR7, PT ;  /* 0x0000000702007c0c */ /* 0x000fda000bf04270 */
[----:B------:R-:W-:Y:S05]  /*6280*/  @!P0 BRA `(.L_x_2077) ;  /* 0x0000003000d88947 */ /* 0x000fea0003800000 */
[----:B------:R-:W-:Y:S01]  /*6290*/  ULDC.64 UR14, c[0x0][0x2d8] ;  /* 0x0000b600000e7ab9 */ /* 0x000fe20000000a00 */
[----:B------:R-:W-:Y:S01]  /*62a0*/  VIADD R0, R2, -UR7 ;  /* 0x8000000702007c36 */ /* 0x000fe20008000000 */
[----:B------:R-:W-:Y:S02]  /*62b0*/  UIMAD UR11, UR11, UR14, URZ ;  /* 0x0000000e0b0b72a4 */ /* 0x000fe4000f8e023f */
[----:B------:R-:W-:Y:S02]  /*62c0*/  USHF.R.S32.HI UR6, URZ, 0x1f, UR12 ;  /* 0x0000001f3f067899 */ /* 0x000fe4000801140c */
[----:B------:R-:W-:Y:S01]  /*62d0*/  UIMAD.WIDE.U32 UR8, UR16, UR14, URZ ;  /* 0x0000000e100872a5 */ /* 0x000fe2000f8e003f */
        /* <DEDUP_REMOVED lines=33> */
.L_x_2116:
[----:B------:R-:W-:Y:S05]  /*64f0*/  BSYNC B0 ;  /* 0x0000000000007941 */ /* 0x000fea0003800000 */
.L_x_2115:
        /* <DEDUP_REMOVED lines=19> */
.L_x_2118:
[----:B------:R-:W-:Y:S05]  /*6630*/  BSYNC B0 ;  /* 0x0000000000007941 */ /* 0x000fea0003800000 */
.L_x_2117:
[----:B------:R-:W-:Y:S06]  /*6640*/  BAR.ARV 0xa, 0xa0 ;  /* 0x0282800000007b1d */ /* 0x000fec0000002000 */
[----:B------:R-:W-:Y:S04]  /*6650*/  BSSY B0, `(.L_x_2119) ;  /* 0x0000003000007945 */ /* 0x000fe80003800000 */
[----:B------:R-:W-:Y:S05]  /*6660*/  @!P0 BRA `(.L_x_2120) ;  /* 0x0000000000048947 */ /* 0x000fea0003800000 */
[----:B------:R-:W-:-:S04]  /*6670*/  DEPBAR.LE SB0, 0x0 ;  /* 0x000080000000791a */ /* 0x000fc80000000000 */
.L_x_2120:
[----:B------:R-:W-:Y:S05]  /*6680*/  BSYNC B0 ;  /* 0x0000000000007941 */ /* 0x000fea0003800000 */
.L_x_2119:
[----:B------:R-:W-:Y:S06]  /*6690*/  BAR.ARV 0xb, 0xa0 ;  /* 0x02c2800000007b1d */ /* 0x000fec0000002000 */
[----:B------:R-:W-:Y:S01]  /*66a0*/  UIADD3 UR15, UR7, 0x1, URZ ;  /* 0x00000001070f7890 */ /* 0x000fe2000fffe03f */
[----:B------:R-:W-:Y:S11]  /*66b0*/  BRA `(.L_x_2121) ;  /* 0x0000000000047947 */ /* 0x000ff60003800000 */
.L_x_2114:
[----:B------:R-:W-:-:S05]  /*66c0*/  UMOV UR15, UR7 ;  /* 0x00000007000f7c82 */ /* 0x000fca0008000000 */
.L_x_2121:
        /* <DEDUP_REMOVED lines=21> */
.L_x_2134:
        /* <DEDUP_REMOVED lines=20> */
.L_x_2123:
[----:B------:R-:W-:Y:S05]  /*6960*/  BSYNC B0 ;  /* 0x0000000000007941 */ /* 0x000fea0003800000 */
.L_x_2122:
        /* <DEDUP_REMOVED lines=13> */
.L_x_2125:
[----:B------:R-:W-:Y:S05]  /*6a40*/  BSYNC B0 ;  /* 0x0000000000007941 */ /* 0x000fea0003800000 */
.L_x_2124:
[----:B------:R-:W-:Y:S06]  /*6a50*/  BAR.ARV 0xa, 0xa0 ;  /* 0x0282800000007b1d */ /* 0x000fec0000002000 */
[----:B------:R-:W-:Y:S04]  /*6a60*/  BSSY B0, `(.L_x_2126) ;  /* 0x0000003000007945 */ /* 0x000fe80003800000 */
[----:B------:R-:W-:Y:S05]  /*6a70*/  @!P0 BRA `(.L_x_2127) ;  /* 0x0000000000048947 */ /* 0x000fea0003800000 */
[----:B------:R-:W-:-:S04]  /*6a80*/  DEPBAR.LE SB0, 0x0 ;  /* 0x000080000000791a */ /* 0x000fc80000000000 */
.L_x_2127:
[----:B------:R-:W-:Y:S05]  /*6a90*/  BSYNC B0 ;  /* 0x0000000000007941 */ /* 0x000fea0003800000 */
.L_x_2126:
        /* <DEDUP_REMOVED lines=13> */
.L_x_2129:
[----:B------:R-:W-:Y:S05]  /*6b70*/  BSYNC B0 ;  /* 0x0000000000007941 */ /* 0x000fea0003800000 */
.L_x_2128:
        /* <DEDUP_REMOVED lines=13> */
.L_x_2131:
[----:B------:R-:W-:Y:S05]  /*6c50*/  BSYNC B0 ;  /* 0x0000000000007941 */ /* 0x000fea0003800000 */
.L_x_2130:
[----:B------:R-:W-:Y:S01]  /*6c60*/  UIADD3 UR15, UR15, 0x2, URZ ;  /* 0x000000020f0f7890 */ /* 0x000fe2000fffe03f */
[----:B------:R-:W-:Y:S06]  /*6c70*/  BAR.ARV 0xa, 0xa0 ;  /* 0x0282800000007b1d */ /* 0x000fec0000002000 */
[----:B------:R-:W-:Y:S01]  /*6c80*/  BSSY B0, `(.L_x_2132) ;  /* 0x0000004000007945 */ /* 0x000fe20003800000 */
[----:B------:R-:W-:-:S03]  /*6c90*/  ISETP.LE.AND P1, PT, R2, UR15, PT ;  /* 0x0000000f02007c0c */ /* 0x000fc6000bf23270 */
[----:B------:R-:W-:Y:S10]  /*6ca0*/  @!P0 BRA `(.L_x_2133) ;  /* 0x0000000000048947 */ /* 0x000ff40003800000 */
[----:B------:R-:W-:-:S04]  /*6cb0*/  DEPBAR.LE SB0, 0x0 ;  /* 0x000080000000791a */ /* 0x000fc80000000000 */
.L_x_2133:
[----:B------:R-:W-:Y:S05]  /*6cc0*/  BSYNC B0 ;  /* 0x0000000000007941 */ /* 0x000fea0003800000 */
.L_x_2132:
[----:B------:R-:W-:Y:S06]  /*6cd0*/  BAR.ARV 0xb, 0xa0 ;  /* 0x02c2800000007b1d */ /* 0x000fec0000002000 */
[----:B------:R-:W-:Y:S02]  /*6ce0*/  UIADD3 UR19, UR19, 0x4000, URZ ;  /* 0x0000400013137890 */ /* 0x000fe4000fffe03f */
[----:B------:R-:W-:Y:S01]  /*6cf0*/  UIADD3 UR6, UR6, 0x4000, URZ ;  /* 0x0000400006067890 */ /* 0x000fe2000fffe03f */
[----:B------:R-:W-:Y:S11]  /*6d00*/  @!P1 BRA `(.L_x_2134) ;  /* 0xfffffff800c49947 */ /* 0x000ff6000383ffff */
[----:B------:R-:W-:Y:S05]  /*6d10*/  BRA `(.L_x_2077) ;  /* 0x0000002800347947 */ /* 0x000fea0003800000 */
.L_x_2106:
        /* <DEDUP_REMOVED lines=14> */
.L_x_2135:
        /* <DEDUP_REMOVED lines=14> */
.L_x_2137:
[----:B------:R-:W-:-:S05]  /*6ee0*/  ULDC UR4, c[0x0][0x8c4] ;  /* 0x0002310000047ab9 */ /* 0x000fca0000000800 */
.L_x_2136:
        /* <DEDUP_REMOVED lines=59> */
.L_x_2139:
        /* <DEDUP_REMOVED lines=13> */
.L_x_2140:
        /* <DEDUP_REMOVED lines=8> */
.L_x_2141:
        /* <DEDUP_REMOVED lines=21> */
.L_x_2142:
        /* <DEDUP_REMOVED lines=50> */
.L_x_2172:
        /* <DEDUP_REMOVED lines=15> */
.L_x_2145:
        /* <DEDUP_REMOVED lines=97> */
.L_x_2156:
[----:B-123--:R-:W-:-:S04]  /*7f60*/  SHF.L.U32 R18, R10, 0x1f, RZ ;  /* 0x0000001f0a127819 */ /* 0x00efc800000006ff */
[----:B------:R-:W2:Y:S02]  /*7f70*/  SYNCS.PHASECHK.TRANS64.TRYWAIT P1, [R15+URZ+0x30840], R18 ;  /* 0x030840120f0075a7 */ /* 0x000ea4000802017f */
[----:B--2---:R-:W-:Y:S05]  /*7f80*/  @!P1 BRA `(.L_x_2148) ;  /* 0x0000001800189947 */ /* 0x004fea0003800000 */
.L_x_2173:
        /* <DEDUP_REMOVED lines=8> */
.L_x_2149:
        /* <DEDUP_REMOVED lines=37> */
.L_x_2174:
        /* <DEDUP_REMOVED lines=8> */
.L_x_2151:
        /* <DEDUP_REMOVED lines=37> */
.L_x_2175:
        /* <DEDUP_REMOVED lines=8> */
.L_x_2153:
        /* <DEDUP_REMOVED lines=31> */
.L_x_2177:
        /* <DEDUP_REMOVED lines=8> */
.L_x_2155:
        /* <DEDUP_REMOVED lines=37> */
.L_x_2147:
[----:B------:R-:W4:Y:S02]  /*8a70*/  LDL.LU R4, [R1+0x4] ;  /* 0x0000040001047983 */ /* 0x000f240000300800 */
[----:B----4-:R-:W-:Y:S02]  /*8a80*/  ISETP.NE.AND P1, PT, R4, RZ, PT ;  /* 0x000000ff0400720c */ /* 0x010fe40003f25270 */
[----:B------:R4:W5:Y:S11]  /*8a90*/  LDL R4, [R1] ;  /* 0x0000000001047983 */ /* 0x0009760000100800 */
[----:B----4-:R-:W-:Y:S05]  /*8aa0*/  @!P1 BRA `(.L_x_2146) ;  /* 0x00000004005c9947 */ /* 0x010fea0003800000 */
[----:B------:R-:W-:-:S04]  /*8ab0*/  SHF.L.U32 R12, R10, 0x1f, RZ ;  /* 0x0000001f0a0c7819 */ /* 0x000fc800000006ff */
[----:B------:R-:W4:Y:S02]  /*8ac0*/  SYNCS.PHASECHK.TRANS64.TRYWAIT P1, [R15+URZ+0x30840], R12 ;  /* 0x0308400c0f0075a7 */ /* 0x000f24000802017f */
[----:B----4-:R-:W-:Y:S05]  /*8ad0*/  @!P1 BRA `(.L_x_2157) ;  /* 0x0000000c00989947 */ /* 0x010fea0003800000 */
.L_x_2178:
        /* <DEDUP_REMOVED lines=8> */
.L_x_2158:
        /* <DEDUP_REMOVED lines=34> */
.L_x_2179:
        /* <DEDUP_REMOVED lines=8> */
.L_x_2160:
        /* <DEDUP_REMOVED lines=34> */
.L_x_2146:
[----:B------:R-:W1:Y:S01]  /*9020*/  S2R R0, SR_TID.X ;  /* 0x0000000000007919 */ /* 0x000e620000002100 */
[----:B------:R-:W-:Y:S01]  /*9030*/  IMAD R3, R16, 0x8, R15 ;  /* 0x0000000810037824 */ /* 0x000fe200078e020f */
[----:B-1----:R-:W-:Y:S02]  /*9040*/  LOP3.LUT R2, R0, 0x7f, RZ, 0xc0, !PT ;  /* 0x0000007f00027812 */ /* 0x002fe400078ec0ff */
[----:B------:R-:W-:Y:S02]  /*9050*/  SHF.L.U32 R0, R10, 0x1f, RZ ;  /* 0x0000001f0a007819 */ /* 0x000fe400000006ff */
[----:B------:R-:W-:Y:S02]  /*9060*/  ISETP.NE.AND P1, PT, R2, RZ, PT ;  /* 0x000000ff0200720c */ /* 0x000fe40003f25270 */
[----:B------:R-:W1:Y:S02]  /*9070*/  SYNCS.PHASECHK.TRANS64.TRYWAIT P0, [R3+URZ+0x30840], R0 ;  /* 0x03084000030075a7 */ /* 0x000e64000800017f */
[----:B-1----:R-:W-:Y:S09]  /*9080*/  @!P0 BRA `(.L_x_2161) ;  /* 0x0000000800548947 */ /* 0x002ff20003800000 */
.L_x_2180:
[----:B------:R-:W-:Y:S05]  /*9090*/  @P1 BRA `(.L_x_2162) ;  /* 0x0000000000181947 */ /* 0x000fea0003800000 */
[----:B------:R-:W1:Y:S01]  /*90a0*/  S2R R2, SR_TID.X ;  /* 0x0000000000027919 */ /* 0x000e620000002100 */
[----:B------:R-:W-:-:S04]  /*90b0*/  IMAD.MOV.U32 R0, RZ, RZ, 0x4100 ;  /* 0x00004100ff007424 */ /* 0x000fc800078e00ff */
[----:B------:R1:W-:Y:S02]  /*90c0*/  SYNCS.ARRIVE.TRANS64 RZ, [R3+URZ+0x30830], R0 ;  /* 0x0308300003ff79a7 */ /* 0x0003e4000800003f */
[----:B-1----:R-:W-:-:S13]  /*90d0*/  LOP3.LUT P0, RZ, R2, 0x1f, RZ, 0xc0, !PT ;  /* 0x0000001f02ff7812 */ /* 0x002fda000780c0ff */
[----:B------:R-:W-:Y:S05]  /*90e0*/  @!P0 BRA `(.L_x_2162) ;  /* 0x0000000000048947 */ /* 0x000fea0003800000 */
[----:B------:R-:W-:Y:S01]  /*90f0*/  BPT.TRAP 0x1 ;  /* 0x000000040000795c */ /* 0x000fe20000300000 */
.L_x_2162:
        /* <DEDUP_REMOVED lines=41> */
.L_x_2143:
[----:B------:R-:W-:Y:S05]  /*9390*/  BSYNC B0 ;  /* 0x0000000000007941 */ /* 0x000fea0003800000 */
.L_x_2138:
[----:B------:R-:W-:-:S03]  /*93a0*/  UMOV UR8, 0xffffffff ;  /* 0xffffffff00087882 */ /* 0x000fc60000000000 */
[----:B------:R-:W-:Y:S05]  /*93b0*/  BRA.DIV UR8, `(.L_x_2163) ;  /* 0x00000006089c7947 */ /* 0x000fea000b800000 */
[----:B------:R-:W-:-:S13]  /*93c0*/  ELECT P6, URZ, PT ;  /* 0x00000000003f782f */ /* 0x000fda00038c0000 */
.L_x_2183:
[----:B------:R-:W-:Y:S05]  /*93d0*/  @!P6 BRA `(.L_x_2077) ;  /* 0x000000000084e947 */ /* 0x000fea0003800000 */
[----:B------:R-:W-:-:S06]  /*93e0*/  ULOP3.LUT UR8, UR38, 0x2, URZ, 0xfc, !UPT ;  /* 0x0000000226087892 */ /* 0x000fcc000f8efc3f */
[----:B------:R-:W-:-:S05]  /*93f0*/  IMAD.U32 R2, RZ, RZ, UR8 ;  /* 0x00000008ff027e24 */ /* 0x000fca000f8e00ff */
[----:B------:R-:W-:-:S13]  /*9400*/  ISETP.NE.AND P2, PT, R2, 0x3, PT ;  /* 0x000000030200780c */ /* 0x000fda0003f45270 */
[----:B------:R-:W-:Y:S05]  /*9410*/  @!P2 BRA `(.L_x_2164) ;  /* 0x000000000004a947 */ /* 0x000fea0003800000 */
[----:B---3--:R-:W-:Y:S01]  /*9420*/  BPT.TRAP 0x1 ;  /* 0x000000040000795c */ /* 0x008fe20000300000 */
.L_x_2164:
        /* <DEDUP_REMOVED lines=15> */
.L_x_2184:
[----:B------:R-:W2:Y:S02]  /*9520*/  SYNCS.PHASECHK.TRANS64.TRYWAIT P0, [R3+URZ], R2 ;  /* 0x00000002030075a7 */ /* 0x000ea4000800017f */
[----:B--2---:R-:W-:Y:S05]  /*9530*/  @!P0 BRA `(.L_x_2166) ;  /* 0x0000000400708947 */ /* 0x004fea0003800000 */
.L_x_2185:
[----:B------:R-:W-:Y:S05]  /*9540*/  @!P2 BRA `(.L_x_2167) ;  /* 0x000000000004a947 */ /* 0x000fea0003800000 */
[----:B---3--:R-:W-:Y:S01]  /*9550*/  BPT.TRAP 0x1 ;  /* 0x000000040000795c */ /* 0x008fe20000300000 */
.L_x_2167:
[----:B--2---:R-:W-:-:S04]  /*9560*/  VIADD R3, R8, 0x30840 ;  /* 0x0003084008037836 */ /* 0x004fc80000000000 */
[----:B------:R-:W-:-:S04]  /*9570*/  IMAD R5, R0, 0x8, R3 ;  /* 0x0000000800057824 */ /* 0x000fc800078e0203 */
[----:B------:R-:W2:Y:S02]  /*9580*/  SYNCS.PHASECHK.TRANS64.TRYWAIT P0, [R5+URZ], R4 ;  /* 0x00000004050075a7 */ /* 0x000ea4000800017f */
[----:B--2---:R-:W-:Y:S05]  /*9590*/  @!P0 BRA `(.L_x_2168) ;  /* 0x00000004006c8947 */ /* 0x004fea0003800000 */
.L_x_2186:
[----:B------:R-:W-:-:S07]  /*95a0*/  IMAD R3, R6, 0x8, R3 ;  /* 0x0000000806037824 */ /* 0x000fce00078e0203 */
.L_x_2169:
[----:B----4-:R4:W1:Y:S02]  /*95b0*/  SYNCS.PHASECHK.TRANS64.TRYWAIT P0, [R3+URZ], R2 ;  /* 0x00000002030075a7 */ /* 0x010864000800017f */
[----:B-1----:R-:W-:Y:S05]  /*95c0*/  @!P0 NANOSLEEP.SYNCS 0x989680 ;  /* 0x009896800000895d */ /* 0x002fea0003900000 */
[----:B------:R-:W1:Y:S02]  /*95d0*/  @!P0 SYNCS.PHASECHK.TRANS64 P0, [R3+URZ], R2 ;  /* 0x00000002030085a7 */ /* 0x000e64000800007f */
[----:B-1----:R-:W-:Y:S05]  /*95e0*/  @!P0 BRA `(.L_x_2169) ;  /* 0xfffffffc00f08947 */ /* 0x002fea000383ffff */
.L_x_2077:
[----:B---3--:R-:W-:Y:S05]  /*95f0*/  BSYNC B6 ;  /* 0x0000000000067941 */ /* 0x008fea0003800000 */
.L_x_2071:
[----:B------:R-:W-:Y:S05]  /*9600*/  EXIT ;  /* 0x000000000000794d */ /* 0x000fea0003800000 */
.L_x_2088:
[----:B------:R-:W-:Y:S02]  /*9610*/  IMAD.MOV.U32 R12, RZ, RZ, RZ ;  /* 0x000000ffff0c7224 */ /* 0x000fe400078e00ff */
[----:B------:R-:W-:Y:S02]  /*9620*/  IMAD.MOV.U32 R11, RZ, RZ, 0x1f ;  /* 0x0000001fff0b7424 */ /* 0x000fe400078e00ff */
[----:B------:R-:W-:-:S07]  /*9630*/  IMAD.MOV.U32 R15, RZ, RZ, -0x1 ;  /* 0xffffffffff0f7424 */ /* 0x000fce00078e00ff */
[----:B------:R-:W-:Y:S05]  /*9640*/  WARPSYNC.COLLECTIVE R15, `(.L_x_2170) ;  /* 0x000000000f087348 */ /* 0x000fea0003c00000 */
[----:B------:R1:W2:Y:S02]  /*9650*/  SHFL.IDX P6, R14, R13, R12, R11 ;  /* 0x0000000c0d0e7389 */ /* 0x0002a400000c000b */
[----:B-12---:R-:W-:Y:S01]  /*9660*/  ENDCOLLECTIVE ;  /* 0x000000000000791b */ /* 0x006fe20003800000 */
.L_x_2170:
[----:B------:R-:W-:Y:S05]  /*9670*/  BRA `(.L_x_2171) ;  /* 0xffffff7c00f07947 */ /* 0x000fea000383ffff */
.L_x_2090:
        /* <DEDUP_REMOVED lines=8> */
.L_x_2094:
[----:B---3--:R3:W4:Y:S02]  /*9700*/  SYNCS.PHASECHK.TRANS64.TRYWAIT P0, [R0+URZ+0x30810], R191 ;  /* 0x030810bf000075a7 */ /* 0x008724000800017f */
[----:B----4-:R-:W-:Y:S05]  /*9710*/  @!P0 NANOSLEEP.SYNCS 0x989680 ;  /* 0x009896800000895d */ /* 0x010fea0003900000 */
[----:B------:R-:W4:Y:S02]  /*9720*/  @!P0 SYNCS.PHASECHK.TRANS64 P0, [R0+URZ+0x30810], R191 ;  /* 0x030810bf000085a7 */ /* 0x000f24000800007f */
[----:B----4-:R-:W-:Y:S05]  /*9730*/  @!P0 BRA `(.L_x_2094) ;  /* 0xfffffffc00f08947 */ /* 0x010fea000383ffff */
[----:B------:R-:W-:Y:S05]  /*9740*/  BRA `(.L_x_2093) ;  /* 0xffffff8400d87947 */ /* 0x000fea000383ffff */
.L_x_2098:
[----:B--2---:R2:W1:Y:S02]  /*9750*/  SYNCS.PHASECHK.TRANS64.TRYWAIT P0, [R0+URZ+0x30830], R191 ;  /* 0x030830bf000075a7 */ /* 0x004464000800017f */
[----:B-1----:R-:W-:Y:S05]  /*9760*/  @!P0 NANOSLEEP.SYNCS 0x989680 ;  /* 0x009896800000895d */ /* 0x002fea0003900000 */
[----:B------:R-:W1:Y:S02]  /*9770*/  @!P0 SYNCS.PHASECHK.TRANS64 P0, [R0+URZ+0x30830], R191 ;  /* 0x030830bf000085a7 */ /* 0x000e64000800007f */
[----:B-1----:R-:W-:Y:S05]  /*9780*/  @!P0 BRA `(.L_x_2098) ;  /* 0xfffffffc00f08947 */ /* 0x002fea000383ffff */
[----:B------:R-:W-:Y:S05]  /*9790*/  BRA `(.L_x_2097) ;  /* 0xffffff8c00f07947 */ /* 0x000fea000383ffff */
.L_x_2144:
[----:B-1----:R1:W2:Y:S02]  /*97a0*/  SYNCS.PHASECHK.TRANS64.TRYWAIT P0, [R15+URZ+0x30820], R0 ;  /* 0x030820000f0075a7 */ /* 0x0022a4000800017f */
[----:B--2---:R-:W-:Y:S05]  /*97b0*/  @!P0 NANOSLEEP.SYNCS 0x989680 ;  /* 0x009896800000895d */ /* 0x004fea0003900000 */
[----:B------:R-:W2:Y:S02]  /*97c0*/  @!P0 SYNCS.PHASECHK.TRANS64 P0, [R15+URZ+0x30820], R0 ;  /* 0x030820000f0085a7 */ /* 0x000ea4000800007f */
[----:B--2---:R-:W-:Y:S05]  /*97d0*/  @!P0 BRA `(.L_x_2144) ;  /* 0xfffffffc00f08947 */ /* 0x004fea000383ffff */
[----:B------:R-:W-:Y:S05]  /*97e0*/  BRA `(.L_x_2172) ;  /* 0xffffffe0001c7947 */ /* 0x000fea000383ffff */
.L_x_2148:
[----:B--2---:R2:W3:Y:S02]  /*97f0*/  SYNCS.PHASECHK.TRANS64.TRYWAIT P1, [R15+URZ+0x30840], R18 ;  /* 0x030840120f0075a7 */ /* 0x0044e4000802017f */
[----:B---3--:R-:W-:Y:S05]  /*9800*/  @!P1 NANOSLEEP.SYNCS 0x989680 ;  /* 0x009896800000995d */ /* 0x008fea0003900000 */
[----:B------:R-:W3:Y:S02]  /*9810*/  @!P1 SYNCS.PHASECHK.TRANS64 P1, [R15+URZ+0x30840], R18 ;  /* 0x030840120f0095a7 */ /* 0x000ee4000802007f */
[----:B---3--:R-:W-:Y:S05]  /*9820*/  @!P1 BRA `(.L_x_2148) ;  /* 0xfffffffc00f09947 */ /* 0x008fea000383ffff */
[----:B------:R-:W-:Y:S05]  /*9830*/  BRA `(.L_x_2173) ;  /* 0xffffffe400d47947 */ /* 0x000fea000383ffff */
.L_x_2150:
[----:B-1----:R1:W3:Y:S02]  /*9840*/  SYNCS.PHASECHK.TRANS64.TRYWAIT P1, [R15+URZ+0x30828], R18 ;  /* 0x030828120f0075a7 */ /* 0x0022e4000802017f */
[----:B---3--:R-:W-:Y:S05]  /*9850*/  @!P1 NANOSLEEP.SYNCS 0x989680 ;  /* 0x009896800000995d */ /* 0x008fea0003900000 */
[----:B------:R-:W3:Y:S02]  /*9860*/  @!P1 SYNCS.PHASECHK.TRANS64 P1, [R15+URZ+0x30828], R18 ;  /* 0x030828120f0095a7 */ /* 0x000ee4000802007f */
[----:B---3--:R-:W-:Y:S05]  /*9870*/  @!P1 BRA `(.L_x_2150) ;  /* 0xfffffffc00f09947 */ /* 0x008fea000383ffff */
[----:B------:R-:W-:Y:S05]  /*9880*/  BRA `(.L_x_2174) ;  /* 0xffffffe800747947 */ /* 0x000fea000383ffff */
.L_x_2152:
[----:B---3--:R3:W4:Y:S02]  /*9890*/  SYNCS.PHASECHK.TRANS64.TRYWAIT P1, [R15+URZ+0x30848], R18 ;  /* 0x030848120f0075a7 */ /* 0x008724000802017f */
[----:B----4-:R-:W-:Y:S05]  /*98a0*/  @!P1 NANOSLEEP.SYNCS 0x989680 ;  /* 0x009896800000995d */ /* 0x010fea0003900000 */
[----:B------:R-:W4:Y:S02]  /*98b0*/  @!P1 SYNCS.PHASECHK.TRANS64 P1, [R15+URZ+0x30848], R18 ;  /* 0x030848120f0095a7 */ /* 0x000f24000802007f */
[----:B----4-:R-:W-:Y:S05]  /*98c0*/  @!P1 BRA `(.L_x_2152) ;  /* 0xfffffffc00f09947 */ /* 0x010fea000383ffff */
[----:B------:R-:W-:Y:S05]  /*98d0*/  BRA `(.L_x_2175) ;  /* 0xffffffec00147947 */ /* 0x000fea000383ffff */
.L_x_2154:
[----:B------:R-:W-:-:S07]  /*98e0*/  SHF.L.U32 R4, R10, 0x1f, RZ ;  /* 0x0000001f0a047819 */ /* 0x000fce00000006ff */
.L_x_2176:
[----:B----4-:R4:W1:Y:S02]  /*98f0*/  SYNCS.PHASECHK.TRANS64.TRYWAIT P1, [R15+URZ+0x30820], R4 ;  /* 0x030820040f0075a7 */ /* 0x010864000802017f */
[----:B-1----:R-:W-:Y:S05]  /*9900*/  @!P1 NANOSLEEP.SYNCS 0x989680 ;  /* 0x009896800000995d */ /* 0x002fea0003900000 */
[----:B------:R-:W1:Y:S02]  /*9910*/  @!P1 SYNCS.PHASECHK.TRANS64 P1, [R15+URZ+0x30820], R4 ;  /* 0x030820040f0095a7 */ /* 0x000e64000802007f */
[----:B-1----:R-:W-:Y:S05]  /*9920*/  @!P1 BRA `(.L_x_2176) ;  /* 0xfffffffc00f09947 */ /* 0x002fea000383ffff */
[----:B------:R-:W-:Y:S05]  /*9930*/  BRA `(.L_x_2177) ;  /* 0xffffffec00987947 */ /* 0x000fea000383ffff */
.L_x_2157:
[----:B----4-:R4:W1:Y:S02]  /*9940*/  SYNCS.PHASECHK.TRANS64.TRYWAIT P1, [R15+URZ+0x30840], R12 ;  /* 0x0308400c0f0075a7 */ /* 0x010864000802017f */
[----:B-1----:R-:W-:Y:S05]  /*9950*/  @!P1 NANOSLEEP.SYNCS 0x989680 ;  /* 0x009896800000995d */ /* 0x002fea0003900000 */
[----:B------:R-:W1:Y:S02]  /*9960*/  @!P1 SYNCS.PHASECHK.TRANS64 P1, [R15+URZ+0x30840], R12 ;  /* 0x0308400c0f0095a7 */ /* 0x000e64000802007f */
[----:B-1----:R-:W-:Y:S05]  /*9970*/  @!P1 BRA `(.L_x_2157) ;  /* 0xfffffffc00f09947 */ /* 0x002fea000383ffff */
[----:B------:R-:W-:Y:S05]  /*9980*/  BRA `(.L_x_2178) ;  /* 0xfffffff000547947 */ /* 0x000fea000383ffff */
.L_x_2159:
[----:B-1----:R1:W2:Y:S02]  /*9990*/  SYNCS.PHASECHK.TRANS64.TRYWAIT P1, [R15+URZ+0x30828], R12 ;  /* 0x0308280c0f0075a7 */ /* 0x0022a4000802017f */
[----:B--2---:R-:W-:Y:S05]  /*99a0*/  @!P1 NANOSLEEP.SYNCS 0x989680 ;  /* 0x009896800000995d */ /* 0x004fea0003900000 */
[----:B------:R-:W2:Y:S02]  /*99b0*/  @!P1 SYNCS.PHASECHK.TRANS64 P1, [R15+URZ+0x30828], R12 ;  /* 0x0308280c0f0095a7 */ /* 0x000ea4000802007f */
[----:B--2---:R-:W-:Y:S05]  /*99c0*/  @!P1 BRA `(.L_x_2159) ;  /* 0xfffffffc00f09947 */ /* 0x004fea000383ffff */
[----:B------:R-:W-:Y:S05]  /*99d0*/  BRA `(.L_x_2179) ;  /* 0xfffffff000e87947 */ /* 0x000fea000383ffff */
.L_x_2161:
[----:B------:R1:W1:Y:S02]  /*99e0*/  SYNCS.PHASECHK.TRANS64.TRYWAIT P0, [R3+URZ+0x30840], R0 ;  /* 0x03084000030075a7 */ /* 0x000264000800017f */
[----:B-1----:R-:W-:Y:S05]  /*99f0*/  @!P0 NANOSLEEP.SYNCS 0x989680 ;  /* 0x009896800000895d */ /* 0x002fea0003900000 */
[----:B------:R-:W1:Y:S02]  /*9a00*/  @!P0 SYNCS.PHASECHK.TRANS64 P0, [R3+URZ+0x30840], R0 ;  /* 0x03084000030085a7 */ /* 0x000e64000800007f */
[----:B-1----:R-:W-:Y:S05]  /*9a10*/  @!P0 BRA `(.L_x_2161) ;  /* 0xfffffffc00f08947 */ /* 0x002fea000383ffff */
[----:B------:R-:W-:Y:S05]  /*9a20*/  BRA `(.L_x_2180) ;  /* 0xfffffff400987947 */ /* 0x000fea000383ffff */
.L_x_2163:
[----:B------:R-:W-:Y:S01]  /*9a30*/  BSSY B0, `(.L_x_2181) ;  /* 0x0000006000007945 */ /* 0x000fe20003800000 */
[----:B------:R-:W-:-:S07]  /*9a40*/  IMAD.MOV.U32 R15, RZ, RZ, -0x1 ;  /* 0xffffffffff0f7424 */ /* 0x000fce00078e00ff */
[----:B---3--:R-:W-:Y:S05]  /*9a50*/  WARPSYNC.COLLECTIVE R15, `(.L_x_2182) ;  /* 0x000000000f0c7348 */ /* 0x008fea0003c00000 */
[----:B------:R-:W-:Y:S02]  /*9a60*/  ELECT P6, UR62, PT ;  /* 0x00000000003e782f */ /* 0x000fe400038c0000 */
[----:B------:R-:W-:Y:S01]  /*9a70*/  MOV R14, UR62 ;  /* 0x0000003e000e7c02 */ /* 0x000fe20008000f00 */
[----:B---3--:R-:W-:Y:S10]  /*9a80*/  ENDCOLLECTIVE ;  /* 0x000000000000791b */ /* 0x008ff40003800000 */
.L_x_2182:
[----:B------:R-:W-:Y:S05]  /*9a90*/  BSYNC B0 ;  /* 0x0000000000007941 */ /* 0x000fea0003800000 */
.L_x_2181:
[----:B------:R-:W-:Y:S05]  /*9aa0*/  BRA `(.L_x_2183) ;  /* 0xfffffff800487947 */ /* 0x000fea000383ffff */
.L_x_2165:
[----:B-1----:R1:W2:Y:S02]  /*9ab0*/  SYNCS.PHASECHK.TRANS64.TRYWAIT P0, [R7+URZ], R4 ;  /* 0x00000004070075a7 */ /* 0x0022a4000800017f */
[----:B--2---:R-:W-:Y:S05]  /*9ac0*/  @!P0 NANOSLEEP.SYNCS 0x989680 ;  /* 0x009896800000895d */ /* 0x004fea0003900000 */
[----:B------:R-:W2:Y:S02]  /*9ad0*/  @!P0 SYNCS.PHASECHK.TRANS64 P0, [R7+URZ], R4 ;  /* 0x00000004070085a7 */ /* 0x000ea4000800007f */
[----:B--2---:R-:W-:Y:S05]  /*9ae0*/  @!P0 BRA `(.L_x_2165) ;  /* 0xfffffffc00f08947 */ /* 0x004fea000383ffff */
[----:B------:R-:W-:Y:S05]  /*9af0*/  BRA `(.L_x_2184) ;  /* 0xfffffff800887947 */ /* 0x000fea000383ffff */
.L_x_2166:
[----:B--2---:R2:W4:Y:S02]  /*9b00*/  SYNCS.PHASECHK.TRANS64.TRYWAIT P0, [R3+URZ], R2 ;  /* 0x00000002030075a7 */ /* 0x004524000800017f */
[----:B----4-:R-:W-:Y:S05]  /*9b10*/  @!P0 NANOSLEEP.SYNCS 0x989680 ;  /* 0x009896800000895d */ /* 0x010fea0003900000 */
[----:B------:R-:W4:Y:S02]  /*9b20*/  @!P0 SYNCS.PHASECHK.TRANS64 P0, [R3+URZ], R2 ;  /* 0x00000002030085a7 */ /* 0x000f24000800007f */
[----:B----4-:R-:W-:Y:S05]  /*9b30*/  @!P0 BRA `(.L_x_2166) ;  /* 0xfffffffc00f08947 */ /* 0x010fea000383ffff */
[----:B------:R-:W-:Y:S05]  /*9b40*/  BRA `(.L_x_2185) ;  /* 0xfffffff8007c7947 */ /* 0x000fea000383ffff */
.L_x_2168:
[----:B--2---:R2:W4:Y:S02]  /*9b50*/  SYNCS.PHASECHK.TRANS64.TRYWAIT P0, [R5+URZ], R4 ;  /* 0x00000004050075a7 */ /* 0x004524000800017f */
[----:B----4-:R-:W-:Y:S05]  /*9b60*/  @!P0 NANOSLEEP.SYNCS 0x989680 ;  /* 0x009896800000895d */ /* 0x010fea0003900000 */
[----:B------:R-:W4:Y:S02]  /*9b70*/  @!P0 SYNCS.PHASECHK.TRANS64 P0, [R5+URZ], R4 ;  /* 0x00000004050085a7 */ /* 0x000f24000800007f */
[----:B----4-:R-:W-:Y:S05]  /*9b80*/  @!P0 BRA `(.L_x_2168) ;  /* 0xfffffffc00f08947 */ /* 0x010fea000383ffff */
[----:B------:R-:W-:Y:S05]  /*9b90*/  BRA `(.L_x_2186) ;  /* 0xfffffff800807947 */ /* 0x000fea000383ffff */
.L_x_2187:
        /* <DEDUP_REMOVED lines=14> */
.L_x_7304:


//--------------------- .text._ZN7cutlass13device_kernelIN5flash11enable_sm90INS1_16FlashAttnBwdSm90INS1_25CollectiveMainloopBwdSm90ILi2ELi2ELi2EN4cute5tupleIJNS5_1CILi1EEES8_S8_EEENS6_IJNS7_ILi64EEENS7_ILi128EEESB_EEENS_6half_tEfNS_4arch4Sm90ELb0ELb1ELb1ELb1ELb1ELb1ELb0ELb0ELi2ELi1ELi2ELi1ELb0EEENS1_24CollectiveEpilogueBwdGQAISC_fSF_Li256ELb1ELb1EEENS1_19SingleTileSchedulerILb1ELb0ELb0ELi128EEEEEEEEEvNT_6ParamsE --------------------------
	.section	.text._ZN7cutlass13device_kernelIN5flash11enable_sm90INS1_16FlashAttnBwdSm90INS1_25CollectiveMainloopBwdSm90ILi2ELi2ELi2EN4cute5tupleIJNS5_1CILi1EEES8_S8_EEENS6_IJNS7_ILi64EEENS7_ILi128EEESB_EEENS_6half_tEfNS_4arch4Sm90ELb0ELb1ELb1ELb1ELb1ELb1ELb0ELb0ELi2ELi1ELi2ELi1ELb0EEENS1_24CollectiveEpilogueBwdGQAISC_fSF_Li256ELb1ELb1EEENS1_19SingleTileSchedulerILb1ELb0ELb0ELi128EEEEEEEEEvNT_6ParamsE,"ax",@progbits
	.align	128
.text._ZN7cutlass13device_kernelIN5flash11enable_sm90INS1_16FlashAttnBwdSm90INS1_25CollectiveMainloopBwdSm90ILi2ELi2ELi2EN4cute5tupleIJNS5_1CILi1EEES8_S8_EEENS6_IJNS7_ILi64EEENS7_ILi128EEESB_EEENS_6half_tEfNS_4arch4Sm90ELb0ELb1ELb1ELb1ELb1ELb1ELb0ELb0ELi2ELi1ELi2ELi1ELb0EEENS1_24CollectiveEpilogueBwdGQAISC_fSF_Li256ELb1ELb1EEENS1_19SingleTileSchedulerILb1ELb0ELb0ELi128EEEEEEEEEvNT_6ParamsE:
        .type           _ZN7cutlass13device_kernelIN5flash11enable_sm90INS1_16FlashAttnBwdSm90INS1_25CollectiveMainloopBwdSm90ILi2ELi2ELi2EN4cute5tupleIJNS5_1CILi1EEES8_S8_EEENS6_IJNS7_ILi64EEENS7_ILi128EEESB_EEENS_6half_tEfNS_4arch4Sm90ELb0ELb1ELb1ELb1ELb1ELb1ELb0ELb0ELi2ELi1ELi2ELi1ELb0EEENS1_24CollectiveEpilogueBwdGQAISC_fSF_Li256ELb1ELb1EEENS1_19SingleTileSchedulerILb1ELb0ELb0ELi128EEEEEEEEEvNT_6ParamsE,@function
        .size           _ZN7cutlass13device_kernelIN5flash11enable_sm90INS1_16FlashAttnBwdSm90INS1_25CollectiveMainloopBwdSm90ILi2ELi2ELi2EN4cute5tupleIJNS5_1CILi1EEES8_S8_EEENS6_IJNS7_ILi64EEENS7_ILi128EEESB_EEENS_6half_tEfNS_4arch4Sm90ELb0ELb1ELb1ELb1ELb1ELb1ELb0ELb0ELi2ELi1ELi2ELi1ELb0EEENS1_24CollectiveEpilogueBwdGQAISC_fSF_Li256ELb1ELb1EEENS1_19SingleTileSchedulerILb1ELb0ELb0ELi128EEEEEEEEEvNT_6ParamsE,(.L_x_7305 - _ZN7cutlass13device_kernelIN5flash11enable_sm90INS1_16FlashAttnBwdSm90INS1_25CollectiveMainloopBwdSm90ILi2ELi2ELi2EN4cute5tupleIJNS5_1CILi1EEES8_S8_EEENS6_IJNS7_ILi64EEENS7_ILi128EEESB_EEENS_6half_tEfNS_4arch4Sm90ELb0ELb1ELb1ELb1ELb1ELb1ELb0ELb0ELi2ELi1ELi2ELi1ELb0EEENS1_24CollectiveEpilogueBwdGQAISC_fSF_Li256ELb1ELb1EEENS1_19SingleTileSchedulerILb1ELb0ELb0ELi128EEEEEEEEEvNT_6ParamsE)
        .other          _ZN7cutlass13device_kernelIN5flash11enable_sm90INS1_16FlashAttnBwdSm90INS1_25CollectiveMainloopBwdSm90ILi2ELi2ELi2EN4cute5tupleIJNS5_1CILi1EEES8_S8_EEENS6_IJNS7_ILi64EEENS7_ILi128EEESB_EEENS_6half_tEfNS_4arch4Sm90ELb0ELb1ELb1ELb1ELb1ELb1ELb0ELb0ELi2ELi1ELi2ELi1ELb0EEENS1_24CollectiveEpilogueBwdGQAISC_fSF_Li256ELb1ELb1EEENS1_19SingleTileSchedulerILb1ELb0ELb0ELi128EEEEEEEEEvNT_6ParamsE,@"STO_CUDA_ENTRY STV_DEFAULT"
_ZN7cutlass13device_kernelIN5flash11enable_sm90INS1_16FlashAttnBwdSm90INS1_25CollectiveMainloopBwdSm90ILi2ELi2ELi2EN4cute5tupleIJNS5_1CILi1EEES8_S8_EEENS6_IJNS7_ILi64EEENS7_ILi128EEESB_EEENS_6half_tEfNS_4arch4Sm90ELb0ELb1ELb1ELb1ELb1ELb1ELb0ELb0ELi2ELi1ELi2ELi1ELb0EEENS1_24CollectiveEpilogueBwdGQAISC_fSF_Li256ELb1ELb1EEENS1_19SingleTileSchedulerILb1ELb0ELb0ELi128EEEEEEEEEvNT_6ParamsE:
        /* <DEDUP_REMOVED lines=24> */
.L_x_2189:
[----:B------:R-:W-:Y:S05]  /*0180*/  BSYNC B0 ;  /* 0x0000000000007941 */ /* 0x000fea0003800000 */
.L_x_2188:
        /* <DEDUP_REMOVED lines=37> */
.L_x_2190:
        /* <DEDUP_REMOVED lines=22> */
.L_x_2191:
[----:B------:R-:W-:Y:S01]  /*0540*/  PLOP3.LUT P0, PT, PT, PT, UP0, 0x80, 0x0 ;  /* 0x000000000000781c */ /* 0x000fe20003f0f008 */
[----:B------:R-:W-:Y:S01]  /*0550*/  NOP ;  /* 0x0000000000007918 */ /* 0x000fe20000000000 */
[----:B------:R-:W-:Y:S01]  /*0560*/  ULDC.64 UR46, c[0x0][0x208] ;  /* 0x00008200002e7ab9 */ /* 0x000fe20000000a00 */
[----:B------:R-:W-:Y:S01]  /*0570*/  BSSY B6, `(.L_x_2192) ;  /* 0x0000a4b000067945 */ /* 0x000fe20003800000 */
[----:B-12-4-:R-:W-:Y:S09]  /*0580*/  BAR.SYNC.DEFER_BLOCKING 0x0 ;  /* 0x0000000000007b1d */ /* 0x016ff20000010000 */
[----:B------:R-:W-:Y:S05]  /*0590*/  @!P0 BRA `(.L_x_2193) ;  /* 0x0000005800788947 */ /* 0x000fea0003800000 */
.L_x_2194:
        /* <DEDUP_REMOVED lines=24> */
.L_x_2195:
        /* <DEDUP_REMOVED lines=14> */
.L_x_2197:
[----:B------:R-:W-:-:S05]  /*0800*/  ULDC UR4, c[0x0][0x8c4] ;  /* 0x0002310000047ab9 */ /* 0x000fca0000000800 */
.L_x_2196:
        /* <DEDUP_REMOVED lines=17> */
.L_x_2199:
        /* <DEDUP_REMOVED lines=14> */
.L_x_2200:
        /* <DEDUP_REMOVED lines=11> */
.L_x_2201:
        /* <DEDUP_REMOVED lines=13> */
.L_x_2202:
        /* <DEDUP_REMOVED lines=82> */
.L_x_2203:
        /* <DEDUP_REMOVED lines=30> */
.L_x_2206:
        /* <DEDUP_REMOVED lines=15> */
.L_x_2205:
        /* <DEDUP_REMOVED lines=22> */
.L_x_2208:
        /* <DEDUP_REMOVED lines=15> */
.L_x_2207:
        /* <DEDUP_REMOVED lines=8> */
.L_x_2332:
        /* <DEDUP_REMOVED lines=23> */
.L_x_2210:
        /* <DEDUP_REMOVED lines=96> */
.L_x_2222:
[----:B------:R-:W-:-:S05]  /*1db0*/  IMAD.U32 R0, RZ, RZ, UR38 ;  /* 0x00000026ff007e24 */ /* 0x000fca000f8e00ff */
[----:B------:R-:W-:-:S04]  /*1dc0*/  LOP3.LUT R0, R0, 0x1, RZ, 0xfc, !PT ;  /* 0x0000000100007812 */ /* 0x000fc800078efcff */
[----:B------:R-:W-:-:S13]  /*1dd0*/  ISETP.NE.AND P6, PT, R0, 0x3, PT ;  /* 0x000000030000780c */ /* 0x000fda0003fc5270 */
[----:B-1----:R-:W-:Y:S05]  /*1de0*/  @!P6 BRA `(.L_x_2212) ;  /* 0x000000000004e947 */ /* 0x002fea0003800000 */
[----:B------:R-:W-:Y:S01]  /*1df0*/  BPT.TRAP 0x1 ;  /* 0x000000040000795c */ /* 0x000fe20000300000 */
.L_x_2212:
        /* <DEDUP_REMOVED lines=8> */
.L_x_2213:
[----:B---3--:R-:W-:Y:S05]  /*1e80*/  @P0 BRA `(.L_x_2214) ;  /* 0x0000000000080947 */ /* 0x008fea0003800000 */
[----:B------:R-:W3:Y:S02]  /*1e90*/  SYNCS.PHASECHK.TRANS64.TRYWAIT P0, [R0+URZ+0x30810], R191 ;  /* 0x030810bf000075a7 */ /* 0x000ee4000800017f */
[----:B---3--:R-:W-:Y:S05]  /*1ea0*/  @!P0 BRA `(.L_x_2215) ;  /* 0x0000008c00208947 */ /* 0x008fea0003800000 */
.L_x_2214:
        /* <DEDUP_REMOVED lines=84> */
.L_x_2216:
[----:B------:R1:W1:Y:S01]  /*23f0*/  SYNCS.PHASECHK.TRANS64.TRYWAIT P0, [R0+URZ+0x30830], R191 ;  /* 0x030830bf000075a7 */ /* 0x000262000800017f */
[----:B------:R-:W-:Y:S05]  /*2400*/  @!P6 BRA `(.L_x_2217) ;  /* 0x000000000004e947 */ /* 0x000fea0003800000 */
[----:B------:R-:W-:Y:S01]  /*2410*/  BPT.TRAP 0x1 ;  /* 0x000000040000795c */ /* 0x000fe20000300000 */
.L_x_2217:
        /* <DEDUP_REMOVED lines=52> */
.L_x_2218:
        /* <DEDUP_REMOVED lines=539> */
.L_x_2220:
        /* <DEDUP_REMOVED lines=49> */
.L_x_2221:
        /* <DEDUP_REMOVED lines=78> */
.L_x_2204:
[----:B------:R-:W-:Y:S05]  /*5100*/  @P0 BRA `(.L_x_2198) ;  /* 0x0000005800440947 */ /* 0x000fea0003800000 */
[----:B------:R-:W-:Y:S01]  /*5110*/  ULDC.64 UR4, c[0x0][0x878] ;  /* 0x00021e0000047ab9 */ /* 0x000fe20000000a00 */
[----:B------:R-:W2:Y:S01]  /*5120*/  S2UR UR15, SR_CTAID.X ;  /* 0x00000000000f79c3 */ /* 0x000ea20000002500 */
[----:B------:R-:W-:Y:S01]  /*5130*/  UISETP.NE.U32.AND UP0, UPT, UR4, URZ, UPT ;  /* 0x0000003f0400728c */ /* 0x000fe2000bf05070 */
[----:B------:R-:W3:Y:S01]  /*5140*/  S2R R4, SR_TID.X ;  /* 0x0000000000047919 */ /* 0x000ee20000002100 */
[----:B------:R-:W-:Y:S01]  /*5150*/  ULDC UR10, c[0x0][0x870] ;  /* 0x00021c00000a7ab9 */ /* 0x000fe20000000800 */
[----:B------:R-:W-:Y:S01]  /*5160*/  ULDC UR11, c[0x0][0x80c] ;  /* 0x00020300000b7ab9 */ /* 0x000fe20000000800 */
[----:B------:R-:W-:Y:S01]  /*5170*/  UISETP.NE.AND.EX UP0, UPT, UR5, URZ, UPT, UP0 ;  /* 0x0000003f0500728c */ /* 0x000fe2000bf05300 */
[----:B------:R-:W-:Y:S02]  /*5180*/  ULDC.64 UR18, c[0x0][0x818] ;  /* 0x0002060000127ab9 */ /* 0x000fe40000000a00 */
[----:B------:R-:W-:Y:S01]  /*5190*/  S2UR UR14, SR_CgaCtaId ;  /* 0x00000000000e79c3 */ /* 0x000fe20000008800 */
[----:B------:R-:W-:Y:S01]  /*51a0*/  ULDC.64 UR20, c[0x0][0x840] ;  /* 0x0002100000147ab9 */ /* 0x000fe20000000a00 */
[----:B------:R-:W-:Y:S01]  /*51b0*/  ULDC.64 UR22, c[0x0][0x848] ;  /* 0x0002120000167ab9 */ /* 0x000fe20000000a00 */
[----:B------:R-:W-:-:S05]  /*51c0*/  PLOP3.LUT P0, PT, PT, PT, UP0, 0x80, 0x0 ;  /* 0x000000000000781c */ /* 0x000fca0003f0f008 */
[----:B------:R-:W-:Y:S02]  /*51d0*/  @UP0 ULDC.64 UR4, c[0x0][0x878] ;  /* 0x00021e0000040ab9 */ /* 0x000fe40000000a00 */
[----:B------:R-:W-:-:S06]  /*51e0*/  @UP0 UIMAD.WIDE UR4, UR36, 0x4, UR4 ;  /* 0x00000004240408a5 */ /* 0x000fcc000f8e0204 */
[----:B------:R-:W-:Y:S02]  /*51f0*/  IMAD.U32 R2, RZ, RZ, UR4 ;  /* 0x00000004ff027e24 */ /* 0x000fe4000f8e00ff */
[----:B-1----:R-:W-:Y:S01]  /*5200*/  IMAD.U32 R3, RZ, RZ, UR5 ;  /* 0x00000005ff037e24 */ /* 0x002fe2000f8e00ff */
[----:B------:R-:W-:-:S04]  /*5210*/  ULDC UR5, c[0x0][0x850] ;  /* 0x0002140000057ab9 */ /* 0x000fc80000000800 */
[----:B------:R-:W4:Y:S01]  /*5220*/  @P0 LDG.E R2, desc[UR46][R2.64] ;  /* 0x0000002e02020981 */ /* 0x000f22000c1e1900 */
[----:B------:R-:W1:Y:S01]  /*5230*/  S2UR UR4, SR_CTAID.Y ;  /* 0x00000000000479c3 */ /* 0x000e620000002600 */
[----:B------:R-:W-:Y:S01]  /*5240*/  UISETP.NE.AND UP1, UPT, UR5, 0x1, UPT ;  /* 0x000000010500788c */ /* 0x000fe2000bf25270 */
[----:B---3--:R-:W-:Y:S01]  /*5250*/  VIADD R5, R4, 0xffffff80 ;  /* 0xffffff8004057836 */ /* 0x008fe20000000000 */
[----:B--2---:R-:W-:Y:S01]  /*5260*/  UIMAD UR10, UR15, UR10, URZ ;  /* 0x0000000a0f0a72a4 */ /* 0x004fe2000f8e023f */
[----:B------:R-:W-:Y:S01]  /*5270*/  BSSY B0, `(.L_x_2223) ;  /* 0x000005f000007945 */ /* 0x000fe20003800000 */
[----:B------:R-:W-:-:S03]  /*5280*/  UIMAD UR7, UR36, UR11, URZ ;  /* 0x0000000b240772a4 */ /* 0x000fc6000f8e023f */
[----:B------:R-:W-:Y:S01]  /*5290*/  BAR.SYNC.DEFER_BLOCKING 0x1, 0x100 ;  /* 0x0044000000007b1d */ /* 0x000fe20000010000 */
[----:B------:R-:W-:Y:S01]  /*52a0*/  UIMAD UR10, UR10, UR11, URZ ;  /* 0x0000000b0a0a72a4 */ /* 0x000fe2000f8e023f */
[----:B------:R-:W-:Y:S01]  /*52b0*/  SHF.R.S32.HI R0, RZ, 0x1f, R5 ;  /* 0x0000001fff007819 */ /* 0x000fe20000011405 */
[----:B------:R-:W-:Y:S01]  /*52c0*/  USHF.L.U32 UR15, UR15, 0xe, URZ ;  /* 0x0000000e0f0f7899 */ /* 0x000fe2000800063f */
[----:B------:R-:W-:Y:S01]  /*52d0*/  ISETP.NE.AND P1, PT, R4, 0x80, PT ;  /* 0x000000800400780c */ /* 0x000fe20003f25270 */
[----:B------:R-:W-:Y:S01]  /*52e0*/  USHF.R.S32.HI UR11, URZ, 0x1f, UR10 ;  /* 0x0000001f3f0b7899 */ /* 0x000fe2000801140a */
[----:B------:R-:W-:Y:S01]  /*52f0*/  @UP1 ULDC UR8, c[0x0][0x854] ;  /* 0x0002150000081ab9 */ /* 0x000fe20000000800 */
[----:B------:R-:W-:Y:S01]  /*5300*/  @UP1 ULDC UR12, c[0x0][0x858] ;  /* 0x00021600000c1ab9 */ /* 0x000fe20000000800 */
[----:B-1----:R-:W-:Y:S02]  /*5310*/  UIMAD.WIDE.U32 UR8, UR4, UR8, URZ ;  /* 0x00000008040872a5 */ /* 0x002fe4000f8e003f */
[----:B------:R-:W-:Y:S01]  /*5320*/  UMOV UR6, UR4 ;  /* 0x0000000400067c82 */ /* 0x000fe20008000000 */
[----:B------:R-:W-:-:S02]  /*5330*/  USHF.R.S32.HI UR8, URZ, 0x1f, UR7 ;  /* 0x0000001f3f087899 */ /* 0x000fc40008011407 */
[----:B------:R-:W-:-:S03]  /*5340*/  @UP1 USHF.R.U32.HI UR6, URZ, UR12, UR9 ;  /* 0x0000000c3f061299 */ /* 0x000fc60008011609 */
[----:B------:R-:W-:Y:S01]  /*5350*/  ULDC.64 UR12, c[0x0][0x868] ;  /* 0x00021a00000c7ab9 */ /* 0x000fe20000000a00 */
[----:B------:R-:W-:Y:S02]  /*5360*/  USHF.R.S32.HI UR16, URZ, 0x1f, UR6 ;  /* 0x0000001f3f107899 */ /* 0x000fe40008011406 */
[----:B------:R-:W-:-:S04]  /*5370*/  UIADD3 UR10, UP1, UP2, UR10, UR7, UR6 ;  /* 0x000000070a0a7290 */ /* 0x000fc8000fa3e006 */
[----:B------:R-:W-:Y:S02]  /*5380*/  UIADD3.X UR8, UR11, UR8, UR16, UP1, UP2 ;  /* 0x000000080b087290 */ /* 0x000fe40008fe4410 */
[----:B------:R-:W-:Y:S02]  /*5390*/  USHF.L.U32 UR7, UR10, 0x2, URZ ;  /* 0x000000020a077899 */ /* 0x000fe4000800063f */
[----:B------:R-:W-:Y:S02]  /*53a0*/  USHF.L.U64.HI UR8, UR10, 0x2, UR8 ;  /* 0x000000020a087899 */ /* 0x000fe40008010208 */
[----:B------:R-:W-:-:S04]  /*53b0*/  UIADD3 UR10, UP1, UR7, UR12, URZ ;  /* 0x0000000c070a7290 */ /* 0x000fc8000ff3e03f */
[----:B------:R-:W-:Y:S01]  /*53c0*/  UIADD3.X UR11, UR8, UR13, URZ, UP1, !UPT ;  /* 0x0000000d080b7290 */ /* 0x000fe20008ffe43f */
[----:B----4-:R-:W-:Y:S02]  /*53d0*/  @P0 R2UR UR9, R2 ;  /* 0x00000000020902ca */ /* 0x010fe400000e0000 */
[----:B------:R-:W-:Y:S02]  /*53e0*/  LEA.HI R2, R0, R5, RZ, 0x7 ;  /* 0x0000000500027211 */ /* 0x000fe400078f38ff */
[----:B------:R-:W-:Y:S02]  /*53f0*/  ISETP.NE.AND P0, PT, R5, RZ, PT ;  /* 0x000000ff0500720c */ /* 0x000fe40003f05270 */
[C---:B------:R-:W-:Y:S01]  /*5400*/  LOP3.LUT R0, R2.reuse, 0xfffff80, RZ, 0xc0, !PT ;  /* 0x0fffff8002007812 */ /* 0x040fe200078ec0ff */
[----:B------:R-:W-:-:S04]  /*5410*/  IMAD.SHL.U32 R2, R2, 0x40, RZ ;  /* 0x0000004002027824 */ /* 0x000fc800078e00ff */
[----:B------:R-:W-:Y:S01]  /*5420*/  IMAD.IADD R0, R5, 0x1, -R0 ;  /* 0x0000000105007824 */ /* 0x000fe200078e0a00 */
[----:B------:R-:W-:Y:S01]  /*5430*/  LOP3.LUT R3, R2, 0x3fffe000, RZ, 0xc0, !PT ;  /* 0x3fffe00002037812 */ /* 0x000fe200078ec0ff */
[----:B------:R-:W-:Y:S01]  /*5440*/  @UP0 ULEA UR9, UR36, UR9, 0x7 ;  /* 0x0000000924090291 */ /* 0x000fe2000f8e383f */
[----:B------:R-:W-:-:S03]  /*5450*/  IMAD.U32 R2, RZ, RZ, UR10 ;  /* 0x0000000aff027e24 */ /* 0x000fc6000f8e00ff */
[----:B------:R-:W-:Y:S01]  /*5460*/  @UP0 USHF.R.S32.HI UR12, URZ, 0x1f, UR9 ;  /* 0x0000001f3f0c0899 */ /* 0x000fe20008011409 */
[----:B------:R-:W-:Y:S02]  /*5470*/  IMAD R0, R0, 0x4, R3 ;  /* 0x0000000400007824 */ /* 0x000fe400078e0203 */
[----:B------:R-:W-:Y:S01]  /*5480*/  IMAD.U32 R3, RZ, RZ, UR11 ;  /* 0x0000000bff037e24 */ /* 0x000fe2000f8e00ff */
[----:B------:R-:W-:-:S03]  /*5490*/  @UP0 ULEA.HI UR12, UR12, UR9, URZ, 0x7 ;  /* 0x000000090c0c0291 */ /* 0x000fc6000f8f383f */
[----:B------:R-:W-:Y:S01]  /*54a0*/  UMOV UR9, 0x400 ;  /* 0x0000040000097882 */ /* 0x000fe20000000000 */
[----:B------:R-:W-:Y:S02]  /*54b0*/  @UP0 USHF.L.U32 UR12, UR12, 0x7, URZ ;  /* 0x000000070c0c0899 */ /* 0x000fe4000800063f */
[----:B------:R-:W-:Y:S02]  /*54c0*/  ULEA UR9, UR14, UR9, 0x18 ;  /* 0x000000090e097291 */ /* 0x000fe4000f8ec03f */
[----:B------:R-:W-:-:S04]  /*54d0*/  @UP0 ULOP3.LUT UR12, UR12, 0xffffc000, URZ, 0xc0, !UPT ;  /* 0xffffc0000c0c0892 */ /* 0x000fc8000f8ec03f */
[----:B------:R-:W-:Y:S01]  /*54e0*/  @UP0 USHF.R.S32.HI UR13, URZ, 0x1f, UR12 ;  /* 0x0000001f3f0d0899 */ /* 0x000fe2000801140c */
[----:B------:R-:W-:Y:S02]  /*54f0*/  LEA R0, R0, UR9, 0x2 ;  /* 0x0000000900007c11 */ /* 0x000fe4000f8e10ff */
[----:B------:R-:W-:Y:S02]  /*5500*/  @!UP0 UMOV UR12, URZ ;  /* 0x0000003f000c8c82 */ /* 0x000fe40008000000 */
[----:B------:R-:W-:Y:S01]  /*5510*/  UIADD3 UR14, UP1, UR15, UR12, URZ ;  /* 0x0000000c0f0e7290 */ /* 0x000fe2000ff3e03f */
[----:B------:R1:W-:Y:S01]  /*5520*/  STS.128 [R0], R24 ;  /* 0x0000001800007388 */ /* 0x0003e20000000c00 */
[----:B------:R-:W-:Y:S02]  /*5530*/  UIMAD UR12, UR16, UR18, URZ ;  /* 0x00000012100c72a4 */ /* 0x000fe4000f8e023f */
[----:B------:R-:W-:Y:S01]  /*5540*/  UIMAD UR16, UR16, UR20, URZ ;  /* 0x00000014101072a4 */ /* 0x000fe2000f8e023f */
[----:B------:R1:W-:Y:S01]  /*5550*/  STS.128 [R0+0x800], R28 ;  /* 0x0008001c00007388 */ /* 0x0003e20000000c00 */
[----:B------:R-:W-:Y:S01]  /*5560*/  @!UP0 UMOV UR13, URZ ;  /* 0x0000003f000d8c82 */ /* 0x000fe20008000000 */
[----:B------:R-:W-:-:S02]  /*5570*/  UIMAD UR17, UR6, UR19, UR12 ;  /* 0x00000013061172a4 */ /* 0x000fc4000f8e020c */
[----:B------:R-:W-:Y:S01]  /*5580*/  UIMAD UR19, UR6, UR21, UR16 ;  /* 0x00000015061372a4 */ /* 0x000fe2000f8e0210 */
[----:B------:R1:W-:Y:S01]  /*5590*/  STS.128 [R0+0x1000], R32 ;  /* 0x0010002000007388 */ /* 0x0003e20000000c00 */
[----:B------:R-:W-:Y:S02]  /*55a0*/  ULEA.HI.X.SX32 UR15, UR15, UR13, 0x1, UP1 ;  /* 0x0000000d0f0f7291 */ /* 0x000fe400088f0e3f */
[----:B------:R-:W-:Y:S01]  /*55b0*/  USHF.R.S32.HI UR16, URZ, 0x1f, UR36 ;  /* 0x0000001f3f107899 */ /* 0x000fe20008011424 */
[----:B------:R1:W-:Y:S01]  /*55c0*/  STS.128 [R0+0x1800], R36 ;  /* 0x0018002400007388 */ /* 0x0003e20000000c00 */
[----:B------:R-:W-:Y:S02]  /*55d0*/  UIMAD.WIDE.U32 UR12, UR6, UR18, UR14 ;  /* 0x00000012060c72a5 */ /* 0x000fe4000f8e000e */
[----:B------:R-:W-:Y:S01]  /*55e0*/  USEL UR16, UR16, URZ, !UP0 ;  /* 0x0000003f10107287 */ /* 0x000fe2000c000000 */
[----:B------:R1:W-:Y:S01]  /*55f0*/  STS.128 [R0+0x2000], R40 ;  /* 0x0020002800007388 */ /* 0x0003e20000000c00 */
[----:B------:R-:W-:-:S02]  /*5600*/  UIMAD.WIDE.U32 UR14, UR6, UR20, UR14 ;  /* 0x00000014060e72a5 */ /* 0x000fc4000f8e000e */
[----:B------:R-:W-:Y:S01]  /*5610*/  USEL UR36, UR36, URZ, !UP0 ;  /* 0x0000003f24247287 */ /* 0x000fe2000c000000 */
[----:B------:R1:W-:Y:S01]  /*5620*/  STS.128 [R0+0x2800], R44 ;  /* 0x0028002c00007388 */ /* 0x0003e20000000c00 */
[----:B------:R-:W-:Y:S01]  /*5630*/  ULDC.64 UR20, c[0x0][0x820] ;  /* 0x0002080000147ab9 */ /* 0x000fe20000000a00 */
[----:B------:R-:W-:Y:S02]  /*5640*/  UIADD3 UR13, UR13, UR17, URZ ;  /* 0x000000110d0d7290 */ /* 0x000fe4000fffe03f */
[----:B------:R1:W-:Y:S01]  /*5650*/  STS.128 [R0+0x3000], R48 ;  /* 0x0030003000007388 */ /* 0x0003e20000000c00 */
[----:B------:R-:W-:Y:S02]  /*5660*/  UIMAD UR18, UR16, UR20, URZ ;  /* 0x00000014101272a4 */ /* 0x000fe4000f8e023f */
[----:B------:R-:W-:Y:S01]  /*5670*/  UIMAD UR16, UR16, UR22, URZ ;  /* 0x00000016101072a4 */ /* 0x000fe2000f8e023f */
[----:B------:R1:W-:Y:S01]  /*5680*/  STS.128 [R0+0x3800], R52 ;  /* 0x0038003400007388 */ /* 0x0003e20000000c00 */
[----:B------:R-:W-:-:S02]  /*5690*/  UIADD3 UR15, UR15, UR19, URZ ;  /* 0x000000130f0f7290 */ /* 0x000fc4000fffe03f */
[----:B------:R-:W-:Y:S01]  /*56a0*/  UIMAD UR18, UR36, UR21, UR18 ;  /* 0x00000015241272a4 */ /* 0x000fe2000f8e0212 */
[----:B------:R1:W-:Y:S01]  /*56b0*/  STS.128 [R0+0x4000], R56 ;  /* 0x0040003800007388 */ /* 0x0003e20000000c00 */
[----:B------:R-:W-:Y:S02]  /*56c0*/  UIMAD.WIDE.U32 UR12, UR36, UR20, UR12 ;  /* 0x00000014240c72a5 */ /* 0x000fe4000f8e000c */
[----:B------:R-:W-:Y:S01]  /*56d0*/  UIMAD UR16, UR36, UR23, UR16 ;  /* 0x00000017241072a4 */ /* 0x000fe2000f8e0210 */
[----:B------:R1:W-:Y:S01]  /*56e0*/  STS.128 [R0+0x4800], R60 ;  /* 0x0048003c00007388 */ /* 0x0003e20000000c00 */
[----:B------:R-:W-:Y:S01]  /*56f0*/  UIMAD.WIDE.U32 UR14, UR36, UR22, UR14 ;  /* 0x00000016240e72a5 */ /* 0x000fe2000f8e000e */
[----:B------:R-:W-:Y:S02]  /*5700*/  ULDC.64 UR20, c[0x0][0x800] ;  /* 0x0002000000147ab9 */ /* 0x000fe40000000a00 */
[----:B------:R1:W-:Y:S01]  /*5710*/  STS.128 [R0+0x5000], R64 ;  /* 0x0050004000007388 */ /* 0x0003e20000000c00 */
[----:B------:R-:W-:Y:S01]  /*5720*/  ULDC.64 UR22, c[0x0][0x828] ;  /* 0x00020a0000167ab9 */ /* 0x000fe20000000a00 */
[----:B------:R-:W-:-:S02]  /*5730*/  UIADD3 UR17, -UR6, URZ, URZ ;  /* 0x0000003f06117290 */ /* 0x000fc4000fffe13f */
[----:B------:R1:W-:Y:S01]  /*5740*/  STS.128 [R0+0x5800], R68 ;  /* 0x0058004400007388 */ /* 0x0003e20000000c00 */
[----:B------:R-:W-:Y:S02]  /*5750*/  UIADD3 UR13, UR13, UR18, URZ ;  /* 0x000000120d0d7290 */ /* 0x000fe4000fffe03f */
[----:B------:R-:W-:Y:S01]  /*5760*/  UIADD3 UR6, UR15, UR16, URZ ;  /* 0x000000100f067290 */ /* 0x000fe2000fffe03f */
[----:B------:R1:W-:Y:S01]  /*5770*/  STS.128 [R0+0x6000], R72 ;  /* 0x0060004800007388 */ /* 0x0003e20000000c00 */
[----:B------:R-:W-:Y:S02]  /*5780*/  ULEA UR20, UP0, UR12, UR20, 0x2 ;  /* 0x000000140c147291 */ /* 0x000fe4000f80103f */
[----:B------:R-:W-:Y:S01]  /*5790*/  ULEA UR22, UP1, UR14, UR22, 0x2 ;  /* 0x000000160e167291 */ /* 0x000fe2000f82103f */
[----:B------:R1:W-:Y:S01]  /*57a0*/  STS.128 [R0+0x6800], R76 ;  /* 0x0068004c00007388 */ /* 0x0003e20000000c00 */
[----:B------:R-:W-:Y:S02]  /*57b0*/  ULEA.HI.X UR21, UR12, UR21, UR13, 0x2, UP0 ;  /* 0x000000150c157291 */ /* 0x000fe400080f140d */
[----:B------:R-:W-:Y:S01]  /*57c0*/  ULEA.HI.X UR23, UR14, UR23, UR6, 0x2, UP1 ;  /* 0x000000170e177291 */ /* 0x000fe200088f1406 */
[----:B------:R1:W-:Y:S01]  /*57d0*/  STS.128 [R0+0x7000], R80 ;  /* 0x0070005000007388 */ /* 0x0003e20000000c00 */
[----:B------:R-:W-:-:S03]  /*57e0*/  UIMAD UR17, UR5, UR17, UR4 ;  /* 0x00000011051172a4 */ /* 0x000fc6000f8e0204 */
[----:B------:R1:W-:Y:S01]  /*57f0*/  STS.128 [R0+0x7800], R84 ;  /* 0x0078005400007388 */ /* 0x0003e20000000c00 */
[----:B------:R-:W-:Y:S08]  /*5800*/  @P0 BRA `(.L_x_2224) ;  /* 0x0000000000140947 */ /* 0x000ff00003800000 */
.L_x_2225:
[----:B------:R-:W2:Y:S04]  /*5810*/  LDG.E.STRONG.GPU R4, desc[UR46][R2.64] ;  /* 0x0000002e02047981 */ /* 0x000ea8000c1ef900 */
[----:B--2---:R-:W-:Y:S01]  /*5820*/  CCTL.IVALL ;  /* 0x00000000ff00798f */ /* 0x004fe20002000000 */
[----:B------:R-:W-:Y:S05]  /*5830*/  YIELD ;  /* 0x0000000000007946 */ /* 0x000fea0003800000 */
[----:B------:R-:W-:-:S13]  /*5840*/  ISETP.NE.AND P0, PT, R4, UR17, PT ;  /* 0x0000001104007c0c */ /* 0x000fda000bf05270 */
[----:B------:R-:W-:Y:S05]  /*5850*/  @P0 BRA `(.L_x_2225) ;  /* 0xfffffffc00ec0947 */ /* 0x000fea000383ffff */
.L_x_2224:
[----:B------:R-:W-:Y:S05]  /*5860*/  BSYNC B0 ;  /* 0x0000000000007941 */ /* 0x000fea0003800000 */
.L_x_2223:
[----:B------:R-:W-:-:S03]  /*5870*/  UMOV UR4, 0xffffffff ;  /* 0xffffffff00047882 */ /* 0x000fc60000000000 */
[----:B------:R-:W-:Y:S05]  /*5880*/  BRA.DIV UR4, `(.L_x_2226) ;  /* 0x0000005204d07947 */ /* 0x000fea000b800000 */
[----:B------:R-:W-:Y:S01]  /*5890*/  NOP ;  /* 0x0000000000007918 */ /* 0x000fe20000000000 */
.L_x_2335:
        /* <DEDUP_REMOVED lines=14> */
[----:B------:R-:W-:Y:S01]  /*5980*/  UMOV UR4, UR22 ;  /* 0x0000001600047c82 */ /* 0x000fe20008000000 */
[----:B------:R-:W-:-:S08]  /*5990*/  UMOV UR5, UR23 ;  /* 0x0000001700057c82 */ /* 0x000fd00008000000 */
.L_x_2229:
[----:B------:R-:W-:Y:S01]  /*59a0*/  @P0 ELECT P2, URZ, PT ;  /* 0x00000000003f082f */ /* 0x000fe20003840000 */
[----:B------:R2:W-:-:S12]  /*59b0*/  UBLKRED.G.S.ADD.F32.RN [UR4], [UR9], UR6, desc[UR10] ;  /* 0x00000a04090073bb */ /* 0x0005d800080a1406 */
[----:B------:R-:W-:Y:S02]  /*59c0*/  @P2 PLOP3.LUT P0, PT, P2, PT, PT, 0x8, 0x0 ;  /* 0x000000000000281c */ /* 0x000fe4000170e170 */
[----:B------:R-:W-:-:S11]  /*59d0*/  PLOP3.LUT P2, PT, PT, PT, PT, 0x8, 0x0 ;  /* 0x000000000000781c */ /* 0x000fd60003f4e170 */
[----:B--2---:R-:W-:Y:S05]  /*59e0*/  @P0 BRA.U.ANY `(.L_x_2229) ;  /* 0xfffffffd00ec0947 */ /* 0x004fea000393ffff */
[----:B------:R0:W-:Y:S01]  /*59f0*/  UTMACMDFLUSH ;  /* 0x00000000000079b7 */ /* 0x0001e20000000000 */
[----:B------:R-:W-:-:S04]  /*5a00*/  DEPBAR.LE SB0, 0x0 ;  /* 0x000080000000791a */ /* 0x000fc80000000000 */
.L_x_2228:
[----:B------:R-:W-:Y:S05]  /*5a10*/  BSYNC B0 ;  /* 0x0000000000007941 */ /* 0x000fea0003800000 */
.L_x_2227:
        /* <DEDUP_REMOVED lines=14> */
.L_x_2231:
[----:B------:R-:W-:Y:S05]  /*5b00*/  BSYNC B0 ;  /* 0x0000000000007941 */ /* 0x000fea0003800000 */
.L_x_2230:
        /* <DEDUP_REMOVED lines=24> */
.L_x_2234:
[----:B-12---:R-:W2:Y:S04]  /*5c90*/  LDG.E.STRONG.GPU R0, desc[UR46][R2.64] ;  /* 0x0000002e02007981 */ /* 0x006ea8000c1ef900 */
[----:B--2---:R-:W-:Y:S01]  /*5ca0*/  CCTL.IVALL ;  /* 0x00000000ff00798f */ /* 0x004fe20002000000 */
[----:B------:R-:W-:Y:S05]  /*5cb0*/  YIELD ;  /* 0x0000000000007946 */ /* 0x000fea0003800000 */
[----:B------:R-:W-:-:S13]  /*5cc0*/  ISETP.NE.AND P0, PT, R0, UR17, PT ;  /* 0x0000001100007c0c */ /* 0x000fda000bf05270 */
[----:B------:R-:W-:Y:S05]  /*5cd0*/  @P0 BRA `(.L_x_2234) ;  /* 0xfffffffc00ec0947 */ /* 0x000fea000383ffff */
.L_x_2233:
[----:B------:R-:W-:Y:S05]  /*5ce0*/  BSYNC B0 ;  /* 0x0000000000007941 */ /* 0x000fea0003800000 */
.L_x_2232:
[----:B------:R-:W-:-:S03]  /*5cf0*/  UMOV UR4, 0xffffffff ;  /* 0xffffffff00047882 */ /* 0x000fc60000000000 */
[----:B------:R-:W-:Y:S05]  /*5d00*/  BRA.DIV UR4, `(.L_x_2235) ;  /* 0x0000004e04cc7947 */ /* 0x000fea000b800000 */
[----:B------:R-:W-:Y:S01]  /*5d10*/  NOP ;  /* 0x0000000000007918 */ /* 0x000fe20000000000 */
.L_x_2338:
        /* <DEDUP_REMOVED lines=16> */
.L_x_2238:
[----:B------:R-:W-:Y:S01]  /*5e20*/  @P0 ELECT P2, URZ, PT ;  /* 0x00000000003f082f */ /* 0x000fe20003840000 */
[----:B------:R3:W-:-:S12]  /*5e30*/  UBLKRED.G.S.ADD.F32.RN [UR4], [UR9], UR6, desc[UR10] ;  /* 0x00000a04090073bb */ /* 0x0007d800080a1406 */
[----:B------:R-:W-:Y:S02]  /*5e40*/  @P2 PLOP3.LUT P0, PT, P2, PT, PT, 0x8, 0x0 ;  /* 0x000000000000281c */ /* 0x000fe4000170e170 */
[----:B------:R-:W-:-:S11]  /*5e50*/  PLOP3.LUT P2, PT, PT, PT, PT, 0x8, 0x0 ;  /* 0x000000000000781c */ /* 0x000fd60003f4e170 */
[----:B---3--:R-:W-:Y:S05]  /*5e60*/  @P0 BRA.U.ANY `(.L_x_2238) ;  /* 0xfffffffd00ec0947 */ /* 0x008fea000393ffff */
[----:B------:R0:W-:Y:S01]  /*5e70*/  UTMACMDFLUSH ;  /* 0x00000000000079b7 */ /* 0x0001e20000000000 */
[----:B------:R-:W-:-:S04]  /*5e80*/  DEPBAR.LE SB0, 0x0 ;  /* 0x000080000000791a */ /* 0x000fc80000000000 */
.L_x_2237:
[----:B------:R-:W-:Y:S05]  /*5e90*/  BSYNC B0 ;  /* 0x0000000000007941 */ /* 0x000fea0003800000 */
.L_x_2236:
        /* <DEDUP_REMOVED lines=14> */
.L_x_2193:
        /* <DEDUP_REMOVED lines=21> */
.L_x_2240:
        /* <DEDUP_REMOVED lines=13> */
.L_x_2242:
[----:B------:R-:W-:-:S05]  /*61a0*/  ULDC UR4, c[0x0][0x8c4] ;  /* 0x0002310000047ab9 */ /* 0x000fca0000000800 */
.L_x_2241:
        /* <DEDUP_REMOVED lines=44> */
.L_x_2243:
        /* <DEDUP_REMOVED lines=13> */
.L_x_2244:
        /* <DEDUP_REMOVED lines=12> */
.L_x_2245:
[----:B------:R-:W-:Y:S01]  /*6600*/  UIADD3 UR8, -UR12, UR10, UR6 ;  /* 0x0000000a0c087290 */ /* 0x000fe2000fffe106 */
[----:B------:R-:W-:Y:S01]  /*6610*/  ISETP.LE.AND P0, PT, RZ, UR22, PT ;  /* 0x00000016ff007c0c */ /* 0x000fe2000bf03270 */
[----:B------:R-:W-:Y:S01]  /*6620*/  ULDC UR9, c[0x0][0x74c] ;  /* 0x0001d30000097ab9 */ /* 0x000fe20000000800 */
[----:B------:R-:W-:Y:S01]  /*6630*/  ULDC UR20, c[0x0][0x288] ;  /* 0x0000a20000147ab9 */ /* 0x000fe20000000800 */
[----:B------:R-:W-:Y:S02]  /*6640*/  UIADD3 UR9, UR8, -UR9, URZ ;  /* 0x8000000908097290 */ /* 0x000fe4000fffe03f */
[----:B------:R-:W-:Y:S02]  /*6650*/  UIADD3 UR8, UR10, 0x3f, URZ ;  /* 0x0000003f0a087890 */ /* 0x000fe4000fffe03f */
[----:B------:R-:W-:Y:S02]  /*6660*/  USHF.R.S32.HI UR11, URZ, 0x1f, UR9 ;  /* 0x0000001f3f0b7899 */ /* 0x000fe40008011409 */
[----:B------:R-:W-:-:S02]  /*6670*/  USHF.R.S32.HI UR15, URZ, 0x1f, UR13 ;  /* 0x0000001f3f0f7899 */ /* 0x000fc4000801140d */
[----:B------:R-:W-:Y:S02]  /*6680*/  ULEA.HI UR11, UR11, UR9, URZ, 0x6 ;  /* 0x000000090b0b7291 */ /* 0x000fe4000f8f303f */
[----:B------:R-:W-:Y:S02]  /*6690*/  USHF.R.S32.HI UR9, URZ, 0x1f, UR8 ;  /* 0x0000001f3f097899 */ /* 0x000fe40008011408 */
[----:B------:R-:W-:Y:S02]  /*66a0*/  USHF.R.S32.HI UR11, URZ, 0x6, UR11 ;  /* 0x000000063f0b7899 */ /* 0x000fe4000801140b */
[----:B------:R-:W-:Y:S02]  /*66b0*/  ULEA.HI UR8, UR9, UR8, URZ, 0x6 ;  /* 0x0000000809087291 */ /* 0x000fe4000f8f303f */
[----:B------:R-:W-:Y:S02]  /*66c0*/  UISETP.LT.AND UP1, UPT, URZ, UR11, UPT ;  /* 0x0000000b3f00728c */ /* 0x000fe4000bf21270 */
[----:B------:R-:W-:-:S02]  /*66d0*/  USHF.R.S32.HI UR8, URZ, 0x6, UR8 ;  /* 0x000000063f087899 */ /* 0x000fc40008011408 */
[----:B------:R-:W-:Y:S02]  /*66e0*/  USEL UR16, UR13, URZ, !UP0 ;  /* 0x0000003f0d107287 */ /* 0x000fe4000c000000 */
[----:B------:R-:W-:Y:S02]  /*66f0*/  USEL UR9, URZ, UR11, !UP1 ;  /* 0x0000000b3f097287 */ /* 0x000fe4000c800000 */
[----:B------:R-:W-:Y:S01]  /*6700*/  UIMAD UR13, UR13, UR20, URZ ;  /* 0x000000140d0d72a4 */ /* 0x000fe2000f8e023f */
[----:B------:R-:W-:Y:S01]  /*6710*/  UMOV UR11, UR8 ;  /* 0x00000008000b7c82 */ /* 0x000fe20008000000 */
        /* <DEDUP_REMOVED lines=8> */
[----:B------:R-:W-:-:S12]  /*67a0*/  USEL UR11, UR8, UR10, UP1 ;  /* 0x0000000a080b7287 */ /* 0x000fd80008800000 */
.L_x_2246:
[----:B------:R-:W-:Y:S02]  /*67b0*/  UISETP.GT.AND UP1, UPT, UR11, UR9, UPT ;  /* 0x000000090b00728c */ /* 0x000fe4000bf24270 */
[----:B------:R-:W-:Y:S02]  /*67c0*/  USEL UR21, UR15, URZ, !UP0 ;  /* 0x0000003f0f157287 */ /* 0x000fe4000c000000 */
[----:B------:R-:W-:Y:S02]  /*67d0*/  UIADD3 UR23, UP0, UR13, UR7, URZ ;  /* 0x000000070d177290 */ /* 0x000fe4000ff1e03f */
[----:B------:R-:W-:Y:S02]  /*67e0*/  PLOP3.LUT P1, PT, PT, PT, UP1, 0x80, 0x0 ;  /* 0x000000000000781c */ /* 0x000fe40003f2f018 */
[----:B------:R-:W-:Y:S01]  /*67f0*/  ELECT P0, URZ, PT ;  /* 0x00000000003f782f */ /* 0x000fe20003800000 */
[----:B------:R-:W-:-:S10]  /*6800*/  ULEA.HI.X.SX32 UR10, UR13, UR14, 0x1, UP0 ;  /* 0x0000000e0d0a7291 */ /* 0x000fd400080f0e3f */
[----:B------:R-:W-:Y:S05]  /*6810*/  @!P1 BRA `(.L_x_2247) ;  /* 0x0000001000909947 */ /* 0x000fea0003800000 */
[----:B------:R-:W-:Y:S01]  /*6820*/  ULDC.64 UR18, c[0x0][0x2d8] ;  /* 0x0000b60000127ab9 */ /* 0x000fe20000000a00 */
[----:B------:R-:W1:Y:S01]  /*6830*/  S2R R0, SR_TID.X ;  /* 0x0000000000007919 */ /* 0x000e620000002100 */
[----:B------:R-:W-:Y:S02]  /*6840*/  UIMAD UR14, UR14, UR18, URZ ;  /* 0x000000120e0e72a4 */ /* 0x000fe4000f8e023f */
[----:B------:R-:W-:Y:S02]  /*6850*/  UIMAD.WIDE.U32 UR12, UR7, UR18, URZ ;  /* 0x00000012070c72a5 */ /* 0x000fe4000f8e003f */
[----:B------:R-:W-:Y:S02]  /*6860*/  UIMAD UR14, UR7, UR19, UR14 ;  /* 0x00000013070e72a4 */ /* 0x000fe4000f8e020e */
[----:B------:R-:W-:Y:S02]  /*6870*/  UIADD3 UR7, -UR9, UR11, URZ ;  /* 0x0000000b09077290 */ /* 0x000fe4000fffe13f */
[----:B------:R-:W-:-:S02]  /*6880*/  UIADD3 UR6, UP0, UR4, UR12, URZ ;  /* 0x0000000c04067290 */ /* 0x000fc4000ff1e03f */
[----:B------:R-:W-:Y:S02]  /*6890*/  UIADD3 UR19, UR13, UR14, URZ ;  /* 0x0000000e0d137290 */ /* 0x000fe4000fffe03f */
[----:B------:R-:W-:Y:S02]  /*68a0*/  ULOP3.LUT UR17, UR7, 0x1, URZ, 0xc0, !UPT ;  /* 0x0000000107117892 */ /* 0x000fe4000f8ec03f */
[----:B------:R-:W-:Y:S02]  /*68b0*/  UIADD3.X UR7, UR5, UR19, URZ, UP0, !UPT ;  /* 0x0000001305077290 */ /* 0x000fe400087fe43f */
[----:B------:R-:W-:Y:S01]  /*68c0*/  UISETP.NE.U32.AND UP0, UPT, UR17, 0x1, UPT ;  /* 0x000000011100788c */ /* 0x000fe2000bf05070 */
[----:B------:R-:W-:Y:S02]  /*68d0*/  ULDC.64 UR14, c[0x0][0x2e0] ;  /* 0x0000b800000e7ab9 */ /* 0x000fe40000000a00 */
[----:B------:R-:W-:-:S03]  /*68e0*/  UIMAD UR18, UR21, UR14, URZ ;  /* 0x0000000e151272a4 */ /* 0x000fc6000f8e023f */
[----:B------:R-:W-:Y:S01]  /*68f0*/  PLOP3.LUT P1, PT, PT, PT, UP0, 0x80, 0x0 ;  /* 0x000000000000781c */ /* 0x000fe20003f2f008 */
[----:B------:R-:W-:Y:S02]  /*6900*/  UIMAD.WIDE.U32 UR6, UR16, UR14, UR6 ;  /* 0x0000000e100672a5 */ /* 0x000fe4000f8e0006 */
[----:B------:R-:W-:Y:S01]  /*6910*/  UIMAD UR18, UR16, UR15, UR18 ;  /* 0x0000000f101272a4 */ /* 0x000fe2000f8e0212 */
[----:B------:R-:W-:Y:S02]  /*6920*/  ULDC UR21, c[0x0][0x760] ;  /* 0x0001d80000157ab9 */ /* 0x000fe40000000800 */
[----:B------:R-:W-:Y:S02]  /*6930*/  UIMAD UR15, UR20, UR21, URZ ;  /* 0x00000015140f72a4 */ /* 0x000fe4000f8e023f */
[----:B------:R-:W-:Y:S01]  /*6940*/  UIADD3 UR24, UR7, UR18, URZ ;  /* 0x0000001207187290 */ /* 0x000fe2000fffe03f */
[----:B-1----:R-:W-:-:S04]  /*6950*/  LOP3.LUT R9, R0, 0x1f, RZ, 0xc0, !PT ;  /* 0x0000001f00097812 */ /* 0x002fc800078ec0ff */
[----:B------:R-:W-:Y:S07]  /*6960*/  @P1 BRA `(.L_x_2248) ;  /* 0x00000004006c1947 */ /* 0x000fee0003800000 */
        /* <DEDUP_REMOVED lines=11> */
.L_x_2251:
[----:B------:R-:W2:Y:S04]  /*6a20*/  LDG.E.STRONG.GPU R0, desc[UR46][R2.64] ;  /* 0x0000002e02007981 */ /* 0x000ea8000c1ef900 */
[----:B--2---:R-:W-:Y:S01]  /*6a30*/  CCTL.IVALL ;  /* 0x00000000ff00798f */ /* 0x004fe20002000000 */
[----:B------:R-:W-:Y:S05]  /*6a40*/  YIELD ;  /* 0x0000000000007946 */ /* 0x000fea0003800000 */
[----:B------:R-:W-:-:S13]  /*6a50*/  ISETP.NE.AND P1, PT, R0, UR22, PT ;  /* 0x0000001600007c0c */ /* 0x000fda000bf25270 */
[----:B------:R-:W-:Y:S05]  /*6a60*/  @P1 BRA `(.L_x_2251) ;  /* 0xfffffffc00ec1947 */ /* 0x000fea000383ffff */
.L_x_2250:
[----:B------:R-:W-:Y:S05]  /*6a70*/  BSYNC B0 ;  /* 0x0000000000007941 */ /* 0x000fea0003800000 */
.L_x_2249:
[----:B------:R-:W-:-:S03]  /*6a80*/  UMOV UR17, 0xffffffff ;  /* 0xffffffff00117882 */ /* 0x000fc60000000000 */
[----:B------:R-:W-:Y:S05]  /*6a90*/  BRA.DIV UR17, `(.L_x_2252) ;  /* 0x0000004211847947 */ /* 0x000fea000b800000 */
[----:B------:R-:W-:Y:S01]  /*6aa0*/  NOP ;  /* 0x0000000000007918 */ /* 0x000fe20000000000 */
.L_x_2341:
        /* <DEDUP_REMOVED lines=22> */
.L_x_2254:
[----:B------:R-:W-:Y:S05]  /*6c10*/  BSYNC B0 ;  /* 0x0000000000007941 */ /* 0x000fea0003800000 */
.L_x_2253:
        /* <DEDUP_REMOVED lines=20> */
.L_x_2256:
[----:B------:R-:W-:Y:S05]  /*6d60*/  BSYNC B0 ;  /* 0x0000000000007941 */ /* 0x000fea0003800000 */
.L_x_2255:
[----:B------:R-:W-:Y:S06]  /*6d70*/  BAR.ARV 0xa, 0xa0 ;  /* 0x0282800000007b1d */ /* 0x000fec0000002000 */
[----:B------:R-:W-:Y:S04]  /*6d80*/  BSSY B0, `(.L_x_2257) ;  /* 0x0000003000007945 */ /* 0x000fe80003800000 */
[----:B------:R-:W-:Y:S05]  /*6d90*/  @!P0 BRA `(.L_x_2258) ;  /* 0x0000000000048947 */ /* 0x000fea0003800000 */
[----:B------:R-:W-:-:S04]  /*6da0*/  DEPBAR.LE SB0, 0x0 ;  /* 0x000080000000791a */ /* 0x000fc80000000000 */
.L_x_2258:
[----:B------:R-:W-:Y:S05]  /*6db0*/  BSYNC B0 ;  /* 0x0000000000007941 */ /* 0x000fea0003800000 */
.L_x_2257:
        /* <DEDUP_REMOVED lines=19> */
.L_x_2260:
[----:B------:R-:W-:Y:S05]  /*6ef0*/  BSYNC B0 ;  /* 0x0000000000007941 */ /* 0x000fea0003800000 */
.L_x_2259:
[----:B------:R-:W-:Y:S01]  /*6f00*/  UIADD3 UR17, UR9, 0x1, URZ ;  /* 0x0000000109117890 */ /* 0x000fe2000fffe03f */
[----:B------:R-:W-:Y:S11]  /*6f10*/  BRA `(.L_x_2261) ;  /* 0x0000000000047947 */ /* 0x000ff60003800000 */
.L_x_2248:
[----:B------:R-:W-:-:S05]  /*6f20*/  UMOV UR17, UR9 ;  /* 0x0000000900117c82 */ /* 0x000fca0008000000 */
.L_x_2261:
[----:B------:R-:W-:-:S04]  /*6f30*/  UIADD3 UR9, UR9, 0x1, URZ ;  /* 0x0000000109097890 */ /* 0x000fc8000fffe03f */
[----:B------:R-:W-:-:S03]  /*6f40*/  UISETP.NE.AND UP0, UPT, UR11, UR9, UPT ;  /* 0x000000090b00728c */ /* 0x000fc6000bf05270 */
[----:B------:R-:W-:-:S03]  /*6f50*/  UMOV UR9, UR17 ;  /* 0x0000001100097c82 */ /* 0x000fc60008000000 */
[----:B------:R-:W-:-:S13]  /*6f60*/  PLOP3.LUT P1, PT, PT, PT, UP0, 0x80, 0x0 ;  /* 0x000000000000781c */ /* 0x000fda0003f2f008 */
[----:B------:R-:W-:Y:S05]  /*6f70*/  @!P1 BRA `(.L_x_2247) ;  /* 0x0000000800b89947 */ /* 0x000fea0003800000 */
[----:B------:R-:W-:Y:S01]  /*6f80*/  UMOV UR13, UR19 ;  /* 0x00000013000d7c82 */ /* 0x000fe20008000000 */
[----:B------:R-:W-:Y:S01]  /*6f90*/  ULDC.64 UR20, c[0x0][0x2c0] ;  /* 0x0000b00000147ab9 */ /* 0x000fe20000000a00 */
[----:B------:R-:W-:Y:S01]  /*6fa0*/  UIMAD.WIDE.U32 UR12, UR16, UR14, UR12 ;  /* 0x0000000e100c72a5 */ /* 0x000fe2000f8e000c */
[----:B------:R-:W-:-:S03]  /*6fb0*/  UMOV UR9, UR17 ;  /* 0x0000001100097c82 */ /* 0x000fc60008000000 */
[----:B------:R-:W-:-:S04]  /*6fc0*/  UIADD3 UR4, UP0, UR4, UR12, URZ ;  /* 0x0000000c04047290 */ /* 0x000fc8000ff1e03f */
[----:B------:R-:W-:Y:S02]  /*6fd0*/  UIADD3.X UR5, UR5, UR18, UR13, UP0, !UPT ;  /* 0x0000001205057290 */ /* 0x000fe400087fe40d */
[----:B------:R-:W-:-:S04]  /*6fe0*/  ULEA UR14, UP0, UR4, UR20, 0x2 ;  /* 0x00000014040e7291 */ /* 0x000fc8000f80103f */
[----:B------:R-:W-:Y:S02]  /*6ff0*/  ULEA.HI.X UR5, UR4, UR21, UR5, 0x2, UP0 ;  /* 0x0000001504057291 */ /* 0x000fe400080f1405 */
[----:B------:R-:W-:Y:S01]  /*7000*/  UIADD3 UR14, UP0, UR14, 0x4000, URZ ;  /* 0x000040000e0e7890 */ /* 0x000fe2000ff1e03f */
[----:B------:R-:W-:-:S03]  /*7010*/  UMOV UR4, URZ ;  /* 0x0000003f00047c82 */ /* 0x000fc60008000000 */
[----:B------:R-:W-:-:S12]  /*7020*/  UIADD3.X UR5, URZ, UR5, URZ, UP0, !UPT ;  /* 0x000000053f057290 */ /* 0x000fd800087fe43f */
.L_x_2286:
        /* <DEDUP_REMOVED lines=11> */
.L_x_2264:
[----:B------:R-:W2:Y:S04]  /*70e0*/  LDG.E.STRONG.GPU R0, desc[UR46][R2.64] ;  /* 0x0000002e02007981 */ /* 0x000ea8000c1ef900 */
[----:B--2---:R-:W-:Y:S01]  /*70f0*/  CCTL.IVALL ;  /* 0x00000000ff00798f */ /* 0x004fe20002000000 */
[----:B------:R-:W-:Y:S05]  /*7100*/  YIELD ;  /* 0x0000000000007946 */ /* 0x000fea0003800000 */
[----:B------:R-:W-:-:S13]  /*7110*/  ISETP.NE.AND P1, PT, R0, UR22, PT ;  /* 0x0000001600007c0c */ /* 0x000fda000bf25270 */
[----:B------:R-:W-:Y:S05]  /*7120*/  @P1 BRA `(.L_x_2264) ;  /* 0xfffffffc00ec1947 */ /* 0x000fea000383ffff */
.L_x_2263:
[----:B------:R-:W-:Y:S05]  /*7130*/  BSYNC B0 ;  /* 0x0000000000007941 */ /* 0x000fea0003800000 */
.L_x_2262:
[----:B------:R-:W-:-:S03]  /*7140*/  UMOV UR16, 0xffffffff ;  /* 0xffffffff00107882 */ /* 0x000fc60000000000 */
[----:B------:R-:W-:Y:S05]  /*7150*/  BRA.DIV UR16, `(.L_x_2265) ;  /* 0x0000003a10f07947 */ /* 0x000fea000b800000 */
[----:B------:R-:W-:Y:S01]  /*7160*/  NOP ;  /* 0x0000000000007918 */ /* 0x000fe20000000000 */
.L_x_2344:
        /* <DEDUP_REMOVED lines=9> */
[----:B------:R-:W-:-:S03]  /*7200*/  UMOV UR27, 0x14f00000 ;  /* 0x14f00000001b7882 */ /* 0x000fc60000000000 */
        /* <DEDUP_REMOVED lines=9> */
.L_x_2267:
[----:B------:R-:W-:Y:S05]  /*72a0*/  BSYNC B0 ;  /* 0x0000000000007941 */ /* 0x000fea0003800000 */
.L_x_2266:
        /* <DEDUP_REMOVED lines=17> */
.L_x_2269:
[----:B------:R-:W-:Y:S05]  /*73c0*/  BSYNC B0 ;  /* 0x0000000000007941 */ /* 0x000fea0003800000 */
.L_x_2268:
[----:B------:R-:W-:Y:S06]  /*73d0*/  BAR.ARV 0xa, 0xa0 ;  /* 0x0282800000007b1d */ /* 0x000fec0000002000 */
[----:B------:R-:W-:Y:S04]  /*73e0*/  BSSY B0, `(.L_x_2270) ;  /* 0x0000003000007945 */ /* 0x000fe80003800000 */
[----:B------:R-:W-:Y:S05]  /*73f0*/  @!P0 BRA `(.L_x_2271) ;  /* 0x0000000000048947 */ /* 0x000fea0003800000 */
[----:B------:R-:W-:-:S04]  /*7400*/  DEPBAR.LE SB0, 0x0 ;  /* 0x000080000000791a */ /* 0x000fc80000000000 */
.L_x_2271:
[----:B------:R-:W-:Y:S05]  /*7410*/  BSYNC B0 ;  /* 0x0000000000007941 */ /* 0x000fea0003800000 */
.L_x_2270:
        /* <DEDUP_REMOVED lines=19> */
.L_x_2273:
[----:B------:R-:W-:Y:S05]  /*7550*/  BSYNC B0 ;  /* 0x0000000000007941 */ /* 0x000fea0003800000 */
.L_x_2272:
        /* <DEDUP_REMOVED lines=9> */
.L_x_2276:
[----:B------:R-:W2:Y:S04]  /*75f0*/  LDG.E.STRONG.GPU R0, desc[UR46][R2.64] ;  /* 0x0000002e02007981 */ /* 0x000ea8000c1ef900 */
[----:B--2---:R-:W-:Y:S01]  /*7600*/  CCTL.IVALL ;  /* 0x00000000ff00798f */ /* 0x004fe20002000000 */
[----:B------:R-:W-:Y:S05]  /*7610*/  YIELD ;  /* 0x0000000000007946 */ /* 0x000fea0003800000 */
[----:B------:R-:W-:-:S13]  /*7620*/  ISETP.NE.AND P1, PT, R0, UR22, PT ;  /* 0x0000001600007c0c */ /* 0x000fda000bf25270 */
[----:B------:R-:W-:Y:S05]  /*7630*/  @P1 BRA `(.L_x_2276) ;  /* 0xfffffffc00ec1947 */ /* 0x000fea000383ffff */
.L_x_2275:
[----:B------:R-:W-:Y:S05]  /*7640*/  BSYNC B0 ;  /* 0x0000000000007941 */ /* 0x000fea0003800000 */
.L_x_2274:
[----:B------:R-:W-:-:S03]  /*7650*/  UMOV UR12, 0xffffffff ;  /* 0xffffffff000c7882 */ /* 0x000fc60000000000 */
[----:B------:R-:W-:Y:S05]  /*7660*/  BRA.DIV UR12, `(.L_x_2277) ;  /* 0x000000360cc87947 */ /* 0x000fea000b800000 */
[----:B------:R-:W-:Y:S01]  /*7670*/  NOP ;  /* 0x0000000000007918 */ /* 0x000fe20000000000 */
.L_x_2347:
        /* <DEDUP_REMOVED lines=15> */
.L_x_2279:
[----:B------:R-:W-:Y:S05]  /*7770*/  BSYNC B0 ;  /* 0x0000000000007941 */ /* 0x000fea0003800000 */
.L_x_2278:
        /* <DEDUP_REMOVED lines=15> */
.L_x_2281:
[----:B------:R-:W-:Y:S05]  /*7870*/  BSYNC B0 ;  /* 0x0000000000007941 */ /* 0x000fea0003800000 */
.L_x_2280:
[----:B------:R-:W-:Y:S06]  /*7880*/  BAR.ARV 0xa, 0xa0 ;  /* 0x0282800000007b1d */ /* 0x000fec0000002000 */
[----:B------:R-:W-:Y:S04]  /*7890*/  BSSY B0, `(.L_x_2282) ;  /* 0x0000003000007945 */ /* 0x000fe80003800000 */
[----:B------:R-:W-:Y:S05]  /*78a0*/  @!P0 BRA `(.L_x_2283) ;  /* 0x0000000000048947 */ /* 0x000fea0003800000 */
[----:B------:R-:W-:-:S04]  /*78b0*/  DEPBAR.LE SB0, 0x0 ;  /* 0x000080000000791a */ /* 0x000fc80000000000 */
.L_x_2283:
[----:B------:R-:W-:Y:S05]  /*78c0*/  BSYNC B0 ;  /* 0x0000000000007941 */ /* 0x000fea0003800000 */
.L_x_2282:
        /* <DEDUP_REMOVED lines=19> */
.L_x_2285:
[----:B------:R-:W-:Y:S05]  /*7a00*/  BSYNC B0 ;  /* 0x0000000000007941 */ /* 0x000fea0003800000 */
.L_x_2284:
[----:B------:R-:W-:Y:S02]  /*7a10*/  UIADD3 UR9, UR9, 0x2, URZ ;  /* 0x0000000209097890 */ /* 0x000fe4000fffe03f */
[----:B------:R-:W-:Y:S02]  /*7a20*/  UIADD3 UR4, UR4, 0x4000, URZ ;  /* 0x0000400004047890 */ /* 0x000fe4000fffe03f */
[----:B------:R-:W-:-:S06]  /*7a30*/  UISETP.GE.AND UP0, UPT, UR9, UR11, UPT ;  /* 0x0000000b0900728c */ /* 0x000fcc000bf06270 */
[----:B------:R-:W-:-:S13]  /*7a40*/  PLOP3.LUT P1, PT, PT, PT, UP0, 0x80, 0x0 ;  /* 0x000000000000781c */ /* 0x000fda0003f2f008 */
[----:B------:R-:W-:Y:S05]  /*7a50*/  @!P1 BRA `(.L_x_2286) ;  /* 0xfffffff400749947 */ /* 0x000fea000383ffff */
.L_x_2247:
        /* <DEDUP_REMOVED lines=41> */
.L_x_2289:
[----:B------:R-:W-:Y:S05]  /*7cf0*/  BSYNC B0 ;  /* 0x0000000000007941 */ /* 0x000fea0003800000 */
.L_x_2288:
[----:B------:R-:W-:Y:S05]  /*7d00*/  BRA `(.L_x_2290) ;  /* 0x0000000000047947 */ /* 0x000fea0003800000 */
.L_x_2287:
[----:B------:R-:W-:-:S05]  /*7d10*/  UMOV UR4, UR9 ;  /* 0x0000000900047c82 */ /* 0x000fca0008000000 */
.L_x_2290:
        /* <DEDUP_REMOVED lines=11> */
.L_x_2295:
        /* <DEDUP_REMOVED lines=24> */
.L_x_2292:
[----:B------:R-:W-:Y:S05]  /*7f50*/  BSYNC B0 ;  /* 0x0000000000007941 */ /* 0x000fea0003800000 */
.L_x_2291:
        /* <DEDUP_REMOVED lines=24> */
.L_x_2294:
[----:B------:R-:W-:Y:S05]  /*80e0*/  BSYNC B0 ;  /* 0x0000000000007941 */ /* 0x000fea0003800000 */
.L_x_2293:
[----:B------:R-:W-:Y:S02]  /*80f0*/  UIADD3 UR7, UR7, 0x2, URZ ;  /* 0x0000000207077890 */ /* 0x000fe4000fffe03f */
[----:B------:R-:W-:Y:S02]  /*8100*/  ULEA UR5, UR19, UR5, 0x1 ;  /* 0x0000000513057291 */ /* 0x000fe4000f8e083f */
[----:B------:R-:W-:Y:S02]  /*8110*/  ULEA UR6, UR19, UR6, 0x1 ;  /* 0x0000000613067291 */ /* 0x000fe4000f8e083f */
[----:B------:R-:W-:-:S13]  /*8120*/  ISETP.NE.AND P0, PT, RZ, UR7, PT ;  /* 0x00000007ff007c0c */ /* 0x000fda000bf05270 */
[----:B------:R-:W-:Y:S05]  /*8130*/  @!P0 BRA `(.L_x_2198) ;  /* 0x0000002800388947 */ /* 0x000fea0003800000 */
[----:B------:R-:W-:Y:S05]  /*8140*/  BRA `(.L_x_2295) ;  /* 0xfffffffc00207947 */ /* 0x000fea000383ffff */
.L_x_2239:
        /* <DEDUP_REMOVED lines=14> */
.L_x_2296:
        /* <DEDUP_REMOVED lines=14> */
.L_x_2298:
[----:B------:R-:W-:-:S05]  /*8310*/  ULDC UR4, c[0x0][0x8c4] ;  /* 0x0002310000047ab9 */ /* 0x000fca0000000800 */
.L_x_2297:
        /* <DEDUP_REMOVED lines=59> */
.L_x_2300:
        /* <DEDUP_REMOVED lines=13> */
.L_x_2301:
        /* <DEDUP_REMOVED lines=8> */
.L_x_2302:
        /* <DEDUP_REMOVED lines=21> */
.L_x_2303:
        /* <DEDUP_REMOVED lines=50> */
.L_x_2348:
        /* <DEDUP_REMOVED lines=15> */
.L_x_2306:
        /* <DEDUP_REMOVED lines=97> */
.L_x_2317:
[----:B-123--:R-:W-:-:S04]  /*9390*/  SHF.L.U32 R18, R10, 0x1f, RZ ;  /* 0x0000001f0a127819 */ /* 0x00efc800000006ff */
[----:B------:R-:W2:Y:S02]  /*93a0*/  SYNCS.PHASECHK.TRANS64.TRYWAIT P1, [R15+URZ+0x30840], R18 ;  /* 0x030840120f0075a7 */ /* 0x000ea4000802017f */
[----:B--2---:R-:W-:Y:S05]  /*93b0*/  @!P1 BRA `(.L_x_2309) ;  /* 0x0000001800a49947 */ /* 0x004fea0003800000 */
.L_x_2349:
        /* <DEDUP_REMOVED lines=8> */
.L_x_2310:
        /* <DEDUP_REMOVED lines=37> */
.L_x_2350:
        /* <DEDUP_REMOVED lines=8> */
.L_x_2312:
        /* <DEDUP_REMOVED lines=37> */
.L_x_2351:
        /* <DEDUP_REMOVED lines=8> */
.L_x_2314:
        /* <DEDUP_REMOVED lines=31> */
.L_x_2353:
        /* <DEDUP_REMOVED lines=8> */
.L_x_2316:
        /* <DEDUP_REMOVED lines=37> */
.L_x_2308:
[----:B------:R-:W4:Y:S02]  /*9ea0*/  LDL.LU R4, [R1+0x4] ;  /* 0x0000040001047983 */ /* 0x000f240000300800 */
[----:B----4-:R-:W-:Y:S02]  /*9eb0*/  ISETP.NE.AND P1, PT, R4, RZ, PT ;  /* 0x000000ff0400720c */ /* 0x010fe40003f25270 */
[----:B------:R4:W5:Y:S11]  /*9ec0*/  LDL R4, [R1] ;  /* 0x0000000001047983 */ /* 0x0009760000100800 */
[----:B----4-:R-:W-:Y:S05]  /*9ed0*/  @!P1 BRA `(.L_x_2307) ;  /* 0x00000004005c9947 */ /* 0x010fea0003800000 */
[----:B------:R-:W-:-:S04]  /*9ee0*/  SHF.L.U32 R12, R10, 0x1f, RZ ;  /* 0x0000001f0a0c7819 */ /* 0x000fc800000006ff */
[----:B------:R-:W4:Y:S02]  /*9ef0*/  SYNCS.PHASECHK.TRANS64.TRYWAIT P1, [R15+URZ+0x30840], R12 ;  /* 0x0308400c0f0075a7 */ /* 0x000f24000802017f */
[----:B----4-:R-:W-:Y:S05]  /*9f00*/  @!P1 BRA `(.L_x_2318) ;  /* 0x0000001000249947 */ /* 0x010fea0003800000 */
.L_x_2354:
        /* <DEDUP_REMOVED lines=8> */
.L_x_2319:
        /* <DEDUP_REMOVED lines=34> */
.L_x_2355:
        /* <DEDUP_REMOVED lines=8> */
.L_x_2321:
        /* <DEDUP_REMOVED lines=34> */
.L_x_2307:
[----:B------:R-:W1:Y:S01]  /*a450*/  S2R R0, SR_TID.X ;  /* 0x0000000000007919 */ /* 0x000e620000002100 */
[----:B------:R-:W-:Y:S01]  /*a460*/  IMAD R3, R16, 0x8, R15 ;  /* 0x0000000810037824 */ /* 0x000fe200078e020f */
[----:B-1----:R-:W-:Y:S02]  /*a470*/  LOP3.LUT R2, R0, 0x7f, RZ, 0xc0, !PT ;  /* 0x0000007f00027812 */ /* 0x002fe400078ec0ff */
[----:B------:R-:W-:Y:S02]  /*a480*/  SHF.L.U32 R0, R10, 0x1f, RZ ;  /* 0x0000001f0a007819 */ /* 0x000fe400000006ff */
[----:B------:R-:W-:Y:S02]  /*a490*/  ISETP.NE.AND P1, PT, R2, RZ, PT ;  /* 0x000000ff0200720c */ /* 0x000fe40003f25270 */
[----:B------:R-:W1:Y:S02]  /*a4a0*/  SYNCS.PHASECHK.TRANS64.TRYWAIT P0, [R3+URZ+0x30840], R0 ;  /* 0x03084000030075a7 */ /* 0x000e64000800017f */
[----:B-1----:R-:W-:Y:S09]  /*a4b0*/  @!P0 BRA `(.L_x_2322) ;  /* 0x0000000800e08947 */ /* 0x002ff20003800000 */
.L_x_2356:
[----:B------:R-:W-:Y:S05]  /*a4c0*/  @P1 BRA `(.L_x_2323) ;  /* 0x0000000000181947 */ /* 0x000fea0003800000 */
[----:B------:R-:W1:Y:S01]  /*a4d0*/  S2R R2, SR_TID.X ;  /* 0x0000000000027919 */ /* 0x000e620000002100 */
[----:B------:R-:W-:-:S04]  /*a4e0*/  IMAD.MOV.U32 R0, RZ, RZ, 0x4100 ;  /* 0x00004100ff007424 */ /* 0x000fc800078e00ff */
[----:B------:R1:W-:Y:S02]  /*a4f0*/  SYNCS.ARRIVE.TRANS64 RZ, [R3+URZ+0x30830], R0 ;  /* 0x0308300003ff79a7 */ /* 0x0003e4000800003f */
[----:B-1----:R-:W-:-:S13]  /*a500*/  LOP3.LUT P0, RZ, R2, 0x1f, RZ, 0xc0, !PT ;  /* 0x0000001f02ff7812 */ /* 0x002fda000780c0ff */
[----:B------:R-:W-:Y:S05]  /*a510*/  @!P0 BRA `(.L_x_2323) ;  /* 0x0000000000048947 */ /* 0x000fea0003800000 */
[----:B------:R-:W-:Y:S01]  /*a520*/  BPT.TRAP 0x1 ;  /* 0x000000040000795c */ /* 0x000fe20000300000 */
.L_x_2323:
        /* <DEDUP_REMOVED lines=41> */
.L_x_2304:
[----:B------:R-:W-:Y:S05]  /*a7c0*/  BSYNC B0 ;  /* 0x0000000000007941 */ /* 0x000fea0003800000 */
.L_x_2299:
[----:B------:R-:W-:-:S03]  /*a7d0*/  UMOV UR8, 0xffffffff ;  /* 0xffffffff00087882 */ /* 0x000fc60000000000 */
[----:B------:R-:W-:Y:S05]  /*a7e0*/  BRA.DIV UR8, `(.L_x_2324) ;  /* 0x0000000a08287947 */ /* 0x000fea000b800000 */
[----:B------:R-:W-:-:S13]  /*a7f0*/  ELECT P6, URZ, PT ;  /* 0x00000000003f782f */ /* 0x000fda00038c0000 */
.L_x_2359:
[----:B------:R-:W-:Y:S05]  /*a800*/  @!P6 BRA `(.L_x_2198) ;  /* 0x000000000084e947 */ /* 0x000fea0003800000 */
[----:B------:R-:W-:-:S06]  /*a810*/  ULOP3.LUT UR8, UR38, 0x2, URZ, 0xfc, !UPT ;  /* 0x0000000226087892 */ /* 0x000fcc000f8efc3f */
[----:B------:R-:W-:-:S05]  /*a820*/  IMAD.U32 R2, RZ, RZ, UR8 ;  /* 0x00000008ff027e24 */ /* 0x000fca000f8e00ff */
[----:B------:R-:W-:-:S13]  /*a830*/  ISETP.NE.AND P2, PT, R2, 0x3, PT ;  /* 0x000000030200780c */ /* 0x000fda0003f45270 */
[----:B------:R-:W-:Y:S05]  /*a840*/  @!P2 BRA `(.L_x_2325) ;  /* 0x000000000004a947 */ /* 0x000fea0003800000 */
[----:B---3--:R-:W-:Y:S01]  /*a850*/  BPT.TRAP 0x1 ;  /* 0x000000040000795c */ /* 0x008fe20000300000 */
.L_x_2325:
        /* <DEDUP_REMOVED lines=15> */
.L_x_2360:
[----:B------:R-:W2:Y:S02]  /*a950*/  SYNCS.PHASECHK.TRANS64.TRYWAIT P0, [R3+URZ], R2 ;  /* 0x00000002030075a7 */ /* 0x000ea4000800017f */
[----:B--2---:R-:W-:Y:S05]  /*a960*/  @!P0 BRA `(.L_x_2327) ;  /* 0x0000000400fc8947 */ /* 0x004fea0003800000 */
.L_x_2361:
[----:B------:R-:W-:Y:S05]  /*a970*/  @!P2 BRA `(.L_x_2328) ;  /* 0x000000000004a947 */ /* 0x000fea0003800000 */
[----:B---3--:R-:W-:Y:S01]  /*a980*/  BPT.TRAP 0x1 ;  /* 0x000000040000795c */ /* 0x008fe20000300000 */
.L_x_2328:
[----:B--2---:R-:W-:-:S04]  /*a990*/  VIADD R3, R8, 0x30840 ;  /* 0x0003084008037836 */ /* 0x004fc80000000000 */
[----:B------:R-:W-:-:S04]  /*a9a0*/  IMAD R5, R0, 0x8, R3 ;  /* 0x0000000800057824 */ /* 0x000fc800078e0203 */
[----:B------:R-:W2:Y:S02]  /*a9b0*/  SYNCS.PHASECHK.TRANS64.TRYWAIT P0, [R5+URZ], R4 ;  /* 0x00000004050075a7 */ /* 0x000ea4000800017f */
[----:B--2---:R-:W-:Y:S05]  /*a9c0*/  @!P0 BRA `(.L_x_2329) ;  /* 0x0000000400f88947 */ /* 0x004fea0003800000 */
.L_x_2362:
[----:B------:R-:W-:-:S07]  /*a9d0*/  IMAD R3, R6, 0x8, R3 ;  /* 0x0000000806037824 */ /* 0x000fce00078e0203 */
.L_x_2330:
[----:B----4-:R4:W1:Y:S02]  /*a9e0*/  SYNCS.PHASECHK.TRANS64.TRYWAIT P0, [R3+URZ], R2 ;  /* 0x00000002030075a7 */ /* 0x010864000800017f */
[----:B-1----:R-:W-:Y:S05]  /*a9f0*/  @!P0 NANOSLEEP.SYNCS 0x989680 ;  /* 0x009896800000895d */ /* 0x002fea0003900000 */
[----:B------:R-:W1:Y:S02]  /*aa00*/  @!P0 SYNCS.PHASECHK.TRANS64 P0, [R3+URZ], R2 ;  /* 0x00000002030085a7 */ /* 0x000e64000800007f */
[----:B-1----:R-:W-:Y:S05]  /*aa10*/  @!P0 BRA `(.L_x_2330) ;  /* 0xfffffffc00f08947 */ /* 0x002fea000383ffff */
.L_x_2198:
[----:B---3--:R-:W-:Y:S05]  /*aa20*/  BSYNC B6 ;  /* 0x0000000000067941 */ /* 0x008fea0003800000 */
.L_x_2192:
[----:B------:R-:W-:Y:S05]  /*aa30*/  EXIT ;  /* 0x000000000000794d */ /* 0x000fea0003800000 */
.L_x_2209:
[----:B------:R-:W-:Y:S02]  /*aa40*/  IMAD.MOV.U32 R12, RZ, RZ, RZ ;  /* 0x000000ffff0c7224 */ /* 0x000fe400078e00ff */
[----:B------:R-:W-:Y:S02]  /*aa50*/  IMAD.MOV.U32 R11, RZ, RZ, 0x1f ;  /* 0x0000001fff0b7424 */ /* 0x000fe400078e00ff */
[----:B------:R-:W-:-:S07]  /*aa60*/  IMAD.MOV.U32 R15, RZ, RZ, -0x1 ;  /* 0xffffffffff0f7424 */ /* 0x000fce00078e00ff */
[----:B------:R-:W-:Y:S05]  /*aa70*/  WARPSYNC.COLLECTIVE R15, `(.L_x_2331) ;  /* 0x000000000f087348 */ /* 0x000fea0003c00000 */
[----:B------:R1:W2:Y:S02]  /*aa80*/  SHFL.IDX P6, R14, R13, R12, R11 ;  /* 0x0000000c0d0e7389 */ /* 0x0002a400000c000b */
[----:B-12---:R-:W-:Y:S01]  /*aa90*/  ENDCOLLECTIVE ;  /* 0x000000000000791b */ /* 0x006fe20003800000 */
.L_x_2331:
[----:B------:R-:W-:Y:S05]  /*aaa0*/  BRA `(.L_x_2332) ;  /* 0xffffff6800e47947 */ /* 0x000fea000383ffff */
.L_x_2211:
        /* <DEDUP_REMOVED lines=8> */
.L_x_2215:
[----:B---3--:R3:W4:Y:S02]  /*ab30*/  SYNCS.PHASECHK.TRANS64.TRYWAIT P0, [R0+URZ+0x30810], R191 ;  /* 0x030810bf000075a7 */ /* 0x008724000800017f */
[----:B----4-:R-:W-:Y:S05]  /*ab40*/  @!P0 NANOSLEEP.SYNCS 0x989680 ;  /* 0x009896800000895d */ /* 0x010fea0003900000 */
[----:B------:R-:W4:Y:S02]  /*ab50*/  @!P0 SYNCS.PHASECHK.TRANS64 P0, [R0+URZ+0x30810], R191 ;  /* 0x030810bf000085a7 */ /* 0x000f24000800007f */
[----:B----4-:R-:W-:Y:S05]  /*ab60*/  @!P0 BRA `(.L_x_2215) ;  /* 0xfffffffc00f08947 */ /* 0x010fea000383ffff */
[----:B------:R-:W-:Y:S05]  /*ab70*/  BRA `(.L_x_2214) ;  /* 0xffffff7000cc7947 */ /* 0x000fea000383ffff */
.L_x_2219:
[----:B--2---:R2:W1:Y:S02]  /*ab80*/  SYNCS.PHASECHK.TRANS64.TRYWAIT P0, [R0+URZ+0x30830], R191 ;  /* 0x030830bf000075a7 */ /* 0x004464000800017f */
[----:B-1----:R-:W-:Y:S05]  /*ab90*/  @!P0 NANOSLEEP.SYNCS 0x989680 ;  /* 0x009896800000895d */ /* 0x002fea0003900000 */
[----:B------:R-:W1:Y:S02]  /*aba0*/  @!P0 SYNCS.PHASECHK.TRANS64 P0, [R0+URZ+0x30830], R191 ;  /* 0x030830bf000085a7 */ /* 0x000e64000800007f */
[----:B-1----:R-:W-:Y:S05]  /*abb0*/  @!P0 BRA `(.L_x_2219) ;  /* 0xfffffffc00f08947 */ /* 0x002fea000383ffff */
[----:B------:R-:W-:Y:S05]  /*abc0*/  BRA `(.L_x_2218) ;  /* 0xffffff7800e47947 */ /* 0x000fea000383ffff */
.L_x_2226:
[----:B------:R-:W-:Y:S01]  /*abd0*/  BSSY B0, `(.L_x_2333) ;  /* 0x0000005000007945 */ /* 0x000fe20003800000 */
[----:B------:R-:W-:-:S07]  /*abe0*/  IMAD.MOV.U32 R15, RZ, RZ, -0x1 ;  /* 0xffffffffff0f7424 */ /* 0x000fce00078e00ff */
[----:B-1----:R-:W-:Y:S05]  /*abf0*/  WARPSYNC.COLLECTIVE R15, `(.L_x_2334) ;  /* 0x000000000f087348 */ /* 0x002fea0003c00000 */
[----:B------:R-:W-:Y:S01]  /*ac00*/  NOP ;  /* 0x0000000000007918 */ /* 0x000fe20000000000 */
[----:B-1----:R-:W-:Y:S01]  /*ac10*/  ENDCOLLECTIVE ;  /* 0x000000000000791b */ /* 0x002fe20003800000 */
.L_x_2334:
[----:B------:R-:W-:Y:S05]  /*ac20*/  BSYNC B0 ;  /* 0x0000000000007941 */ /* 0x000fea0003800000 */
.L_x_2333:
[----:B------:R-:W-:Y:S05]  /*ac30*/  BRA `(.L_x_2335) ;  /* 0xffffffac00187947 */ /* 0x000fea000383ffff */
.L_x_2235:
[----:B------:R-:W-:Y:S01]  /*ac40*/  BSSY B0, `(.L_x_2336) ;  /* 0x0000005000007945 */ /* 0x000fe20003800000 */
[----:B------:R-:W-:-:S07]  /*ac50*/  IMAD.MOV.U32 R15, RZ, RZ, -0x1 ;  /* 0xffffffffff0f7424 */ /* 0x000fce00078e00ff */
[----:B-12---:R-:W-:Y:S05]  /*ac60*/  WARPSYNC.COLLECTIVE R15, `(.L_x_2337) ;  /* 0x000000000f087348 */ /* 0x006fea0003c00000 */
[----:B------:R-:W-:Y:S01]  /*ac70*/  NOP ;  /* 0x0000000000007918 */ /* 0x000fe20000000000 */
[----:B-12---:R-:W-:Y:S01]  /*ac80*/  ENDCOLLECTIVE ;  /* 0x000000000000791b */ /* 0x006fe20003800000 */
.L_x_2337:
[----:B------:R-:W-:Y:S05]  /*ac90*/  BSYNC B0 ;  /* 0x0000000000007941 */ /* 0x000fea0003800000 */
.L_x_2336:
[----:B------:R-:W-:Y:S05]  /*aca0*/  BRA `(.L_x_2338) ;  /* 0xffffffb0001c7947 */ /* 0x000fea000383ffff */
.L_x_2252:
[----:B------:R-:W-:Y:S01]  /*acb0*/  BSSY B0, `(.L_x_2339) ;  /* 0x0000005000007945 */ /* 0x000fe20003800000 */
[----:B------:R-:W-:-:S07]  /*acc0*/  IMAD.MOV.U32 R15, RZ, RZ, -0x1 ;  /* 0xffffffffff0f7424 */ /* 0x000fce00078e00ff */
[----:B------:R-:W-:Y:S05]  /*acd0*/  WARPSYNC.COLLECTIVE R15, `(.L_x_2340) ;  /* 0x000000000f087348 */ /* 0x000fea0003c00000 */
[----:B------:R-:W-:Y:S01]  /*ace0*/  NOP ;  /* 0x0000000000007918 */ /* 0x000fe20000000000 */
[----:B------:R-:W-:Y:S01]  /*acf0*/  ENDCOLLECTIVE ;  /* 0x000000000000791b */ /* 0x000fe20003800000 */
.L_x_2340:
[----:B------:R-:W-:Y:S05]  /*ad00*/  BSYNC B0 ;  /* 0x0000000000007941 */ /* 0x000fea0003800000 */
.L_x_2339:
[----:B------:R-:W-:Y:S05]  /*ad10*/  BRA `(.L_x_2341) ;  /* 0xffffffbc00647947 */ /* 0x000fea000383ffff */
.L_x_2265:
[----:B------:R-:W-:Y:S01]  /*ad20*/  BSSY B0, `(.L_x_2342) ;  /* 0x0000005000007945 */ /* 0x000fe20003800000 */
[----:B------:R-:W-:-:S07]  /*ad30*/  IMAD.MOV.U32 R15, RZ, RZ, -0x1 ;  /* 0xffffffffff0f7424 */ /* 0x000fce00078e00ff */
[----:B------:R-:W-:Y:S05]  /*ad40*/  WARPSYNC.COLLECTIVE R15, `(.L_x_2343) ;  /* 0x000000000f087348 */ /* 0x000fea0003c00000 */
[----:B------:R-:W-:Y:S01]  /*ad50*/  NOP ;  /* 0x0000000000007918 */ /* 0x000fe20000000000 */
[----:B------:R-:W-:Y:S01]  /*ad60*/  ENDCOLLECTIVE ;  /* 0x000000000000791b */ /* 0x000fe20003800000 */
.L_x_2343:
[----:B------:R-:W-:Y:S05]  /*ad70*/  BSYNC B0 ;  /* 0x0000000000007941 */ /* 0x000fea0003800000 */
.L_x_2342:
[----:B------:R-:W-:Y:S05]  /*ad80*/  BRA `(.L_x_2344) ;  /* 0xffffffc000f87947 */ /* 0x000fea000383ffff */
.L_x_2277:
[----:B------:R-:W-:Y:S01]  /*ad90*/  BSSY B0, `(.L_x_2345) ;  /* 0x0000005000007945 */ /* 0x000fe20003800000 */
[----:B------:R-:W-:-:S07]  /*ada0*/  IMAD.MOV.U32 R15, RZ, RZ, -0x1 ;  /* 0xffffffffff0f7424 */ /* 0x000fce00078e00ff */
[----:B------:R-:W-:Y:S05]  /*adb0*/  WARPSYNC.COLLECTIVE R15, `(.L_x_2346) ;  /* 0x000000000f087348 */ /* 0x000fea0003c00000 */
[----:B------:R-:W-:Y:S01]  /*adc0*/  NOP ;  /* 0x0000000000007918 */ /* 0x000fe20000000000 */
[----:B------:R-:W-:Y:S01]  /*add0*/  ENDCOLLECTIVE ;  /* 0x000000000000791b */ /* 0x000fe20003800000 */
.L_x_2346:
[----:B------:R-:W-:Y:S05]  /*ade0*/  BSYNC B0 ;  /* 0x0000000000007941 */ /* 0x000fea0003800000 */
.L_x_2345:
[----:B------:R-:W-:Y:S05]  /*adf0*/  BRA `(.L_x_2347) ;  /* 0xffffffc800207947 */ /* 0x000fea000383ffff */
.L_x_2305:
[----:B-1----:R1:W2:Y:S02]  /*ae00*/  SYNCS.PHASECHK.TRANS64.TRYWAIT P0, [R15+URZ+0x30820], R0 ;  /* 0x030820000f0075a7 */ /* 0x0022a4000800017f */
[----:B--2---:R-:W-:Y:S05]  /*ae10*/  @!P0 NANOSLEEP.SYNCS 0x989680 ;  /* 0x009896800000895d */ /* 0x004fea0003900000 */
[----:B------:R-:W2:Y:S02]  /*ae20*/  @!P0 SYNCS.PHASECHK.TRANS64 P0, [R15+URZ+0x30820], R0 ;  /* 0x030820000f0085a7 */ /* 0x000ea4000800007f */
[----:B--2---:R-:W-:Y:S05]  /*ae30*/  @!P0 BRA `(.L_x_2305) ;  /* 0xfffffffc00f08947 */ /* 0x004fea000383ffff */
[----:B------:R-:W-:Y:S05]  /*ae40*/  BRA `(.L_x_2348) ;  /* 0xffffffdc00907947 */ /* 0x000fea000383ffff */
.L_x_2309:
[----:B--2---:R2:W3:Y:S02]  /*ae50*/  SYNCS.PHASECHK.TRANS64.TRYWAIT P1, [R15+URZ+0x30840], R18 ;  /* 0x030840120f0075a7 */ /* 0x0044e4000802017f */
[----:B---3--:R-:W-:Y:S05]  /*ae60*/  @!P1 NANOSLEEP.SYNCS 0x989680 ;  /* 0x009896800000995d */ /* 0x008fea0003900000 */
[----:B------:R-:W3:Y:S02]  /*ae70*/  @!P1 SYNCS.PHASECHK.TRANS64 P1, [R15+URZ+0x30840], R18 ;  /* 0x030840120f0095a7 */ /* 0x000ee4000802007f */
[----:B---3--:R-:W-:Y:S05]  /*ae80*/  @!P1 BRA `(.L_x_2309) ;  /* 0xfffffffc00f09947 */ /* 0x008fea000383ffff */
[----:B------:R-:W-:Y:S05]  /*ae90*/  BRA `(.L_x_2349) ;  /* 0xffffffe400487947 */ /* 0x000fea000383ffff */
.L_x_2311:
[----:B-1----:R1:W3:Y:S02]  /*aea0*/  SYNCS.PHASECHK.TRANS64.TRYWAIT P1, [R15+URZ+0x30828], R18 ;  /* 0x030828120f0075a7 */ /* 0x0022e4000802017f */
[----:B---3--:R-:W-:Y:S05]  /*aeb0*/  @!P1 NANOSLEEP.SYNCS 0x989680 ;  /* 0x009896800000995d */ /* 0x008fea0003900000 */
[----:B------:R-:W3:Y:S02]  /*aec0*/  @!P1 SYNCS.PHASECHK.TRANS64 P1, [R15+URZ+0x30828], R18 ;  /* 0x030828120f0095a7 */ /* 0x000ee4000802007f */
[----:B---3--:R-:W-:Y:S05]  /*aed0*/  @!P1 BRA `(.L_x_2311) ;  /* 0xfffffffc00f09947 */ /* 0x008fea000383ffff */
[----:B------:R-:W-:Y:S05]  /*aee0*/  BRA `(.L_x_2350) ;  /* 0xffffffe400e87947 */ /* 0x000fea000383ffff */
.L_x_2313:
[----:B---3--:R3:W4:Y:S02]  /*aef0*/  SYNCS.PHASECHK.TRANS64.TRYWAIT P1, [R15+URZ+0x30848], R18 ;  /* 0x030848120f0075a7 */ /* 0x008724000802017f */
[----:B----4-:R-:W-:Y:S05]  /*af00*/  @!P1 NANOSLEEP.SYNCS 0x989680 ;  /* 0x009896800000995d */ /* 0x010fea0003900000 */
[----:B------:R-:W4:Y:S02]  /*af10*/  @!P1 SYNCS.PHASECHK.TRANS64 P1, [R15+URZ+0x30848], R18 ;  /* 0x030848120f0095a7 */ /* 0x000f24000802007f */
[----:B----4-:R-:W-:Y:S05]  /*af20*/  @!P1 BRA `(.L_x_2313) ;  /* 0xfffffffc00f09947 */ /* 0x010fea000383ffff */
[----:B------:R-:W-:Y:S05]  /*af30*/  BRA `(.L_x_2351) ;  /* 0xffffffe800887947 */ /* 0x000fea000383ffff */
.L_x_2315:
[----:B------:R-:W-:-:S07]  /*af40*/  SHF.L.U32 R4, R10, 0x1f, RZ ;  /* 0x0000001f0a047819 */ /* 0x000fce00000006ff */
.L_x_2352:
[----:B----4-:R4:W1:Y:S02]  /*af50*/  SYNCS.PHASECHK.TRANS64.TRYWAIT P1, [R15+URZ+0x30820], R4 ;  /* 0x030820040f0075a7 */ /* 0x010864000802017f */
[----:B-1----:R-:W-:Y:S05]  /*af60*/  @!P1 NANOSLEEP.SYNCS 0x989680 ;  /* 0x009896800000995d */ /* 0x002fea0003900000 */
[----:B------:R-:W1:Y:S02]  /*af70*/  @!P1 SYNCS.PHASECHK.TRANS64 P1, [R15+URZ+0x30820], R4 ;  /* 0x030820040f0095a7 */ /* 0x000e64000802007f */
[----:B-1----:R-:W-:Y:S05]  /*af80*/  @!P1 BRA `(.L_x_2352) ;  /* 0xfffffffc00f09947 */ /* 0x002fea000383ffff */
[----:B------:R-:W-:Y:S05]  /*af90*/  BRA `(.L_x_2353) ;  /* 0xffffffec000c7947 */ /* 0x000fea000383ffff */
.L_x_2318:
[----:B----4-:R4:W1:Y:S02]  /*afa0*/  SYNCS.PHASECHK.TRANS64.TRYWAIT P1, [R15+URZ+0x30840], R12 ;  /* 0x0308400c0f0075a7 */ /* 0x010864000802017f */
[----:B-1----:R-:W-:Y:S05]  /*afb0*/  @!P1 NANOSLEEP.SYNCS 0x989680 ;  /* 0x009896800000995d */ /* 0x002fea0003900000 */
[----:B------:R-:W1:Y:S02]  /*afc0*/  @!P1 SYNCS.PHASECHK.TRANS64 P1, [R15+URZ+0x30840], R12 ;  /* 0x0308400c0f0095a7 */ /* 0x000e64000802007f */
[----:B-1----:R-:W-:Y:S05]  /*afd0*/  @!P1 BRA `(.L_x_2318) ;  /* 0xfffffffc00f09947 */ /* 0x002fea000383ffff */
[----:B------:R-:W-:Y:S05]  /*afe0*/  BRA `(.L_x_2354) ;  /* 0xffffffec00c87947 */ /* 0x000fea000383ffff */
.L_x_2320:
[----:B-1----:R1:W2:Y:S02]  /*aff0*/  SYNCS.PHASECHK.TRANS64.TRYWAIT P1, [R15+URZ+0x30828], R12 ;  /* 0x0308280c0f0075a7 */ /* 0x0022a4000802017f */
[----:B--2---:R-:W-:Y:S05]  /*b000*/  @!P1 NANOSLEEP.SYNCS 0x989680 ;  /* 0x009896800000995d */ /* 0x004fea0003900000 */
[----:B------:R-:W2:Y:S02]  /*b010*/  @!P1 SYNCS.PHASECHK.TRANS64 P1, [R15+URZ+0x30828], R12 ;  /* 0x0308280c0f0095a7 */ /* 0x000ea4000802007f */
[----:B--2---:R-:W-:Y:S05]  /*b020*/  @!P1 BRA `(.L_x_2320) ;  /* 0xfffffffc00f09947 */ /* 0x004fea000383ffff */
[----:B------:R-:W-:Y:S05]  /*b030*/  BRA `(.L_x_2355) ;  /* 0xfffffff0005c7947 */ /* 0x000fea000383ffff */
.L_x_2322:
[----:B------:R1:W1:Y:S02]  /*b040*/  SYNCS.PHASECHK.TRANS64.TRYWAIT P0, [R3+URZ+0x30840], R0 ;  /* 0x03084000030075a7 */ /* 0x000264000800017f */
[----:B-1----:R-:W-:Y:S05]  /*b050*/  @!P0 NANOSLEEP.SYNCS 0x989680 ;  /* 0x009896800000895d */ /* 0x002fea0003900000 */
[----:B------:R-:W1:Y:S02]  /*b060*/  @!P0 SYNCS.PHASECHK.TRANS64 P0, [R3+URZ+0x30840], R0 ;  /* 0x03084000030085a7 */ /* 0x000e64000800007f */
[----:B-1----:R-:W-:Y:S05]  /*b070*/  @!P0 BRA `(.L_x_2322) ;  /* 0xfffffffc00f08947 */ /* 0x002fea000383ffff */
[----:B------:R-:W-:Y:S05]  /*b080*/  BRA `(.L_x_2356) ;  /* 0xfffffff4000c7947 */ /* 0x000fea000383ffff */
.L_x_2324:
[----:B------:R-:W-:Y:S01]  /*b090*/  BSSY B0, `(.L_x_2357) ;  /* 0x0000006000007945 */ /* 0x000fe20003800000 */
[----:B------:R-:W-:-:S07]  /*b0a0*/  IMAD.MOV.U32 R15, RZ, RZ, -0x1 ;  /* 0xffffffffff0f7424 */ /* 0x000fce00078e00ff */
[----:B---3--:R-:W-:Y:S05]  /*b0b0*/  WARPSYNC.COLLECTIVE R15, `(.L_x_2358) ;  /* 0x000000000f0c7348 */ /* 0x008fea0003c00000 */
[----:B------:R-:W-:Y:S02]  /*b0c0*/  ELECT P6, UR62, PT ;  /* 0x00000000003e782f */ /* 0x000fe400038c0000 */
[----:B------:R-:W-:Y:S01]  /*b0d0*/  MOV R14, UR62 ;  /* 0x0000003e000e7c02 */ /* 0x000fe20008000f00 */
[----:B---3--:R-:W-:Y:S10]  /*b0e0*/  ENDCOLLECTIVE ;  /* 0x000000000000791b */ /* 0x008ff40003800000 */
.L_x_2358:
[----:B------:R-:W-:Y:S05]  /*b0f0*/  BSYNC B0 ;  /* 0x0000000000007941 */ /* 0x000fea0003800000 */
.L_x_2357:
[----:B------:R-:W-:Y:S05]  /*b100*/  BRA `(.L_x_2359) ;  /* 0xfffffff400bc7947 */ /* 0x000fea000383ffff */
.L_x_2326:
[----:B-1----:R1:W2:Y:S02]  /*b110*/  SYNCS.PHASECHK.TRANS64.TRYWAIT P0, [R7+URZ], R4 ;  /* 0x00000004070075a7 */ /* 0x0022a4000800017f */
[----:B--2---:R-:W-:Y:S05]  /*b120*/  @!P0 NANOSLEEP.SYNCS 0x989680 ;  /* 0x009896800000895d */ /* 0x004fea0003900000 */
[----:B------:R-:W2:Y:S02]  /*b130*/  @!P0 SYNCS.PHASECHK.TRANS64 P0, [R7+URZ], R4 ;  /* 0x00000004070085a7 */ /* 0x000ea4000800007f */
[----:B--2---:R-:W-:Y:S05]  /*b140*/  @!P0 BRA `(.L_x_2326) ;  /* 0xfffffffc00f08947 */ /* 0x004fea000383ffff */
[----:B------:R-:W-:Y:S05]  /*b150*/  BRA `(.L_x_2360) ;  /* 0xfffffff400fc7947 */ /* 0x000fea000383ffff */
.L_x_2327:
[----:B--2---:R2:W4:Y:S02]  /*b160*/  SYNCS.PHASECHK.TRANS64.TRYWAIT P0, [R3+URZ], R2 ;  /* 0x00000002030075a7 */ /* 0x004524000800017f */
[----:B----4-:R-:W-:Y:S05]  /*b170*/  @!P0 NANOSLEEP.SYNCS 0x989680 ;  /* 0x009896800000895d */ /* 0x010fea0003900000 */
[----:B------:R-:W4:Y:S02]  /*b180*/  @!P0 SYNCS.PHASECHK.TRANS64 P0, [R3+URZ], R2 ;  /* 0x00000002030085a7 */ /* 0x000f24000800007f */
[----:B----4-:R-:W-:Y:S05]  /*b190*/  @!P0 BRA `(.L_x_2327) ;  /* 0xfffffffc00f08947 */ /* 0x010fea000383ffff */
[----:B------:R-:W-:Y:S05]  /*b1a0*/  BRA `(.L_x_2361) ;  /* 0xfffffff400f07947 */ /* 0x000fea000383ffff */
.L_x_2329:
[----:B--2---:R2:W4:Y:S02]  /*b1b0*/  SYNCS.PHASECHK.TRANS64.TRYWAIT P0, [R5+URZ], R4 ;  /* 0x00000004050075a7 */ /* 0x004524000800017f */
[----:B----4-:R-:W-:Y:S05]  /*b1c0*/  @!P0 NANOSLEEP.SYNCS 0x989680 ;  /* 0x009896800000895d */ /* 0x010fea0003900000 */
[----:B------:R-:W4:Y:S02]  /*b1d0*/  @!P0 SYNCS.PHASECHK.TRANS64 P0, [R5+URZ], R4 ;  /* 0x00000004050085a7 */ /* 0x000f24000800007f */
[----:B----4-:R-:W-:Y:S05]  /*b1e0*/  @!P0 BRA `(.L_x_2329) ;  /* 0xfffffffc00f08947 */ /* 0x010fea000383ffff */
[----:B------:R-:W-:Y:S05]  /*b1f0*/  BRA `(.L_x_2362) ;  /* 0xfffffff400f47947 */ /* 0x000fea000383ffff */
.L_x_2363:
        /* <DEDUP_REMOVED lines=16> */
.L_x_7305:


//--------------------- .text._ZN7cutlass13device_kernelIN5flash11enable_sm90INS1_16FlashAttnBwdSm90INS1_25CollectiveMainloopBwdSm90ILi2ELi2ELi2EN4cute5tupleIJNS5_1CILi1EEES8_S8_EEENS6_IJNS7_ILi64EEENS7_ILi128EEESB_EEENS_6half_tEfNS_4arch4Sm90ELb1ELb0ELb1ELb0ELb0ELb1ELb0ELb0ELi2ELi1ELi2ELi1ELb0EEENS1_21CollectiveEpilogueBwdISC_SD_SF_Li256ELb0ELb0ELi1EEENS1_25SingleTileBwdLPTSchedulerILb0ELi128ELb0EEEEEEEEEvNT_6ParamsE --------------------------
	.section	.text._ZN7cutlass13device_kernelIN5flash11enable_sm90INS1_16FlashAttnBwdSm90INS1_25CollectiveMainloopBwdSm90ILi2ELi2ELi2EN4cute5tupleIJNS5_1CILi1EEES8_S8_EEENS6_IJNS7_ILi64EEENS7_ILi128EEESB_EEENS_6half_tEfNS_4arch4Sm90ELb1ELb0ELb1ELb0ELb0ELb1ELb0ELb0ELi2ELi1ELi2ELi1ELb0EEENS1_21CollectiveEpilogueBwdISC_SD_SF_Li256ELb0ELb0ELi1EEENS1_25SingleTileBwdLPTSchedulerILb0ELi128ELb0EEEEEEEEEvNT_6ParamsE,"ax",@progbits
	.align	128
.text._ZN7cutlass13device_kernelIN5flash11enable_sm90INS1_16FlashAttnBwdSm90INS1_25CollectiveMainloopBwdSm90ILi2ELi2ELi2EN4cute5tupleIJNS5_1CILi1EEES8_S8_EEENS6_IJNS7_ILi64EEENS7_ILi128EEESB_EEENS_6half_tEfNS_4arch4Sm90ELb1ELb0ELb1ELb0ELb0ELb1ELb0ELb0ELi2ELi1ELi2ELi1ELb0EEENS1_21CollectiveEpilogueBwdISC_SD_SF_Li256ELb0ELb0ELi1EEENS1_25SingleTileBwdLPTSchedulerILb0ELi128ELb0EEEEEEEEEvNT_6ParamsE:
        .type           _ZN7cutlass13device_kernelIN5flash11enable_sm90INS1_16FlashAttnBwdSm90INS1_25CollectiveMainloopBwdSm90ILi2ELi2ELi2EN4cute5tupleIJNS5_1CILi1EEES8_S8_EEENS6_IJNS7_ILi64EEENS7_ILi128EEESB_EEENS_6half_tEfNS_4arch4Sm90ELb1ELb0ELb1ELb0ELb0ELb1ELb0ELb0ELi2ELi1ELi2ELi1ELb0EEENS1_21CollectiveEpilogueBwdISC_SD_SF_Li256ELb0ELb0ELi1EEENS1_25SingleTileBwdLPTSchedulerILb0ELi128ELb0EEEEEEEEEvNT_6ParamsE,@function
        .size           _ZN7cutlass13device_kernelIN5flash11enable_sm90INS1_16FlashAttnBwdSm90INS1_25CollectiveMainloopBwdSm90ILi2ELi2ELi2EN4cute5tupleIJNS5_1CILi1EEES8_S8_EEENS6_IJNS7_ILi64EEENS7_ILi128EEESB_EEENS_6half_tEfNS_4arch4Sm90ELb1ELb0ELb1ELb0ELb0ELb1ELb0ELb0ELi2ELi1ELi2ELi1ELb0EEENS1_21CollectiveEpilogueBwdISC_SD_SF_Li256ELb0ELb0ELi1EEENS1_25SingleTileBwdLPTSchedulerILb0ELi128ELb0EEEEEEEEEvNT_6ParamsE,(.L_x_7306 - _ZN7cutlass13device_kernelIN5flash11enable_sm90INS1_16FlashAttnBwdSm90INS1_25CollectiveMainloopBwdSm90ILi2ELi2ELi2EN4cute5tupleIJNS5_1CILi1EEES8_S8_EEENS6_IJNS7_ILi64EEENS7_ILi128EEESB_EEENS_6half_tEfNS_4arch4Sm90ELb1ELb0ELb1ELb0ELb0ELb1ELb0ELb0ELi2ELi1ELi2ELi1ELb0EEENS1_21CollectiveEpilogueBwdISC_SD_SF_Li256ELb0ELb0ELi1EEENS1_25SingleTileBwdLPTSchedulerILb0ELi128ELb0EEEEEEEEEvNT_6ParamsE)
        .other          _ZN7cutlass13device_kernelIN5flash11enable_sm90INS1_16FlashAttnBwdSm90INS1_25CollectiveMainloopBwdSm90ILi2ELi2ELi2EN4cute5tupleIJNS5_1CILi1EEES8_S8_EEENS6_IJNS7_ILi64EEENS7_ILi128EEESB_EEENS_6half_tEfNS_4arch4Sm90ELb1ELb0ELb1ELb0ELb0ELb1ELb0ELb0ELi2ELi1ELi2ELi1ELb0EEENS1_21CollectiveEpilogueBwdISC_SD_SF_Li256ELb0ELb0ELi1EEENS1_25SingleTileBwdLPTSchedulerILb0ELi128ELb0EEEEEEEEEvNT_6ParamsE,@"STO_CUDA_ENTRY STV_DEFAULT"
_ZN7cutlass13device_kernelIN5flash11enable_sm90INS1_16FlashAttnBwdSm90INS1_25CollectiveMainloopBwdSm90ILi2ELi2ELi2EN4cute5tupleIJNS5_1CILi1EEES8_S8_EEENS6_IJNS7_ILi64EEENS7_ILi128EEESB_EEENS_6half_tEfNS_4arch4Sm90ELb1ELb0ELb1ELb0ELb0ELb1ELb0ELb0ELi2ELi1ELi2ELi1ELb0EEENS1_21CollectiveEpilogueBwdISC_SD_SF_Li256ELb0ELb0ELi1EEENS1_25SingleTileBwdLPTSchedulerILb0ELi128ELb0EEEEEEEEEvNT_6ParamsE:
        /* <DEDUP_REMOVED lines=30> */
.L_x_2365:
[----:B------:R-:W-:Y:S05]  /*01e0*/  BSYNC B0 ;  /* 0x0000000000007941 */ /* 0x000fea0003800000 */
.L_x_2364:
        /* <DEDUP_REMOVED lines=37> */
.L_x_2366:
        /* <DEDUP_REMOVED lines=22> */
.L_x_2367:
[----:B------:R-:W-:Y:S01]  /*05a0*/  PLOP3.LUT P0, PT, PT, PT, UP0, 0x80, 0x0 ;  /* 0x000000000000781c */ /* 0x000fe20003f0f008 */
[----:B------:R-:W-:Y:S01]  /*05b0*/  NOP ;  /* 0x0000000000007918 */ /* 0x000fe20000000000 */
[----:B------:R-:W-:Y:S01]  /*05c0*/  BSSY B6, `(.L_x_2368) ;  /* 0x00009a1000067945 */ /* 0x000fe20003800000 */
[----:B-12-4-:R-:W-:Y:S10]  /*05d0*/  BAR.SYNC.DEFER_BLOCKING 0x0 ;  /* 0x0000000000007b1d */ /* 0x016ff40000010000 */
[----:B------:R-:W-:Y:S05]  /*05e0*/  @!P0 BRA `(.L_x_2369) ;  /* 0x00000068001c8947 */ /* 0x000fea0003800000 */
.L_x_2370:
[----:B------:R-:W-:-:S08]  /*05f0*/  NOP ;  /* 0x0000000000007918 */ /* 0x000fd00000000000 */
[----:B------:R-:W1:Y:S02]  /*0600*/  USETMAXREG.TRY_ALLOC.CTAPOOL UP0, 0xf0 ;  /* 0x000000f0000079c8 */ /* 0x000e640008000600 */
[----:B-1----:R-:W-:-:S13]  /*0610*/  PLOP3.LUT P0, PT, PT, PT, UP0, 0x80, 0x0 ;  /* 0x000000000000781c */ /* 0x002fda0003f0f008 */
[----:B------:R-:W-:Y:S05]  /*0620*/  @!P0 BRA `(.L_x_2370) ;  /* 0xfffffffc00f08947 */ /* 0x000fea000383ffff */
[----:B------:R-:W-:Y:S01]  /*0630*/  LOP3.LUT R0, R0, 0x3, RZ, 0xc0, !PT ;  /* 0x0000000300007812 */ /* 0x000fe200078ec0ff */
[----:B------:R-:W1:Y:S01]  /*0640*/  S2R R2, SR_TID.X ;  /* 0x0000000000027919 */ /* 0x000e620000002100 */
[----:B------:R-:W2:Y:S01]  /*0650*/  S2UR UR7, SR_CTAID.X ;  /* 0x00000000000779c3 */ /* 0x000ea20000002500 */
[----:B------:R-:W-:Y:S02]  /*0660*/  ULDC UR8, c[0x0][0xb50] ;  /* 0x0002d40000087ab9 */ /* 0x000fe40000000800 */
[----:B------:R-:W-:Y:S01]  /*0670*/  UISETP.NE.AND UP0, UPT, UR8, 0x1, UPT ;  /* 0x000000010800788c */ /* 0x000fe2000bf05270 */
[----:B------:R-:W3:Y:S04]  /*0680*/  SHFL.IDX PT, R0, R0, RZ, 0x1f ;  /* 0x00001fff00007589 */ /* 0x000ee800000e0000 */
[----:B------:R-:W4:Y:S06]  /*0690*/  LDC R3, c[0x0][0xb68] ;  /* 0x0002da00ff037b82 */ /* 0x000f2c0000000800 */
[----:B------:R-:W-:Y:S01]  /*06a0*/  @UP0 ULDC UR4, c[0x0][0xb54] ;  /* 0x0002d50000040ab9 */ /* 0x000fe20000000800 */
[----:B------:R-:W-:Y:S01]  /*06b0*/  @UP0 ULDC UR9, c[0x0][0xb58] ;  /* 0x0002d60000090ab9 */ /* 0x000fe20000000800 */
[----:B--2---:R-:W-:-:S02]  /*06c0*/  UIMAD.WIDE.U32 UR4, UR7, UR4, URZ ;  /* 0x00000004070472a5 */ /* 0x004fc4000f8e003f */
[----:B------:R-:W-:Y:S01]  /*06d0*/  UMOV UR6, UR7 ;  /* 0x0000000700067c82 */ /* 0x000fe20008000000 */
[----:B---3--:R-:W-:Y:S01]  /*06e0*/  ISETP.NE.AND P0, PT, R0, RZ, PT ;  /* 0x000000ff0000720c */ /* 0x008fe20003f05270 */
[----:B------:R-:W-:Y:S01]  /*06f0*/  @UP0 USHF.R.U32.HI UR6, URZ, UR9, UR5 ;  /* 0x000000093f060299 */ /* 0x000fe20008011605 */
[----:B-1----:R-:W-:-:S03]  /*0700*/  SHF.R.U32.HI R2, RZ, 0x7, R2 ;  /* 0x00000007ff027819 */ /* 0x002fc60000011602 */
[----:B------:R-:W-:-:S04]  /*0710*/  UIADD3 UR4, -UR6, URZ, URZ ;  /* 0x0000003f06047290 */ /* 0x000fc8000fffe13f */
[----:B------:R-:W-:-:S04]  /*0720*/  UIMAD UR10, UR8, UR4, UR7 ;  /* 0x00000004080a72a4 */ /* 0x000fc8000f8e0207 */
[----:B------:R-:W-:-:S05]  /*0730*/  @!P0 VIADD R2, R2, 0x9 ;  /* 0x0000000902028836 */ /* 0x000fca0000000000 */
[----:B------:R1:W-:Y:S06]  /*0740*/  @!P0 BAR.ARV R2, 0xa0 ;  /* 0x000280020000851d */ /* 0x0003ec0000002000 */
[----:B----4-:R-:W-:-:S13]  /*0750*/  ISETP.LE.AND P0, PT, R3, UR6, PT ;  /* 0x0000000603007c0c */ /* 0x010fda000bf03270 */
[----:B-1----:R-:W-:Y:S05]  /*0760*/  @!P0 BRA `(.L_x_2371) ;  /* 0x0000000000208947 */ /* 0x002fea0003800000 */
[----:B------:R-:W-:Y:S01]  /*0770*/  ULDC UR7, c[0x0][0xb5c] ;  /* 0x0002d70000077ab9 */ /* 0x000fe20000000800 */
[----:B------:R-:W-:Y:S01]  /*0780*/  UMOV UR36, UR10 ;  /* 0x0000000a00247c82 */ /* 0x000fe20008000000 */
[----:B------:R-:W-:-:S11]  /*0790*/  UISETP.NE.AND UP0, UPT, UR7, 0x1, UPT ;  /* 0x000000010700788c */ /* 0x000fd6000bf05270 */
[----:B------:R-:W-:Y:S02]  /*07a0*/  @UP0 ULDC.64 UR8, c[0x0][0xb60] ;  /* 0x0002d80000080ab9 */ /* 0x000fe40000000a00 */
[----:B------:R-:W-:-:S04]  /*07b0*/  UIMAD.WIDE.U32 UR4, UR10, UR8, URZ ;  /* 0x000000080a0472a5 */ /* 0x000fc8000f8e003f */
[----:B------:R-:W-:-:S04]  /*07c0*/  @UP0 USHF.R.U32.HI UR36, URZ, UR9, UR5 ;  /* 0x000000093f240299 */ /* 0x000fc80008011605 */
[----:B------:R-:W-:Y:S01]  /*07d0*/  UIMAD UR4, UR36, UR7, URZ ;  /* 0x00000007240472a4 */ /* 0x000fe2000f8e023f */
[----:B------:R-:W-:Y:S11]  /*07e0*/  BRA `(.L_x_2372) ;  /* 0x00000000001c7947 */ /* 0x000ff60003800000 */
.L_x_2371:
[----:B------:R-:W-:Y:S01]  /*07f0*/  ULDC UR7, c[0x0][0xb44] ;  /* 0x0002d10000077ab9 */ /* 0x000fe20000000800 */
[----:B------:R-:W-:Y:S01]  /*0800*/  UMOV UR36, UR10 ;  /* 0x0000000a00247c82 */ /* 0x000fe20008000000 */
[----:B------:R-:W-:-:S11]  /*0810*/  UISETP.NE.AND UP0, UPT, UR7, 0x1, UPT ;  /* 0x000000010700788c */ /* 0x000fd6000bf05270 */
[----:B------:R-:W-:Y:S02]  /*0820*/  @UP0 ULDC.64 UR8, c[0x0][0xb48] ;  /* 0x0002d20000080ab9 */ /* 0x000fe40000000a00 */
[----:B------:R-:W-:-:S04]  /*0830*/  UIMAD.WIDE.U32 UR4, UR10, UR8, URZ ;  /* 0x000000080a0472a5 */ /* 0x000fc8000f8e003f */
[----:B------:R-:W-:-:S04]  /*0840*/  @UP0 USHF.R.U32.HI UR36, URZ, UR9, UR5 ;  /* 0x000000093f240299 */ /* 0x000fc80008011605 */
[----:B------:R-:W-:-:S12]  /*0850*/  UIMAD UR4, UR36, UR7, URZ ;  /* 0x00000007240472a4 */ /* 0x000fd8000f8e023f */
.L_x_2372:
[----:B------:R-:W-:Y:S01]  /*0860*/  ULDC UR43, c[0x0][0xb38] ;  /* 0x0002ce00002b7ab9 */ /* 0x000fe20000000800 */
[----:B------:R-:W-:Y:S02]  /*0870*/  UIADD3 UR4, UR10, -UR4, URZ ;  /* 0x800000040a047290 */ /* 0x000fe4000fffe03f */
[----:B------:R-:W-:Y:S01]  /*0880*/  UISETP.NE.AND UP0, UPT, UR43, 0x1, UPT ;  /* 0x000000012b00788c */ /* 0x000fe2000bf05270 */
[----:B------:R-:W-:Y:S02]  /*0890*/  ULDC UR5, c[0x0][0xb44] ;  /* 0x0002d10000057ab9 */ /* 0x000fe40000000800 */
[----:B------:R-:W-:-:S08]  /*08a0*/  UIMAD UR6, UR6, UR5, UR4 ;  /* 0x00000005060672a4 */ /* 0x000fd0000f8e0204 */
[----:B------:R-:W-:Y:S01]  /*08b0*/  @UP0 ULDC UR4, c[0x0][0xb3c] ;  /* 0x0002cf0000040ab9 */ /* 0x000fe20000000800 */
[----:B------:R-:W-:Y:S01]  /*08c0*/  @UP0 ULDC UR7, c[0x0][0xb40] ;  /* 0x0002d00000070ab9 */ /* 0x000fe20000000800 */
[----:B------:R-:W-:Y:S02]  /*08d0*/  UIMAD.WIDE.U32 UR4, UR6, UR4, URZ ;  /* 0x00000004060472a5 */ /* 0x000fe4000f8e003f */
[----:B------:R-:W-:Y:S02]  /*08e0*/  UMOV UR44, UR6 ;  /* 0x00000006002c7c82 */ /* 0x000fe40008000000 */
[----:B------:R-:W-:-:S04]  /*08f0*/  @UP0 USHF.R.U32.HI UR44, URZ, UR7, UR5 ;  /* 0x000000073f2c0299 */ /* 0x000fc80008011605 */
[----:B------:R-:W-:Y:S02]  /*0900*/  UIADD3 UR4, -UR44, URZ, URZ ;  /* 0x0000003f2c047290 */ /* 0x000fe4000fffe13f */
[----:B------:R-:W-:Y:S02]  /*0910*/  ISETP.LE.AND P0, PT, RZ, UR44, PT ;  /* 0x0000002cff007c0c */ /* 0x000fe4000bf03270 */
[----:B------:R-:W-:-:S11]  /*0920*/  UIMAD UR43, UR43, UR4, UR6 ;  /* 0x000000042b2b72a4 */ /* 0x000fd6000f8e0206 */
[----:B------:R-:W-:Y:S05]  /*0930*/  @!P0 BRA `(.L_x_2373) ;  /* 0x0000009400a48947 */ /* 0x000fea0003800000 */
[----:B------:R-:W-:Y:S01]  /*0940*/  ULDC UR7, c[0x0][0x280] ;  /* 0x0000a00000077ab9 */ /* 0x000fe20000000800 */
[----:B------:R-:W-:Y:S01]  /*0950*/  ULDC UR5, c[0x0][0x290] ;  /* 0x0000a40000057ab9 */ /* 0x000fe20000000800 */
[----:B------:R-:W-:Y:S01]  /*0960*/  ULEA UR4, UR36, UR7, 0x7 ;  /* 0x0000000724047291 */ /* 0x000fe2000f8e383f */
[----:B------:R-:W-:Y:S01]  /*0970*/  PLOP3.LUT P0, PT, PT, PT, PT, 0x80, 0x0 ;  /* 0x000000000000781c */ /* 0x000fe20003f0f070 */
[----:B------:R-:W-:Y:S01]  /*0980*/  ULDC UR6, c[0x0][0x74c] ;  /* 0x0001d30000067ab9 */ /* 0x000fe20000000800 */
[----:B------:R-:W-:Y:S01]  /*0990*/  CS2R R86, SRZ ;  /* 0x0000000000567805 */ /* 0x000fe2000001ff00 */
[----:B------:R-:W-:Y:S01]  /*09a0*/  UIADD3 UR5, -UR6, UR4, -UR5 ;  /* 0x0000000406057290 */ /* 0x000fe2000fffe905 */
[----:B------:R-:W-:Y:S01]  /*09b0*/  CS2R R84, SRZ ;  /* 0x0000000000547805 */ /* 0x000fe2000001ff00 */
[----:B------:R-:W-:Y:S01]  /*09c0*/  UIADD3 UR4, UR7, 0x3f, URZ ;  /* 0x0000003f07047890 */ /* 0x000fe2000fffe03f */
        /* <DEDUP_REMOVED lines=20> */
[----:B------:R-:W-:Y:S01]  /*0b10*/  CS2R R58, SRZ ;  /* 0x00000000003a7805 */ /* 0x000fe2000001ff00 */
[----:B------:R-:W-:Y:S01]  /*0b20*/  UISETP.GT.AND UP0, UPT, UR37, UR39, UPT ;  /* 0x000000272500728c */ /* 0x000fe2000bf04270 */
[----:B------:R-:W-:Y:S02]  /*0b30*/  CS2R R56, SRZ ;  /* 0x0000000000387805 */ /* 0x000fe4000001ff00 */
[----:B------:R-:W-:Y:S02]  /*0b40*/  CS2R R54, SRZ ;  /* 0x0000000000367805 */ /* 0x000fe4000001ff00 */
[----:B------:R-:W-:Y:S02]  /*0b50*/  CS2R R52, SRZ ;  /* 0x0000000000347805 */ /* 0x000fe4000001ff00 */
[----:B------:R-:W-:-:S02]  /*0b60*/  CS2R R50, SRZ ;  /* 0x0000000000327805 */ /* 0x000fc4000001ff00 */
[----:B------:R-:W-:Y:S02]  /*0b70*/  CS2R R48, SRZ ;  /* 0x0000000000307805 */ /* 0x000fe4000001ff00 */
[----:B------:R-:W-:Y:S02]  /*0b80*/  PLOP3.LUT P1, PT, PT, PT, UP0, 0x80, 0x0 ;  /* 0x000000000000781c */ /* 0x000fe40003f2f008 */
        /* <DEDUP_REMOVED lines=67> */
.L_x_2376:
        /* <DEDUP_REMOVED lines=15> */
.L_x_2375:
[----:B------:R-:W1:Y:S01]  /*10b0*/  S2R R3, SR_CgaCtaId ;  /* 0x0000000000037919 */ /* 0x000e620000008800 */
[----:B------:R-:W-:-:S04]  /*10c0*/  MOV R0, 0x400 ;  /* 0x0000040000007802 */ /* 0x000fc80000000f00 */
[----:B-1----:R-:W-:-:S05]  /*10d0*/  LEA R16, R3, R0, 0x18 ;  /* 0x0000000003107211 */ /* 0x002fca00078ec0ff */
[----:B------:R1:W-:Y:S01]  /*10e0*/  STL [R1], R16 ;  /* 0x0000001001007387 */ /* 0x0003e20000100800 */
[----:B------:R-:W-:-:S05]  /*10f0*/  VIADD R2, R16, 0x28800 ;  /* 0x0002880010027836 */ /* 0x000fca0000000000 */
[----:B------:R-:W-:-:S13]  /*1100*/  LOP3.LUT P0, RZ, R2, 0x3ff, RZ, 0xc0, !PT ;  /* 0x000003ff02ff7812 */ /* 0x000fda000780c0ff */
[----:B-1----:R-:W-:Y:S05]  /*1110*/  @!P0 BRA `(.L_x_2377) ;  /* 0x00000000007c8947 */ /* 0x002fea0003800000 */
        /* <DEDUP_REMOVED lines=16> */
.L_x_2378:
        /* <DEDUP_REMOVED lines=15> */
.L_x_2377:
        /* <DEDUP_REMOVED lines=8> */
.L_x_2485:
[----:B------:R-:W-:Y:S01]  /*1390*/  SHF.L.U32 R8, RZ, 0x1f, RZ ;  /* 0x0000001fff087819 */ /* 0x000fe200000006ff */
[----:B------:R-:W-:Y:S01]  /*13a0*/  IMAD.SHL.U32 R4, R0, 0x40, RZ ;  /* 0x0000004000047824 */ /* 0x000fe200078e00ff */
[CC--:B------:R-:W-:Y:S02]  /*13b0*/  LEA.HI R5, R3.reuse, R0.reuse, RZ, 0x5 ;  /* 0x0000000003057211 */ /* 0x0c0fe400078f28ff */
[----:B------:R-:W3:Y:S02]  /*13c0*/  SYNCS.PHASECHK.TRANS64.TRYWAIT P0, [R16+URZ+0x30800], R8 ;  /* 0x03080008100075a7 */ /* 0x000ee4000800017f */
[----:B------:R-:W-:Y:S02]  /*13d0*/  SHF.R.S32.HI R6, RZ, 0x5, R5 ;  /* 0x00000005ff067819 */ /* 0x000fe40000011405 */
[----:B------:R-:W-:Y:S02]  /*13e0*/  LOP3.LUT R5, R2, 0xffffff80, RZ, 0xc0, !PT ;  /* 0xffffff8002057812 */ /* 0x000fe400078ec0ff */
[----:B------:R-:W-:Y:S01]  /*13f0*/  LOP3.LUT R4, R4, 0x1c0, RZ, 0xc0, !PT ;  /* 0x000001c004047812 */ /* 0x000fe200078ec0ff */
[----:B------:R-:W-:Y:S01]  /*1400*/  IMAD.SHL.U32 R7, R6, 0x10, RZ ;  /* 0x0000001006077824 */ /* 0x000fe200078e00ff */
[CC--:B------:R-:W-:Y:S01]  /*1410*/  LEA.HI R2, R3.reuse, R0.reuse, RZ, 0x3 ;  /* 0x0000000003027211 */ /* 0x0c0fe200078f18ff */
[----:B------:R-:W-:Y:S01]  /*1420*/  IMAD.IADD R5, R0, 0x1, -R5 ;  /* 0x0000000100057824 */ /* 0x000fe200078e0a05 */
[----:B------:R-:W-:-:S02]  /*1430*/  LEA.HI R3, R3, R0, RZ, 0x4 ;  /* 0x0000000003037211 */ /* 0x000fc400078f20ff */
[----:B------:R-:W-:Y:S01]  /*1440*/  LOP3.LUT R7, R4, 0x30, R7, 0xf8, !PT ;  /* 0x0000003004077812 */ /* 0x000fe200078ef807 */
[----:B---3--:R-:W-:Y:S06]  /*1450*/  @P0 BRA `(.L_x_2380) ;  /* 0x0000000000080947 */ /* 0x008fec0003800000 */
[----:B------:R-:W3:Y:S02]  /*1460*/  SYNCS.PHASECHK.TRANS64.TRYWAIT P0, [R16+URZ+0x30800], R8 ;  /* 0x03080008100075a7 */ /* 0x000ee4000800017f */
[----:B---3--:R-:W-:Y:S05]  /*1470*/  @!P0 BRA `(.L_x_2381) ;  /* 0x0000008800f88947 */ /* 0x008fea0003800000 */
.L_x_2380:
[----:B------:R-:W4:Y:S01]  /*1480*/  S2R R15, SR_CgaCtaId ;  /* 0x00000000000f7919 */ /* 0x000f220000008800 */
[----:B---3--:R-:W-:Y:S01]  /*1490*/  SHF.R.S32.HI R0, RZ, 0x1f, R5 ;  /* 0x0000001fff007819 */ /* 0x008fe20000011405 */
[----:B------:R-:W-:Y:S01]  /*14a0*/  ULDC UR4, c[0x0][0x290] ;  /* 0x0000a40000047ab9 */ /* 0x000fe20000000800 */
[----:B------:R-:W-:Y:S01]  /*14b0*/  SHF.R.S32.HI R8, RZ, 0x4, R3 ;  /* 0x00000004ff087819 */ /* 0x000fe20000011403 */
[----:B------:R-:W-:Y:S01]  /*14c0*/  UIMAD UR4, UR36, -0x80, UR4 ;  /* 0xffffff80240478a4 */ /* 0x000fe2000f8e0204 */
[----:B------:R-:W-:Y:S02]  /*14d0*/  LOP3.LUT R9, R7, 0x8, R2, 0xf8, !PT ;  /* 0x0000000807097812 */ /* 0x000fe400078ef802 */
[----:B------:R-:W-:Y:S02]  /*14e0*/  CS2R R86, SRZ ;  /* 0x0000000000567805 */ /* 0x000fe4000001ff00 */
[----:B------:R-:W-:Y:S02]  /*14f0*/  LEA.HI R2, R0, R5, RZ, 0x2 ;  /* 0x0000000500027211 */ /* 0x000fe400078f10ff */
[----:B------:R-:W-:-:S02]  /*1500*/  CS2R R84, SRZ ;  /* 0x0000000000547805 */ /* 0x000fc4000001ff00 */
[----:B------:R-:W-:Y:S01]  /*1510*/  LEA.HI R3, R3, R8, RZ, 0x1 ;  /* 0x0000000803037211 */ /* 0x000fe200078f08ff */
[----:B------:R-:W-:Y:S01]  /*1520*/  IMAD.U32 R10, RZ, RZ, UR4 ;  /* 0x00000004ff0a7e24 */ /* 0x000fe2000f8e00ff */
[----:B------:R-:W-:Y:S02]  /*1530*/  LEA.HI R0, R0, R5, RZ, 0x5 ;  /* 0x0000000500007211 */ /* 0x000fe400078f28ff */
[----:B------:R-:W-:Y:S02]  /*1540*/  CS2R R82, SRZ ;  /* 0x0000000000527805 */ /* 0x000fe4000001ff00 */
[----:B------:R-:W-:Y:S02]  /*1550*/  SHF.R.U32.HI R4, RZ, 0x3, R4 ;  /* 0x00000003ff047819 */ /* 0x000fe40000011604 */
[----:B------:R-:W-:Y:S02]  /*1560*/  CS2R R80, SRZ ;  /* 0x0000000000507805 */ /* 0x000fe4000001ff00 */
[----:B------:R-:W-:-:S02]  /*1570*/  LOP3.LUT R11, R3, 0x7ffffe, RZ, 0xc0, !PT ;  /* 0x007ffffe030b7812 */ /* 0x000fc400078ec0ff */
[----:B------:R-:W-:Y:S02]  /*1580*/  CS2R R78, SRZ ;  /* 0x00000000004e7805 */ /* 0x000fe4000001ff00 */
[----:B------:R-:W-:Y:S02]  /*1590*/  SHF.R.S32.HI R7, RZ, 0x5, R0 ;  /* 0x00000005ff077819 */ /* 0x000fe40000011400 */
[----:B------:R-:W-:Y:S02]  /*15a0*/  CS2R R76, SRZ ;  /* 0x00000000004c7805 */ /* 0x000fe4000001ff00 */
[--C-:B------:R-:W-:Y:S01]  /*15b0*/  SHF.R.S32.HI R3, RZ, 0x2, R2.reuse ;  /* 0x00000002ff037819 */ /* 0x100fe20000011402 */
[----:B------:R-:W-:Y:S01]  /*15c0*/  IMAD.IADD R11, R8, 0x1, -R11 ;  /* 0x00000001080b7824 */ /* 0x000fe200078e0a0b */
[----:B------:R-:W-:Y:S01]  /*15d0*/  SHF.R.S32.HI R0, RZ, 0x1f, R2 ;  /* 0x0000001fff007819 */ /* 0x000fe20000011402 */
[----:B------:R-:W-:Y:S01]  /*15e0*/  IMAD R7, R7, -0x10, R10 ;  /* 0xfffffff007077824 */ /* 0x000fe200078e020a */
[----:B------:R-:W-:-:S02]  /*15f0*/  LEA.HI R6, R13, R13, RZ, 0x1 ;  /* 0x0000000d0d067211 */ /* 0x000fc400078f08ff */
[----:B------:R-:W-:Y:S02]  /*1600*/  CS2R R74, SRZ ;  /* 0x00000000004a7805 */ /* 0x000fe4000001ff00 */
[----:B------:R-:W-:Y:S02]  /*1610*/  LOP3.LUT R9, R9, R4, RZ, 0x3c, !PT ;  /* 0x0000000409097212 */ /* 0x000fe400078e3cff */
[----:B------:R-:W-:Y:S02]  /*1620*/  CS2R R72, SRZ ;  /* 0x0000000000487805 */ /* 0x000fe4000001ff00 */
[----:B------:R-:W-:Y:S02]  /*1630*/  LEA.HI R4, R0, R3, RZ, 0x3 ;  /* 0x0000000300047211 */ /* 0x000fe400078f18ff */
[----:B------:R-:W-:Y:S02]  /*1640*/  CS2R R70, SRZ ;  /* 0x0000000000467805 */ /* 0x000fe4000001ff00 */
[----:B------:R-:W-:-:S02]  /*1650*/  LOP3.LUT R8, R6, 0xfffffffe, RZ, 0xc0, !PT ;  /* 0xfffffffe06087812 */ /* 0x000fc400078ec0ff */
[----:B------:R-:W-:Y:S02]  /*1660*/  CS2R R68, SRZ ;  /* 0x0000000000447805 */ /* 0x000fe4000001ff00 */
[----:B------:R-:W-:Y:S01]  /*1670*/  LOP3.LUT R6, R4, 0xfffffff8, RZ, 0xc0, !PT ;  /* 0xfffffff804067812 */ /* 0x000fe200078ec0ff */
[C---:B------:R-:W-:Y:S01]  /*1680*/  IMAD.SHL.U32 R4, R13.reuse, 0x1000, RZ ;  /* 0x000010000d047824 */ /* 0x040fe200078e00ff */
[----:B------:R-:W-:Y:S01]  /*1690*/  LOP3.LUT R2, R2, 0xfffffffc, RZ, 0xc0, !PT ;  /* 0xfffffffc02027812 */ /* 0x000fe200078ec0ff */
[----:B------:R-:W-:Y:S01]  /*16a0*/  IMAD.IADD R8, R13, 0x1, -R8 ;  /* 0x000000010d087824 */ /* 0x000fe200078e0a08 */
[----:B------:R-:W-:Y:S01]  /*16b0*/  IADD3 R7, R7, R6, -R3 ;  /* 0x0000000607077210 */ /* 0x000fe20007ffe803 */
[----:B------:R-:W-:Y:S01]  /*16c0*/  IMAD R6, R11, 0x200, R4 ;  /* 0x000002000b067824 */ /* 0x000fe200078e0204 */
[----:B--2---:R-:W-:Y:S01]  /*16d0*/  LEA.HI R0, R14, R14, RZ, 0x1 ;  /* 0x0000000e0e007211 */ /* 0x004fe200078f08ff */
[----:B------:R-:W-:Y:S01]  /*16e0*/  IMAD.IADD R230, R5, 0x1, -R2 ;  /* 0x0000000105e67824 */ /* 0x000fe200078e0a02 */
[----:B------:R-:W-:Y:S01]  /*16f0*/  MOV R12, 0x400 ;  /* 0x00000400000c7802 */ /* 0x000fe20000000f00 */
[----:B------:R-:W-:Y:S01]  /*1700*/  IMAD.IADD R2, R9, 0x1, R6 ;  /* 0x0000000109027824 */ /* 0x000fe200078e0206 */
[----:B------:R-:W-:Y:S01]  /*1710*/  LOP3.LUT R229, R0, 0xfffffffe, RZ, 0xc0, !PT ;  /* 0xfffffffe00e57812 */ /* 0x000fe200078ec0ff */
[----:B------:R-:W-:Y:S01]  /*1720*/  IMAD R0, R5, 0x4, R4 ;  /* 0x0000000405007824 */ /* 0x000fe200078e0204 */
[----:B----4-:R-:W-:Y:S01]  /*1730*/  LEA R12, R15, R12, 0x18 ;  /* 0x0000000c0f0c7211 */ /* 0x010fe200078ec0ff */
[----:B------:R-:W-:Y:S01]  /*1740*/  IMAD R5, R8, -0x40, R7 ;  /* 0xffffffc008057824 */ /* 0x000fe200078e0207 */
[----:B------:R2:W-:Y:S01]  /*1750*/  STL [R1+0x4], R2 ;  /* 0x0000040201007387 */ /* 0x0005e20000100800 */
[----:B------:R-:W-:Y:S01]  /*1760*/  IMAD.IADD R229, R14, 0x1, -R229 ;  /* 0x000000010ee57824 */ /* 0x000fe200078e0ae5 */
        /* <DEDUP_REMOVED lines=56> */
[----:B--2---:R-:W-:Y:S02]  /*1af0*/  IMAD R2, R0, 0x4, R12 ;  /* 0x0000000400027824 */ /* 0x004fe400078e020c */
[----:B------:R-:W-:-:S07]  /*1b00*/  IMAD.SHL.U32 R230, R230, 0x2, RZ ;  /* 0x00000002e6e67824 */ /* 0x000fce00078e00ff */
.L_x_2392:
[----:B------:R-:W-:Y:S01]  /*1b10*/  IMAD.U32 R0, RZ, RZ, UR38 ;  /* 0x00000026ff007e24 */ /* 0x000fe2000f8e00ff */
[----:B------:R-:W-:Y:S05]  /*1b20*/  YIELD ;  /* 0x0000000000007946 */ /* 0x000fea0003800000 */
[----:B------:R-:W-:-:S04]  /*1b30*/  LOP3.LUT R0, R0, 0x1, RZ, 0xfc, !PT ;  /* 0x0000000100007812 */ /* 0x000fc800078efcff */
[----:B------:R-:W-:-:S13]  /*1b40*/  ISETP.NE.AND P0, PT, R0, 0x3, PT ;  /* 0x000000030000780c */ /* 0x000fda0003f05270 */
[----:B------:R-:W-:Y:S05]  /*1b50*/  @!P0 BRA `(.L_x_2382) ;  /* 0x0000000000048947 */ /* 0x000fea0003800000 */
[----:B------:R-:W-:Y:S01]  /*1b60*/  BPT.TRAP 0x1 ;  /* 0x000000040000795c */ /* 0x000fe20000300000 */
.L_x_2382:
        /* <DEDUP_REMOVED lines=8> */
.L_x_2383:
[----:B---3--:R-:W-:Y:S05]  /*1bf0*/  @P1 BRA `(.L_x_2384) ;  /* 0x0000000000081947 */ /* 0x008fea0003800000 */
[----:B------:R-:W3:Y:S02]  /*1c00*/  SYNCS.PHASECHK.TRANS64.TRYWAIT P1, [R0+URZ+0x30810], R209 ;  /* 0x030810d1000075a7 */ /* 0x000ee4000802017f */
[----:B---3--:R-:W-:Y:S05]  /*1c10*/  @!P1 BRA `(.L_x_2385) ;  /* 0x0000008400309947 */ /* 0x008fea0003800000 */
.L_x_2384:
        /* <DEDUP_REMOVED lines=84> */
.L_x_2386:
[----:B------:R1:W1:Y:S01]  /*2160*/  SYNCS.PHASECHK.TRANS64.TRYWAIT P1, [R0+URZ+0x30830], R209 ;  /* 0x030830d1000075a7 */ /* 0x000262000802017f */
[----:B------:R-:W-:Y:S05]  /*2170*/  @!P0 BRA `(.L_x_2387) ;  /* 0x0000000000048947 */ /* 0x000fea0003800000 */
[----:B------:R-:W-:Y:S01]  /*2180*/  BPT.TRAP 0x1 ;  /* 0x000000040000795c */ /* 0x000fe20000300000 */
.L_x_2387:
[----:B------:R-:W-:Y:S01]  /*2190*/  FMUL.FTZ R7, R152, UR41 ;  /* 0x0000002998077c20 */ /* 0x000fe20008410000 */
[----:B------:R-:W-:Y:S01]  /*21a0*/  FMUL.FTZ R8, R153, UR41 ;  /* 0x0000002999087c20 */ /* 0x000fe20008410000 */
        /* <DEDUP_REMOVED lines=24> */
[----:B------:R-:W-:-:S07]  /*2330*/  VIADD R152, R208, 0x20000 ;  /* 0x00020000d0987836 */ /* 0x000fce0000000000 */
        /* <DEDUP_REMOVED lines=24> */
[----:B------:R-:W-:Y:S05]  /*24c0*/  @P1 BRA `(.L_x_2388) ;  /* 0x0000000000081947 */ /* 0x000fea0003800000 */
[----:B------:R-:W5:Y:S02]  /*24d0*/  SYNCS.PHASECHK.TRANS64.TRYWAIT P1, [R0+URZ+0x30830], R209 ;  /* 0x030830d1000075a7 */ /* 0x000f64000802017f */
[----:B-----5:R-:W-:Y:S05]  /*24e0*/  @!P1 BRA `(.L_x_2389) ;  /* 0x0000007c00109947 */ /* 0x020fea0003800000 */
.L_x_2388:
[----:B------:R-:W-:Y:S01]  /*24f0*/  UIMAD UR6, UR39, -0x40, UR40 ;  /* 0xffffffc0270678a4 */ /* 0x000fe2000f8e0228 */
[----:B------:R-:W-:Y:S01]  /*2500*/  SHF.R.U32.HI R152, RZ, 0x4, R152 ;  /* 0x00000004ff987819 */ /* 0x000fe20000011698 */
[----:B------:R-:W-:Y:S01]  /*2510*/  FMUL.FTZ R237, R177, UR41 ;  /* 0x00000029b1ed7c20 */ /* 0x000fe20008410000 */
[----:B------:R-:W-:Y:S01]  /*2520*/  ISETP.GT.AND P2, PT, R5, RZ, PT ;  /* 0x000000ff0500720c */ /* 0x000fe20003f44270 */
[----:B------:R-:W-:Y:S01]  /*2530*/  FMUL.FTZ R236, R178, UR41 ;  /* 0x00000029b2ec7c20 */ /* 0x000fe20008410000 */
[----:B------:R-:W-:Y:S01]  /*2540*/  LOP3.LUT R208, R152, 0x3fff, RZ, 0xc0, !PT ;  /* 0x00003fff98d07812 */ /* 0x000fe200078ec0ff */
[----:B------:R-:W-:Y:S01]  /*2550*/  FMUL.FTZ R233, R181, UR41 ;  /* 0x00000029b5e97c20 */ /* 0x000fe20008410000 */
[C---:B------:R-:W-:Y:S01]  /*2560*/  IADD3 R152, -R5.reuse, UR6, -R230 ;  /* 0x0000000605987c10 */ /* 0x040fe2000fffe9e6 */
[----:B------:R-:W-:Y:S01]  /*2570*/  MUFU.TANH R237, R237 ;  /* 0x000000ed00ed7308 */ /* 0x000fe20000002400 */
[----:B------:R-:W-:Y:S01]  /*2580*/  ISETP.GT.AND P1, PT, R5, 0x8, PT ;  /* 0x000000080500780c */ /* 0x000fe20003f24270 */
[----:B------:R-:W-:Y:S01]  /*2590*/  FMUL.FTZ R232, R182, UR41 ;  /* 0x00000029b6e87c20 */ /* 0x000fe20008410000 */
[C---:B------:R-:W-:Y:S01]  /*25a0*/  SEL R153, R152.reuse, 0x40, P2 ;  /* 0x0000004098997807 */ /* 0x040fe20001000000 */
[----:B------:R-:W-:Y:S01]  /*25b0*/  VIADD R152, R152, 0x8 ;  /* 0x0000000898987836 */ /* 0x000fe20000000000 */
[----:B------:R-:W-:Y:S01]  /*25c0*/  LOP3.LUT R154, R208, 0x10000, RZ, 0xfc, !PT ;  /* 0x00010000d09a7812 */ /* 0x000fe200078efcff */
[----:B------:R-:W-:Y:S01]  /*25d0*/  UIADD3 UR5, UR5, 0x8000, URZ ;  /* 0x0000800005057890 */ /* 0x000fe2000fffe03f */
[----:B------:R-:W-:Y:S01]  /*25e0*/  ISETP.GT.AND P2, PT, R153, 0x1, PT ;  /* 0x000000019900780c */ /* 0x000fe20003f44270 */
[----:B------:R-:W5:Y:S01]  /*25f0*/  MUFU.TANH R236, R236 ;  /* 0x000000ec00ec7308 */ /* 0x000f620000002400 */
[----:B------:R-:W-:Y:S01]  /*2600*/  SEL R164, R152, 0x40, P1 ;  /* 0x0000004098a47807 */ /* 0x000fe20000800000 */
[----:B------:R-:W-:Y:S01]  /*2610*/  IMAD R154, R3, 0x400, R154 ;  /* 0x00000400039a7824 */ /* 0x000fe200078e029a */
[----:B------:R-:W-:Y:S01]  /*2620*/  ISETP.GT.AND P1, PT, R153, 0x9, PT ;  /* 0x000000099900780c */ /* 0x000fe20003f24270 */
[----:B------:R-:W-:Y:S01]  /*2630*/  USHF.R.U32.HI UR5, URZ, 0x4, UR5 ;  /* 0x000000043f057899 */ /* 0x000fe20008011605 */
[----:B------:R-:W-:Y:S01]  /*2640*/  ISETP.GT.AND P5, PT, R164, RZ, PT ;  /* 0x000000ffa400720c */ /* 0x000fe20003fa4270 */
[----:B------:R-:W-:Y:S01]  /*2650*/  FMUL.FTZ R235, R179, UR41 ;  /* 0x00000029b3eb7c20 */ /* 0x000fe20008410000 */
[----:B-1----:R-:W-:Y:S01]  /*2660*/  FSEL R158, R12, -INF , !P1 ;  /* 0xff8000000c9e7808 */ /* 0x002fe20004800000 */
[----:B------:R-:W1:Y:S01]  /*2670*/  MUFU.TANH R233, R233 ;  /* 0x000000e900e97308 */ /* 0x000e620000002400 */
[----:B------:R-:W-:Y:S01]  /*2680*/  ISETP.GT.AND P1, PT, R164, 0x10, PT ;  /* 0x00000010a400780c */ /* 0x000fe20003f24270 */
[----:B------:R-:W-:Y:S01]  /*2690*/  ULOP3.LUT UR5, UR5, 0x3fff, URZ, 0xc0, !UPT ;  /* 0x00003fff05057892 */ /* 0x000fe2000f8ec03f */
[----:B------:R-:W-:Y:S01]  /*26a0*/  ISETP.GT.AND P6, PT, R153, RZ, PT ;  /* 0x000000ff9900720c */ /* 0x000fe20003fc4270 */
[----:B--23--:R-:W-:Y:S01]  /*26b0*/  FFMA.FTZ R209, R158, UR42, -R205 ;  /* 0x0000002a9ed17c23 */ /* 0x00cfe200080108cd */
[----:B------:R-:W-:Y:S01]  /*26c0*/  FSEL R167, R9, -INF , !P5 ;  /* 0xff80000009a77808 */ /* 0x000fe20006800000 */
[----:B------:R-:W-:Y:S01]  /*26d0*/  ULOP3.LUT UR5, UR5, 0x10000, URZ, 0xfc, !UPT ;  /* 0x0001000005057892 */ /* 0x000fe2000f8efc3f */
[C---:B------:R-:W-:Y:S01]  /*26e0*/  ISETP.GT.AND P4, PT, R153.reuse, 0x8, PT ;  /* 0x000000089900780c */ /* 0x040fe20003f84270 */
[----:B------:R-:W2:Y:S01]  /*26f0*/  MUFU.TANH R232, R232 ;  /* 0x000000e800e87308 */ /* 0x000ea20000002400 */
[----:B------:R-:W-:Y:S01]  /*2700*/  ISETP.GT.AND P5, PT, R153, 0x11, PT ;  /* 0x000000119900780c */ /* 0x000fe20003fa4270 */
[----:B------:R-:W-:Y:S01]  /*2710*/  FFMA.FTZ R222, R167, UR42, -R206 ;  /* 0x0000002aa7de7c23 */ /* 0x000fe200080108ce */
[----:B------:R-:W-:Y:S01]  /*2720*/  FSEL R227, R17, -INF , !P1 ;  /* 0xff80000011e37808 */ /* 0x000fe20004800000 */
[----:B------:R-:W-:Y:S01]  /*2730*/  FMUL.FTZ R234, R180, UR41 ;  /* 0x00000029b4ea7c20 */ /* 0x000fe20008410000 */
[----:B------:R-:W-:Y:S01]  /*2740*/  FSEL R156, R8, -INF , !P2 ;  /* 0xff800000089c7808 */ /* 0x000fe20005000000 */
[----:B------:R-:W-:Y:S01]  /*2750*/  FMUL.FTZ R231, R183, UR41 ;  /* 0x00000029b7e77c20 */ /* 0x000fe20008410000 */
[----:B------:R-:W-:Y:S01]  /*2760*/  ISETP.GT.AND P1, PT, R153, 0x21, PT ;  /* 0x000000219900780c */ /* 0x000fe20003f24270 */
[----:B------:R-:W-:Y:S01]  /*2770*/  FFMA.FTZ R227, R227, UR42, -R202 ;  /* 0x0000002ae3e37c23 */ /* 0x000fe200080108ca */
[----:B------:R-:W-:Y:S01]  /*2780*/  FSEL R223, R7, -INF , !P6 ;  /* 0xff80000007df7808 */ /* 0x000fe20007000000 */
[----:B------:R-:W-:Y:S01]  /*2790*/  FFMA.FTZ R221, R156, UR42, -R207 ;  /* 0x0000002a9cdd7c23 */ /* 0x000fe200080108cf */
[C---:B------:R-:W-:Y:S01]  /*27a0*/  ISETP.GT.AND P2, PT, R164.reuse, 0x8, PT ;  /* 0x00000008a400780c */ /* 0x040fe20003f44270 */
[----:B------:R-:W-:Y:S01]  /*27b0*/  UMOV UR11, 0x40000040 ;  /* 0x40000040000b7882 */ /* 0x000fe20000000000 */
[----:B------:R-:W-:Y:S01]  /*27c0*/  ISETP.GT.AND P6, PT, R164, 0x1, PT ;  /* 0x00000001a400780c */ /* 0x000fe20003fc4270 */
[----:B------:R-:W-:Y:S01]  /*27d0*/  FFMA.FTZ R223, R223, UR42, -R206 ;  /* 0x0000002adfdf7c23 */ /* 0x000fe200080108ce */
[----:B------:R-:W-:Y:S01]  /*27e0*/  FSEL R159, R11, -INF , !P4 ;  /* 0xff8000000b9f7808 */ /* 0x000fe20006000000 */
[----:B------:R-:W-:Y:S01]  /*27f0*/  UMOV UR8, UR5 ;  /* 0x0000000500087c82 */ /* 0x000fe20008000000 */
[----:B------:R-:W-:Y:S01]  /*2800*/  FSEL R160, R16, -INF , !P5 ;  /* 0xff80000010a07808 */ /* 0x000fe20006800000 */
[----:B------:R-:W-:Y:S01]  /*2810*/  UMOV UR9, 0x40000040 ;  /* 0x4000004000097882 */ /* 0x000fe20000000000 */
[----:B------:R-:W-:Y:S01]  /*2820*/  ISETP.GT.AND P3, PT, R153, 0x10, PT ;  /* 0x000000109900780c */ /* 0x000fe20003f64270 */
[----:B------:R-:W-:Y:S01]  /*2830*/  FFMA.FTZ R206, R159, UR42, -R204 ;  /* 0x0000002a9fce7c23 */ /* 0x000fe200080108cc */
[C---:B------:R-:W-:Y:S01]  /*2840*/  ISETP.GT.AND P4, PT, R164.reuse, 0x9, PT ;  /* 0x00000009a400780c */ /* 0x040fe20003f84270 */
[----:B------:R-:W3:Y:S01]  /*2850*/  MUFU.TANH R234, R234 ;  /* 0x000000ea00ea7308 */ /* 0x000ee20000002400 */
[----:B------:R-:W-:-:S02]  /*2860*/  ISETP.GT.AND P5, PT, R164, 0x18, PT ;  /* 0x00000018a400780c */ /* 0x000fc40003fa4270 */
[----:B------:R-:W-:Y:S02]  /*2870*/  FSEL R210, R184, -INF , !P1 ;  /* 0xff800000b8d27808 */ /* 0x000fe40004800000 */
[----:B------:R-:W-:Y:S02]  /*2880*/  FSEL R169, R13, -INF , !P2 ;  /* 0xff8000000da97808 */ /* 0x000fe40005000000 */
[----:B------:R-:W-:Y:S01]  /*2890*/  ISETP.GT.AND P1, PT, R164, 0x28, PT ;  /* 0x00000028a400780c */ /* 0x000fe20003f24270 */
[----:B------:R-:W-:Y:S01]  /*28a0*/  FFMA.FTZ R210, R210, UR42, -R199 ;  /* 0x0000002ad2d27c23 */ /* 0x000fe200080108c7 */
[----:B------:R-:W-:Y:S01]  /*28b0*/  FSEL R166, R10, -INF , !P6 ;  /* 0xff8000000aa67808 */ /* 0x000fe20007000000 */
[----:B------:R-:W-:Y:S01]  /*28c0*/  FFMA.FTZ R204, R169, UR42, -R204 ;  /* 0x0000002aa9cc7c23 */ /* 0x000fe200080108cc */
[C---:B------:R-:W-:Y:S01]  /*28d0*/  ISETP.GT.AND P2, PT, R153.reuse, 0x19, PT ;  /* 0x000000199900780c */ /* 0x040fe20003f44270 */
[----:B------:R-:W4:Y:S01]  /*28e0*/  MUFU.TANH R231, R231 ;  /* 0x000000e700e77308 */ /* 0x000f220000002400 */
[----:B------:R-:W-:Y:S01]  /*28f0*/  ISETP.GT.AND P6, PT, R153, 0x18, PT ;  /* 0x000000189900780c */ /* 0x000fe20003fc4270 */
[----:B------:R-:W-:Y:S01]  /*2900*/  FFMA.FTZ R207, R166, UR42, -R207 ;  /* 0x0000002aa6cf7c23 */ /* 0x000fe200080108cf */
[----:B------:R-:W-:Y:S01]  /*2910*/  FSEL R226, R14, -INF , !P4 ;  /* 0xff8000000ee27808 */ /* 0x000fe20006000000 */
[----:B------:R-:W-:Y:S01]  /*2920*/  FFMA.FTZ R10, -R10, R10, 1 ;  /* 0x3f8000000a0a7423 */ /* 0x000fe2000001010a */
[----:B------:R-:W-:-:S02]  /*2930*/  FSEL R161, R15, -INF , !P3 ;  /* 0xff8000000fa17808 */ /* 0x000fc40005800000 */
[----:B------:R-:W-:Y:S01]  /*2940*/  FSEL R171, R21, -INF , !P5 ;  /* 0xff80000015ab7808 */ /* 0x000fe20006800000 */
[----:B------:R-:W-:Y:S01]  /*2950*/  FFMA.FTZ R226, R226, UR42, -R205 ;  /* 0x0000002ae2e27c23 */ /* 0x000fe200080108cd */
[----:B------:R-:W-:Y:S01]  /*2960*/  ISETP.GT.AND P4, PT, R153, 0x20, PT ;  /* 0x000000209900780c */ /* 0x000fe20003f84270 */
[----:B------:R-:W-:Y:S01]  /*2970*/  FFMA.FTZ R205, R161, UR42, -R202 ;  /* 0x0000002aa1cd7c23 */ /* 0x000fe200080108ca */
[----:B------:R-:W-:Y:S01]  /*2980*/  ISETP.GT.AND P3, PT, R164, 0x11, PT ;  /* 0x00000011a400780c */ /* 0x000fe20003f64270 */
[----:B------:R-:W-:Y:S01]  /*2990*/  FFMA.FTZ R202, R160, UR42, -R203 ;  /* 0x0000002aa0ca7c23 */ /* 0x000fe200080108cb */
[----:B------:R-:W-:Y:S01]  /*29a0*/  ISETP.GT.AND P5, PT, R153, 0x29, PT ;  /* 0x000000299900780c */ /* 0x000fe20003fa4270 */
[----:B------:R-:W-:Y:S01]  /*29b0*/  FFMA.FTZ R224, R171, UR42, -R200 ;  /* 0x0000002aabe07c23 */ /* 0x000fe200080108c8 */
[----:B------:R-:W-:Y:S01]  /*29c0*/  FSEL R155, R189, -INF , !P1 ;  /* 0xff800000bd9b7808 */ /* 0x000fe20004800000 */
[----:B------:R-:W4:Y:S01]  /*29d0*/  MUFU.TANH R235, R235 ;  /* 0x000000eb00eb7308 */ /* 0x000f220000002400 */
[----:B------:R-:W-:-:S02]  /*29e0*/  FSEL R162, R20, -INF , !P2 ;  /* 0xff80000014a27808 */ /* 0x000fc40005000000 */
[C---:B------:R-:W-:Y:S02]  /*29f0*/  ISETP.GT.AND P1, PT, R164.reuse, 0x29, PT ;  /* 0x00000029a400780c */ /* 0x040fe40003f24270 */
[----:B------:R-:W-:Y:S02]  /*2a00*/  FSEL R163, R19, -INF , !P6 ;  /* 0xff80000013a37808 */ /* 0x000fe40007000000 */
[C---:B------:R-:W-:Y:S01]  /*2a10*/  ISETP.GT.AND P2, PT, R164.reuse, 0x20, PT ;  /* 0x00000020a400780c */ /* 0x040fe20003f44270 */
[----:B------:R-:W-:Y:S01]  /*2a20*/  MUFU.EX2 R207, R207 ;  /* 0x000000cf00cf7308 */ /* 0x000fe20000000800 */
[----:B------:R-:W-:Y:S02]  /*2a30*/  ISETP.GT.AND P6, PT, R164, 0x19, PT ;  /* 0x00000019a400780c */ /* 0x000fe40003fc4270 */
[----:B------:R-:W-:Y:S02]  /*2a40*/  FSEL R168, R18, -INF , !P3 ;  /* 0xff80000012a87808 */ /* 0x000fe40005800000 */
[----:B------:R-:W-:-:S02]  /*2a50*/  FSEL R165, R23, -INF , !P4 ;  /* 0xff80000017a57808 */ /* 0x000fc40006000000 */
[----:B------:R-:W-:Y:S01]  /*2a60*/  FSEL R212, R188, -INF , !P5 ;  /* 0xff800000bcd47808 */ /* 0x000fe20006800000 */
[----:B------:R-:W-:Y:S01]  /*2a70*/  FFMA.FTZ R225, R168, UR42, -R203 ;  /* 0x0000002aa8e17c23 */ /* 0x000fe200080108cb */
[----:B------:R-:W-:Y:S01]  /*2a80*/  ISETP.GT.AND P3, PT, R153, 0x28, PT ;  /* 0x000000289900780c */ /* 0x000fe20003f64270 */
[----:B------:R-:W-:Y:S01]  /*2a90*/  FFMA.FTZ R203, R163, UR42, -R200 ;  /* 0x0000002aa3cb7c23 */ /* 0x000fe200080108c8 */
[----:B------:R-:W-:Y:S01]  /*2aa0*/  ISETP.GT.AND P4, PT, R164, 0x21, PT ;  /* 0x00000021a400780c */ /* 0x000fe20003f84270 */
[----:B------:R-:W-:Y:S01]  /*2ab0*/  FFMA.FTZ R212, R212, UR42, -R197 ;  /* 0x0000002ad4d47c23 */ /* 0x000fe200080108c5 */
[----:B------:R-:W-:Y:S01]  /*2ac0*/  FSEL R152, R190, -INF , !P1 ;  /* 0xff800000be987808 */ /* 0x000fe20004800000 */
[----:B------:R-:W-:Y:S01]  /*2ad0*/  FFMA.FTZ R200, R162, UR42, -R201 ;  /* 0x0000002aa2c87c23 */ /* 0x000fe200080108c9 */
[----:B------:R-:W-:Y:S01]  /*2ae0*/  FSEL R157, R185, -INF , !P2 ;  /* 0xff800000b99d7808 */ /* 0x000fe20005000000 */
[----:B------:R-:W-:Y:S01]  /*2af0*/  MUFU.EX2 R206, R206 ;  /* 0x000000ce00ce7308 */ /* 0x000fe20000000800 */
[----:B------:R-:W-:Y:S01]  /*2b00*/  FSEL R228, R22, -INF , !P6 ;  /* 0xff80000016e47808 */ /* 0x000fe20007000000 */
[----:B------:R-:W-:Y:S01]  /*2b10*/  FFMA.FTZ R197, R152, UR42, -R197 ;  /* 0x0000002a98c57c23 */ /* 0x000fe200080108c5 */
[----:B------:R-:W-:-:S02]  /*2b20*/  ISETP.GT.AND P2, PT, R153, 0x31, PT ;  /* 0x000000319900780c */ /* 0x000fc40003f44270 */
[----:B------:R-:W-:Y:S01]  /*2b30*/  ISETP.GT.AND P5, PT, R164, 0x30, PT ;  /* 0x00000030a400780c */ /* 0x000fe20003fa4270 */
[----:B------:R-:W-:Y:S01]  /*2b40*/  FFMA.FTZ R228, R228, UR42, -R201 ;  /* 0x0000002ae4e47c23 */ /* 0x000fe200080108c9 */
[----:B------:R-:W-:Y:S01]  /*2b50*/  R2UR UR6, R154 ;  /* 0x000000009a0672ca */ /* 0x000fe200000e0000 */
[--C-:B------:R-:W-:Y:S01]  /*2b60*/  FFMA.FTZ R201, R165, UR42, -R198.reuse ;  /* 0x0000002aa5c97c23 */ /* 0x100fe200080108c6 */
[----:B------:R-:W-:Y:S01]  /*2b70*/  ISETP.GT.AND P6, PT, R153, 0x30, PT ;  /* 0x000000309900780c */ /* 0x000fe20003fc4270 */
[----:B------:R-:W-:Y:S01]  /*2b80*/  FFMA.FTZ R198, R157, UR42, -R198 ;  /* 0x0000002a9dc67c23 */ /* 0x000fe200080108c6 */
[----:B------:R-:W-:Y:S01]  /*2b90*/  FSEL R154, R186, -INF , !P4 ;  /* 0xff800000ba9a7808 */ /* 0x000fe20006000000 */
[----:B------:R-:W-:Y:S01]  /*2ba0*/  MUFU.EX2 R204, R204 ;  /* 0x000000cc00cc7308 */ /* 0x000fe20000000800 */
[----:B------:R-:W-:Y:S02]  /*2bb0*/  FSEL R211, R187, -INF , !P3 ;  /* 0xff800000bbd37808 */ /* 0x000fe40005800000 */
[C---:B------:R-:W-:Y:S01]  /*2bc0*/  ISETP.GT.AND P4, PT, R153.reuse, 0x38, PT ;  /* 0x000000389900780c */ /* 0x040fe20003f84270 */
[----:B------:R-:W-:Y:S01]  /*2bd0*/  FFMA.FTZ R199, R154, UR42, -R199 ;  /* 0x0000002a9ac77c23 */ /* 0x000fe200080108c7 */
[----:B------:R-:W-:Y:S01]  /*2be0*/  ISETP.GT.AND P3, PT, R153, 0x39, PT ;  /* 0x000000399900780c */ /* 0x000fe20003f64270 */
[--C-:B------:R-:W-:Y:S01]  /*2bf0*/  FFMA.FTZ R211, R211, UR42, -R196.reuse ;  /* 0x0000002ad3d37c23 */ /* 0x100fe200080108c4 */
[----:B-----5:R-:W-:Y:S01]  /*2c00*/  FSEL R153, R236, -INF , !P5 ;  /* 0xff800000ec997808 */ /* 0x020fe20006800000 */
[----:B------:R-:W-:Y:S01]  /*2c10*/  FFMA.FTZ R196, R155, UR42, -R196 ;  /* 0x0000002a9bc47c23 */ /* 0x000fe200080108c4 */
[----:B------:R-:W-:Y:S01]  /*2c20*/  FSEL R152, R237, -INF , !P2 ;  /* 0xff800000ed987808 */ /* 0x000fe20005000000 */
[----:B------:R-:W-:Y:S01]  /*2c30*/  UMOV UR10, UR6 ;  /* 0x00000006000a7c82 */ /* 0x000fe20008000000 */
[----:B------:R-:W-:Y:S01]  /*2c40*/  FSEL R213, R191, -INF , !P6 ;  /* 0xff800000bfd57808 */ /* 0x000fe20007000000 */
[--C-:B------:R-:W-:Y:S01]  /*2c50*/  FFMA.FTZ R214, R153, UR42, -R194.reuse ;  /* 0x0000002a99d67c23 */ /* 0x100fe200080108c2 */
[----:B------:R-:W-:Y:S01]  /*2c60*/  ISETP.GT.AND P6, PT, R164, 0x38, PT ;  /* 0x00000038a400780c */ /* 0x000fe20003fc4270 */
[----:B------:R-:W-:Y:S01]  /*2c70*/  FFMA.FTZ R215, R152, UR42, -R195 ;  /* 0x0000002a98d77c23 */ /* 0x000fe200080108c3 */
[----:B-1----:R-:W-:Y:S01]  /*2c80*/  FSEL R152, R233, -INF , !P3 ;  /* 0xff800000e9987808 */ /* 0x002fe20005800000 */
[----:B------:R-:W-:Y:S01]  /*2c90*/  FFMA.FTZ R213, R213, UR42, -R194 ;  /* 0x0000002ad5d57c23 */ /* 0x000fe200080108c2 */
[----:B--2---:R-:W-:Y:S01]  /*2ca0*/  FSEL R153, R232, -INF , !P6 ;  /* 0xff800000e8997808 */ /* 0x004fe20007000000 */
[----:B------:R1:W2:Y:S01]  /*2cb0*/  MUFU.EX2 R194, R223 ;  /* 0x000000df00c27308 */ /* 0x0002a20000000800 */
[----:B------:R-:W-:Y:S01]  /*2cc0*/  ISETP.GT.AND P1, PT, R164, 0x31, PT ;  /* 0x00000031a400780c */ /* 0x000fe20003f24270 */
[--C-:B------:R-:W-:Y:S01]  /*2cd0*/  FFMA.FTZ R219, R152, UR42, -R193.reuse ;  /* 0x0000002a98db7c23 */ /* 0x100fe200080108c1 */
[----:B------:R-:W-:Y:S01]  /*2ce0*/  ISETP.GT.AND P5, PT, R164, 0x39, PT ;  /* 0x00000039a400780c */ /* 0x000fe20003fa4270 */
[--C-:B------:R-:W-:Y:S01]  /*2cf0*/  FFMA.FTZ R218, R153, UR42, -R192.reuse ;  /* 0x0000002a99da7c23 */ /* 0x100fe200080108c0 */
[----:B---3--:R-:W-:Y:S01]  /*2d00*/  FSEL R217, R234, -INF , !P4 ;  /* 0xff800000ead97808 */ /* 0x008fe20006000000 */
[----:B------:R-:W-:Y:S01]  /*2d10*/  WARPGROUP.ARRIVE ;  /* 0x00000000000079c5 */ /* 0x000fe20000000000 */
[----:B----4-:R-:W-:Y:S01]  /*2d20*/  FSEL R220, R231, -INF , !P5 ;  /* 0xff800000e7dc7808 */ /* 0x010fe20006800000 */
[----:B------:R-:W-:Y:S01]  /*2d30*/  MUFU.EX2 R227, R227 ;  /* 0x000000e300e37308 */ /* 0x000fe20000000800 */
[----:B------:R-:W-:Y:S01]  /*2d40*/  FSEL R216, R235, -INF , !P1 ;  /* 0xff800000ebd87808 */ /* 0x000fe20004800000 */
[----:B------:R-:W-:Y:S01]  /*2d50*/  FFMA.FTZ R217, R217, UR42, -R192 ;  /* 0x0000002ad9d97c23 */ /* 0x000fe200080108c0 */
[----:B-1----:R-:W-:Y:S01]  /*2d60*/  FFMA.FTZ R223, -R8, R8, 1 ;  /* 0x3f80000008df7423 */ /* 0x002fe20000010108 */
[----:B------:R-:W-:Y:S01]  /*2d70*/  HGMMA.64x64x16.F32 R152, gdesc[UR8], RZ, !UPT, gsb0 ;  /* 0x00e00000089879f0 */ /* 0x000fe2000c0008ff */
[----:B------:R-:W-:Y:S01]  /*2d80*/  UIADD3 UR10, UR6, 0x2, URZ ;  /* 0x00000002060a7890 */ /* 0x000fe2000fffe03f */
[----:B------:R-:W-:Y:S01]  /*2d90*/  FFMA.FTZ R220, R220, UR42, -R193 ;  /* 0x0000002adcdc7c23 */ /* 0x000fe200080108c1 */
[----:B------:R-:W-:Y:S01]  /*2da0*/  UIADD3 UR8, UR5, 0x2, URZ ;  /* 0x0000000205087890 */ /* 0x000fe2000fffe03f */
[----:B------:R-:W-:Y:S01]  /*2db0*/  FFMA.FTZ R216, R216, UR42, -R195 ;  /* 0x0000002ad8d87c23 */ /* 0x000fe200080108c3 */
[----:B------:R-:W-:Y:S01]  /*2dc0*/  UMOV UR11, 0x40000040 ;  /* 0x40000040000b7882 */ /* 0x000fe20000000000 */
[----:B------:R-:W-:Y:S01]  /*2dd0*/  UMOV UR9, 0x40000040 ;  /* 0x4000004000097882 */ /* 0x000fe20000000000 */
[----:B------:R1:W3:Y:S01]  /*2de0*/  MUFU.EX2 R195, R222 ;  /* 0x000000de00c37308 */ /* 0x0002e20000000800 */
[----:B------:R-:W-:-:S07]  /*2df0*/  FFMA.FTZ R17, -R17, R17, 1 ;  /* 0x3f80000011117423 */ /* 0x000fce0000010111 */
        /* <DEDUP_REMOVED lines=49> */
[----:B------:R-:W1:Y:S02]  /*3110*/  LDS.64 R192, [R6+0x28200] ;  /* 0x0282000006c07984 */ /* 0x000e640000000a00 */
[--C-:B-1----:R-:W-:Y:S01]  /*3120*/  FADD.FTZ R222, R152, -R192.reuse ;  /* 0x800000c098de7221 */ /* 0x102fe20000010000 */
[----:B------:R-:W-:Y:S01]  /*3130*/  FFMA.FTZ R152, -R7, R7, 1 ;  /* 0x3f80000007987423 */ /* 0x000fe20000010107 */
[----:B------:R-:W-:Y:S01]  /*3140*/  FADD.FTZ R153, R153, -R193 ;  /* 0x800000c199997221 */ /* 0x000fe20000010000 */
[----:B------:R1:W4:Y:S01]  /*3150*/  MUFU.EX2 R7, R221 ;  /* 0x000000dd00077308 */ /* 0x0003220000000800 */
[----:B--2---:R-:W-:Y:S01]  /*3160*/  FMUL.FTZ R222, R194, R222 ;  /* 0x000000dec2de7220 */ /* 0x004fe20000410000 */
[----:B------:R-:W-:-:S04]  /*3170*/  FADD.FTZ R154, R154, -R192 ;  /* 0x800000c09a9a7221 */ /* 0x000fc80000010000 */
[----:B---3--:R-:W-:Y:S02]  /*3180*/  FMUL.FTZ R154, R195, R154 ;  /* 0x0000009ac39a7220 */ /* 0x008fe40000410000 */
[----:B------:R-:W-:Y:S01]  /*3190*/  MUFU.EX2 R228, R228 ;  /* 0x000000e400e47308 */ /* 0x000fe20000000800 */
[----:B-1----:R-:W-:Y:S01]  /*31a0*/  FMUL.FTZ R221, R152, R222 ;  /* 0x000000de98dd7220 */ /* 0x002fe20000410000 */
[----:B------:R-:W-:Y:S01]  /*31b0*/  FFMA.FTZ R222, -R9, R9, 1 ;  /* 0x3f80000009de7423 */ /* 0x000fe20000010109 */
[----:B------:R-:W-:Y:S01]  /*31c0*/  FADD.FTZ R152, R155, -R193 ;  /* 0x800000c19b987221 */ /* 0x000fe20000010000 */
[----:B------:R-:W1:Y:S02]  /*31d0*/  LDS.64 R8, [R6+0x28220] ;  /* 0x0282200006087984 */ /* 0x000e640000000a00 */
[----:B------:R-:W-:Y:S02]  /*31e0*/  FMUL.FTZ R222, R222, R154 ;  /* 0x0000009adede7220 */ /* 0x000fe40000410000 */
[----:B------:R2:W-:Y:S01]  /*31f0*/  MUFU.EX2 R193, R201 ;  /* 0x000000c900c17308 */ /* 0x0005e20000000800 */
[----:B----4-:R-:W-:-:S04]  /*3200*/  FMUL.FTZ R153, R7, R153 ;  /* 0x0000009907997220 */ /* 0x010fc80000410000 */
[----:B------:R-:W-:Y:S01]  /*3210*/  FMUL.FTZ R223, R223, R153 ;  /* 0x00000099dfdf7220 */ /* 0x000fe20000410000 */
[----:B------:R-:W-:Y:S02]  /*3220*/  FMUL.FTZ R153, R207, R152 ;  /* 0x00000098cf997220 */ /* 0x000fe40000410000 */
[----:B------:R-:W-:Y:S02]  /*3230*/  MUFU.EX2 R154, R202 ;  /* 0x000000ca009a7308 */ /* 0x000fe40000000800 */
[----:B--2---:R-:W-:Y:S01]  /*3240*/  FMUL.FTZ R201, R10, R153 ;  /* 0x000000990ac97220 */ /* 0x004fe20000410000 */
[----:B------:R-:W-:Y:S01]  /*3250*/  LOP3.LUT R10, R208, 0x2000000, RZ, 0xfc, !PT ;  /* 0x02000000d00a7812 */ /* 0x000fe200078efcff */
[----:B------:R-:W2:Y:S04]  /*3260*/  LDS.64 R152, [R6+0x28240] ;  /* 0x0282400006987984 */ /* 0x000ea80000000a00 */
[----:B------:R-:W-:Y:S01]  /*3270*/  IMAD R10, R3, 0x400, R10 ;  /* 0x00000400030a7824 */ /* 0x000fe200078e020a */
[----:B------:R-:W3:Y:S01]  /*3280*/  LDL R208, [R1] ;  /* 0x0000000001d07983 */ /* 0x000ee20000100800 */
[----:B------:R-:W-:Y:S03]  /*3290*/  MUFU.EX2 R155, R203 ;  /* 0x000000cb009b7308 */ /* 0x000fe60000000800 */
[----:B------:R-:W-:Y:S01]  /*32a0*/  R2UR UR6, R10 ;  /* 0x000000000a0672ca */ /* 0x000fe200000e0000 */
[----:B------:R-:W-:-:S04]  /*32b0*/  FFMA.FTZ R21, -R21, R21, 1 ;  /* 0x3f80000015157423 */ /* 0x000fc80000010115 */
[----:B------:R-:W-:Y:S01]  /*32c0*/  MUFU.EX2 R225, R225 ;  /* 0x000000e100e17308 */ /* 0x000fe20000000800 */
[----:B------:R-:W-:Y:S01]  /*32d0*/  FFMA.FTZ R22, -R22, R22, 1 ;  /* 0x3f80000016167423 */ /* 0x000fe20000010116 */
[----:B------:R-:W-:-:S06]  /*32e0*/  FFMA.FTZ R15, -R15, R15, 1 ;  /* 0x3f8000000f0f7423 */ /* 0x000fcc000001010f */
[----:B------:R-:W-:Y:S01]  /*32f0*/  MUFU.EX2 R192, R200 ;  /* 0x000000c800c07308 */ /* 0x000fe20000000800 */
[----:B-1----:R-:W-:Y:S01]  /*3300*/  FADD.FTZ R10, R159, -R9 ;  /* 0x800000099f0a7221 */ /* 0x002fe20000010000 */
[--C-:B------:R-:W-:Y:S01]  /*3310*/  FADD.FTZ R156, R156, -R8.reuse ;  /* 0x800000089c9c7221 */ /* 0x100fe20000010000 */
[----:B------:R-:W-:-:S05]  /*3320*/  FADD.FTZ R8, R158, -R8 ;  /* 0x800000089e087221 */ /* 0x000fca0000010000 */
[----:B------:R1:W4:Y:S02]  /*3330*/  MUFU.EX2 R159, R226 ;  /* 0x000000e2009f7308 */ /* 0x0003240000000800 */
[----:B-1----:R-:W5:Y:S01]  /*3340*/  LDL R226, [R1+0x4] ;  /* 0x0000040001e27983 */ /* 0x002f620000100800 */
[----:B------:R-:W-:Y:S01]  /*3350*/  FADD.FTZ R157, R157, -R9 ;  /* 0x800000099d9d7221 */ /* 0x000fe20000010000 */
[----:B------:R-:W-:Y:S01]  /*3360*/  FMUL.FTZ R9, R206, R156 ;  /* 0x0000009cce097220 */ /* 0x000fe20000410000 */
[----:B------:R-:W-:Y:S01]  /*3370*/  FMUL.FTZ R8, R204, R8 ;  /* 0x00000008cc087220 */ /* 0x000fe20000410000 */
[----:B------:R-:W-:Y:S01]  /*3380*/  FFMA.FTZ R202, -R11, R11, 1 ;  /* 0x3f8000000bca7423 */ /* 0x000fe2000001010b */
[----:B------:R-:W-:-:S03]  /*3390*/  FFMA.FTZ R203, -R13, R13, 1 ;  /* 0x3f8000000dcb7423 */ /* 0x000fc6000001010d */
[----:B------:R-:W-:Y:S01]  /*33a0*/  FMUL.FTZ R202, R202, R9 ;  /* 0x00000009caca7220 */ /* 0x000fe20000410000 */
[----:B------:R-:W-:Y:S02]  /*33b0*/  FMUL.FTZ R203, R203, R8 ;  /* 0x00000008cbcb7220 */ /* 0x000fe40000410000 */
[----:B------:R-:W1:Y:S01]  /*33c0*/  LDS.64 R8, [R6+0x28260] ;  /* 0x0282600006087984 */ /* 0x000e620000000a00 */
[----:B------:R-:W-:Y:S01]  /*33d0*/  FFMA.FTZ R13, -R14, R14, 1 ;  /* 0x3f8000000e0d7423 */ /* 0x000fe2000001010e */
[----:B----4-:R-:W-:Y:S01]  /*33e0*/  FMUL.FTZ R10, R159, R10 ;  /* 0x0000000a9f0a7220 */ /* 0x010fe20000410000 */
[--C-:B--2---:R-:W-:Y:S01]  /*33f0*/  FADD.FTZ R160, R160, -R152.reuse ;  /* 0x80000098a0a07221 */ /* 0x104fe20000010000 */
[----:B------:R-:W-:Y:S02]  /*3400*/  FADD.FTZ R152, R162, -R152 ;  /* 0x80000098a2987221 */ /* 0x000fe40000010000 */
[----:B------:R-:W-:Y:S02]  /*3410*/  FMUL.FTZ R13, R13, R10 ;  /* 0x0000000a0d0d7220 */ /* 0x000fe40000410000 */
[----:B------:R-:W-:-:S04]  /*3420*/  FMUL.FTZ R10, R227, R152 ;  /* 0x00000098e30a7220 */ /* 0x000fc80000410000 */
[----:B------:R-:W-:Y:S02]  /*3430*/  FMUL.FTZ R17, R17, R10 ;  /* 0x0000000a11117220 */ /* 0x000fe40000410000 */
[----:B------:R-:W2:Y:S01]  /*3440*/  LDS.64 R10, [R6+0x28280] ;  /* 0x02828000060a7984 */ /* 0x000ea20000000a00 */
[----:B------:R-:W-:Y:S02]  /*3450*/  FFMA.FTZ R156, -R12, R12, 1 ;  /* 0x3f8000000c9c7423 */ /* 0x000fe4000001010c */
[----:B------:R-:W4:Y:S01]  /*3460*/  MUFU.EX2 R12, R224 ;  /* 0x000000e0000c7308 */ /* 0x000f220000000800 */
[----:B------:R-:W-:Y:S01]  /*3470*/  FMUL.FTZ R157, R209, R157 ;  /* 0x0000009dd19d7220 */ /* 0x000fe20000410000 */
[----:B------:R-:W-:-:S03]  /*3480*/  FADD.FTZ R161, R161, -R153 ;  /* 0x80000099a1a17221 */ /* 0x000fc60000010000 */
[----:B------:R-:W-:Y:S01]  /*3490*/  FMUL.FTZ R156, R156, R157 ;  /* 0x0000009d9c9c7220 */ /* 0x000fe20000410000 */
[----:B------:R-:W-:Y:S01]  /*34a0*/  FFMA.FTZ R157, -R16, R16, 1 ;  /* 0x3f800000109d7423 */ /* 0x000fe20000010110 */
[----:B------:R-:W-:-:S04]  /*34b0*/  FMUL.FTZ R16, R154, R161 ;  /* 0x000000a19a107220 */ /* 0x000fc80000410000 */
[----:B------:R-:W-:Y:S02]  /*34c0*/  FMUL.FTZ R157, R157, R16 ;  /* 0x000000109d9d7220 */ /* 0x000fe40000410000 */
[----:B------:R-:W2:Y:S01]  /*34d0*/  MUFU.EX2 R16, R198 ;  /* 0x000000c600107308 */ /* 0x000ea20000000800 */
[--C-:B-1----:R-:W-:Y:S01]  /*34e0*/  FADD.FTZ R165, R165, -R9.reuse ;  /* 0x80000009a5a57221 */ /* 0x102fe20000010000 */
[--C-:B------:R-:W-:Y:S01]  /*34f0*/  FADD.FTZ R161, R166, -R8.reuse ;  /* 0x80000008a6a17221 */ /* 0x100fe20000010000 */
[----:B------:R-:W-:Y:S01]  /*3500*/  FADD.FTZ R9, R167, -R9 ;  /* 0x80000009a7097221 */ /* 0x000fe20000010000 */
[----:B------:R-:W-:Y:S02]  /*3510*/  FADD.FTZ R164, R164, -R8 ;  /* 0x80000008a4a47221 */ /* 0x000fe40000010000 */
[----:B----4-:R-:W-:Y:S01]  /*3520*/  FMUL.FTZ R8, R12, R161 ;  /* 0x000000a10c087220 */ /* 0x010fe20000410000 */
[----:B------:R-:W-:Y:S01]  /*3530*/  FMUL.FTZ R9, R228, R9 ;  /* 0x00000009e4097220 */ /* 0x000fe20000410000 */
[----:B------:R-:W-:-:S02]  /*3540*/  FMUL.FTZ R160, R205, R160 ;  /* 0x000000a0cda07220 */ /* 0x000fc40000410000 */
[----:B------:R-:W-:Y:S01]  /*3550*/  FMUL.FTZ R21, R21, R8 ;  /* 0x0000000815157220 */ /* 0x000fe20000410000 */
[----:B------:R-:W-:Y:S02]  /*3560*/  FMUL.FTZ R22, R22, R9 ;  /* 0x0000000916167220 */ /* 0x000fe40000410000 */
[----:B------:R-:W1:Y:S01]  /*3570*/  LDS.64 R8, [R6+0x282a0] ;  /* 0x0282a00006087984 */ /* 0x000e620000000a00 */
[----:B------:R-:W-:Y:S01]  /*3580*/  FMUL.FTZ R152, R15, R160 ;  /* 0x000000a00f987220 */ /* 0x000fe20000410000 */
[----:B------:R-:W-:Y:S01]  /*3590*/  FADD.FTZ R14, R163, -R153 ;  /* 0x80000099a30e7221 */ /* 0x000fe20000010000 */
[----:B------:R-:W-:Y:S01]  /*35a0*/  FFMA.FTZ R158, -R19, R19, 1 ;  /* 0x3f800000139e7423 */ /* 0x000fe20000010113 */
[----:B------:R-:W-:Y:S01]  /*35b0*/  FMUL.FTZ R15, R155, R164 ;  /* 0x000000a49b0f7220 */ /* 0x000fe20000410000 */
[----:B------:R-:W-:Y:S01]  /*35c0*/  FFMA.FTZ R153, -R18, R18, 1 ;  /* 0x3f80000012997423 */ /* 0x000fe20000010112 */
[----:B------:R-:W-:Y:S01]  /*35d0*/  FMUL.FTZ R14, R225, R14 ;  /* 0x0000000ee10e7220 */ /* 0x000fe20000410000 */
[--C-:B--2---:R-:W-:Y:S01]  /*35e0*/  FADD.FTZ R168, R168, -R10.reuse ;  /* 0x8000000aa8a87221 */ /* 0x104fe20000010000 */
[----:B------:R-:W-:Y:S01]  /*35f0*/  FMUL.FTZ R158, R158, R15 ;  /* 0x0000000f9e9e7220 */ /* 0x000fe20000410000 */
[----:B------:R-:W-:Y:S01]  /*3600*/  FADD.FTZ R15, R170, -R10 ;  /* 0x8000000aaa0f7221 */ /* 0x000fe20000010000 */
[--C-:B------:R-:W-:Y:S01]  /*3610*/  FADD.FTZ R169, R169, -R11.reuse ;  /* 0x8000000ba9a97221 */ /* 0x100fe20000010000 */
[----:B------:R-:W-:-:S02]  /*3620*/  FADD.FTZ R171, R171, -R11 ;  /* 0x8000000babab7221 */ /* 0x000fc40000010000 */
[----:B------:R-:W2:Y:S01]  /*3630*/  LDS.64 R10, [R6+0x282c0] ;  /* 0x0282c000060a7984 */ /* 0x000ea20000000a00 */
[----:B------:R-:W-:Y:S01]  /*3640*/  FMUL.FTZ R153, R153, R14 ;  /* 0x0000000e99997220 */ /* 0x000fe20000410000 */
[----:B------:R-:W-:Y:S01]  /*3650*/  FMUL.FTZ R14, R16, R15 ;  /* 0x0000000f100e7220 */ /* 0x000fe20000410000 */
[----:B------:R-:W-:-:S04]  /*3660*/  FFMA.FTZ R161, -R185, R185, 1 ;  /* 0x3f800000b9a17423 */ /* 0x000fc800000101b9 */
[----:B------:R-:W-:Y:S02]  /*3670*/  FMUL.FTZ R161, R161, R14 ;  /* 0x0000000ea1a17220 */ /* 0x000fe40000410000 */
[----:B------:R4:W4:Y:S01]  /*3680*/  LDS.64 R14, [R6+0x282e0] ;  /* 0x0282e000060e7984 */ /* 0x0009220000000a00 */
[----:B------:R-:W-:Y:S02]  /*3690*/  FFMA.FTZ R160, -R20, R20, 1 ;  /* 0x3f80000014a07423 */ /* 0x000fe40000010114 */
[----:B------:R-:W1:Y:S08]  /*36a0*/  MUFU.EX2 R20, R197 ;  /* 0x000000c500147308 */ /* 0x000e700000000800 */
[----:B------:R-:W4:Y:S08]  /*36b0*/  MUFU.EX2 R213, R213 ;  /* 0x000000d500d57308 */ /* 0x000f300000000800 */
[----:B------:R-:W4:Y:S01]  /*36c0*/  MUFU.EX2 R214, R214 ;  /* 0x000000d600d67308 */ /* 0x000f220000000800 */
[--C-:B-1----:R-:W-:Y:S01]  /*36d0*/  FADD.FTZ R173, R173, -R9.reuse ;  /* 0x80000009adad7221 */ /* 0x102fe20000010000 */
[----:B------:R-:W-:Y:S01]  /*36e0*/  FADD.FTZ R9, R175, -R9 ;  /* 0x80000009af097221 */ /* 0x000fe20000010000 */
[----:B------:R-:W-:-:S05]  /*36f0*/  FFMA.FTZ R164, -R184, R184, 1 ;  /* 0x3f800000b8a47423 */ /* 0x000fca00000101b8 */
[----:B------:R-:W1:Y:S01]  /*3700*/  MUFU.EX2 R19, R196 ;  /* 0x000000c400137308 */ /* 0x000e620000000800 */
[----:B------:R-:W-:Y:S01]  /*3710*/  FMUL.FTZ R169, R210, R169 ;  /* 0x000000a9d2a97220 */ /* 0x000fe20000410000 */
[----:B------:R-:W-:-:S06]  /*3720*/  FMUL.FTZ R166, R20, R9 ;  /* 0x0000000914a67220 */ /* 0x000fcc0000410000 */
[----:B------:R-:W1:Y:S01]  /*3730*/  MUFU.EX2 R212, R212 ;  /* 0x000000d400d47308 */ /* 0x000e620000000800 */
[----:B------:R-:W-:Y:S01]  /*3740*/  FMUL.FTZ R164, R164, R169 ;  /* 0x000000a9a4a47220 */ /* 0x000fe20000410000 */
[--C-:B--2---:R-:W-:Y:S01]  /*3750*/  FADD.FTZ R176, R176, -R10.reuse ;  /* 0x8000000ab0b07221 */ /* 0x104fe20000010000 */
[----:B------:R-:W-:-:S05]  /*3760*/  FADD.FTZ R169, R178, -R10 ;  /* 0x8000000ab2a97221 */ /* 0x000fca0000010000 */
[----:B------:R-:W-:Y:S01]  /*3770*/  MUFU.EX2 R211, R211 ;  /* 0x000000d300d37308 */ /* 0x000fe20000000800 */
[----:B------:R-:W-:-:S07]  /*3780*/  FADD.FTZ R172, R172, -R8 ;  /* 0x80000008acac7221 */ /* 0x000fce0000010000 */
[----:B------:R-:W2:Y:S01]  /*3790*/  MUFU.EX2 R18, R199 ;  /* 0x000000c700127308 */ /* 0x000ea20000000800 */
[----:B------:R-:W-:-:S07]  /*37a0*/  FMUL.FTZ R165, R192, R165 ;  /* 0x000000a5c0a57220 */ /* 0x000fce0000410000 */
[----:B------:R-:W2:Y:S01]  /*37b0*/  MUFU.EX2 R215, R215 ;  /* 0x000000d700d77308 */ /* 0x000ea20000000800 */
[----:B------:R-:W-:-:S07]  /*37c0*/  FADD.FTZ R8, R174, -R8 ;  /* 0x80000008ae087221 */ /* 0x000fce0000010000 */
[----:B------:R-:W-:Y:S01]  /*37d0*/  MUFU.EX2 R217, R217 ;  /* 0x000000d900d97308 */ /* 0x000fe20000000800 */
[----:B------:R-:W-:-:S07]  /*37e0*/  FFMA.FTZ R184, -R191, R191, 1 ;  /* 0x3f800000bfb87423 */ /* 0x000fce00000101bf */
[----:B------:R-:W-:Y:S01]  /*37f0*/  MUFU.EX2 R219, R219 ;  /* 0x000000db00db7308 */ /* 0x000fe20000000800 */
[----:B----4-:R-:W-:-:S07]  /*3800*/  FMUL.FTZ R167, R213, R176 ;  /* 0x000000b0d5a77220 */ /* 0x010fce0000410000 */
[----:B------:R-:W4:Y:S08]  /*3810*/  MUFU.EX2 R216, R216 ;  /* 0x000000d800d87308 */ /* 0x000f300000000800 */
[----:B------:R-:W4:Y:S08]  /*3820*/  MUFU.EX2 R218, R218 ;  /* 0x000000da00da7308 */ /* 0x000f300000000800 */
[----:B------:R-:W4:Y:S01]  /*3830*/  MUFU.EX2 R9, R220 ;  /* 0x000000dc00097308 */ /* 0x000f220000000800 */
[----:B------:R-:W-:Y:S01]  /*3840*/  FFMA.FTZ R163, -R190, R190, 1 ;  /* 0x3f800000bea37423 */ /* 0x000fe200000101be */
[----:B------:R-:W-:Y:S01]  /*3850*/  FFMA.FTZ R185, -R236, R236, 1 ;  /* 0x3f800000ecb97423 */ /* 0x000fe200000101ec */
[----:B------:R-:W-:Y:S01]  /*3860*/  FMUL.FTZ R10, R214, R169 ;  /* 0x000000a9d60a7220 */ /* 0x000fe20000410000 */
[----:B------:R-:W-:Y:S01]  /*3870*/  FMUL.FTZ R160, R160, R165 ;  /* 0x000000a5a0a07220 */ /* 0x000fe20000410000 */
[----:B-1----:R-:W-:Y:S01]  /*3880*/  FMUL.FTZ R6, R19, R8 ;  /* 0x0000000813067220 */ /* 0x002fe20000410000 */
[----:B------:R-:W-:Y:S01]  /*3890*/  FMUL.FTZ R184, R184, R167 ;  /* 0x000000a7b8b87220 */ /* 0x000fe20000410000 */
[----:B------:R-:W-:Y:S01]  /*38a0*/  FFMA.FTZ R165, -R188, R188, 1 ;  /* 0x3f800000bca57423 */ /* 0x000fe200000101bc */
[----:B------:R-:W-:Y:S01]  /*38b0*/  FMUL.FTZ R8, R212, R173 ;  /* 0x000000add4087220 */ /* 0x000fe20000410000 */
[----:B------:R-:W-:Y:S01]  /*38c0*/  FMUL.FTZ R163, R163, R166 ;  /* 0x000000a6a3a37220 */ /* 0x000fe20000410000 */
[----:B------:R-:W-:Y:S01]  /*38d0*/  FMUL.FTZ R185, R185, R10 ;  /* 0x0000000ab9b97220 */ /* 0x000fe20000410000 */
[--C-:B------:R-:W-:Y:S01]  /*38e0*/  FADD.FTZ R180, R180, -R14.reuse ;  /* 0x8000000eb4b47221 */ /* 0x100fe20000010000 */
[----:B------:R-:W-:Y:S01]  /*38f0*/  FADD.FTZ R167, R182, -R14 ;  /* 0x8000000eb6a77221 */ /* 0x000fe20000010000 */
[--C-:B------:R-:W-:Y:S01]  /*3900*/  FADD.FTZ R166, R177, -R11.reuse ;  /* 0x8000000bb1a67221 */ /* 0x100fe20000010000 */
[----:B------:R-:W-:Y:S01]  /*3910*/  FADD.FTZ R179, R179, -R11 ;  /* 0x8000000bb3b37221 */ /* 0x000fe20000010000 */
[--C-:B------:R-:W-:Y:S01]  /*3920*/  FADD.FTZ R10, R181, -R15.reuse ;  /* 0x8000000fb50a7221 */ /* 0x100fe20000010000 */
[----:B------:R-:W-:Y:S01]  /*3930*/  FADD.FTZ R14, R183, -R15 ;  /* 0x8000000fb70e7221 */ /* 0x000fe20000010000 */
[----:B------:R-:W-:Y:S01]  /*3940*/  FFMA.FTZ R23, -R23, R23, 1 ;  /* 0x3f80000017177423 */ /* 0x000fe20000010117 */
[----:B------:R-:W-:Y:S01]  /*3950*/  FMUL.FTZ R168, R193, R168 ;  /* 0x000000a8c1a87220 */ /* 0x000fe20000410000 */
[----:B------:R-:W-:Y:S01]  /*3960*/  FFMA.FTZ R162, -R186, R186, 1 ;  /* 0x3f800000baa27423 */ /* 0x000fe200000101ba */
[----:B--2---:R-:W-:Y:S01]  /*3970*/  FMUL.FTZ R171, R18, R171 ;  /* 0x000000ab12ab7220 */ /* 0x004fe20000410000 */
[----:B------:R-:W-:Y:S01]  /*3980*/  FFMA.FTZ R187, -R187, R187, 1 ;  /* 0x3f800000bbbb7423 */ /* 0x000fe200000101bb */
[----:B------:R-:W-:Y:S01]  /*3990*/  FFMA.FTZ R189, -R189, R189, 1 ;  /* 0x3f800000bdbd7423 */ /* 0x000fe200000101bd */
[----:B------:R-:W-:Y:S01]  /*39a0*/  FMUL.FTZ R172, R211, R172 ;  /* 0x000000acd3ac7220 */ /* 0x000fe20000410000 */
[----:B------:R-:W-:Y:S01]  /*39b0*/  FMUL.FTZ R165, R165, R8 ;  /* 0x00000008a5a57220 */ /* 0x000fe20000410000 */
[----:B------:R-:W-:Y:S01]  /*39c0*/  FFMA.FTZ R11, -R237, R237, 1 ;  /* 0x3f800000ed0b7423 */ /* 0x000fe200000101ed */
[----:B------:R-:W-:Y:S01]  /*39d0*/  FFMA.FTZ R8, -R235, R235, 1 ;  /* 0x3f800000eb087423 */ /* 0x000fe200000101eb */
[----:B------:R-:W-:Y:S01]  /*39e0*/  FMUL.FTZ R166, R215, R166 ;  /* 0x000000a6d7a67220 */ /* 0x000fe20000410000 */
[----:B----4-:R-:W-:Y:S01]  /*39f0*/  FMUL.FTZ R179, R216, R179 ;  /* 0x000000b3d8b37220 */ /* 0x010fe20000410000 */
[----:B------:R-:W-:Y:S01]  /*3a00*/  FFMA.FTZ R234, -R234, R234, 1 ;  /* 0x3f800000eaea7423 */ /* 0x000fe200000101ea */
[----:B------:R-:W-:Y:S01]  /*3a10*/  FFMA.FTZ R232, -R232, R232, 1 ;  /* 0x3f800000e8e87423 */ /* 0x000fe200000101e8 */
[----:B------:R-:W-:Y:S01]  /*3a20*/  FFMA.FTZ R233, -R233, R233, 1 ;  /* 0x3f800000e9e97423 */ /* 0x000fe200000101e9 */
[----:B------:R-:W-:Y:S01]  /*3a30*/  FFMA.FTZ R231, -R231, R231, 1 ;  /* 0x3f800000e7e77423 */ /* 0x000fe200000101e7 */
[----:B------:R-:W-:Y:S01]  /*3a40*/  FMUL.FTZ R15, R217, R180 ;  /* 0x000000b4d90f7220 */ /* 0x000fe20000410000 */
[----:B------:R-:W-:Y:S01]  /*3a50*/  FMUL.FTZ R167, R218, R167 ;  /* 0x000000a7daa77220 */ /* 0x000fe20000410000 */
[----:B------:R-:W-:Y:S01]  /*3a60*/  FMUL.FTZ R10, R219, R10 ;  /* 0x0000000adb0a7220 */ /* 0x000fe20000410000 */
[----:B------:R-:W-:Y:S01]  /*3a70*/  FMUL.FTZ R14, R9, R14 ;  /* 0x0000000e090e7220 */ /* 0x000fe20000410000 */
[----:B------:R-:W-:Y:S01]  /*3a80*/  F2FP.F16.F32.PACK_AB R203, R13, R203 ;  /* 0x000000cb0dcb723e */ /* 0x000fe200000000ff */
        /* <DEDUP_REMOVED lines=30> */
[----:B-----5:R-:W-:-:S04]  /*3c70*/  IMAD R13, R3, 0x2000, R226 ;  /* 0x00002000030d7824 */ /* 0x020fc800078e02e2 */
[----:B---3--:R-:W-:-:S05]  /*3c80*/  IMAD R13, R13, 0x2, R208 ;  /* 0x000000020d0d7824 */ /* 0x008fca00078e02d0 */
[----:B------:R1:W-:Y:S04]  /*3c90*/  STSM.16.MT88.4 [R13+0x28800], R200 ;  /* 0x028800c80d007844 */ /* 0x0003e80000004200 */
[----:B------:R1:W-:Y:S04]  /*3ca0*/  STSM.16.MT88.4 [R13+0x29000], R196 ;  /* 0x029000c40d007844 */ /* 0x0003e80000004200 */
[----:B------:R1:W-:Y:S04]  /*3cb0*/  STSM.16.MT88.4 [R13+0x29800], R188 ;  /* 0x029800bc0d007844 */ /* 0x0003e80000004200 */
[----:B------:R1:W-:Y:S01]  /*3cc0*/  STSM.16.MT88.4 [R13+0x2a000], R184 ;  /* 0x02a000b80d007844 */ /* 0x0003e20000004200 */
[----:B------:R-:W-:-:S06]  /*3cd0*/  WARPGROUP.ARRIVE ;  /* 0x00000000000079c5 */ /* 0x000fcc0000000000 */
[----:B------:R-:W-:Y:S01]  /*3ce0*/  HGMMA.64x128x16.F32 R88, R156, gdesc[UR4].tnspB, R88, gsb0 ;  /* 0x41e000049c587df0 */ /* 0x000fe20008000858 */
[----:B------:R-:W-:Y:S01]  /*3cf0*/  F2FP.F16.F32.PACK_AB R225, R225, R227 ;  /* 0x000000e3e1e1723e */ /* 0x000fe200000000ff */
[----:B------:R-:W-:Y:S01]  /*3d00*/  UIADD3 UR8, UR6, 0x80, URZ ;  /* 0x0000008006087890 */ /* 0x000fe2000fffe03f */
[----:B------:R-:W-:Y:S02]  /*3d10*/  F2FP.F16.F32.PACK_AB R224, R154, R205 ;  /* 0x000000cd9ae0723e */ /* 0x000fe400000000ff */
[----:B------:R-:W-:Y:S02]  /*3d20*/  F2FP.F16.F32.PACK_AB R226, R192, R155 ;  /* 0x0000009bc0e2723e */ /* 0x000fe400000000ff */
[----:B------:R-:W-:Y:S01]  /*3d30*/  F2FP.F16.F32.PACK_AB R227, R228, R12 ;  /* 0x0000000ce4e3723e */ /* 0x000fe200000000ff */
[----:B------:R-:W-:Y:S01]  /*3d40*/  UMOV UR11, 0x40000040 ;  /* 0x40000040000b7882 */ /* 0x000fe20000000000 */
[----:B------:R-:W-:Y:S01]  /*3d50*/  UMOV UR10, UR8 ;  /* 0x00000008000a7c82 */ /* 0x000fe20008000000 */
[----:B------:R-:W-:Y:S01]  /*3d60*/  F2FP.F16.F32.PACK_AB R152, R210, R193 ;  /* 0x000000c1d298723e */ /* 0x000fe200000000ff */
[----:B------:R-:W-:Y:S01]  /*3d70*/  UIADD3 UR8, UR6, 0x100, URZ ;  /* 0x0000010006087890 */ /* 0x000fe2000fffe03f */
[----:B------:R-:W-:-:S02]  /*3d80*/  F2FP.F16.F32.PACK_AB R154, R212, R211 ;  /* 0x000000d3d49a723e */ /* 0x000fc400000000ff */
[----:B------:R-:W-:Y:S02]  /*3d90*/  F2FP.F16.F32.PACK_AB R153, R18, R16 ;  /* 0x000000101299723e */ /* 0x000fe400000000ff */
[----:B------:R-:W-:Y:S01]  /*3da0*/  F2FP.F16.F32.PACK_AB R155, R20, R19 ;  /* 0x00000013149b723e */ /* 0x000fe200000000ff */
[----:B------:R-:W-:Y:S02]  /*3db0*/  WARPGROUP.DEPBAR.LE gsb0, 0x0 ;  /* 0x00008000000079c5 */ /* 0x000fe40000010000 */
[----:B------:R-:W-:-:S06]  /*3dc0*/  WARPGROUP.ARRIVE ;  /* 0x00000000000079c5 */ /* 0x000fcc0000000000 */
[----:B------:R-:W-:Y:S01]  /*3dd0*/  HGMMA.64x128x16.F32 R88, R224, gdesc[UR8].tnspB, R88, gsb0 ;  /* 0x41e00008e0587df0 */ /* 0x000fe20008000858 */
[----:B------:R-:W-:Y:S01]  /*3de0*/  UMOV UR10, UR8 ;  /* 0x00000008000a7c82 */ /* 0x000fe20008000000 */
[----:B------:R-:W-:Y:S01]  /*3df0*/  UMOV UR11, 0x40000040 ;  /* 0x40000040000b7882 */ /* 0x000fe20000000000 */
[----:B------:R-:W-:Y:S01]  /*3e00*/  UIADD3 UR6, UR6, 0x180, URZ ;  /* 0x0000018006067890 */ /* 0x000fe2000fffe03f */
[----:B------:R-:W-:Y:S02]  /*3e10*/  WARPGROUP.DEPBAR.LE gsb0, 0x0 ;  /* 0x00008000000079c5 */ /* 0x000fe40000010000 */
        /* <DEDUP_REMOVED lines=90> */
.L_x_2390:
[----:B------:R-:W-:Y:S01]  /*43c0*/  R2UR UR5, R3 ;  /* 0x00000000030572ca */ /* 0x000fe200000e0000 */
[----:B------:R-:W-:Y:S01]  /*43d0*/  VIADD R6, R0, 0x30840 ;  /* 0x0003084000067836 */ /* 0x000fe20000000000 */
        /* <DEDUP_REMOVED lines=47> */
.L_x_2391:
[----:B------:R-:W-:Y:S01]  /*46d0*/  UIADD3 UR39, UR39, 0x1, URZ ;  /* 0x0000000127277890 */ /* 0x000fe2000fffe03f */
[----:B------:R-:W-:Y:S02]  /*46e0*/  VIADD R3, R3, 0x1 ;  /* 0x0000000103037836 */ /* 0x000fe40000000000 */
[----:B------:R-:W-:Y:S01]  /*46f0*/  VIADD R0, R0, 0x30820 ;  /* 0x0003082000007836 */ /* 0x000fe20000000000 */
[----:B------:R-:W-:Y:S02]  /*4700*/  UISETP.GE.AND UP0, UPT, UR39, UR37, UPT ;  /* 0x000000252700728c */ /* 0x000fe4000bf06270 */
[----:B------:R-:W-:Y:S02]  /*4710*/  ISETP.NE.AND P0, PT, R3, 0x2, PT ;  /* 0x000000020300780c */ /* 0x000fe40003f05270 */
[----:B------:R-:W-:Y:S02]  /*4720*/  PRMT R0, RZ, 0x654, R0 ;  /* 0x00000654ff007816 */ /* 0x000fe40000000000 */
[----:B------:R-:W-:-:S02]  /*4730*/  PLOP3.LUT P1, PT, PT, PT, UP0, 0x80, 0x0 ;  /* 0x000000000000781c */ /* 0x000fc40003f2f008 */
[----:B-1----:R-:W-:Y:S01]  /*4740*/  SEL R7, RZ, 0x1, P0 ;  /* 0x00000001ff077807 */ /* 0x002fe20000000000 */
[----:B------:R2:W-:Y:S01]  /*4750*/  SYNCS.ARRIVE.TRANS64.RED.A1T0 RZ, [R0+URZ], RZ ;  /* 0x000000ff00ff79a7 */ /* 0x0005e2000810043f */
[----:B------:R-:W-:Y:S02]  /*4760*/  SEL R3, R3, RZ, P0 ;  /* 0x000000ff03037207 */ /* 0x000fe40000000000 */
[----:B------:R-:W-:-:S07]  /*4770*/  LOP3.LUT R4, R4, R7, RZ, 0x3c, !PT ;  /* 0x0000000704047212 */ /* 0x000fce00078e3cff */
[----:B--2---:R-:W-:Y:S05]  /*4780*/  @!P1 BRA `(.L_x_2392) ;  /* 0xffffffd000e09947 */ /* 0x004fea000383ffff */
        /* <DEDUP_REMOVED lines=66> */
.L_x_2374:
[----:B------:R-:W-:Y:S05]  /*4bb0*/  @P0 BRA `(.L_x_2393) ;  /* 0x0000000c009c0947 */ /* 0x000fea0003800000 */
[----:B------:R-:W1:Y:S01]  /*4bc0*/  S2UR UR4, SR_CgaCtaId ;  /* 0x00000000000479c3 */ /* 0x000e620000008800 */
[----:B------:R-:W-:Y:S02]  /*4bd0*/  UMOV UR37, 0x400 ;  /* 0x0000040000257882 */ /* 0x000fe40000000000 */
[----:B-1----:R-:W-:-:S06]  /*4be0*/  ULEA UR37, UR4, UR37, 0x18 ;  /* 0x0000002504257291 */ /* 0x002fcc000f8ec03f */
[----:B------:R-:W-:-:S05]  /*4bf0*/  IMAD.U32 R16, RZ, RZ, UR37 ;  /* 0x00000025ff107e24 */ /* 0x000fca000f8e00ff */
        /* <DEDUP_REMOVED lines=18> */
.L_x_2394:
        /* <DEDUP_REMOVED lines=20> */
.L_x_2395:
        /* <DEDUP_REMOVED lines=18> */
.L_x_2396:
        /* <DEDUP_REMOVED lines=18> */
.L_x_2397:
        /* <DEDUP_REMOVED lines=126> */
[----:B------:R-:W-:Y:S01]  /*5880*/  ULDC.64 UR6, c[0x0][0x198] ;  /* 0x0000660000067ab9 */ /* 0x000fe20000000a00 */
[----:B------:R-:W-:Y:S02]  /*5890*/  UIADD3 UR40, UR37, 0x8000, URZ ;  /* 0x0000800025287890 */ /* 0x000fe4000fffe03f */
[----:B------:R-:W-:Y:S02]  /*58a0*/  UIADD3 UR4, UP0, UR6, 0x770, URZ ;  /* 0x0000077006047890 */ /* 0x000fe4000ff1e03f */
[----:B------:R-:W-:Y:S02]  /*58b0*/  USHF.L.U32 UR42, UR36, 0x7, URZ ;  /* 0x00000007242a7899 */ /* 0x000fe4000800063f */
[----:B------:R-:W-:Y:S02]  /*58c0*/  UIADD3.X UR5, URZ, UR7, URZ, UP0, !UPT ;  /* 0x000000073f057290 */ /* 0x000fe400087fe43f */
[----:B------:R-:W-:Y:S02]  /*58d0*/  UIADD3 UR6, UP0, UR6, 0x670, URZ ;  /* 0x0000067006067890 */ /* 0x000fe4000ff1e03f */
[----:B------:R-:W-:-:S02]  /*58e0*/  UIADD3 UR16, UR37, 0xc000, URZ ;  /* 0x0000c00025107890 */ /* 0x000fc4000fffe03f */
[----:B------:R-:W-:Y:S02]  /*58f0*/  UIADD3.X UR7, URZ, UR7, URZ, UP0, !UPT ;  /* 0x000000073f077290 */ /* 0x000fe400087fe43f */
[----:B------:R-:W-:Y:S01]  /*5900*/  UIADD3 UR8, UR37, 0x4000, URZ ;  /* 0x0000400025087890 */ /* 0x000fe2000fffe03f */
[----:B------:R-:W-:Y:S01]  /*5910*/  UMOV UR41, URZ ;  /* 0x0000003f00297c82 */ /* 0x000fe20008000000 */
[----:B------:R-:W-:Y:S01]  /*5920*/  UMOV UR17, 0x40 ;  /* 0x0000004000117882 */ /* 0x000fe20000000000 */
[----:B------:R-:W-:Y:S01]  /*5930*/  UMOV UR19, UR43 ;  /* 0x0000002b00137c82 */ /* 0x000fe20008000000 */
[----:B------:R-:W-:Y:S01]  /*5940*/  UMOV UR20, UR44 ;  /* 0x0000002c00147c82 */ /* 0x000fe20008000000 */
[----:B------:R-:W-:Y:S01]  /*5950*/  UMOV UR18, UR42 ;  /* 0x0000002a00127c82 */ /* 0x000fe20008000000 */
[----:B------:R1:W-:Y:S01]  /*5960*/  UTMASTG.4D [UR40], [UR4] ;  /* 0x00000028040073b5 */ /* 0x0003e20008018000 */
[----:B------:R-:W-:Y:S01]  /*5970*/  UMOV UR9, 0x40 ;  /* 0x0000004000097882 */ /* 0x000fe20000000000 */
[----:B------:R-:W-:Y:S01]  /*5980*/  UMOV UR11, UR43 ;  /* 0x0000002b000b7c82 */ /* 0x000fe20008000000 */
[----:B------:R-:W-:Y:S01]  /*5990*/  UMOV UR12, UR44 ;  /* 0x0000002c000c7c82 */ /* 0x000fe20008000000 */
[----:B------:R-:W-:Y:S01]  /*59a0*/  UMOV UR10, UR42 ;  /* 0x0000002a000a7c82 */ /* 0x000fe20008000000 */
[----:B------:R3:W-:Y:S01]  /*59b0*/  UTMASTG.4D [UR16], [UR4] ;  /* 0x00000010040073b5 */ /* 0x0007e20008018000 */
[----:B-1----:R-:W-:-:S02]  /*59c0*/  UMOV UR40, UR37 ;  /* 0x0000002500287c82 */ /* 0x002fc40008000000 */
[----:B------:R3:W-:Y:S01]  /*59d0*/  UTMASTG.4D [UR40], [UR6] ;  /* 0x00000028060073b5 */ /* 0x0007e20008018000 */
[----:B------:R3:W-:Y:S02]  /*59e0*/  UTMASTG.4D [UR8], [UR6] ;  /* 0x00000008060073b5 */ /* 0x0007e40008018000 */
[----:B---3--:R0:W-:Y:S02]  /*59f0*/  UTMACMDFLUSH ;  /* 0x00000000000079b7 */ /* 0x0081e40000000000 */
.L_x_2399:
[----:B------:R-:W-:Y:S05]  /*5a00*/  BSYNC B0 ;  /* 0x0000000000007941 */ /* 0x000fea0003800000 */
.L_x_2398:
[----:B------:R-:W-:-:S04]  /*5a10*/  DEPBAR.LE SB0, 0x0 ;  /* 0x000080000000791a */ /* 0x000fc80000000000 */
[----:B------:R-:W-:Y:S05]  /*5a20*/  BRA `(.L_x_2373) ;  /* 0x0000004400687947 */ /* 0x000fea0003800000 */
.L_x_2393:
[----:B------:R-:W1:Y:S01]  /*5a30*/  S2R R0, SR_TID.X ;  /* 0x0000000000007919 */ /* 0x000e620000002100 */
[----:B------:R-:W2:Y:S01]  /*5a40*/  LDC.64 R2, c[0x0][0x820] ;  /* 0x00020800ff027b82 */ /* 0x000ea20000000a00 */
[----:B------:R-:W-:Y:S01]  /*5a50*/  ULDC.64 UR4, c[0x0][0x808] ;  /* 0x0002020000047ab9 */ /* 0x000fe20000000a00 */
[----:B------:R-:W-:Y:S01]  /*5a60*/  USHF.R.S32.HI UR10, URZ, 0x1f, UR43 ;  /* 0x0000001f3f0a7899 */ /* 0x000fe2000801142b */
[----:B------:R-:W-:Y:S01]  /*5a70*/  BSSY B0, `(.L_x_2400) ;  /* 0x0000030000007945 */ /* 0x000fe20003800000 */
[----:B------:R-:W-:Y:S02]  /*5a80*/  UIMAD UR4, UR36, -0x80, UR4 ;  /* 0xffffff80240478a4 */ /* 0x000fe4000f8e0204 */
[----:B------:R-:W-:Y:S02]  /*5a90*/  USHF.R.S32.HI UR11, URZ, 0x1f, UR44 ;  /* 0x0000001f3f0b7899 */ /* 0x000fe4000801142c */
[----:B------:R-:W3:Y:S01]  /*5aa0*/  LDC.64 R10, c[0x0][0x828] ;  /* 0x00020a00ff0a7b82 */ /* 0x000ee20000000a00 */
[----:B------:R-:W-:-:S07]  /*5ab0*/  ULDC.64 UR6, c[0x0][0x208] ;  /* 0x0000820000067ab9 */ /* 0x000fce0000000a00 */
[----:B------:R-:W4:Y:S08]  /*5ac0*/  LDC.64 R16, c[0x0][0x850] ;  /* 0x00021400ff107b82 */ /* 0x000f300000000a00 */
[----:B------:R-:W4:Y:S01]  /*5ad0*/  LDC.64 R18, c[0x0][0x858] ;  /* 0x00021600ff127b82 */ /* 0x000f220000000a00 */
[----:B-1----:R-:W-:-:S05]  /*5ae0*/  VIADD R5, R0, 0xffffff80 ;  /* 0xffffff8000057836 */ /* 0x002fca0000000000 */
[----:B------:R-:W-:-:S04]  /*5af0*/  SHF.R.S32.HI R0, RZ, 0x1f, R5 ;  /* 0x0000001fff007819 */ /* 0x000fc80000011405 */
[----:B------:R-:W-:-:S04]  /*5b00*/  LEA.HI R4, R0, R5, RZ, 0x4 ;  /* 0x0000000500047211 */ /* 0x000fc800078f20ff */
[----:B------:R-:W-:Y:S02]  /*5b10*/  LOP3.LUT R0, R4, 0x1ffffff0, RZ, 0xc0, !PT ;  /* 0x1ffffff004007812 */ /* 0x000fe400078ec0ff */
[----:B------:R-:W-:-:S03]  /*5b20*/  SHF.R.S32.HI R4, RZ, 0x4, R4 ;  /* 0x00000004ff047819 */ /* 0x000fc60000011404 */
[----:B------:R-:W-:Y:S01]  /*5b30*/  IMAD.IADD R0, R5, 0x1, -R0 ;  /* 0x0000000105007824 */ /* 0x000fe200078e0a00 */
[C---:B------:R-:W-:Y:S01]  /*5b40*/  ISETP.GE.AND P6, PT, R4.reuse, UR4, PT ;  /* 0x0000000404007c0c */ /* 0x040fe2000bfc6270 */
[----:B------:R-:W-:Y:S02]  /*5b50*/  VIADD R5, R4, 0x10 ;  /* 0x0000001004057836 */ /* 0x000fe40000000000 */
[----:B------:R-:W-:Y:S02]  /*5b60*/  IMAD.SHL.U32 R6, R0, 0x8, RZ ;  /* 0x0000000800067824 */ /* 0x000fe400078e00ff */
[----:B--2---:R-:W-:Y:S01]  /*5b70*/  IMAD R0, R2, UR10, RZ ;  /* 0x0000000a02007c24 */ /* 0x004fe2000f8e02ff */
[----:B------:R-:W-:Y:S01]  /*5b80*/  ISETP.GE.AND P5, PT, R5, UR4, PT ;  /* 0x0000000405007c0c */ /* 0x000fe2000bfa6270 */
[----:B------:R-:W-:Y:S01]  /*5b90*/  VIADD R9, R4, 0x40 ;  /* 0x0000004004097836 */ /* 0x000fe20000000000 */
[----:B------:R-:W-:Y:S01]  /*5ba0*/  SHF.R.S32.HI R7, RZ, 0x1f, R6 ;  /* 0x0000001fff077819 */ /* 0x000fe20000011406 */
[----:B------:R-:W-:Y:S01]  /*5bb0*/  IMAD R5, R3, UR43, R0 ;  /* 0x0000002b03057c24 */ /* 0x000fe2000f8e0200 */
[----:B------:R-:W-:Y:S01]  /*5bc0*/  ISETP.GE.OR P4, PT, R6, UR5, P6 ;  /* 0x0000000506007c0c */ /* 0x000fe2000b786670 */
[----:B------:R-:W-:Y:S01]  /*5bd0*/  VIADD R0, R4, 0x20 ;  /* 0x0000002004007836 */ /* 0x000fe20000000000 */
[----:B------:R-:W-:Y:S01]  /*5be0*/  ISETP.GE.AND P2, PT, R9, UR4, PT ;  /* 0x0000000409007c0c */ /* 0x000fe2000bf46270 */
[----:B------:R-:W-:Y:S01]  /*5bf0*/  IMAD.WIDE.U32 R2, R2, UR43, R6 ;  /* 0x0000002b02027c25 */ /* 0x000fe2000f8e0006 */
[----:B------:R-:W-:-:S02]  /*5c00*/  ISETP.GE.OR P3, PT, R6, UR5, P5 ;  /* 0x0000000506007c0c */ /* 0x000fc4000af66670 */
[----:B------:R-:W-:Y:S01]  /*5c10*/  ISETP.GE.AND P0, PT, R0, UR4, PT ;  /* 0x0000000400007c0c */ /* 0x000fe2000bf06270 */
[----:B------:R-:W-:Y:S01]  /*5c20*/  IMAD.IADD R3, R3, 0x1, R5 ;  /* 0x0000000103037824 */ /* 0x000fe200078e0205 */
[----:B------:R-:W-:Y:S01]  /*5c30*/  SHF.R.S32.HI R5, RZ, 0x1f, R4 ;  /* 0x0000001fff057819 */ /* 0x000fe20000011404 */
[----:B---3--:R-:W-:Y:S02]  /*5c40*/  IMAD R0, R10, UR11, RZ ;  /* 0x0000000b0a007c24 */ /* 0x008fe4000f8e02ff */
[----:B------:R-:W-:Y:S02]  /*5c50*/  VIADD R8, R4, 0x30 ;  /* 0x0000003004087836 */ /* 0x000fe40000000000 */
[----:B------:R-:W-:Y:S02]  /*5c60*/  IMAD.U32 R9, RZ, RZ, UR36 ;  /* 0x00000024ff097e24 */ /* 0x000fe4000f8e00ff */
[----:B------:R-:W-:Y:S01]  /*5c70*/  IMAD R11, R11, UR44, R0 ;  /* 0x0000002c0b0b7c24 */ /* 0x000fe2000f8e0200 */
[----:B------:R-:W-:Y:S01]  /*5c80*/  ISETP.GE.AND P1, PT, R8, UR4, PT ;  /* 0x0000000408007c0c */ /* 0x000fe2000bf26270 */
[----:B------:R-:W-:-:S04]  /*5c90*/  IMAD.WIDE.U32 R14, R10, UR44, R2 ;  /* 0x0000002c0a0e7c25 */ /* 0x000fc8000f8e0002 */
[----:B------:R-:W-:-:S04]  /*5ca0*/  IMAD.WIDE R2, R9, 0x80, R4 ;  /* 0x0000008009027825 */ /* 0x000fc800078e0204 */
[----:B------:R-:W-:Y:S01]  /*5cb0*/  IMAD.IADD R11, R15, 0x1, R11 ;  /* 0x000000010f0b7824 */ /* 0x000fe200078e020b */
[----:B----4-:R-:W-:Y:S06]  /*5cc0*/  @P4 BRA `(.L_x_2401) ;  /* 0x0000000000284947 */ /* 0x010fec0003800000 */
        /* <DEDUP_REMOVED lines=10> */
.L_x_2401:
[----:B------:R-:W-:Y:S05]  /*5d70*/  BSYNC B0 ;  /* 0x0000000000007941 */ /* 0x000fea0003800000 */
.L_x_2400:
[----:B------:R-:W-:Y:S01]  /*5d80*/  BSSY B0, `(.L_x_2402) ;  /* 0x0000010000007945 */ /* 0x000fe20003800000 */
[----:B------:R-:W-:-:S03]  /*5d90*/  ISETP.GE.OR P4, PT, R6, UR5, P0 ;  /* 0x0000000506007c0c */ /* 0x000fc60008786670 */
        /* <DEDUP_REMOVED lines=14> */
.L_x_2403:
[----:B------:R-:W-:Y:S05]  /*5e80*/  BSYNC B0 ;  /* 0x0000000000007941 */ /* 0x000fea0003800000 */
.L_x_2402:
[----:B------:R-:W-:Y:S01]  /*5e90*/  BSSY B0, `(.L_x_2404) ;  /* 0x0000010000007945 */ /* 0x000fe20003800000 */
[----:B------:R-:W-:-:S03]  /*5ea0*/  ISETP.GE.OR P3, PT, R6, UR5, P1 ;  /* 0x0000000506007c0c */ /* 0x000fc60008f66670 */
[----:B------:R-:W-:Y:S10]  /*5eb0*/  @P4 BRA `(.L_x_2405) ;  /* 0x0000000000344947 */ /* 0x000ff40003800000 */
[----:B-12---:R-:W-:Y:S01]  /*5ec0*/  IADD3 R13, P4, R2, 0x20, RZ ;  /* 0x00000020020d7810 */ /* 0x006fe20007f9e0ff */
        /* <DEDUP_REMOVED lines=12> */
.L_x_2405:
[----:B------:R-:W-:Y:S05]  /*5f90*/  BSYNC B0 ;  /* 0x0000000000007941 */ /* 0x000fea0003800000 */
.L_x_2404:
[----:B------:R-:W-:Y:S01]  /*5fa0*/  BSSY B0, `(.L_x_2406) ;  /* 0x0000011000007945 */ /* 0x000fe20003800000 */
[----:B------:R-:W-:Y:S01]  /*5fb0*/  ISETP.GE.OR P4, PT, R6, UR5, P2 ;  /* 0x0000000506007c0c */ /* 0x000fe20009786670 */
[----:B-123--:R-:W-:Y:S02]  /*5fc0*/  VIADD R12, R4, 0x50 ;  /* 0x00000050040c7836 */ /* 0x00efe40000000000 */
        /* <DEDUP_REMOVED lines=14> */
.L_x_2407:
[----:B------:R-:W-:Y:S05]  /*60b0*/  BSYNC B0 ;  /* 0x0000000000007941 */ /* 0x000fea0003800000 */
.L_x_2406:
[----:B------:R-:W-:Y:S01]  /*60c0*/  BSSY B0, `(.L_x_2408) ;  /* 0x0000010000007945 */ /* 0x000fe20003800000 */
[----:B------:R-:W-:-:S03]  /*60d0*/  ISETP.GE.AND P3, PT, R12, UR4, PT ;  /* 0x000000040c007c0c */ /* 0x000fc6000bf66270 */
        /* <DEDUP_REMOVED lines=14> */
.L_x_2409:
[----:B------:R-:W-:Y:S05]  /*61c0*/  BSYNC B0 ;  /* 0x0000000000007941 */ /* 0x000fea0003800000 */
.L_x_2408:
[----:B------:R-:W-:Y:S01]  /*61d0*/  ISETP.GE.OR P4, PT, R6, UR5, P3 ;  /* 0x0000000506007c0c */ /* 0x000fe20009f86670 */
[----:B------:R-:W-:Y:S01]  /*61e0*/  BSSY B0, `(.L_x_2410) ;  /* 0x0000011000007945 */ /* 0x000fe20003800000 */
[----:B--2---:R-:W-:Y:S02]  /*61f0*/  IMAD R12, R16, UR10, RZ ;  /* 0x0000000a100c7c24 */ /* 0x004fe4000f8e02ff */
[----:B-1----:R-:W-:-:S09]  /*6200*/  VIADD R20, R4, 0x60 ;  /* 0x0000006004147836 */ /* 0x002fd20000000000 */
        /* <DEDUP_REMOVED lines=14> */
.L_x_2411:
[----:B------:R-:W-:Y:S05]  /*62f0*/  BSYNC B0 ;  /* 0x0000000000007941 */ /* 0x000fea0003800000 */
.L_x_2410:
[----:B------:R-:W-:Y:S01]  /*6300*/  ULDC UR8, c[0x0][0x83c] ;  /* 0x00020f0000087ab9 */ /* 0x000fe20000000800 */
[----:B------:R-:W-:Y:S01]  /*6310*/  ISETP.GE.AND P4, PT, R20, UR4, PT ;  /* 0x0000000414007c0c */ /* 0x000fe2000bf86270 */
[----:B------:R-:W-:Y:S01]  /*6320*/  IMAD R13, R17, UR43, R12 ;  /* 0x0000002b110d7c24 */ /* 0x000fe2000f8e020c */
[----:B------:R-:W-:Y:S01]  /*6330*/  ISETP.GE.OR P5, PT, R6, UR8, P5 ;  /* 0x0000000806007c0c */ /* 0x000fe2000afa6670 */
[----:B------:R-:W-:Y:S01]  /*6340*/  IMAD.WIDE.U32 R8, R16, UR43, R6 ;  /* 0x0000002b10087c25 */ /* 0x000fe2000f8e0006 */
[----:B------:R-:W-:Y:S01]  /*6350*/  ISETP.GE.OR P6, PT, R6, UR8, P6 ;  /* 0x0000000806007c0c */ /* 0x000fe2000b7c6670 */
[----:B------:R-:W-:Y:S01]  /*6360*/  BSSY B0, `(.L_x_2412) ;  /* 0x0000019000007945 */ /* 0x000fe20003800000 */
[----:B------:R-:W-:Y:S01]  /*6370*/  P2R R21, PR, RZ, 0x20 ;  /* 0x00000020ff157803 */ /* 0x000fe20000000000 */
[----:B------:R-:W-:Y:S01]  /*6380*/  VIADD R0, R4, 0x70 ;  /* 0x0000007004007836 */ /* 0x000fe20000000000 */
[C---:B------:R-:W-:Y:S01]  /*6390*/  ISETP.GE.OR P5, PT, R6.reuse, UR5, P4 ;  /* 0x0000000506007c0c */ /* 0x040fe2000a7a6670 */
        /* <DEDUP_REMOVED lines=21> */
.L_x_2413:
[----:B------:R-:W-:Y:S05]  /*64f0*/  BSYNC B0 ;  /* 0x0000000000007941 */ /* 0x000fea0003800000 */
.L_x_2412:
[----:B------:R-:W-:Y:S01]  /*6500*/  ISETP.GE.AND P6, PT, R0, UR4, PT ;  /* 0x0000000400007c0c */ /* 0x000fe2000bfc6270 */
[----:B------:R-:W-:Y:S01]  /*6510*/  IMAD R0, R18, UR11, RZ ;  /* 0x0000000b12007c24 */ /* 0x000fe2000f8e02ff */
[----:B------:R-:W-:Y:S01]  /*6520*/  BSSY B0, `(.L_x_2414) ;  /* 0x0000014000007945 */ /* 0x000fe20003800000 */
[----:B------:R-:W-:Y:S01]  /*6530*/  IMAD.MOV.U32 R12, RZ, RZ, R8 ;  /* 0x000000ffff0c7224 */ /* 0x000fe200078e0008 */
[C---:B------:R-:W-:Y:S01]  /*6540*/  ISETP.GE.OR P5, PT, R6.reuse, UR5, P6 ;  /* 0x0000000506007c0c */ /* 0x040fe2000b7a6670 */
        /* <DEDUP_REMOVED lines=17> */
.L_x_2415:
[----:B------:R-:W-:Y:S05]  /*6660*/  BSYNC B0 ;  /* 0x0000000000007941 */ /* 0x000fea0003800000 */
.L_x_2414:
[----:B------:R-:W-:Y:S01]  /*6670*/  ISETP.NE.AND P5, PT, R20, RZ, PT ;  /* 0x000000ff1400720c */ /* 0x000fe20003fa5270 */
[----:B------:R-:W-:Y:S01]  /*6680*/  BSSY B0, `(.L_x_2416) ;  /* 0x000000d000007945 */ /* 0x000fe20003800000 */
[----:B---3--:R-:W-:-:S11]  /*6690*/  IMAD.IADD R7, R13, 0x1, R9 ;  /* 0x000000010d077824 */ /* 0x008fd600078e0209 */
        /* <DEDUP_REMOVED lines=11> */
.L_x_2417:
[----:B------:R-:W-:Y:S05]  /*6750*/  BSYNC B0 ;  /* 0x0000000000007941 */ /* 0x000fea0003800000 */
.L_x_2416:
[----:B------:R-:W-:Y:S01]  /*6760*/  ISETP.NE.AND P5, PT, R21, RZ, PT ;  /* 0x000000ff1500720c */ /* 0x000fe20003fa5270 */
[----:B------:R-:W-:-:S12]  /*6770*/  BSSY B0, `(.L_x_2418) ;  /* 0x000000f000007945 */ /* 0x000fd80003800000 */
[----:B------:R-:W-:Y:S05]  /*6780*/  @P5 BRA `(.L_x_2419) ;  /* 0x0000000000345947 */ /* 0x000fea0003800000 */
[----:B---3--:R-:W-:Y:S01]  /*6790*/  IADD3 R9, P5, R2, 0x10, RZ ;  /* 0x0000001002097810 */ /* 0x008fe20007fbe0ff */
        /* <DEDUP_REMOVED lines=12> */
.L_x_2419:
[----:B------:R-:W-:Y:S05]  /*6860*/  BSYNC B0 ;  /* 0x0000000000007941 */ /* 0x000fea0003800000 */
.L_x_2418:
[----:B------:R-:W-:Y:S04]  /*6870*/  BSSY B0, `(.L_x_2420) ;  /* 0x000000f000007945 */ /* 0x000fe80003800000 */
[----:B------:R-:W-:Y:S05]  /*6880*/  @P0 BRA `(.L_x_2421) ;  /* 0x0000000000340947 */ /* 0x000fea0003800000 */
[----:B---34-:R-:W-:Y:S01]  /*6890*/  IADD3 R9, P0, R2, 0x20, RZ ;  /* 0x0000002002097810 */ /* 0x018fe20007f1e0ff */
        /* <DEDUP_REMOVED lines=12> */
.L_x_2421:
[----:B------:R-:W-:Y:S05]  /*6960*/  BSYNC B0 ;  /* 0x0000000000007941 */ /* 0x000fea0003800000 */
.L_x_2420:
        /* <DEDUP_REMOVED lines=15> */
.L_x_2423:
[----:B------:R-:W-:Y:S05]  /*6a60*/  BSYNC B0 ;  /* 0x0000000000007941 */ /* 0x000fea0003800000 */
.L_x_2422:
        /* <DEDUP_REMOVED lines=15> */
.L_x_2425:
[----:B------:R-:W-:Y:S05]  /*6b60*/  BSYNC B0 ;  /* 0x0000000000007941 */ /* 0x000fea0003800000 */
.L_x_2424:
        /* <DEDUP_REMOVED lines=15> */
.L_x_2427:
[----:B------:R-:W-:Y:S05]  /*6c60*/  BSYNC B0 ;  /* 0x0000000000007941 */ /* 0x000fea0003800000 */
.L_x_2426:
        /* <DEDUP_REMOVED lines=15> */
.L_x_2429:
[----:B------:R-:W-:Y:S05]  /*6d60*/  BSYNC B0 ;  /* 0x0000000000007941 */ /* 0x000fea0003800000 */
.L_x_2428:
        /* <DEDUP_REMOVED lines=15> */
.L_x_2369:
        /* <DEDUP_REMOVED lines=8> */
[----:B------:R-:W1:Y:S01]  /*6ee0*/  S2UR UR7, SR_CTAID.X ;  /* 0x00000000000779c3 */ /* 0x000e620000002500 */
[----:B------:R-:W-:Y:S02]  /*6ef0*/  ULDC UR8, c[0x0][0xb50] ;  /* 0x0002d40000087ab9 */ /* 0x000fe40000000800 */
[----:B------:R-:W-:-:S05]  /*6f00*/  UISETP.NE.AND UP0, UPT, UR8, 0x1, UPT ;  /* 0x000000010800788c */ /* 0x000fca000bf05270 */
[----:B------:R-:W2:Y:S06]  /*6f10*/  LDC R0, c[0x0][0xb68] ;  /* 0x0002da00ff007b82 */ /* 0x000eac0000000800 */
[----:B------:R-:W-:Y:S01]  /*6f20*/  @UP0 ULDC UR4, c[0x0][0xb54] ;  /* 0x0002d50000040ab9 */ /* 0x000fe20000000800 */
[----:B------:R-:W-:Y:S01]  /*6f30*/  @UP0 ULDC UR9, c[0x0][0xb58] ;  /* 0x0002d60000090ab9 */ /* 0x000fe20000000800 */
[----:B-1----:R-:W-:Y:S02]  /*6f40*/  UIMAD.WIDE.U32 UR4, UR7, UR4, URZ ;  /* 0x00000004070472a5 */ /* 0x002fe4000f8e003f */
[----:B------:R-:W-:-:S02]  /*6f50*/  UMOV UR6, UR7 ;  /* 0x0000000700067c82 */ /* 0x000fc40008000000 */
[----:B------:R-:W-:-:S04]  /*6f60*/  @UP0 USHF.R.U32.HI UR6, URZ, UR9, UR5 ;  /* 0x000000093f060299 */ /* 0x000fc80008011605 */
[----:B------:R-:W-:Y:S02]  /*6f70*/  UIADD3 UR4, -UR6, URZ, URZ ;  /* 0x0000003f06047290 */ /* 0x000fe4000fffe13f */
[----:B--2---:R-:W-:Y:S02]  /*6f80*/  ISETP.LE.AND P0, PT, R0, UR6, PT ;  /* 0x0000000600007c0c */ /* 0x004fe4000bf03270 */
[----:B------:R-:W-:-:S11]  /*6f90*/  UIMAD UR8, UR8, UR4, UR7 ;  /* 0x00000004080872a4 */ /* 0x000fd6000f8e0207 */
[----:B------:R-:W-:Y:S05]  /*6fa0*/  @!P0 BRA `(.L_x_2431) ;  /* 0x0000000000208947 */ /* 0x000fea0003800000 */
        /* <DEDUP_REMOVED lines=8> */
.L_x_2431:
[----:B------:R-:W-:Y:S01]  /*7030*/  ULDC UR9, c[0x0][0xb44] ;  /* 0x0002d10000097ab9 */ /* 0x000fe20000000800 */
[----:B------:R-:W-:Y:S01]  /*7040*/  UMOV UR7, UR8 ;  /* 0x0000000800077c82 */ /* 0x000fe20008000000 */
[----:B------:R-:W-:-:S11]  /*7050*/  UISETP.NE.AND UP0, UPT, UR9, 0x1, UPT ;  /* 0x000000010900788c */ /* 0x000fd6000bf05270 */
[----:B------:R-:W-:Y:S02]  /*7060*/  @UP0 ULDC.64 UR10, c[0x0][0xb48] ;  /* 0x0002d200000a0ab9 */ /* 0x000fe40000000a00 */
[----:B------:R-:W-:-:S04]  /*7070*/  UIMAD.WIDE.U32 UR4, UR8, UR10, URZ ;  /* 0x0000000a080472a5 */ /* 0x000fc8000f8e003f */
[----:B------:R-:W-:-:S04]  /*7080*/  @UP0 USHF.R.U32.HI UR7, URZ, UR11, UR5 ;  /* 0x0000000b3f070299 */ /* 0x000fc80008011605 */
[----:B------:R-:W-:-:S12]  /*7090*/  UIMAD UR4, UR7, UR9, URZ ;  /* 0x00000009070472a4 */ /* 0x000fd8000f8e023f */
.L_x_2432:
        /* <DEDUP_REMOVED lines=17> */
[----:B------:R-:W-:Y:S01]  /*71b0*/  ULDC UR6, c[0x0][0x74c] ;  /* 0x0001d30000067ab9 */ /* 0x000fe20000000800 */
[----:B------:R-:W-:Y:S02]  /*71c0*/  UIADD3 UR5, UR5, 0x3f, URZ ;  /* 0x0000003f05057890 */ /* 0x000fe4000fffe03f */
[----:B------:R-:W-:Y:S02]  /*71d0*/  UIADD3 UR7, -UR6, UR7, -UR4 ;  /* 0x0000000706077290 */ /* 0x000fe4000fffe904 */
[----:B------:R-:W-:Y:S02]  /*71e0*/  USHF.R.S32.HI UR6, URZ, 0x1f, UR5 ;  /* 0x0000001f3f067899 */ /* 0x000fe40008011405 */
[----:B------:R-:W-:-:S02]  /*71f0*/  USHF.R.S32.HI UR4, URZ, 0x1f, UR7 ;  /* 0x0000001f3f047899 */ /* 0x000fc40008011407 */
[----:B------:R-:W-:Y:S02]  /*7200*/  ULEA.HI UR5, UR6, UR5, URZ, 0x6 ;  /* 0x0000000506057291 */ /* 0x000fe4000f8f303f */
[----:B------:R-:W-:Y:S02]  /*7210*/  ULEA.HI UR4, UR4, UR7, URZ, 0x6 ;  /* 0x0000000704047291 */ /* 0x000fe4000f8f303f */
[----:B------:R-:W-:Y:S02]  /*7220*/  USHF.R.S32.HI UR5, URZ, 0x6, UR5 ;  /* 0x000000063f057899 */ /* 0x000fe40008011405 */
[----:B------:R-:W-:-:S04]  /*7230*/  USHF.R.S32.HI UR4, URZ, 0x6, UR4 ;  /* 0x000000063f047899 */ /* 0x000fc80008011404 */
[----:B------:R-:W-:-:S04]  /*7240*/  UISETP.LT.AND UP0, UPT, URZ, UR4, UPT ;  /* 0x000000043f00728c */ /* 0x000fc8000bf01270 */
[----:B------:R-:W-:-:S04]  /*7250*/  USEL UR8, URZ, UR4, !UP0 ;  /* 0x000000043f087287 */ /* 0x000fc8000c000000 */
[----:B------:R-:W-:-:S06]  /*7260*/  UISETP.GT.AND UP0, UPT, UR5, UR8, UPT ;  /* 0x000000080500728c */ /* 0x000fcc000bf04270 */
[----:B------:R-:W-:-:S13]  /*7270*/  PLOP3.LUT P0, PT, PT, PT, UP0, 0x80, 0x0 ;  /* 0x000000000000781c */ /* 0x000fda0003f0f008 */
[----:B------:R-:W-:Y:S05]  /*7280*/  @!P0 BRA `(.L_x_2373) ;  /* 0x0000002c00508947 */ /* 0x000fea0003800000 */
[----:B------:R-:W-:Y:S01]  /*7290*/  USHF.R.S32.HI UR4, URZ, 0x1f, UR11 ;  /* 0x0000001f3f047899 */ /* 0x000fe2000801140b */
[----:B------:R-:W-:Y:S01]  /*72a0*/  ULDC.64 UR12, c[0x0][0x2d8] ;  /* 0x0000b600000c7ab9 */ /* 0x000fe20000000a00 */
[----:B------:R-:W-:Y:S02]  /*72b0*/  ELECT P0, URZ, PT ;  /* 0x00000000003f782f */ /* 0x000fe40003800000 */
[----:B------:R-:W-:Y:S02]  /*72c0*/  UIMAD UR9, UR4, UR12, URZ ;  /* 0x0000000c040972a4 */ /* 0x000fe4000f8e023f */
[----:B------:R-:W-:Y:S02]  /*72d0*/  UIADD3 UR4, UR5, -UR8, URZ ;  /* 0x8000000805047290 */ /* 0x000fe4000fffe03f */
[----:B------:R-:W-:Y:S02]  /*72e0*/  UIMAD.WIDE.U32 UR6, UR11, UR12, URZ ;  /* 0x0000000c0b0672a5 */ /* 0x000fe4000f8e003f */
[----:B------:R-:W-:-:S02]  /*72f0*/  ULOP3.LUT UR4, UR4, 0x1, URZ, 0xc0, !UPT ;  /* 0x0000000104047892 */ /* 0x000fc4000f8ec03f */
[----:B------:R-:W-:Y:S02]  /*7300*/  UIMAD UR9, UR11, UR13, UR9 ;  /* 0x0000000d0b0972a4 */ /* 0x000fe4000f8e0209 */
[----:B------:R-:W-:Y:S02]  /*7310*/  UISETP.NE.U32.AND UP0, UPT, UR4, 0x1, UPT ;  /* 0x000000010400788c */ /* 0x000fe4000bf05070 */
[----:B------:R-:W-:Y:S01]  /*7320*/  USHF.R.S32.HI UR11, URZ, 0x1f, UR10 ;  /* 0x0000001f3f0b7899 */ /* 0x000fe2000801140a */
[----:B------:R-:W-:Y:S01]  /*7330*/  ULDC.64 UR12, c[0x0][0x2e0] ;  /* 0x0000b800000c7ab9 */ /* 0x000fe20000000a00 */
[----:B------:R-:W-:Y:S02]  /*7340*/  UIADD3 UR7, UR7, UR9, URZ ;  /* 0x0000000907077290 */ /* 0x000fe4000fffe03f */
[----:B------:R-:W-:Y:S01]  /*7350*/  PLOP3.LUT P1, PT, PT, PT, UP0, 0x80, 0x0 ;  /* 0x000000000000781c */ /* 0x000fe20003f2f008 */
[----:B------:R-:W-:Y:S02]  /*7360*/  UIMAD UR9, UR11, UR12, URZ ;  /* 0x0000000c0b0972a4 */ /* 0x000fe4000f8e023f */
[----:B------:R-:W-:-:S02]  /*7370*/  UIMAD.WIDE.U32 UR6, UR10, UR12, UR6 ;  /* 0x0000000c0a0672a5 */ /* 0x000fc4000f8e0006 */
[----:B------:R-:W-:-:S04]  /*7380*/  UIMAD UR9, UR10, UR13, UR9 ;  /* 0x0000000d0a0972a4 */ /* 0x000fc8000f8e0209 */
[----:B------:R-:W-:-:S04]  /*7390*/  UIADD3 UR23, UR7, UR9, URZ ;  /* 0x0000000907177290 */ /* 0x000fc8000fffe03f */
[----:B------:R-:W-:Y:S08]  /*73a0*/  @P1 BRA `(.L_x_2433) ;  /* 0x0000000000bc1947 */ /* 0x000ff00003800000 */
        /* <DEDUP_REMOVED lines=18> */
.L_x_2435:
[----:B------:R-:W-:Y:S05]  /*74d0*/  BSYNC B0 ;  /* 0x0000000000007941 */ /* 0x000fea0003800000 */
.L_x_2434:
        /* <DEDUP_REMOVED lines=19> */
.L_x_2437:
[----:B------:R-:W-:Y:S05]  /*7610*/  BSYNC B0 ;  /* 0x0000000000007941 */ /* 0x000fea0003800000 */
.L_x_2436:
[----:B------:R-:W-:Y:S06]  /*7620*/  BAR.ARV 0xa, 0xa0 ;  /* 0x0282800000007b1d */ /* 0x000fec0000002000 */
[----:B------:R-:W-:Y:S04]  /*7630*/  BSSY B0, `(.L_x_2438) ;  /* 0x0000003000007945 */ /* 0x000fe80003800000 */
[----:B------:R-:W-:Y:S05]  /*7640*/  @!P0 BRA `(.L_x_2439) ;  /* 0x0000000000048947 */ /* 0x000fea0003800000 */
[----:B------:R-:W-:-:S04]  /*7650*/  DEPBAR.LE SB0, 0x0 ;  /* 0x000080000000791a */ /* 0x000fc80000000000 */
.L_x_2439:
[----:B------:R-:W-:Y:S05]  /*7660*/  BSYNC B0 ;  /* 0x0000000000007941 */ /* 0x000fea0003800000 */
.L_x_2438:
[----:B------:R-:W-:Y:S06]  /*7670*/  BAR.ARV 0xb, 0xa0 ;  /* 0x02c2800000007b1d */ /* 0x000fec0000002000 */
[----:B------:R-:W-:Y:S01]  /*7680*/  UIADD3 UR12, UR8, 0x1, URZ ;  /* 0x00000001080c7890 */ /* 0x000fe2000fffe03f */
[----:B------:R-:W-:Y:S11]  /*7690*/  BRA `(.L_x_2440) ;  /* 0x0000000000047947 */ /* 0x000ff60003800000 */
.L_x_2433:
[----:B------:R-:W-:-:S05]  /*76a0*/  UMOV UR12, UR8 ;  /* 0x00000008000c7c82 */ /* 0x000fca0008000000 */
.L_x_2440:
[----:B------:R-:W-:-:S04]  /*76b0*/  UIADD3 UR4, UR8, 0x1, URZ ;  /* 0x0000000108047890 */ /* 0x000fc8000fffe03f */
[----:B------:R-:W-:-:S06]  /*76c0*/  UISETP.NE.AND UP0, UPT, UR5, UR4, UPT ;  /* 0x000000040500728c */ /* 0x000fcc000bf05270 */
[----:B------:R-:W-:-:S13]  /*76d0*/  PLOP3.LUT P1, PT, PT, PT, UP0, 0x80, 0x0 ;  /* 0x000000000000781c */ /* 0x000fda0003f2f008 */
[----:B------:R-:W-:Y:S05]  /*76e0*/  @!P1 BRA `(.L_x_2373) ;  /* 0x0000002800389947 */ /* 0x000fea0003800000 */
[----:B------:R-:W-:Y:S01]  /*76f0*/  ULDC.64 UR10, c[0x0][0x2c0] ;  /* 0x0000b000000a7ab9 */ /* 0x000fe20000000a00 */
[----:B------:R-:W-:Y:S02]  /*7700*/  UIADD3 UR19, UR9, UR7, URZ ;  /* 0x0000000709137290 */ /* 0x000fe4000fffe03f */
        /* <DEDUP_REMOVED lines=9> */
[----:B------:R-:W-:Y:S01]  /*77a0*/  UMOV UR4, URZ ;  /* 0x0000003f00047c82 */ /* 0x000fe20008000000 */
[----:B------:R-:W-:Y:S01]  /*77b0*/  ULDC.64 UR24, c[0x0][0x2c0] ;  /* 0x0000b00000187ab9 */ /* 0x000fe20000000a00 */
[----:B------:R-:W-:-:S09]  /*77c0*/  UMOV UR20, UR13 ;  /* 0x0000000d00147c82 */ /* 0x000fd20008000000 */
.L_x_2453:
        /* <DEDUP_REMOVED lines=9> */
[----:B------:R-:W-:-:S03]  /*7860*/  UMOV UR21, 0x400 ;  /* 0x0000040000157882 */ /* 0x000fc60000000000 */
        /* <DEDUP_REMOVED lines=10> */
.L_x_2442:
[----:B------:R-:W-:Y:S05]  /*7910*/  BSYNC B0 ;  /* 0x0000000000007941 */ /* 0x000fea0003800000 */
.L_x_2441:
        /* <DEDUP_REMOVED lines=13> */
.L_x_2444:
[----:B------:R-:W-:Y:S05]  /*79f0*/  BSYNC B0 ;  /* 0x0000000000007941 */ /* 0x000fea0003800000 */
.L_x_2443:
[----:B------:R-:W-:Y:S06]  /*7a00*/  BAR.ARV 0xa, 0xa0 ;  /* 0x0282800000007b1d */ /* 0x000fec0000002000 */
[----:B------:R-:W-:Y:S04]  /*7a10*/  BSSY B0, `(.L_x_2445) ;  /* 0x0000003000007945 */ /* 0x000fe80003800000 */
[----:B------:R-:W-:Y:S05]  /*7a20*/  @!P0 BRA `(.L_x_2446) ;  /* 0x0000000000048947 */ /* 0x000fea0003800000 */
[----:B------:R-:W-:-:S04]  /*7a30*/  DEPBAR.LE SB0, 0x0 ;  /* 0x000080000000791a */ /* 0x000fc80000000000 */
.L_x_2446:
[----:B------:R-:W-:Y:S05]  /*7a40*/  BSYNC B0 ;  /* 0x0000000000007941 */ /* 0x000fea0003800000 */
.L_x_2445:
        /* <DEDUP_REMOVED lines=13> */
.L_x_2448:
[----:B------:R-:W-:Y:S05]  /*7b20*/  BSYNC B0 ;  /* 0x0000000000007941 */ /* 0x000fea0003800000 */
.L_x_2447:
        /* <DEDUP_REMOVED lines=13> */
.L_x_2450:
[----:B------:R-:W-:Y:S05]  /*7c00*/  BSYNC B0 ;  /* 0x0000000000007941 */ /* 0x000fea0003800000 */
.L_x_2449:
[----:B------:R-:W-:Y:S01]  /*7c10*/  UIADD3 UR12, UR12, 0x2, URZ ;  /* 0x000000020c0c7890 */ /* 0x000fe2000fffe03f */
[----:B------:R-:W-:Y:S06]  /*7c20*/  BAR.ARV 0xa, 0xa0 ;  /* 0x0282800000007b1d */ /* 0x000fec0000002000 */
[----:B------:R-:W-:Y:S01]  /*7c30*/  UISETP.GE.AND UP0, UPT, UR12, UR5, UPT ;  /* 0x000000050c00728c */ /* 0x000fe2000bf06270 */
[----:B------:R-:W-:Y:S04]  /*7c40*/  BSSY B0, `(.L_x_2451) ;  /* 0x0000003000007945 */ /* 0x000fe80003800000 */
[----:B------:R-:W-:Y:S06]  /*7c50*/  @!P0 BRA `(.L_x_2452) ;  /* 0x0000000000048947 */ /* 0x000fec0003800000 */
[----:B------:R-:W-:-:S04]  /*7c60*/  DEPBAR.LE SB0, 0x0 ;  /* 0x000080000000791a */ /* 0x000fc80000000000 */
.L_x_2452:
[----:B------:R-:W-:Y:S05]  /*7c70*/  BSYNC B0 ;  /* 0x0000000000007941 */ /* 0x000fea0003800000 */
.L_x_2451:
[----:B------:R-:W-:Y:S06]  /*7c80*/  BAR.ARV 0xb, 0xa0 ;  /* 0x02c2800000007b1d */ /* 0x000fec0000002000 */
[----:B------:R-:W-:Y:S01]  /*7c90*/  PLOP3.LUT P1, PT, PT, PT, UP0, 0x80, 0x0 ;  /* 0x000000000000781c */ /* 0x000fe20003f2f008 */
[----:B------:R-:W-:Y:S02]  /*7ca0*/  UIADD3 UR20, UR20, 0x4000, URZ ;  /* 0x0000400014147890 */ /* 0x000fe4000fffe03f */
[----:B------:R-:W-:-:S10]  /*7cb0*/  UIADD3 UR4, UR4, 0x4000, URZ ;  /* 0x0000400004047890 */ /* 0x000fd4000fffe03f */
[----:B------:R-:W-:Y:S05]  /*7cc0*/  @!P1 BRA `(.L_x_2453) ;  /* 0xfffffff800c09947 */ /* 0x000fea000383ffff */
[----:B------:R-:W-:Y:S05]  /*7cd0*/  BRA `(.L_x_2373) ;  /* 0x0000002000bc7947 */ /* 0x000fea0003800000 */
.L_x_2430:
        /* <DEDUP_REMOVED lines=21> */
.L_x_2454:
[----:B------:R-:W-:Y:S01]  /*7e30*/  ULDC UR8, c[0x0][0xb44] ;  /* 0x0002d10000087ab9 */ /* 0x000fe20000000800 */
[----:B------:R-:W-:Y:S01]  /*7e40*/  UMOV UR11, UR7 ;  /* 0x00000007000b7c82 */ /* 0x000fe20008000000 */
[----:B------:R-:W-:-:S11]  /*7e50*/  UISETP.NE.AND UP0, UPT, UR8, 0x1, UPT ;  /* 0x000000010800788c */ /* 0x000fd6000bf05270 */
[----:B------:R-:W-:Y:S02]  /*7e60*/  @UP0 ULDC.64 UR12, c[0x0][0xb48] ;  /* 0x0002d200000c0ab9 */ /* 0x000fe40000000a00 */
[----:B------:R-:W-:-:S04]  /*7e70*/  UIMAD.WIDE.U32 UR4, UR7, UR12, URZ ;  /* 0x0000000c070472a5 */ /* 0x000fc8000f8e003f */
[----:B------:R-:W-:-:S04]  /*7e80*/  @UP0 USHF.R.U32.HI UR11, URZ, UR13, UR5 ;  /* 0x0000000d3f0b0299 */ /* 0x000fc80008011605 */
[----:B------:R-:W-:-:S12]  /*7e90*/  UIMAD UR4, UR11, UR8, URZ ;  /* 0x000000080b0472a4 */ /* 0x000fd8000f8e023f */
.L_x_2455:
[----:B------:R-:W-:Y:S01]  /*7ea0*/  ULDC UR8, c[0x0][0xb38] ;  /* 0x0002ce0000087ab9 */ /* 0x000fe20000000800 */
[----:B------:R-:W-:Y:S01]  /*7eb0*/  UIADD3 UR4, UR7, -UR4, URZ ;  /* 0x8000000407047290 */ /* 0x000fe2000fffe03f */
[----:B------:R-:W-:Y:S01]  /*7ec0*/  IMAD.MOV.U32 R11, RZ, RZ, 0x1 ;  /* 0x00000001ff0b7424 */ /* 0x000fe200078e00ff */
[----:B------:R-:W-:Y:S01]  /*7ed0*/  UISETP.NE.AND UP0, UPT, UR8, 0x1, UPT ;  /* 0x000000010800788c */ /* 0x000fe2000bf05270 */
[----:B------:R-:W-:Y:S01]  /*7ee0*/  IMAD.MOV.U32 R0, RZ, RZ, RZ ;  /* 0x000000ffff007224 */ /* 0x000fe200078e00ff */
[----:B------:R-:W-:Y:S02]  /*7ef0*/  ULDC UR5, c[0x0][0xb44] ;  /* 0x0002d10000057ab9 */ /* 0x000fe40000000800 */
[----:B------:R-:W-:-:S07]  /*7f00*/  UIMAD UR6, UR6, UR5, UR4 ;  /* 0x00000005060672a4 */ /* 0x000fce000f8e0204 */
        /* <DEDUP_REMOVED lines=9> */
[----:B------:R-:W-:Y:S01]  /*7fa0*/  USHF.L.U32 UR11, UR11, 0x7, URZ ;  /* 0x000000070b0b7899 */ /* 0x000fe2000800063f */
[----:B------:R-:W-:Y:S01]  /*7fb0*/  ULDC UR5, c[0x0][0x280] ;  /* 0x0000a00000057ab9 */ /* 0x000fe20000000800 */
[----:B------:R-:W-:Y:S01]  /*7fc0*/  ULDC UR4, c[0x0][0x290] ;  /* 0x0000a40000047ab9 */ /* 0x000fe20000000800 */
[----:B------:R-:W-:Y:S01]  /*7fd0*/  ULDC UR6, c[0x0][0x74c] ;  /* 0x0001d30000067ab9 */ /* 0x000fe20000000800 */
[----:B------:R-:W-:-:S04]  /*7fe0*/  UIADD3 UR4, -UR4, UR11, UR5 ;  /* 0x0000000b04047290 */ /* 0x000fc8000fffe105 */
[----:B------:R-:W-:Y:S02]  /*7ff0*/  UIADD3 UR4, UR4, -UR6, URZ ;  /* 0x8000000604047290 */ /* 0x000fe4000fffe03f */
[----:B------:R-:W-:Y:S02]  /*8000*/  UIADD3 UR6, UR5, 0x3f, URZ ;  /* 0x0000003f05067890 */ /* 0x000fe4000fffe03f */
[----:B------:R-:W-:Y:S02]  /*8010*/  USHF.R.S32.HI UR5, URZ, 0x1f, UR4 ;  /* 0x0000001f3f057899 */ /* 0x000fe40008011404 */
[----:B------:R-:W-:Y:S02]  /*8020*/  USHF.R.S32.HI UR7, URZ, 0x1f, UR6 ;  /* 0x0000001f3f077899 */ /* 0x000fe40008011406 */
[----:B------:R-:W-:Y:S02]  /*8030*/  ULEA.HI UR5, UR5, UR4, URZ, 0x6 ;  /* 0x0000000405057291 */ /* 0x000fe4000f8f303f */
[----:B------:R-:W-:-:S02]  /*8040*/  ULEA.HI UR4, UR7, UR6, URZ, 0x6 ;  /* 0x0000000607047291 */ /* 0x000fc4000f8f303f */
[----:B------:R-:W-:Y:S02]  /*8050*/  USHF.R.S32.HI UR5, URZ, 0x6, UR5 ;  /* 0x000000063f057899 */ /* 0x000fe40008011405 */
[----:B------:R-:W-:-:S04]  /*8060*/  USHF.R.S32.HI UR4, URZ, 0x6, UR4 ;  /* 0x000000063f047899 */ /* 0x000fc80008011404 */
[----:B------:R-:W-:-:S04]  /*8070*/  VIMNMX R4, RZ, UR5, !PT ;  /* 0x00000005ff047c48 */ /* 0x000fc8000ffe0100 */
[----:B------:R-:W-:-:S13]  /*8080*/  ISETP.LT.AND P0, PT, R4, UR4, PT ;  /* 0x0000000404007c0c */ /* 0x000fda000bf01270 */
[----:B------:R-:W-:Y:S05]  /*8090*/  @!P0 BRA `(.L_x_2456) ;  /* 0x0000001c00388947 */ /* 0x000fea0003800000 */
[----:B------:R-:W-:Y:S01]  /*80a0*/  USHF.R.S32.HI UR5, URZ, 0x1f, UR20 ;  /* 0x0000001f3f057899 */ /* 0x000fe20008011414 */
[----:B------:R-:W-:Y:S01]  /*80b0*/  BSSY B0, `(.L_x_2456) ;  /* 0x00001cc000007945 */ /* 0x000fe20003800000 */
[----:B------:R-:W-:Y:S01]  /*80c0*/  ULDC.64 UR6, c[0x0][0x718] ;  /* 0x0001c60000067ab9 */ /* 0x000fe20000000a00 */
[----:B------:R-:W-:Y:S01]  /*80d0*/  ULDC.64 UR14, c[0x0][0x730] ;  /* 0x0001cc00000e7ab9 */ /* 0x000fe20000000a00 */
[----:B------:R-:W-:Y:S01]  /*80e0*/  UIMAD.WIDE.U32 UR8, UR20, UR6, URZ ;  /* 0x00000006140872a5 */ /* 0x000fe2000f8e003f */
[----:B------:R-:W-:Y:S01]  /*80f0*/  IMAD.MOV.U32 R0, RZ, RZ, RZ ;  /* 0x000000ffff007224 */ /* 0x000fe200078e00ff */
[----:B------:R-:W-:Y:S02]  /*8100*/  UIMAD UR6, UR5, UR6, URZ ;  /* 0x00000006050672a4 */ /* 0x000fe4000f8e023f */
[----:B------:R-:W-:Y:S02]  /*8110*/  UIMAD UR5, UR5, UR14, URZ ;  /* 0x0000000e050572a4 */ /* 0x000fe4000f8e023f */
[----:B------:R-:W-:-:S02]  /*8120*/  UIMAD UR6, UR20, UR7, UR6 ;  /* 0x00000007140672a4 */ /* 0x000fc4000f8e0206 */
[----:B------:R-:W-:Y:S01]  /*8130*/  UIMAD UR10, UR20, UR15, UR5 ;  /* 0x0000000f140a72a4 */ /* 0x000fe2000f8e0205 */
[----:B------:R-:W-:Y:S01]  /*8140*/  ULDC UR7, c[0x0][0x2e8] ;  /* 0x0000ba0000077ab9 */ /* 0x000fe20000000800 */
[----:B------:R-:W-:Y:S02]  /*8150*/  USHF.R.S32.HI UR5, URZ, 0x1f, UR21 ;  /* 0x0000001f3f057899 */ /* 0x000fe40008011415 */
[----:B------:R-:W-:Y:S01]  /*8160*/  UISETP.NE.AND UP0, UPT, UR7, 0x1, UPT ;  /* 0x000000010700788c */ /* 0x000fe2000bf05270 */
[----:B------:R-:W-:Y:S01]  /*8170*/  ULDC.64 UR22, c[0x0][0x720] ;  /* 0x0001c80000167ab9 */ /* 0x000fe20000000a00 */
[----:B------:R-:W-:Y:S01]  /*8180*/  ELECT P0, URZ, PT ;  /* 0x00000000003f782f */ /* 0x000fe20003800000 */
[----:B------:R-:W-:Y:S02]  /*8190*/  UIMAD UR7, UR5, UR22, URZ ;  /* 0x00000016050772a4 */ /* 0x000fe4000f8e023f */
[----:B------:R-:W-:Y:S02]  /*81a0*/  UIADD3 UR9, UR9, UR6, URZ ;  /* 0x0000000609097290 */ /* 0x000fe4000fffe03f */
[----:B------:R-:W-:-:S02]  /*81b0*/  UIMAD.WIDE.U32 UR12, UR20, UR14, URZ ;  /* 0x0000000e140c72a5 */ /* 0x000fc4000f8e003f */
[----:B------:R-:W-:Y:S01]  /*81c0*/  UIMAD UR6, UR21, UR23, UR7 ;  /* 0x00000017150672a4 */ /* 0x000fe2000f8e0207 */
[----:B------:R-:W-:Y:S01]  /*81d0*/  ULDC.64 UR14, c[0x0][0x738] ;  /* 0x0001ce00000e7ab9 */ /* 0x000fe20000000a00 */
[----:B------:R-:W-:Y:S02]  /*81e0*/  UIMAD.WIDE.U32 UR22, UR21, UR22, UR8 ;  /* 0x00000016151672a5 */ /* 0x000fe4000f8e0008 */
[----:B------:R-:W-:Y:S02]  /*81f0*/  UIMAD UR5, UR5, UR14, URZ ;  /* 0x0000000e050572a4 */ /* 0x000fe4000f8e023f */
[----:B------:R-:W-:Y:S01]  /*8200*/  UIADD3 UR13, UR13, UR10, URZ ;  /* 0x0000000a0d0d7290 */ /* 0x000fe2000fffe03f */
[----:B------:R-:W-:Y:S01]  /*8210*/  @UP0 ULDC UR8, c[0x0][0x2ec] ;  /* 0x0000bb0000080ab9 */ /* 0x000fe20000000800 */
[----:B------:R-:W-:Y:S02]  /*8220*/  UIMAD UR5, UR21, UR15, UR5 ;  /* 0x0000000f150572a4 */ /* 0x000fe4000f8e0205 */
[----:B------:R-:W-:-:S02]  /*8230*/  UIMAD.WIDE.U32 UR8, UR20, UR8, URZ ;  /* 0x00000008140872a5 */ /* 0x000fc4000f8e003f */
[----:B------:R-:W-:Y:S01]  /*8240*/  UIMAD.WIDE.U32 UR14, UR21, UR14, UR12 ;  /* 0x0000000e150e72a5 */ /* 0x000fe2000f8e000c */
[----:B------:R-:W-:Y:S02]  /*8250*/  @UP0 ULDC UR7, c[0x0][0x2f0] ;  /* 0x0000bc0000070ab9 */ /* 0x000fe40000000800 */
[----:B------:R-:W-:Y:S01]  /*8260*/  UMOV UR12, UR20 ;  /* 0x00000014000c7c82 */ /* 0x000fe20008000000 */
        /* <DEDUP_REMOVED lines=9> */
.L_x_2486:
        /* <DEDUP_REMOVED lines=15> */
.L_x_2459:
        /* <DEDUP_REMOVED lines=55> */
[----:B------:R-:W-:Y:S01]  /*8760*/  UMOV UR41, UR9 ;  /* 0x0000000900297c82 */ /* 0x000fe20008000000 */
[----:B------:R-:W-:Y:S01]  /*8770*/  R2UR UR47, R0 ;  /* 0x00000000002f72ca */ /* 0x000fe200000e0000 */
[----:B------:R-:W-:-:S04]  /*8780*/  IMAD.U32 R0, RZ, RZ, UR4 ;  /* 0x00000004ff007e24 */ /* 0x000fc8000f8e00ff */
[----:B------:R-:W-:-:S05]  /*8790*/  VIADD R6, R0, 0xffffffff ;  /* 0xffffffff00067836 */ /* 0x000fca0000000000 */
[----:B------:R-:W-:Y:S01]  /*87a0*/  ISETP.GE.AND P1, PT, R4, R6, PT ;  /* 0x000000060400720c */ /* 0x000fe20003f26270 */
[----:B------:R-:W-:Y:S01]  /*87b0*/  UTMALDG.4D [UR16], [UR34], desc[UR36] ;  /* 0x00002410220075b4 */ /* 0x000fe20008019000 */
[----:B------:R-:W-:Y:S01]  /*87c0*/  UTMALDG.4D [UR24], [UR34], desc[UR36] ;  /* 0x00002418220075b4 */ /* 0x000fe20008019000 */
[----:B------:R1:W-:Y:S01]  /*87d0*/  UBLKCP.S.G [UR50], [UR32], UR7 ;  /* 0x00000032200073ba */ /* 0x0003e20008000207 */
[----:B------:R2:W-:Y:S01]  /*87e0*/  SYNCS.ARRIVE.TRANS64 RZ, [R16+URZ+0x30800], R5 ;  /* 0x0308000510ff79a7 */ /* 0x0005e2000800003f */
[----:B------:R2:W-:Y:S01]  /*87f0*/  UTMALDG.4D [UR8], [UR30], desc[UR48] ;  /* 0x000030081e0075b4 */ /* 0x0005e20008019000 */
[----:B-1----:R-:W-:Y:S01]  /*8800*/  UIADD3 UR32, UR8, 0x8000, URZ ;  /* 0x0000800008207890 */ /* 0x002fe2000fffe03f */
        /* <DEDUP_REMOVED lines=12> */
[----:B--2---:R-:W-:Y:S05]  /*88d0*/  @P1 BRA `(.L_x_2460) ;  /* 0x00000010004c1947 */ /* 0x004fea0003800000 */
        /* <DEDUP_REMOVED lines=10> */
[----:B------:R2:W-:Y:S01]  /*8980*/  STL [R1], R5 ;  /* 0x0000000501007387 */ /* 0x0005e20000100800 */
[----:B-1----:R-:W-:Y:S01]  /*8990*/  LOP3.LUT R6, R6, 0x1f, RZ, 0xc0, !PT ;  /* 0x0000001f06067812 */ /* 0x002fe200078ec0ff */
[----:B------:R-:W-:Y:S06]  /*89a0*/  @!P1 BRA `(.L_x_2461) ;  /* 0x0000000800b09947 */ /* 0x000fec0003800000 */
[----:B------:R-:W-:Y:S01]  /*89b0*/  R2UR UR8, R5 ;  /* 0x00000000050872ca */ /* 0x000fe200000e0000 */
[----:B------:R-:W-:Y:S02]  /*89c0*/  IMAD.MOV.U32 R0, RZ, RZ, R4 ;  /* 0x000000ffff007224 */ /* 0x000fe400078e0004 */
[----:B------:R-:W-:-:S10]  /*89d0*/  IMAD.MOV.U32 R11, RZ, RZ, 0x1 ;  /* 0x00000001ff0b7424 */ /* 0x000fd400078e00ff */
[----:B------:R-:W-:-:S06]  /*89e0*/  UIADD3 UR7, UR7, -UR8, URZ ;  /* 0x8000000807077290 */ /* 0x000fcc000fffe03f */
[----:B------:R-:W-:-:S07]  /*89f0*/  IMAD.U32 R20, RZ, RZ, UR7 ;  /* 0x00000007ff147e24 */ /* 0x000fce000f8e00ff */
.L_x_2470:
[----:B--234-:R-:W-:-:S04]  /*8a00*/  SHF.L.U32 R21, R11, 0x1f, RZ ;  /* 0x0000001f0b157819 */ /* 0x01cfc800000006ff */
[----:B------:R-:W1:Y:S02]  /*8a10*/  SYNCS.PHASECHK.TRANS64.TRYWAIT P1, [R16+URZ+0x30840], R21 ;  /* 0x03084015100075a7 */ /* 0x000e64000802017f */
[----:B-1----:R-:W-:Y:S05]  /*8a20*/  @!P1 BRA `(.L_x_2462) ;  /* 0x0000001400e89947 */ /* 0x002fea0003800000 */
.L_x_2487:
[----:B------:R-:W-:Y:S05]  /*8a30*/  @P0 BRA `(.L_x_2463) ;  /* 0x0000000000140947 */ /* 0x000fea0003800000 */
[----:B------:R-:W-:Y:S01]  /*8a40*/  ISETP.NE.AND P1, PT, R6, RZ, PT ;  /* 0x000000ff0600720c */ /* 0x000fe20003f25270 */
[----:B------:R-:W-:-:S04]  /*8a50*/  IMAD.MOV.U32 R3, RZ, RZ, 0x4100 ;  /* 0x00004100ff037424 */ /* 0x000fc800078e00ff */
[----:B------:R3:W-:Y:S08]  /*8a60*/  SYNCS.ARRIVE.TRANS64 RZ, [R16+URZ+0x30830], R3 ;  /* 0x0308300310ff79a7 */ /* 0x0007f0000800003f */
[----:B------:R-:W-:Y:S05]  /*8a70*/  @!P1 BRA `(.L_x_2463) ;  /* 0x0000000000049947 */ /* 0x000fea0003800000 */
[----:B------:R-:W-:Y:S01]  /*8a80*/  BPT.TRAP 0x1 ;  /* 0x000000040000795c */ /* 0x000fe20000300000 */
.L_x_2463:
        /* <DEDUP_REMOVED lines=36> */
.L_x_2488:
[----:B------:R-:W-:Y:S05]  /*8cd0*/  @P0 BRA `(.L_x_2465) ;  /* 0x0000000000140947 */ /* 0x000fea0003800000 */
[----:B------:R-:W-:Y:S01]  /*8ce0*/  ISETP.NE.AND P1, PT, R6, RZ, PT ;  /* 0x000000ff0600720c */ /* 0x000fe20003f25270 */
[----:B------:R-:W-:-:S04]  /*8cf0*/  IMAD.MOV.U32 R2, RZ, RZ, 0x4100 ;  /* 0x00004100ff027424 */ /* 0x000fc800078e00ff */
[----:B------:R3:W-:Y:S08]  /*8d00*/  SYNCS.ARRIVE.TRANS64 RZ, [R16+URZ+0x30818], R2 ;  /* 0x0308180210ff79a7 */ /* 0x0007f0000800003f */
[----:B------:R-:W-:Y:S05]  /*8d10*/  @!P1 BRA `(.L_x_2465) ;  /* 0x0000000000049947 */ /* 0x000fea0003800000 */
[----:B------:R-:W-:Y:S01]  /*8d20*/  BPT.TRAP 0x1 ;  /* 0x000000040000795c */ /* 0x000fe20000300000 */
.L_x_2465:
        /* <DEDUP_REMOVED lines=36> */
.L_x_2489:
[----:B------:R-:W-:Y:S05]  /*8f70*/  @P0 BRA `(.L_x_2467) ;  /* 0x0000000000140947 */ /* 0x000fea0003800000 */
[----:B------:R-:W-:Y:S01]  /*8f80*/  ISETP.NE.AND P1, PT, R6, RZ, PT ;  /* 0x000000ff0600720c */ /* 0x000fe20003f25270 */
[----:B-123--:R-:W-:-:S04]  /*8f90*/  IMAD.MOV.U32 R21, RZ, RZ, 0x4100 ;  /* 0x00004100ff157424 */ /* 0x00efc800078e00ff */
[----:B------:R4:W-:Y:S08]  /*8fa0*/  SYNCS.ARRIVE.TRANS64 RZ, [R16+URZ+0x30838], R21 ;  /* 0x0308381510ff79a7 */ /* 0x0009f0000800003f */
[----:B------:R-:W-:Y:S05]  /*8fb0*/  @!P1 BRA `(.L_x_2467) ;  /* 0x0000000000049947 */ /* 0x000fea0003800000 */
[----:B------:R-:W-:Y:S01]  /*8fc0*/  BPT.TRAP 0x1 ;  /* 0x000000040000795c */ /* 0x000fe20000300000 */
.L_x_2467:
        /* <DEDUP_REMOVED lines=31> */
.L_x_2491:
[----:B------:R-:W-:Y:S05]  /*91c0*/  @P0 BRA `(.L_x_2469) ;  /* 0x0000000000140947 */ /* 0x000fea0003800000 */
[----:B------:R-:W-:Y:S01]  /*91d0*/  ISETP.NE.AND P1, PT, R6, RZ, PT ;  /* 0x000000ff0600720c */ /* 0x000fe20003f25270 */
[----:B------:R-:W-:-:S04]  /*91e0*/  IMAD.MOV.U32 R5, RZ, RZ, 0x4100 ;  /* 0x00004100ff057424 */ /* 0x000fc800078e00ff */
[----:B------:R1:W-:Y:S08]  /*91f0*/  SYNCS.ARRIVE.TRANS64 RZ, [R16+URZ+0x30810], R5 ;  /* 0x0308100510ff79a7 */ /* 0x0003f0000800003f */
[----:B------:R-:W-:Y:S05]  /*9200*/  @!P1 BRA `(.L_x_2469) ;  /* 0x0000000000049947 */ /* 0x000fea0003800000 */
[----:B------:R-:W-:Y:S01]  /*9210*/  BPT.TRAP 0x1 ;  /* 0x000000040000795c */ /* 0x000fe20000300000 */
.L_x_2469:
        /* <DEDUP_REMOVED lines=37> */
.L_x_2461:
[----:B--2---:R-:W2:Y:S01]  /*9470*/  LDL.LU R5, [R1] ;  /* 0x0000000001057983 */ /* 0x004ea20000300800 */
[----:B------:R-:W-:-:S04]  /*9480*/  IMAD.U32 R4, RZ, RZ, UR4 ;  /* 0x00000004ff047e24 */ /* 0x000fc8000f8e00ff */
[----:B------:R-:W-:Y:S01]  /*9490*/  VIADD R4, R4, 0xffffffff ;  /* 0xffffffff04047836 */ /* 0x000fe20000000000 */
[----:B--2---:R-:W-:-:S13]  /*94a0*/  ISETP.NE.AND P1, PT, R5, RZ, PT ;  /* 0x000000ff0500720c */ /* 0x004fda0003f25270 */
[----:B------:R-:W-:Y:S05]  /*94b0*/  @!P1 BRA `(.L_x_2460) ;  /* 0x0000000400549947 */ /* 0x000fea0003800000 */
[----:B------:R-:W-:-:S04]  /*94c0*/  SHF.L.U32 R13, R11, 0x1f, RZ ;  /* 0x0000001f0b0d7819 */ /* 0x000fc800000006ff */
[----:B------:R-:W1:Y:S02]  /*94d0*/  SYNCS.PHASECHK.TRANS64.TRYWAIT P1, [R16+URZ+0x30840], R13 ;  /* 0x0308400d100075a7 */ /* 0x000e64000802017f */
[----:B-1----:R-:W-:Y:S05]  /*94e0*/  @!P1 BRA `(.L_x_2471) ;  /* 0x0000000c008c9947 */ /* 0x002fea0003800000 */
.L_x_2492:
[----:B------:R-:W-:Y:S05]  /*94f0*/  @P0 BRA `(.L_x_2472) ;  /* 0x0000000000140947 */ /* 0x000fea0003800000 */
[----:B------:R-:W-:Y:S01]  /*9500*/  ISETP.NE.AND P1, PT, R6, RZ, PT ;  /* 0x000000ff0600720c */ /* 0x000fe20003f25270 */
[----:B------:R-:W-:-:S04]  /*9510*/  IMAD.MOV.U32 R5, RZ, RZ, 0x4100 ;  /* 0x00004100ff057424 */ /* 0x000fc800078e00ff */
[----:B------:R2:W-:Y:S08]  /*9520*/  SYNCS.ARRIVE.TRANS64 RZ, [R16+URZ+0x30830], R5 ;  /* 0x0308300510ff79a7 */ /* 0x0005f0000800003f */
[----:B------:R-:W-:Y:S05]  /*9530*/  @!P1 BRA `(.L_x_2472) ;  /* 0x0000000000049947 */ /* 0x000fea0003800000 */
[----:B------:R-:W-:Y:S01]  /*9540*/  BPT.TRAP 0x1 ;  /* 0x000000040000795c */ /* 0x000fe20000300000 */
.L_x_2472:
[----:B--2---:R-:W2:Y:S01]  /*9550*/  LDC.64 R4, c[0x0][0x728] ;  /* 0x0001ca00ff047b82 */ /* 0x004ea20000000a00 */
        /* <DEDUP_REMOVED lines=30> */
[----:B------:R-:W5:Y:S02]  /*9740*/  SYNCS.PHASECHK.TRANS64.TRYWAIT P1, [R16+URZ+0x30828], R13 ;  /* 0x0308280d100075a7 */ /* 0x000f64000802017f */
[----:B--2--5:R-:W-:Y:S05]  /*9750*/  @!P1 BRA `(.L_x_2473) ;  /* 0x0000000c00049947 */ /* 0x024fea0003800000 */
.L_x_2493:
[----:B------:R-:W-:Y:S05]  /*9760*/  @P0 BRA `(.L_x_2474) ;  /* 0x0000000000140947 */ /* 0x000fea0003800000 */
[----:B------:R-:W-:Y:S01]  /*9770*/  ISETP.NE.AND P0, PT, R6, RZ, PT ;  /* 0x000000ff0600720c */ /* 0x000fe20003f05270 */
[----:B------:R-:W-:-:S04]  /*9780*/  IMAD.MOV.U32 R5, RZ, RZ, 0x4100 ;  /* 0x00004100ff057424 */ /* 0x000fc800078e00ff */
[----:B------:R1:W-:Y:S08]  /*9790*/  SYNCS.ARRIVE.TRANS64 RZ, [R16+URZ+0x30818], R5 ;  /* 0x0308180510ff79a7 */ /* 0x0003f0000800003f */
[----:B------:R-:W-:Y:S05]  /*97a0*/  @!P0 BRA `(.L_x_2474) ;  /* 0x0000000000048947 */ /* 0x000fea0003800000 */
[----:B------:R-:W-:Y:S01]  /*97b0*/  BPT.TRAP 0x1 ;  /* 0x000000040000795c */ /* 0x000fe20000300000 */
.L_x_2474:
        /* <DEDUP_REMOVED lines=10> */
[----:B------:R-:W-:-:S02]  /*9860*/  IMAD.U32 R6, RZ, RZ, UR4 ;  /* 0x00000004ff067e24 */ /* 0x000fc4000f8e00ff */
[----:B------:R-:W-:Y:S01]  /*9870*/  IMAD.MOV.U32 R19, RZ, RZ, 0x1 ;  /* 0x00000001ff137424 */ /* 0x000fe200078e00ff */
[----:B------:R-:W-:Y:S01]  /*9880*/  UIADD3 UR27, UR27, 0x40, URZ ;  /* 0x000000401b1b7890 */ /* 0x000fe2000fffe03f */
[----:B------:R-:W-:-:S03]  /*9890*/  VIADD R6, R6, 0xffffffff ;  /* 0xffffffff06067836 */ /* 0x000fc60000000000 */
[----:B------:R-:W-:Y:S02]  /*98a0*/  UIADD3 UR8, UP0, UR27, UR22, URZ ;  /* 0x000000161b087290 */ /* 0x000fe4000ff1e03f */
[----:B------:R-:W-:Y:S02]  /*98b0*/  UIADD3 UR24, UR32, 0x1c000, URZ ;  /* 0x0001c00020187890 */ /* 0x000fe4000fffe03f */
[----:B------:R-:W-:Y:S02]  /*98c0*/  ULEA.HI.X.SX32 UR7, UR27, UR7, 0x1, UP0 ;  /* 0x000000071b077291 */ /* 0x000fe400080f0e3f */
[----:B-1----:R-:W-:Y:S01]  /*98d0*/  IMAD.U32 R5, RZ, RZ, UR8 ;  /* 0x00000008ff057e24 */ /* 0x002fe2000f8e00ff */
        /* <DEDUP_REMOVED lines=9> */
[----:B------:R-:W-:Y:S01]  /*9970*/  R2UR UR34, R10 ;  /* 0x000000000a2272ca */ /* 0x000fe200000e0000 */
[----:B------:R-:W-:Y:S01]  /*9980*/  UMOV UR19, UR27 ;  /* 0x0000001b00137c82 */ /* 0x000fe20008000000 */
[----:B------:R-:W-:Y:S01]  /*9990*/  R2UR UR35, R9 ;  /* 0x00000000092372ca */ /* 0x000fe200000e0000 */
[----:B------:R-:W-:Y:S01]  /*99a0*/  UMOV UR33, UR25 ;  /* 0x0000001900217c82 */ /* 0x000fe20008000000 */
[----:B------:R-:W-:Y:S01]  /*99b0*/  UMOV UR7, 0x10 ;  /* 0x0000001000077882 */ /* 0x000fe20000000000 */
[----:B------:R1:W-:Y:S01]  /*99c0*/  UTMALDG.4D [UR24], [UR8], desc[UR30] ;  /* 0x00001e18080075b4 */ /* 0x0003e20008019000 */
[----:B------:R-:W-:Y:S01]  /*99d0*/  IMAD.MOV.U32 R4, RZ, RZ, R6 ;  /* 0x000000ffff047224 */ /* 0x000fe200078e0006 */
[----:B------:R1:W-:Y:S08]  /*99e0*/  UTMALDG.4D [UR16], [UR8], desc[UR30] ;  /* 0x00001e10080075b4 */ /* 0x0003f00008019000 */
[----:B------:R1:W-:Y:S02]  /*99f0*/  UBLKCP.S.G [UR32], [UR34], UR7 ;  /* 0x00000020220073ba */ /* 0x0003e40008000207 */
[----:B-1----:R-:W-:Y:S01]  /*9a00*/  NOP ;  /* 0x0000000000007918 */ /* 0x002fe20000000000 */
.L_x_2460:
[----:B------:R-:W1:Y:S01]  /*9a10*/  S2R R0, SR_TID.X ;  /* 0x0000000000007919 */ /* 0x000e620000002100 */
[----:B------:R-:W-:Y:S01]  /*9a20*/  IMAD R3, R19, 0x8, R16 ;  /* 0x0000000813037824 */ /* 0x000fe200078e0210 */
[----:B-1----:R-:W-:Y:S02]  /*9a30*/  LOP3.LUT R2, R0, 0x7f, RZ, 0xc0, !PT ;  /* 0x0000007f00027812 */ /* 0x002fe400078ec0ff */
[----:B------:R-:W-:Y:S02]  /*9a40*/  SHF.L.U32 R0, R11, 0x1f, RZ ;  /* 0x0000001f0b007819 */ /* 0x000fe400000006ff */
[----:B------:R-:W-:Y:S02]  /*9a50*/  ISETP.NE.AND P1, PT, R2, RZ, PT ;  /* 0x000000ff0200720c */ /* 0x000fe40003f25270 */
[----:B------:R-:W1:Y:S02]  /*9a60*/  SYNCS.PHASECHK.TRANS64.TRYWAIT P0, [R3+URZ+0x30840], R0 ;  /* 0x03084000030075a7 */ /* 0x000e64000800017f */
[----:B-1----:R-:W-:Y:S09]  /*9a70*/  @!P0 BRA `(.L_x_2475) ;  /* 0x0000000800508947 */ /* 0x002ff20003800000 */
.L_x_2494:
[----:B------:R-:W-:Y:S05]  /*9a80*/  @P1 BRA `(.L_x_2476) ;  /* 0x0000000000181947 */ /* 0x000fea0003800000 */
[----:B------:R-:W1:Y:S01]  /*9a90*/  S2R R2, SR_TID.X ;  /* 0x0000000000027919 */ /* 0x000e620000002100 */
[----:B------:R-:W-:-:S04]  /*9aa0*/  IMAD.MOV.U32 R0, RZ, RZ, 0x4100 ;  /* 0x00004100ff007424 */ /* 0x000fc800078e00ff */
[----:B------:R1:W-:Y:S02]  /*9ab0*/  SYNCS.ARRIVE.TRANS64 RZ, [R3+URZ+0x30830], R0 ;  /* 0x0308300003ff79a7 */ /* 0x0003e4000800003f */
[----:B-1----:R-:W-:-:S13]  /*9ac0*/  LOP3.LUT P0, RZ, R2, 0x1f, RZ, 0xc0, !PT ;  /* 0x0000001f02ff7812 */ /* 0x002fda000780c0ff */
[----:B------:R-:W-:Y:S05]  /*9ad0*/  @!P0 BRA `(.L_x_2476) ;  /* 0x0000000000048947 */ /* 0x000fea0003800000 */
[----:B------:R-:W-:Y:S01]  /*9ae0*/  BPT.TRAP 0x1 ;  /* 0x000000040000795c */ /* 0x000fe20000300000 */
.L_x_2476:
[----:B------:R-:W-:Y:S01]  /*9af0*/  R2UR UR27, R4 ;  /* 0x00000000041b72ca */ /* 0x000fe200000e0000 */
        /* <DEDUP_REMOVED lines=39> */
.L_x_2457:
[----:B------:R-:W-:Y:S05]  /*9d70*/  BSYNC B0 ;  /* 0x0000000000007941 */ /* 0x000fea0003800000 */
.L_x_2456:
[----:B------:R-:W-:-:S03]  /*9d80*/  UMOV UR7, 0xffffffff ;  /* 0xffffffff00077882 */ /* 0x000fc60000000000 */
[----:B------:R-:W-:Y:S05]  /*9d90*/  BRA.DIV UR7, `(.L_x_2477) ;  /* 0x00000006079c7947 */ /* 0x000fea000b800000 */
[----:B------:R-:W-:-:S13]  /*9da0*/  ELECT P6, URZ, PT ;  /* 0x00000000003f782f */ /* 0x000fda00038c0000 */
.L_x_2497:
[----:B------:R-:W-:Y:S05]  /*9db0*/  @!P6 BRA `(.L_x_2373) ;  /* 0x000000000084e947 */ /* 0x000fea0003800000 */
[----:B------:R-:W-:-:S06]  /*9dc0*/  ULOP3.LUT UR7, UR38, 0x2, URZ, 0xfc, !UPT ;  /* 0x0000000226077892 */ /* 0x000fcc000f8efc3f */
[----:B------:R-:W-:-:S05]  /*9dd0*/  IMAD.U32 R2, RZ, RZ, UR7 ;  /* 0x00000007ff027e24 */ /* 0x000fca000f8e00ff */
[----:B------:R-:W-:-:S13]  /*9de0*/  ISETP.NE.AND P2, PT, R2, 0x3, PT ;  /* 0x000000030200780c */ /* 0x000fda0003f45270 */
[----:B------:R-:W-:Y:S05]  /*9df0*/  @!P2 BRA `(.L_x_2478) ;  /* 0x000000000004a947 */ /* 0x000fea0003800000 */
[----:B------:R-:W-:Y:S01]  /*9e00*/  BPT.TRAP 0x1 ;  /* 0x000000040000795c */ /* 0x000fe20000300000 */
.L_x_2478:
        /* <DEDUP_REMOVED lines=15> */
.L_x_2498:
[----:B------:R-:W2:Y:S02]  /*9f00*/  SYNCS.PHASECHK.TRANS64.TRYWAIT P0, [R3+URZ], R2 ;  /* 0x00000002030075a7 */ /* 0x000ea4000800017f */
[----:B--2---:R-:W-:Y:S05]  /*9f10*/  @!P0 BRA `(.L_x_2480) ;  /* 0x0000000400708947 */ /* 0x004fea0003800000 */
.L_x_2499:
[----:B------:R-:W-:Y:S05]  /*9f20*/  @!P2 BRA `(.L_x_2481) ;  /* 0x000000000004a947 */ /* 0x000fea0003800000 */
[----:B------:R-:W-:Y:S01]  /*9f30*/  BPT.TRAP 0x1 ;  /* 0x000000040000795c */ /* 0x000fe20000300000 */
.L_x_2481:
[----:B--2---:R-:W-:-:S04]  /*9f40*/  VIADD R3, R7, 0x30840 ;  /* 0x0003084007037836 */ /* 0x004fc80000000000 */
[----:B------:R-:W-:-:S04]  /*9f50*/  IMAD R0, R0, 0x8, R3 ;  /* 0x0000000800007824 */ /* 0x000fc800078e0203 */
[----:B------:R-:W2:Y:S02]  /*9f60*/  SYNCS.PHASECHK.TRANS64.TRYWAIT P0, [R0+URZ], R5 ;  /* 0x00000005000075a7 */ /* 0x000ea4000800017f */
[----:B--2---:R-:W-:Y:S05]  /*9f70*/  @!P0 BRA `(.L_x_2482) ;  /* 0x00000004006c8947 */ /* 0x004fea0003800000 */
.L_x_2500:
[----:B------:R-:W-:-:S07]  /*9f80*/  IMAD R3, R4, 0x8, R3 ;  /* 0x0000000804037824 */ /* 0x000fce00078e0203 */
.L_x_2483:
[----:B---3--:R3:W4:Y:S02]  /*9f90*/  SYNCS.PHASECHK.TRANS64.TRYWAIT P0, [R3+URZ], R2 ;  /* 0x00000002030075a7 */ /* 0x008724000800017f */
[----:B----4-:R-:W-:Y:S05]  /*9fa0*/  @!P0 NANOSLEEP.SYNCS 0x989680 ;  /* 0x009896800000895d */ /* 0x010fea0003900000 */
[----:B------:R-:W4:Y:S02]  /*9fb0*/  @!P0 SYNCS.PHASECHK.TRANS64 P0, [R3+URZ], R2 ;  /* 0x00000002030085a7 */ /* 0x000f24000800007f */
[----:B----4-:R-:W-:Y:S05]  /*9fc0*/  @!P0 BRA `(.L_x_2483) ;  /* 0xfffffffc00f08947 */ /* 0x010fea000383ffff */
.L_x_2373:
[----:B------:R-:W-:Y:S05]  /*9fd0*/  BSYNC B6 ;  /* 0x0000000000067941 */ /* 0x000fea0003800000 */
.L_x_2368:
[----:B------:R-:W-:Y:S05]  /*9fe0*/  EXIT ;  /* 0x000000000000794d */ /* 0x000fea0003800000 */
.L_x_2379:
[----:B------:R-:W-:Y:S02]  /*9ff0*/  IMAD.MOV.U32 R12, RZ, RZ, RZ ;  /* 0x000000ffff0c7224 */ /* 0x000fe400078e00ff */
[----:B------:R-:W-:Y:S02]  /*a000*/  IMAD.MOV.U32 R11, RZ, RZ, 0x1f ;  /* 0x0000001fff0b7424 */ /* 0x000fe400078e00ff */
[----:B------:R-:W-:-:S07]  /*a010*/  IMAD.MOV.U32 R15, RZ, RZ, -0x1 ;  /* 0xffffffffff0f7424 */ /* 0x000fce00078e00ff */
[----:B------:R-:W-:Y:S05]  /*a020*/  WARPSYNC.COLLECTIVE R15, `(.L_x_2484) ;  /* 0x000000000f087348 */ /* 0x000fea0003c00000 */
[----:B------:R1:W2:Y:S02]  /*a030*/  SHFL.IDX P6, R14, R13, R12, R11 ;  /* 0x0000000c0d0e7389 */ /* 0x0002a400000c000b */
[----:B-12---:R-:W-:Y:S01]  /*a040*/  ENDCOLLECTIVE ;  /* 0x000000000000791b */ /* 0x006fe20003800000 */
.L_x_2484:
[----:B------:R-:W-:Y:S05]  /*a050*/  BRA `(.L_x_2485) ;  /* 0xffffff7000cc7947 */ /* 0x000fea000383ffff */
.L_x_2381:
[----:B---3--:R-:W3:Y:S01]  /*a060*/  S2R R6, SR_CgaCtaId ;  /* 0x0000000000067919 */ /* 0x008ee20000008800 */
[----:B------:R-:W-:-:S04]  /*a070*/  MOV R0, 0x400 ;  /* 0x0000040000007802 */ /* 0x000fc80000000f00 */
[----:B---3--:R-:W-:-:S04]  /*a080*/  LEA R0, R6, R0, 0x18 ;  /* 0x0000000006007211 */ /* 0x008fc800078ec0ff */
[----:B------:R3:W4:Y:S03]  /*a090*/  SYNCS.PHASECHK.TRANS64.TRYWAIT P0, [R0+URZ+0x30800], R8 ;  /* 0x03080008000075a7 */ /* 0x000726000800017f */
[----:B----4-:R-:W-:Y:S05]  /*a0a0*/  @!P0 NANOSLEEP.SYNCS 0x989680 ;  /* 0x009896800000895d */ /* 0x010fea0003900000 */
[----:B------:R-:W4:Y:S02]  /*a0b0*/  @!P0 SYNCS.PHASECHK.TRANS64 P0, [R0+URZ+0x30800], R8 ;  /* 0x03080008000085a7 */ /* 0x000f24000800007f */
[----:B----4-:R-:W-:Y:S05]  /*a0c0*/  @!P0 BRA `(.L_x_2381) ;  /* 0xfffffffc00e48947 */ /* 0x010fea000383ffff */
[----:B------:R-:W-:Y:S05]  /*a0d0*/  BRA `(.L_x_2380) ;  /* 0xffffff7000e87947 */ /* 0x000fea000383ffff */
.L_x_2385:
[----:B---3--:R3:W4:Y:S02]  /*a0e0*/  SYNCS.PHASECHK.TRANS64.TRYWAIT P1, [R0+URZ+0x30810], R209 ;  /* 0x030810d1000075a7 */ /* 0x008724000802017f */
[----:B----4-:R-:W-:Y:S05]  /*a0f0*/  @!P1 NANOSLEEP.SYNCS 0x989680 ;  /* 0x009896800000995d */ /* 0x010fea0003900000 */
[----:B------:R-:W4:Y:S02]  /*a100*/  @!P1 SYNCS.PHASECHK.TRANS64 P1, [R0+URZ+0x30810], R209 ;  /* 0x030810d1000095a7 */ /* 0x000f24000802007f */
[----:B----4-:R-:W-:Y:S05]  /*a110*/  @!P1 BRA `(.L_x_2385) ;  /* 0xfffffffc00f09947 */ /* 0x010fea000383ffff */
[----:B------:R-:W-:Y:S05]  /*a120*/  BRA `(.L_x_2384) ;  /* 0xffffff7800bc7947 */ /* 0x000fea000383ffff */
.L_x_2389:
[----:B------:R1:W1:Y:S02]  /*a130*/  SYNCS.PHASECHK.TRANS64.TRYWAIT P1, [R0+URZ+0x30830], R209 ;  /* 0x030830d1000075a7 */ /* 0x000264000802017f */
[----:B-1----:R-:W-:Y:S05]  /*a140*/  @!P1 NANOSLEEP.SYNCS 0x989680 ;  /* 0x009896800000995d */ /* 0x002fea0003900000 */
[----:B------:R-:W1:Y:S02]  /*a150*/  @!P1 SYNCS.PHASECHK.TRANS64 P1, [R0+URZ+0x30830], R209 ;  /* 0x030830d1000095a7 */ /* 0x000e64000802007f */
[----:B-1----:R-:W-:Y:S05]  /*a160*/  @!P1 BRA `(.L_x_2389) ;  /* 0xfffffffc00f09947 */ /* 0x002fea000383ffff */
[----:B------:R-:W-:Y:S05]  /*a170*/  BRA `(.L_x_2388) ;  /* 0xffffff8000dc7947 */ /* 0x000fea000383ffff */
.L_x_2458:
[----:B-1----:R1:W2:Y:S02]  /*a180*/  SYNCS.PHASECHK.TRANS64.TRYWAIT P0, [R16+URZ+0x30820], R3 ;  /* 0x03082003100075a7 */ /* 0x0022a4000800017f */
[----:B--2---:R-:W-:Y:S05]  /*a190*/  @!P0 NANOSLEEP.SYNCS 0x989680 ;  /* 0x009896800000895d */ /* 0x004fea0003900000 */
[----:B------:R-:W2:Y:S02]  /*a1a0*/  @!P0 SYNCS.PHASECHK.TRANS64 P0, [R16+URZ+0x30820], R3 ;  /* 0x03082003100085a7 */ /* 0x000ea4000800007f */
[----:B--2---:R-:W-:Y:S05]  /*a1b0*/  @!P0 BRA `(.L_x_2458) ;  /* 0xfffffffc00f08947 */ /* 0x004fea000383ffff */
[----:B------:R-:W-:Y:S05]  /*a1c0*/  BRA `(.L_x_2486) ;  /* 0xffffffe0004c7947 */ /* 0x000fea000383ffff */
.L_x_2462:
[----:B-1----:R1:W3:Y:S02]  /*a1d0*/  SYNCS.PHASECHK.TRANS64.TRYWAIT P1, [R16+URZ+0x30840], R21 ;  /* 0x03084015100075a7 */ /* 0x0022e4000802017f */
[----:B---3--:R-:W-:Y:S05]  /*a1e0*/  @!P1 NANOSLEEP.SYNCS 0x989680 ;  /* 0x009896800000995d */ /* 0x008fea0003900000 */
[----:B------:R-:W3:Y:S02]  /*a1f0*/  @!P1 SYNCS.PHASECHK.TRANS64 P1, [R16+URZ+0x30840], R21 ;  /* 0x03084015100095a7 */ /* 0x000ee4000802007f */
[----:B---3--:R-:W-:Y:S05]  /*a200*/  @!P1 BRA `(.L_x_2462) ;  /* 0xfffffffc00f09947 */ /* 0x008fea000383ffff */
[----:B------:R-:W-:Y:S05]  /*a210*/  BRA `(.L_x_2487) ;  /* 0xffffffe800047947 */ /* 0x000fea000383ffff */
.L_x_2464:
[----:B--2---:R2:W3:Y:S02]  /*a220*/  SYNCS.PHASECHK.TRANS64.TRYWAIT P1, [R16+URZ+0x30828], R21 ;  /* 0x03082815100075a7 */ /* 0x0044e4000802017f */
[----:B---3--:R-:W-:Y:S05]  /*a230*/  @!P1 NANOSLEEP.SYNCS 0x989680 ;  /* 0x009896800000995d */ /* 0x008fea0003900000 */
[----:B------:R-:W3:Y:S02]  /*a240*/  @!P1 SYNCS.PHASECHK.TRANS64 P1, [R16+URZ+0x30828], R21 ;  /* 0x03082815100095a7 */ /* 0x000ee4000802007f */
[----:B---3--:R-:W-:Y:S05]  /*a250*/  @!P1 BRA `(.L_x_2464) ;  /* 0xfffffffc00f09947 */ /* 0x008fea000383ffff */
[----:B------:R-:W-:Y:S05]  /*a260*/  BRA `(.L_x_2488) ;  /* 0xffffffe800987947 */ /* 0x000fea000383ffff */
.L_x_2466:
[----:B---3--:R3:W4:Y:S02]  /*a270*/  SYNCS.PHASECHK.TRANS64.TRYWAIT P1, [R16+URZ+0x30848], R21 ;  /* 0x03084815100075a7 */ /* 0x008724000802017f */
[----:B----4-:R-:W-:Y:S05]  /*a280*/  @!P1 NANOSLEEP.SYNCS 0x989680 ;  /* 0x009896800000995d */ /* 0x010fea0003900000 */
[----:B------:R-:W4:Y:S02]  /*a290*/  @!P1 SYNCS.PHASECHK.TRANS64 P1, [R16+URZ+0x30848], R21 ;  /* 0x03084815100095a7 */ /* 0x000f24000802007f */
[----:B----4-:R-:W-:Y:S05]  /*a2a0*/  @!P1 BRA `(.L_x_2466) ;  /* 0xfffffffc00f09947 */ /* 0x010fea000383ffff */
[----:B------:R-:W-:Y:S05]  /*a2b0*/  BRA `(.L_x_2489) ;  /* 0xffffffec002c7947 */ /* 0x000fea000383ffff */
.L_x_2468:
[----:B------:R-:W-:-:S07]  /*a2c0*/  SHF.L.U32 R5, R11, 0x1f, RZ ;  /* 0x0000001f0b057819 */ /* 0x000fce00000006ff */
.L_x_2490:
[----:B------:R1:W1:Y:S02]  /*a2d0*/  SYNCS.PHASECHK.TRANS64.TRYWAIT P1, [R16+URZ+0x30820], R5 ;  /* 0x03082005100075a7 */ /* 0x000264000802017f */
[----:B-1----:R-:W-:Y:S05]  /*a2e0*/  @!P1 NANOSLEEP.SYNCS 0x989680 ;  /* 0x009896800000995d */ /* 0x002fea0003900000 */
[----:B------:R-:W1:Y:S02]  /*a2f0*/  @!P1 SYNCS.PHASECHK.TRANS64 P1, [R16+URZ+0x30820], R5 ;  /* 0x03082005100095a7 */ /* 0x000e64000802007f */
[----:B-1----:R-:W-:Y:S05]  /*a300*/  @!P1 BRA `(.L_x_2490) ;  /* 0xfffffffc00f09947 */ /* 0x002fea000383ffff */
[----:B------:R-:W-:Y:S05]  /*a310*/  BRA `(.L_x_2491) ;  /* 0xffffffec00a87947 */ /* 0x000fea000383ffff */
.L_x_2471:
[----:B-1----:R1:W2:Y:S02]  /*a320*/  SYNCS.PHASECHK.TRANS64.TRYWAIT P1, [R16+URZ+0x30840], R13 ;  /* 0x0308400d100075a7 */ /* 0x0022a4000802017f */
[----:B--2---:R-:W-:Y:S05]  /*a330*/  @!P1 NANOSLEEP.SYNCS 0x989680 ;  /* 0x009896800000995d */ /* 0x004fea0003900000 */
[----:B------:R-:W2:Y:S02]  /*a340*/  @!P1 SYNCS.PHASECHK.TRANS64 P1, [R16+URZ+0x30840], R13 ;  /* 0x0308400d100095a7 */ /* 0x000ea4000802007f */
[----:B--2---:R-:W-:Y:S05]  /*a350*/  @!P1 BRA `(.L_x_2471) ;  /* 0xfffffffc00f09947 */ /* 0x004fea000383ffff */
[----:B------:R-:W-:Y:S05]  /*a360*/  BRA `(.L_x_2492) ;  /* 0xfffffff000607947 */ /* 0x000fea000383ffff */
.L_x_2473:
[----:B--2---:R2:W1:Y:S02]  /*a370*/  SYNCS.PHASECHK.TRANS64.TRYWAIT P1, [R16+URZ+0x30828], R13 ;  /* 0x0308280d100075a7 */ /* 0x004464000802017f */
[----:B-1----:R-:W-:Y:S05]  /*a380*/  @!P1 NANOSLEEP.SYNCS 0x989680 ;  /* 0x009896800000995d */ /* 0x002fea0003900000 */
[----:B------:R-:W1:Y:S02]  /*a390*/  @!P1 SYNCS.PHASECHK.TRANS64 P1, [R16+URZ+0x30828], R13 ;  /* 0x0308280d100095a7 */ /* 0x000e64000802007f */
[----:B-1----:R-:W-:Y:S05]  /*a3a0*/  @!P1 BRA `(.L_x_2473) ;  /* 0xfffffffc00f09947 */ /* 0x002fea000383ffff */
[----:B------:R-:W-:Y:S05]  /*a3b0*/  BRA `(.L_x_2493) ;  /* 0xfffffff000e87947 */ /* 0x000fea000383ffff */
.L_x_2475:
[----:B------:R1:W1:Y:S02]  /*a3c0*/  SYNCS.PHASECHK.TRANS64.TRYWAIT P0, [R3+URZ+0x30840], R0 ;  /* 0x03084000030075a7 */ /* 0x000264000800017f */
[----:B-1----:R-:W-:Y:S05]  /*a3d0*/  @!P0 NANOSLEEP.SYNCS 0x989680 ;  /* 0x009896800000895d */ /* 0x002fea0003900000 */
[----:B------:R-:W1:Y:S02]  /*a3e0*/  @!P0 SYNCS.PHASECHK.TRANS64 P0, [R3+URZ+0x30840], R0 ;  /* 0x03084000030085a7 */ /* 0x000e64000800007f */
[----:B-1----:R-:W-:Y:S05]  /*a3f0*/  @!P0 BRA `(.L_x_2475) ;  /* 0xfffffffc00f08947 */ /* 0x002fea000383ffff */
[----:B------:R-:W-:Y:S05]  /*a400*/  BRA `(.L_x_2494) ;  /* 0xfffffff4009c7947 */ /* 0x000fea000383ffff */
.L_x_2477:
[----:B------:R-:W-:Y:S01]  /*a410*/  BSSY B0, `(.L_x_2495) ;  /* 0x0000006000007945 */ /* 0x000fe20003800000 */
[----:B------:R-:W-:-:S07]  /*a420*/  IMAD.MOV.U32 R15, RZ, RZ, -0x1 ;  /* 0xffffffffff0f7424 */ /* 0x000fce00078e00ff */
[----:B------:R-:W-:Y:S05]  /*a430*/  WARPSYNC.COLLECTIVE R15, `(.L_x_2496) ;  /* 0x000000000f0c7348 */ /* 0x000fea0003c00000 */
[----:B------:R-:W-:Y:S02]  /*a440*/  ELECT P6, UR62, PT ;  /* 0x00000000003e782f */ /* 0x000fe400038c0000 */
[----:B------:R-:W-:Y:S01]  /*a450*/  MOV R14, UR62 ;  /* 0x0000003e000e7c02 */ /* 0x000fe20008000f00 */
[----:B------:R-:W-:Y:S10]  /*a460*/  ENDCOLLECTIVE ;  /* 0x000000000000791b */ /* 0x000ff40003800000 */
.L_x_2496:
[----:B------:R-:W-:Y:S05]  /*a470*/  BSYNC B0 ;  /* 0x0000000000007941 */ /* 0x000fea0003800000 */
.L_x_2495:
[----:B------:R-:W-:Y:S05]  /*a480*/  BRA `(.L_x_2497) ;  /* 0xfffffff800487947 */ /* 0x000fea000383ffff */
.L_x_2479:
[----:B-1----:R1:W2:Y:S02]  /*a490*/  SYNCS.PHASECHK.TRANS64.TRYWAIT P0, [R6+URZ], R5 ;  /* 0x00000005060075a7 */ /* 0x0022a4000800017f */
[----:B--2---:R-:W-:Y:S05]  /*a4a0*/  @!P0 NANOSLEEP.SYNCS 0x989680 ;  /* 0x009896800000895d */ /* 0x004fea0003900000 */
[----:B------:R-:W2:Y:S02]  /*a4b0*/  @!P0 SYNCS.PHASECHK.TRANS64 P0, [R6+URZ], R5 ;  /* 0x00000005060085a7 */ /* 0x000ea4000800007f */
[----:B--2---:R-:W-:Y:S05]  /*a4c0*/  @!P0 BRA `(.L_x_2479) ;  /* 0xfffffffc00f08947 */ /* 0x004fea000383ffff */
[----:B------:R-:W-:Y:S05]  /*a4d0*/  BRA `(.L_x_2498) ;  /* 0xfffffff800887947 */ /* 0x000fea000383ffff */
.L_x_2480:
[----:B--2---:R2:W3:Y:S02]  /*a4e0*/  SYNCS.PHASECHK.TRANS64.TRYWAIT P0, [R3+URZ], R2 ;  /* 0x00000002030075a7 */ /* 0x0044e4000800017f */
[----:B---3--:R-:W-:Y:S05]  /*a4f0*/  @!P0 NANOSLEEP.SYNCS 0x989680 ;  /* 0x009896800000895d */ /* 0x008fea0003900000 */
[----:B------:R-:W3:Y:S02]  /*a500*/  @!P0 SYNCS.PHASECHK.TRANS64 P0, [R3+URZ], R2 ;  /* 0x00000002030085a7 */ /* 0x000ee4000800007f */
[----:B---3--:R-:W-:Y:S05]  /*a510*/  @!P0 BRA `(.L_x_2480) ;  /* 0xfffffffc00f08947 */ /* 0x008fea000383ffff */
[----:B------:R-:W-:Y:S05]  /*a520*/  BRA `(.L_x_2499) ;  /* 0xfffffff8007c7947 */ /* 0x000fea000383ffff */
.L_x_2482:
[----:B--2---:R2:W3:Y:S02]  /*a530*/  SYNCS.PHASECHK.TRANS64.TRYWAIT P0, [R0+URZ], R5 ;  /* 0x00000005000075a7 */ /* 0x0044e4000800017f */
[----:B---3--:R-:W-:Y:S05]  /*a540*/  @!P0 NANOSLEEP.SYNCS 0x989680 ;  /* 0x009896800000895d */ /* 0x008fea0003900000 */
[----:B------:R-:W3:Y:S02]  /*a550*/  @!P0 SYNCS.PHASECHK.TRANS64 P0, [R0+URZ], R5 ;  /* 0x00000005000085a7 */ /* 0x000ee4000800007f */
[----:B---3--:R-:W-:Y:S05]  /*a560*/  @!P0 BRA `(.L_x_2482) ;  /* 0xfffffffc00f08947 */ /* 0x008fea000383ffff */
[----:B------:R-:W-:Y:S05]  /*a570*/  BRA `(.L_x_2500) ;  /* 0xfffffff800807947 */ /* 0x000fea000383ffff */
.L_x_2501:
        /* <DEDUP_REMOVED lines=16> */
.L_x_7306:


//--------------------- .text._ZN7cutlass13device_kernelIN5flash11enable_sm90INS1_16FlashAttnBwdSm90INS1_25CollectiveMainloopBwdSm90ILi2ELi2ELi2EN4cute5tupleIJNS5_1CILi1EEES8_S8_EEENS6_IJNS7_ILi64EEENS7_ILi128EEESB_EEENS_6half_tEfNS_4arch4Sm90ELb1ELb0ELb1ELb0ELb1ELb1ELb0ELb0ELi2ELi1ELi2ELi1ELb0EEENS1_21CollectiveEpilogueBwdISC_SD_SF_Li256ELb0ELb0ELi1EEENS1_25SingleTileBwdLPTSchedulerILb0ELi128ELb1EEEEEEEEEvNT_6ParamsE --------------------------
	.section	.text._ZN7cutlass13device_kernelIN5flash11enable_sm90INS1_16FlashAttnBwdSm90INS1_25CollectiveMainloopBwdSm90ILi2ELi2ELi2EN4cute5tupleIJNS5_1CILi1EEES8_S8_EEENS6_IJNS7_ILi64EEENS7_ILi128EEESB_EEENS_6half_tEfNS_4arch4Sm90ELb1ELb0ELb1ELb0ELb1ELb1ELb0ELb0ELi2ELi1ELi2ELi1ELb0EEENS1_21CollectiveEpilogueBwdISC_SD_SF_Li256ELb0ELb0ELi1EEENS1_25SingleTileBwdLPTSchedulerILb0ELi128ELb1EEEEEEEEEvNT_6ParamsE,"ax",@progbits
	.align	128
.text._ZN7cutlass13device_kernelIN5flash11enable_sm90INS1_16FlashAttnBwdSm90INS1_25CollectiveMainloopBwdSm90ILi2ELi2ELi2EN4cute5tupleIJNS5_1CILi1EEES8_S8_EEENS6_IJNS7_ILi64EEENS7_ILi128EEESB_EEENS_6half_tEfNS_4arch4Sm90ELb1ELb0ELb1ELb0ELb1ELb1ELb0ELb0ELi2ELi1ELi2ELi1ELb0EEENS1_21CollectiveEpilogueBwdISC_SD_SF_Li256ELb0ELb0ELi1EEENS1_25SingleTileBwdLPTSchedulerILb0ELi128ELb1EEEEEEEEEvNT_6ParamsE:
        .type           _ZN7cutlass13device_kernelIN5flash11enable_sm90INS1_16FlashAttnBwdSm90INS1_25CollectiveMainloopBwdSm90ILi2ELi2ELi2EN4cute5tupleIJNS5_1CILi1EEES8_S8_EEENS6_IJNS7_ILi64EEENS7_ILi128EEESB_EEENS_6half_tEfNS_4arch4Sm90ELb1ELb0ELb1ELb0ELb1ELb1ELb0ELb0ELi2ELi1ELi2ELi1ELb0EEENS1_21CollectiveEpilogueBwdISC_SD_SF_Li256ELb0ELb0ELi1EEENS1_25SingleTileBwdLPTSchedulerILb0ELi128ELb1EEEEEEEEEvNT_6ParamsE,@function
        .size           _ZN7cutlass13device_kernelIN5flash11enable_sm90INS1_16FlashAttnBwdSm90INS1_25CollectiveMainloopBwdSm90ILi2ELi2ELi2EN4cute5tupleIJNS5_1CILi1EEES8_S8_EEENS6_IJNS7_ILi64EEENS7_ILi128EEESB_EEENS_6half_tEfNS_4arch4Sm90ELb1ELb0ELb1ELb0ELb1ELb1ELb0ELb0ELi2ELi1ELi2ELi1ELb0EEENS1_21CollectiveEpilogueBwdISC_SD_SF_Li256ELb0ELb0ELi1EEENS1_25SingleTileBwdLPTSchedulerILb0ELi128ELb1EEEEEEEEEvNT_6ParamsE,(.L_x_7307 - _ZN7cutlass13device_kernelIN5flash11enable_sm90INS1_16FlashAttnBwdSm90INS1_25CollectiveMainloopBwdSm90ILi2ELi2ELi2EN4cute5tupleIJNS5_1CILi1EEES8_S8_EEENS6_IJNS7_ILi64EEENS7_ILi128EEESB_EEENS_6half_tEfNS_4arch4Sm90ELb1ELb0ELb1ELb0ELb1ELb1ELb0ELb0ELi2ELi1ELi2ELi1ELb0EEENS1_21CollectiveEpilogueBwdISC_SD_SF_Li256ELb0ELb0ELi1EEENS1_25SingleTileBwdLPTSchedulerILb0ELi128ELb1EEEEEEEEEvNT_6ParamsE)
        .other          _ZN7cutlass13device_kernelIN5flash11enable_sm90INS1_16FlashAttnBwdSm90INS1_25CollectiveMainloopBwdSm90ILi2ELi2ELi2EN4cute5tupleIJNS5_1CILi1EEES8_S8_EEENS6_IJNS7_ILi64EEENS7_ILi128EEESB_EEENS_6half_tEfNS_4arch4Sm90ELb1ELb0ELb1ELb0ELb1ELb1ELb0ELb0ELi2ELi1ELi2ELi1ELb0EEENS1_21CollectiveEpilogueBwdISC_SD_SF_Li256ELb0ELb0ELi1EEENS1_25SingleTileBwdLPTSchedulerILb0ELi128ELb1EEEEEEEEEvNT_6ParamsE,@"STO_CUDA_ENTRY STV_DEFAULT"
_ZN7cutlass13device_kernelIN5flash11enable_sm90INS1_16FlashAttnBwdSm90INS1_25CollectiveMainloopBwdSm90ILi2ELi2ELi2EN4cute5tupleIJNS5_1CILi1EEES8_S8_EEENS6_IJNS7_ILi64EEENS7_ILi128EEESB_EEENS_6half_tEfNS_4arch4Sm90ELb1ELb0ELb1ELb0ELb1ELb1ELb0ELb0ELi2ELi1ELi2ELi1ELb0EEENS1_21CollectiveEpilogueBwdISC_SD_SF_Li256ELb0ELb0ELi1EEENS1_25SingleTileBwdLPTSchedulerILb0ELi128ELb1EEEEEEEEEvNT_6ParamsE:
        /* <DEDUP_REMOVED lines=30> */
.L_x_2503:
[----:B------:R-:W-:Y:S05]  /*01e0*/  BSYNC B0 ;  /* 0x0000000000007941 */ /* 0x000fea0003800000 */
.L_x_2502:
        /* <DEDUP_REMOVED lines=37> */
.L_x_2504:
        /* <DEDUP_REMOVED lines=22> */
.L_x_2505:
[----:B------:R-:W-:Y:S01]  /*05a0*/  PLOP3.LUT P0, PT, PT, PT, UP0, 0x80, 0x0 ;  /* 0x000000000000781c */ /* 0x000fe20003f0f008 */
[----:B------:R-:W-:Y:S01]  /*05b0*/  NOP ;  /* 0x0000000000007918 */ /* 0x000fe20000000000 */
[----:B------:R-:W-:Y:S01]  /*05c0*/  ULDC.64 UR46, c[0x0][0x208] ;  /* 0x00008200002e7ab9 */ /* 0x000fe20000000a00 */
[----:B------:R-:W-:Y:S01]  /*05d0*/  BSSY B6, `(.L_x_2506) ;  /* 0x0000a48000067945 */ /* 0x000fe20003800000 */
[----:B-12-4-:R-:W-:Y:S09]  /*05e0*/  BAR.SYNC.DEFER_BLOCKING 0x0 ;  /* 0x0000000000007b1d */ /* 0x016ff20000010000 */
[----:B------:R-:W-:Y:S05]  /*05f0*/  @!P0 BRA `(.L_x_2507) ;  /* 0x0000006800348947 */ /* 0x000fea0003800000 */
.L_x_2508:
        /* <DEDUP_REMOVED lines=32> */
.L_x_2509:
[----:B------:R-:W-:Y:S01]  /*0800*/  ULDC UR7, c[0x0][0xb44] ;  /* 0x0002d10000077ab9 */ /* 0x000fe20000000800 */
[----:B------:R-:W-:Y:S01]  /*0810*/  UMOV UR36, UR10 ;  /* 0x0000000a00247c82 */ /* 0x000fe20008000000 */
[----:B------:R-:W-:-:S11]  /*0820*/  UISETP.NE.AND UP0, UPT, UR7, 0x1, UPT ;  /* 0x000000010700788c */ /* 0x000fd6000bf05270 */
[----:B------:R-:W-:Y:S02]  /*0830*/  @UP0 ULDC.64 UR8, c[0x0][0xb48] ;  /* 0x0002d20000080ab9 */ /* 0x000fe40000000a00 */
[----:B------:R-:W-:-:S04]  /*0840*/  UIMAD.WIDE.U32 UR4, UR10, UR8, URZ ;  /* 0x000000080a0472a5 */ /* 0x000fc8000f8e003f */
[----:B------:R-:W-:-:S04]  /*0850*/  @UP0 USHF.R.U32.HI UR36, URZ, UR9, UR5 ;  /* 0x000000093f240299 */ /* 0x000fc80008011605 */
[----:B------:R-:W-:-:S12]  /*0860*/  UIMAD UR4, UR36, UR7, URZ ;  /* 0x00000007240472a4 */ /* 0x000fd8000f8e023f */
.L_x_2510:
[----:B------:R-:W-:Y:S01]  /*0870*/  ULDC UR43, c[0x0][0xb38] ;  /* 0x0002ce00002b7ab9 */ /* 0x000fe20000000800 */
[----:B------:R-:W-:Y:S02]  /*0880*/  UIADD3 UR4, UR10, -UR4, URZ ;  /* 0x800000040a047290 */ /* 0x000fe4000fffe03f */
[----:B------:R-:W-:Y:S01]  /*0890*/  UISETP.NE.AND UP0, UPT, UR43, 0x1, UPT ;  /* 0x000000012b00788c */ /* 0x000fe2000bf05270 */
[----:B------:R-:W-:Y:S01]  /*08a0*/  ULDC UR5, c[0x0][0xb44] ;  /* 0x0002d10000057ab9 */ /* 0x000fe20000000800 */
[----:B------:R-:W-:Y:S02]  /*08b0*/  ULOP3.LUT UR37, URZ, UR36, URZ, 0x33, !UPT ;  /* 0x000000243f257292 */ /* 0x000fe4000f8e333f */
[----:B------:R-:W-:-:S07]  /*08c0*/  UIMAD UR6, UR6, UR5, UR4 ;  /* 0x00000005060672a4 */ /* 0x000fce000f8e0204 */
[----:B------:R-:W-:Y:S01]  /*08d0*/  @UP0 ULDC UR4, c[0x0][0xb3c] ;  /* 0x0002cf0000040ab9 */ /* 0x000fe20000000800 */
[----:B------:R-:W-:Y:S01]  /*08e0*/  @UP0 ULDC UR7, c[0x0][0xb40] ;  /* 0x0002d00000070ab9 */ /* 0x000fe20000000800 */
[----:B------:R-:W-:Y:S02]  /*08f0*/  UIMAD.WIDE.U32 UR4, UR6, UR4, URZ ;  /* 0x00000004060472a5 */ /* 0x000fe4000f8e003f */
[----:B------:R-:W-:Y:S02]  /*0900*/  UMOV UR44, UR6 ;  /* 0x00000006002c7c82 */ /* 0x000fe40008000000 */
[----:B------:R-:W-:-:S03]  /*0910*/  @UP0 USHF.R.U32.HI UR44, URZ, UR7, UR5 ;  /* 0x000000073f2c0299 */ /* 0x000fc60008011605 */
[----:B------:R-:W-:Y:S01]  /*0920*/  ULDC UR5, c[0x0][0xb2c] ;  /* 0x0002cb0000057ab9 */ /* 0x000fe20000000800 */
[----:B------:R-:W-:Y:S02]  /*0930*/  UIADD3 UR4, -UR44, URZ, URZ ;  /* 0x0000003f2c047290 */ /* 0x000fe4000fffe13f */
[----:B------:R-:W-:Y:S01]  /*0940*/  ISETP.LE.AND P0, PT, RZ, UR44, PT ;  /* 0x0000002cff007c0c */ /* 0x000fe2000bf03270 */
[----:B------:R-:W-:Y:S02]  /*0950*/  UIADD3 UR37, UR37, UR5, URZ ;  /* 0x0000000525257290 */ /* 0x000fe4000fffe03f */
[----:B------:R-:W-:-:S10]  /*0960*/  UIMAD UR43, UR43, UR4, UR6 ;  /* 0x000000042b2b72a4 */ /* 0x000fd4000f8e0206 */
        /* <DEDUP_REMOVED lines=105> */
.L_x_2514:
        /* <DEDUP_REMOVED lines=15> */
.L_x_2513:
        /* <DEDUP_REMOVED lines=23> */
.L_x_2516:
        /* <DEDUP_REMOVED lines=15> */
.L_x_2515:
        /* <DEDUP_REMOVED lines=8> */
.L_x_2641:
        /* <DEDUP_REMOVED lines=15> */
.L_x_2518:
        /* <DEDUP_REMOVED lines=105> */
.L_x_2530:
[----:B------:R-:W-:Y:S01]  /*1b50*/  IMAD.U32 R0, RZ, RZ, UR38 ;  /* 0x00000026ff007e24 */ /* 0x000fe2000f8e00ff */
[----:B------:R-:W-:Y:S05]  /*1b60*/  YIELD ;  /* 0x0000000000007946 */ /* 0x000fea0003800000 */
[----:B------:R-:W-:-:S04]  /*1b70*/  LOP3.LUT R0, R0, 0x1, RZ, 0xfc, !PT ;  /* 0x0000000100007812 */ /* 0x000fc800078efcff */
[----:B------:R-:W-:-:S13]  /*1b80*/  ISETP.NE.AND P0, PT, R0, 0x3, PT ;  /* 0x000000030000780c */ /* 0x000fda0003f05270 */
[----:B------:R-:W-:Y:S05]  /*1b90*/  @!P0 BRA `(.L_x_2520) ;  /* 0x0000000000048947 */ /* 0x000fea0003800000 */
[----:B------:R-:W-:Y:S01]  /*1ba0*/  BPT.TRAP 0x1 ;  /* 0x000000040000795c */ /* 0x000fe20000300000 */
.L_x_2520:
        /* <DEDUP_REMOVED lines=8> */
.L_x_2521:
[----:B---3--:R-:W-:Y:S05]  /*1c30*/  @P1 BRA `(.L_x_2522) ;  /* 0x0000000000081947 */ /* 0x008fea0003800000 */
[----:B------:R-:W3:Y:S02]  /*1c40*/  SYNCS.PHASECHK.TRANS64.TRYWAIT P1, [R0+URZ+0x30810], R209 ;  /* 0x030810d1000075a7 */ /* 0x000ee4000802017f */
[----:B---3--:R-:W-:Y:S05]  /*1c50*/  @!P1 BRA `(.L_x_2523) ;  /* 0x0000008c00c09947 */ /* 0x008fea0003800000 */
.L_x_2522:
        /* <DEDUP_REMOVED lines=84> */
.L_x_2524:
[----:B------:R1:W1:Y:S01]  /*21a0*/  SYNCS.PHASECHK.TRANS64.TRYWAIT P1, [R0+URZ+0x30830], R209 ;  /* 0x030830d1000075a7 */ /* 0x000262000802017f */
[----:B------:R-:W-:Y:S05]  /*21b0*/  @!P0 BRA `(.L_x_2525) ;  /* 0x0000000000048947 */ /* 0x000fea0003800000 */
[----:B------:R-:W-:Y:S01]  /*21c0*/  BPT.TRAP 0x1 ;  /* 0x000000040000795c */ /* 0x000fe20000300000 */
.L_x_2525:
        /* <DEDUP_REMOVED lines=54> */
.L_x_2526:
        /* <DEDUP_REMOVED lines=401> */
[----:B------:R-:W-:Y:S02]  /*3e40*/  WARPGROUP.DEPBAR.LE gsb0, 0x0 ;  /* 0x00008000000079c5 */ /* 0x000fe40000010000 */
[----:B------:R-:W-:-:S07]  /*3e50*/  WARPGROUP.ARRIVE ;  /* 0x00000000000079c5 */ /* 0x000fce0000000000 */
[----:B------:R-:W-:Y:S01]  /*3e60*/  HGMMA.64x128x16.F32 R88, R152, gdesc[UR8].tnspB, R88, gsb0 ;  /* 0x41e0000898587df0 */ /* 0x000fe20008000858 */
[----:B------:R-:W-:Y:S01]  /*3e70*/  UIADD3 UR10, UR6, 0x180, URZ ;  /* 0x00000180060a7890 */ /* 0x000fe2000fffe03f */
        /* <DEDUP_REMOVED lines=87> */
.L_x_2528:
        /* <DEDUP_REMOVED lines=49> */
.L_x_2529:
        /* <DEDUP_REMOVED lines=78> */
.L_x_2512:
        /* <DEDUP_REMOVED lines=23> */
.L_x_2532:
        /* <DEDUP_REMOVED lines=20> */
.L_x_2533:
        /* <DEDUP_REMOVED lines=18> */
.L_x_2534:
        /* <DEDUP_REMOVED lines=18> */
.L_x_2535:
        /* <DEDUP_REMOVED lines=126> */
[----:B------:R-:W-:Y:S01]  /*58b0*/  ULOP3.LUT UR4, URZ, UR36, URZ, 0x33, !UPT ;  /* 0x000000243f047292 */ /* 0x000fe2000f8e333f */
[----:B------:R-:W-:Y:S01]  /*58c0*/  ULDC UR5, c[0x0][0xb2c] ;  /* 0x0002cb0000057ab9 */ /* 0x000fe20000000800 */
[----:B------:R-:W-:Y:S02]  /*58d0*/  ULDC.64 UR6, c[0x0][0x198] ;  /* 0x0000660000067ab9 */ /* 0x000fe40000000a00 */
[----:B------:R-:W-:Y:S02]  /*58e0*/  UIADD3 UR5, UR4, UR5, URZ ;  /* 0x0000000504057290 */ /* 0x000fe4000fffe03f */
[----:B------:R-:W-:Y:S02]  /*58f0*/  UIADD3 UR4, UP0, UR6, 0x770, URZ ;  /* 0x0000077006047890 */ /* 0x000fe4000ff1e03f */
[----:B------:R-:W-:Y:S02]  /*5900*/  UIADD3 UR6, UP1, UR6, 0x670, URZ ;  /* 0x0000067006067890 */ /* 0x000fe4000ff3e03f */
[----:B------:R-:W-:-:S02]  /*5910*/  USHF.L.U32 UR42, UR5, 0x7, URZ ;  /* 0x00000007052a7899 */ /* 0x000fc4000800063f */
[----:B------:R-:W-:Y:S02]  /*5920*/  UIADD3 UR40, UR37, 0x8000, URZ ;  /* 0x0000800025287890 */ /* 0x000fe4000fffe03f */
[----:B------:R-:W-:Y:S02]  /*5930*/  UIADD3.X UR5, URZ, UR7, URZ, UP0, !UPT ;  /* 0x000000073f057290 */ /* 0x000fe400087fe43f */
[----:B------:R-:W-:Y:S02]  /*5940*/  UIADD3 UR16, UR37, 0xc000, URZ ;  /* 0x0000c00025107890 */ /* 0x000fe4000fffe03f */
        /* <DEDUP_REMOVED lines=17> */
.L_x_2537:
[----:B------:R-:W-:Y:S05]  /*5a60*/  BSYNC B0 ;  /* 0x0000000000007941 */ /* 0x000fea0003800000 */
.L_x_2536:
[----:B------:R-:W-:-:S04]  /*5a70*/  DEPBAR.LE SB0, 0x0 ;  /* 0x000080000000791a */ /* 0x000fc80000000000 */
[----:B------:R-:W-:Y:S05]  /*5a80*/  BRA `(.L_x_2511) ;  /* 0x0000004c00f07947 */ /* 0x000fea0003800000 */
.L_x_2531:
[----:B------:R-:W1:Y:S01]  /*5a90*/  S2R R0, SR_TID.X ;  /* 0x0000000000007919 */ /* 0x000e620000002100 */
[----:B------:R-:W2:Y:S01]  /*5aa0*/  LDC R2, c[0x0][0xb2c] ;  /* 0x0002cb00ff027b82 */ /* 0x000ea20000000800 */
[----:B------:R-:W-:Y:S01]  /*5ab0*/  ULOP3.LUT UR4, URZ, UR36, URZ, 0x33, !UPT ;  /* 0x000000243f047292 */ /* 0x000fe2000f8e333f */
[----:B------:R-:W-:Y:S01]  /*5ac0*/  BSSY B0, `(.L_x_2538) ;  /* 0x0000032000007945 */ /* 0x000fe20003800000 */
[----:B------:R-:W-:Y:S02]  /*5ad0*/  USHF.R.S32.HI UR6, URZ, 0x1f, UR43 ;  /* 0x0000001f3f067899 */ /* 0x000fe4000801142b */
[----:B------:R-:W-:-:S03]  /*5ae0*/  USHF.R.S32.HI UR7, URZ, 0x1f, UR44 ;  /* 0x0000001f3f077899 */ /* 0x000fc6000801142c */
[----:B------:R-:W3:Y:S08]  /*5af0*/  LDC.64 R4, c[0x0][0x820] ;  /* 0x00020800ff047b82 */ /* 0x000ef00000000a00 */
[----:B------:R-:W4:Y:S08]  /*5b00*/  LDC.64 R18, c[0x0][0x808] ;  /* 0x00020200ff127b82 */ /* 0x000f300000000a00 */
[----:B------:R-:W5:Y:S01]  /*5b10*/  LDC.64 R10, c[0x0][0x828] ;  /* 0x00020a00ff0a7b82 */ /* 0x000f620000000a00 */
[----:B--2---:R-:W-:-:S02]  /*5b20*/  VIADD R9, R2, UR4 ;  /* 0x0000000402097c36 */ /* 0x004fc40008000000 */
[----:B-1----:R-:W-:-:S05]  /*5b30*/  VIADD R3, R0, 0xffffff80 ;  /* 0xffffff8000037836 */ /* 0x002fca0000000000 */
[----:B------:R-:W1:Y:S01]  /*5b40*/  LDC.64 R20, c[0x0][0x850] ;  /* 0x00021400ff147b82 */ /* 0x000e620000000a00 */
[----:B------:R-:W-:-:S04]  /*5b50*/  SHF.R.S32.HI R0, RZ, 0x1f, R3 ;  /* 0x0000001fff007819 */ /* 0x000fc80000011403 */
[----:B------:R-:W-:Y:S01]  /*5b60*/  LEA.HI R8, R0, R3, RZ, 0x4 ;  /* 0x0000000300087211 */ /* 0x000fe200078f20ff */
[----:B----4-:R-:W-:Y:S02]  /*5b70*/  IMAD R25, R9, -0x80, R18 ;  /* 0xffffff8009197824 */ /* 0x010fe400078e0212 */
[----:B------:R-:W2:Y:S01]  /*5b80*/  LDC.64 R22, c[0x0][0x858] ;  /* 0x00021600ff167b82 */ /* 0x000ea20000000a00 */
[----:B------:R-:W-:-:S05]  /*5b90*/  LOP3.LUT R0, R8, 0x1ffffff0, RZ, 0xc0, !PT ;  /* 0x1ffffff008007812 */ /* 0x000fca00078ec0ff */
[----:B------:R-:W-:-:S04]  /*5ba0*/  IMAD.IADD R0, R3, 0x1, -R0 ;  /* 0x0000000103007824 */ /* 0x000fc800078e0a00 */
[----:B------:R-:W-:Y:S02]  /*5bb0*/  IMAD.SHL.U32 R6, R0, 0x8, RZ ;  /* 0x0000000800067824 */ /* 0x000fe400078e00ff */
[----:B---3--:R-:W-:-:S03]  /*5bc0*/  IMAD R0, R4, UR6, RZ ;  /* 0x0000000604007c24 */ /* 0x008fc6000f8e02ff */
[----:B------:R-:W-:Y:S01]  /*5bd0*/  SHF.R.S32.HI R7, RZ, 0x1f, R6 ;  /* 0x0000001fff077819 */ /* 0x000fe20000011406 */
[----:B------:R-:W-:Y:S02]  /*5be0*/  IMAD R5, R5, UR43, R0 ;  /* 0x0000002b05057c24 */ /* 0x000fe4000f8e0200 */
[----:B------:R-:W-:Y:S01]  /*5bf0*/  IMAD.WIDE.U32 R2, R4, UR43, R6 ;  /* 0x0000002b04027c25 */ /* 0x000fe2000f8e0006 */
[----:B------:R-:W-:-:S03]  /*5c00*/  SHF.R.S32.HI R4, RZ, 0x4, R8 ;  /* 0x00000004ff047819 */ /* 0x000fc60000011408 */
[----:B------:R-:W-:Y:S01]  /*5c10*/  IMAD.IADD R3, R3, 0x1, R5 ;  /* 0x0000000103037824 */ /* 0x000fe200078e0205 */
[C---:B------:R-:W-:Y:S01]  /*5c20*/  ISETP.GE.AND P6, PT, R4.reuse, R25, PT ;  /* 0x000000190400720c */ /* 0x040fe20003fc6270 */
[C---:B------:R-:W-:Y:S02]  /*5c30*/  VIADD R0, R4.reuse, 0x10 ;  /* 0x0000001004007836 */ /* 0x040fe40000000000 */
[----:B------:R-:W-:Y:S01]  /*5c40*/  VIADD R5, R4, 0x30 ;  /* 0x0000003004057836 */ /* 0x000fe20000000000 */
[----:B------:R-:W-:Y:S01]  /*5c50*/  ISETP.GE.OR P4, PT, R6, R19, P6 ;  /* 0x000000130600720c */ /* 0x000fe20003786670 */
[----:B------:R-:W-:Y:S01]  /*5c60*/  VIADD R8, R4, 0x40 ;  /* 0x0000004004087836 */ /* 0x000fe20000000000 */
[-C--:B------:R-:W-:Y:S01]  /*5c70*/  ISETP.GE.AND P5, PT, R0, R25.reuse, PT ;  /* 0x000000190000720c */ /* 0x080fe20003fa6270 */
[----:B------:R-:W-:Y:S01]  /*5c80*/  VIADD R0, R4, 0x20 ;  /* 0x0000002004007836 */ /* 0x000fe20000000000 */
[----:B------:R-:W-:Y:S01]  /*5c90*/  ISETP.GE.AND P1, PT, R5, R25, PT ;  /* 0x000000190500720c */ /* 0x000fe20003f26270 */
[----:B-----5:R-:W-:Y:S01]  /*5ca0*/  IMAD.WIDE.U32 R14, R10, UR44, R2 ;  /* 0x0000002c0a0e7c25 */ /* 0x020fe2000f8e0002 */
[----:B------:R-:W-:-:S02]  /*5cb0*/  SHF.R.S32.HI R5, RZ, 0x1f, R4 ;  /* 0x0000001fff057819 */ /* 0x000fc40000011404 */
[-C--:B------:R-:W-:Y:S01]  /*5cc0*/  ISETP.GE.AND P0, PT, R0, R25.reuse, PT ;  /* 0x000000190000720c */ /* 0x080fe20003f06270 */
[----:B------:R-:W-:Y:S01]  /*5cd0*/  IMAD R0, R10, UR7, RZ ;  /* 0x000000070a007c24 */ /* 0x000fe2000f8e02ff */
[----:B------:R-:W-:Y:S01]  /*5ce0*/  ISETP.GE.AND P2, PT, R8, R25, PT ;  /* 0x000000190800720c */ /* 0x000fe20003f46270 */
[----:B------:R-:W-:Y:S01]  /*5cf0*/  IMAD.WIDE R2, R9, 0x80, R4 ;  /* 0x0000008009027825 */ /* 0x000fe200078e0204 */
[----:B------:R-:W-:-:S03]  /*5d00*/  ISETP.GE.OR P3, PT, R6, R19, P5 ;  /* 0x000000130600720c */ /* 0x000fc60002f66670 */
[----:B------:R-:W-:-:S04]  /*5d10*/  IMAD R11, R11, UR44, R0 ;  /* 0x0000002c0b0b7c24 */ /* 0x000fc8000f8e0200 */
[----:B------:R-:W-:Y:S01]  /*5d20*/  IMAD.IADD R11, R15, 0x1, R11 ;  /* 0x000000010f0b7824 */ /* 0x000fe200078e020b */
[----:B-1----:R-:W-:Y:S06]  /*5d30*/  @P4 BRA `(.L_x_2539) ;  /* 0x0000000000284947 */ /* 0x002fec0003800000 */
        /* <DEDUP_REMOVED lines=10> */
.L_x_2539:
[----:B------:R-:W-:Y:S05]  /*5de0*/  BSYNC B0 ;  /* 0x0000000000007941 */ /* 0x000fea0003800000 */
.L_x_2538:
        /* <DEDUP_REMOVED lines=16> */
.L_x_2541:
[----:B------:R-:W-:Y:S05]  /*5ef0*/  BSYNC B0 ;  /* 0x0000000000007941 */ /* 0x000fea0003800000 */
.L_x_2540:
[----:B------:R-:W-:Y:S01]  /*5f00*/  BSSY B0, `(.L_x_2542) ;  /* 0x0000010000007945 */ /* 0x000fe20003800000 */
[----:B------:R-:W-:-:S03]  /*5f10*/  ISETP.GE.OR P3, PT, R6, R19, P1 ;  /* 0x000000130600720c */ /* 0x000fc60000f66670 */
[----:B------:R-:W-:Y:S10]  /*5f20*/  @P4 BRA `(.L_x_2543) ;  /* 0x0000000000344947 */ /* 0x000ff40003800000 */
[----:B-1-3--:R-:W-:Y:S01]  /*5f30*/  IADD3 R13, P4, R2, 0x20, RZ ;  /* 0x00000020020d7810 */ /* 0x00afe20007f9e0ff */
        /* <DEDUP_REMOVED lines=12> */
.L_x_2543:
[----:B------:R-:W-:Y:S05]  /*6000*/  BSYNC B0 ;  /* 0x0000000000007941 */ /* 0x000fea0003800000 */
.L_x_2542:
[----:B------:R-:W-:Y:S01]  /*6010*/  BSSY B0, `(.L_x_2544) ;  /* 0x0000011000007945 */ /* 0x000fe20003800000 */
[----:B------:R-:W-:Y:S01]  /*6020*/  ISETP.GE.OR P4, PT, R6, R19, P2 ;  /* 0x000000130600720c */ /* 0x000fe20001786670 */
[----:B------:R-:W-:Y:S02]  /*6030*/  VIADD R0, R4, 0x50 ;  /* 0x0000005004007836 */ /* 0x000fe40000000000 */
[----:B------:R-:W-:Y:S10]  /*6040*/  @P3 BRA `(.L_x_2545) ;  /* 0x0000000000343947 */ /* 0x000ff40003800000 */
[----:B-1-34-:R-:W-:Y:S01]  /*6050*/  IADD3 R13, P3, R2, 0x30, RZ ;  /* 0x00000030020d7810 */ /* 0x01afe20007f7e0ff */
        /* <DEDUP_REMOVED lines=12> */
.L_x_2545:
[----:B------:R-:W-:Y:S05]  /*6120*/  BSYNC B0 ;  /* 0x0000000000007941 */ /* 0x000fea0003800000 */
.L_x_2544:
[----:B------:R-:W-:Y:S01]  /*6130*/  BSSY B0, `(.L_x_2546) ;  /* 0x0000010000007945 */ /* 0x000fe20003800000 */
[----:B------:R-:W-:-:S03]  /*6140*/  ISETP.GE.AND P3, PT, R0, R25, PT ;  /* 0x000000190000720c */ /* 0x000fc60003f66270 */
[----:B------:R-:W-:Y:S10]  /*6150*/  @P4 BRA `(.L_x_2547) ;  /* 0x0000000000344947 */ /* 0x000ff40003800000 */
[----:B-1-34-:R-:W-:Y:S01]  /*6160*/  IADD3 R13, P4, R2, 0x40, RZ ;  /* 0x00000040020d7810 */ /* 0x01afe20007f9e0ff */
        /* <DEDUP_REMOVED lines=12> */
.L_x_2547:
[----:B------:R-:W-:Y:S05]  /*6230*/  BSYNC B0 ;  /* 0x0000000000007941 */ /* 0x000fea0003800000 */
.L_x_2546:
[----:B------:R-:W-:Y:S01]  /*6240*/  ISETP.GE.OR P4, PT, R6, R19, P3 ;  /* 0x000000130600720c */ /* 0x000fe20001f86670 */
[----:B------:R-:W-:Y:S01]  /*6250*/  BSSY B0, `(.L_x_2548) ;  /* 0x0000011000007945 */ /* 0x000fe20003800000 */
[----:B------:R-:W-:Y:S02]  /*6260*/  IMAD R16, R20, UR6, RZ ;  /* 0x0000000614107c24 */ /* 0x000fe4000f8e02ff */
[----:B------:R-:W-:-:S09]  /*6270*/  VIADD R0, R4, 0x60 ;  /* 0x0000006004007836 */ /* 0x000fd20000000000 */
[----:B------:R-:W-:Y:S05]  /*6280*/  @P4 BRA `(.L_x_2549) ;  /* 0x0000000000344947 */ /* 0x000fea0003800000 */
        /* <DEDUP_REMOVED lines=13> */
.L_x_2549:
[----:B------:R-:W-:Y:S05]  /*6360*/  BSYNC B0 ;  /* 0x0000000000007941 */ /* 0x000fea0003800000 */
.L_x_2548:
        /* <DEDUP_REMOVED lines=31> */
.L_x_2551:
[----:B------:R-:W-:Y:S05]  /*6560*/  BSYNC B0 ;  /* 0x0000000000007941 */ /* 0x000fea0003800000 */
.L_x_2550:
[----:B------:R-:W-:Y:S01]  /*6570*/  ISETP.GE.AND P6, PT, R0, R25, PT ;  /* 0x000000190000720c */ /* 0x000fe20003fc6270 */
[----:B--2---:R-:W-:Y:S01]  /*6580*/  IMAD R0, R22, UR7, RZ ;  /* 0x0000000716007c24 */ /* 0x004fe2000f8e02ff */
        /* <DEDUP_REMOVED lines=20> */
.L_x_2553:
[----:B------:R-:W-:Y:S05]  /*66d0*/  BSYNC B0 ;  /* 0x0000000000007941 */ /* 0x000fea0003800000 */
.L_x_2552:
        /* <DEDUP_REMOVED lines=14> */
.L_x_2555:
[----:B------:R-:W-:Y:S05]  /*67c0*/  BSYNC B0 ;  /* 0x0000000000007941 */ /* 0x000fea0003800000 */
.L_x_2554:
        /* <DEDUP_REMOVED lines=16> */
.L_x_2557:
[----:B------:R-:W-:Y:S05]  /*68d0*/  BSYNC B0 ;  /* 0x0000000000007941 */ /* 0x000fea0003800000 */
.L_x_2556:
        /* <DEDUP_REMOVED lines=15> */
.L_x_2559:
[----:B------:R-:W-:Y:S05]  /*69d0*/  BSYNC B0 ;  /* 0x0000000000007941 */ /* 0x000fea0003800000 */
.L_x_2558:
        /* <DEDUP_REMOVED lines=15> */
.L_x_2561:
[----:B------:R-:W-:Y:S05]  /*6ad0*/  BSYNC B0 ;  /* 0x0000000000007941 */ /* 0x000fea0003800000 */
.L_x_2560:
        /* <DEDUP_REMOVED lines=15> */
.L_x_2563:
[----:B------:R-:W-:Y:S05]  /*6bd0*/  BSYNC B0 ;  /* 0x0000000000007941 */ /* 0x000fea0003800000 */
.L_x_2562:
        /* <DEDUP_REMOVED lines=15> */
.L_x_2565:
[----:B------:R-:W-:Y:S05]  /*6cd0*/  BSYNC B0 ;  /* 0x0000000000007941 */ /* 0x000fea0003800000 */
.L_x_2564:
        /* <DEDUP_REMOVED lines=15> */
.L_x_2567:
[----:B------:R-:W-:Y:S05]  /*6dd0*/  BSYNC B0 ;  /* 0x0000000000007941 */ /* 0x000fea0003800000 */
.L_x_2566:
        /* <DEDUP_REMOVED lines=15> */
.L_x_2507:
        /* <DEDUP_REMOVED lines=29> */
.L_x_2569:
[----:B------:R-:W-:Y:S01]  /*70a0*/  ULDC UR9, c[0x0][0xb44] ;  /* 0x0002d10000097ab9 */ /* 0x000fe20000000800 */
[----:B------:R-:W-:Y:S01]  /*70b0*/  UMOV UR7, UR8 ;  /* 0x0000000800077c82 */ /* 0x000fe20008000000 */
[----:B------:R-:W-:-:S11]  /*70c0*/  UISETP.NE.AND UP0, UPT, UR9, 0x1, UPT ;  /* 0x000000010900788c */ /* 0x000fd6000bf05270 */
[----:B------:R-:W-:Y:S02]  /*70d0*/  @UP0 ULDC.64 UR10, c[0x0][0xb48] ;  /* 0x0002d200000a0ab9 */ /* 0x000fe40000000a00 */
[----:B------:R-:W-:-:S04]  /*70e0*/  UIMAD.WIDE.U32 UR4, UR8, UR10, URZ ;  /* 0x0000000a080472a5 */ /* 0x000fc8000f8e003f */
[----:B------:R-:W-:-:S04]  /*70f0*/  @UP0 USHF.R.U32.HI UR7, URZ, UR11, UR5 ;  /* 0x0000000b3f070299 */ /* 0x000fc80008011605 */
[----:B------:R-:W-:-:S12]  /*7100*/  UIMAD UR4, UR7, UR9, URZ ;  /* 0x00000009070472a4 */ /* 0x000fd8000f8e023f */
.L_x_2570:
[----:B------:R-:W-:Y:S01]  /*7110*/  ULDC UR17, c[0x0][0xb38] ;  /* 0x0002ce0000117ab9 */ /* 0x000fe20000000800 */
[----:B------:R-:W-:Y:S02]  /*7120*/  UIADD3 UR4, UR8, -UR4, URZ ;  /* 0x8000000408047290 */ /* 0x000fe4000fffe03f */
[----:B------:R-:W-:Y:S01]  /*7130*/  UISETP.NE.AND UP0, UPT, UR17, 0x1, UPT ;  /* 0x000000011100788c */ /* 0x000fe2000bf05270 */
[----:B------:R-:W-:Y:S01]  /*7140*/  ULDC UR5, c[0x0][0xb44] ;  /* 0x0002d10000057ab9 */ /* 0x000fe20000000800 */
[----:B------:R-:W-:Y:S02]  /*7150*/  ULOP3.LUT UR7, URZ, UR7, URZ, 0x33, !UPT ;  /* 0x000000073f077292 */ /* 0x000fe4000f8e333f */
[----:B------:R-:W-:Y:S01]  /*7160*/  UIMAD UR6, UR6, UR5, UR4 ;  /* 0x00000005060672a4 */ /* 0x000fe2000f8e0204 */
[----:B------:R-:W-:Y:S02]  /*7170*/  ULDC UR18, c[0x0][0xb2c] ;  /* 0x0002cb0000127ab9 */ /* 0x000fe40000000800 */
[----:B------:R-:W-:-:S04]  /*7180*/  UIADD3 UR18, UR7, UR18, URZ ;  /* 0x0000001207127290 */ /* 0x000fc8000fffe03f */
        /* <DEDUP_REMOVED lines=14> */
[----:B------:R-:W-:-:S04]  /*7270*/  UIADD3 UR4, -UR5, UR4, -UR16 ;  /* 0x0000000405047290 */ /* 0x000fc8000fffe910 */
        /* <DEDUP_REMOVED lines=8> */
[----:B------:R-:W-:-:S06]  /*7300*/  UISETP.GT.AND UP0, UPT, UR5, UR8, UPT ;  /* 0x000000080500728c */ /* 0x000fcc000bf04270 */
[----:B------:R-:W-:-:S13]  /*7310*/  PLOP3.LUT P0, PT, PT, PT, UP0, 0x80, 0x0 ;  /* 0x000000000000781c */ /* 0x000fda0003f0f008 */
[----:B------:R-:W-:Y:S05]  /*7320*/  @!P0 BRA `(.L_x_2511) ;  /* 0x0000003400c88947 */ /* 0x000fea0003800000 */
[----:B------:R-:W-:Y:S01]  /*7330*/  USHF.R.S32.HI UR19, URZ, 0x1f, UR17 ;  /* 0x0000001f3f137899 */ /* 0x000fe20008011411 */
[----:B------:R-:W1:Y:S01]  /*7340*/  S2R R0, SR_TID.X ;  /* 0x0000000000007919 */ /* 0x000e620000002100 */
[----:B------:R-:W-:Y:S01]  /*7350*/  ULDC.64 UR12, c[0x0][0x2d8] ;  /* 0x0000b600000c7ab9 */ /* 0x000fe20000000a00 */
[----:B------:R-:W-:Y:S01]  /*7360*/  USHF.R.S32.HI UR9, URZ, 0x1f, UR10 ;  /* 0x0000001f3f097899 */ /* 0x000fe2000801140a */
[----:B------:R-:W-:Y:S01]  /*7370*/  LOP3.LUT R8, RZ, UR18, RZ, 0x33, !PT ;  /* 0x00000012ff087c12 */ /* 0x000fe2000f8e33ff */
[----:B------:R-:W-:Y:S02]  /*7380*/  UIMAD UR4, UR19, UR12, URZ ;  /* 0x0000000c130472a4 */ /* 0x000fe4000f8e023f */
[----:B------:R-:W-:Y:S02]  /*7390*/  UIMAD.WIDE.U32 UR6, UR17, UR12, URZ ;  /* 0x0000000c110672a5 */ /* 0x000fe4000f8e003f */
[----:B------:R-:W-:Y:S02]  /*73a0*/  UIMAD UR4, UR17, UR13, UR4 ;  /* 0x0000000d110472a4 */ /* 0x000fe4000f8e0204 */
[----:B------:R-:W-:-:S02]  /*73b0*/  UIADD3 UR11, UR5, -UR8, URZ ;  /* 0x80000008050b7290 */ /* 0x000fc4000fffe03f */
[----:B------:R-:W-:Y:S01]  /*73c0*/  UIADD3 UR7, UR7, UR4, URZ ;  /* 0x0000000407077290 */ /* 0x000fe2000fffe03f */
[----:B------:R-:W-:Y:S01]  /*73d0*/  ULDC.64 UR12, c[0x0][0x2e0] ;  /* 0x0000b800000c7ab9 */ /* 0x000fe20000000a00 */
[----:B------:R-:W-:Y:S02]  /*73e0*/  UIADD3 UR4, UR16, 0x7f, URZ ;  /* 0x0000007f10047890 */ /* 0x000fe4000fffe03f */
[----:B------:R-:W-:Y:S02]  /*73f0*/  UIMAD UR9, UR9, UR12, URZ ;  /* 0x0000000c090972a4 */ /* 0x000fe4000f8e023f */
[----:B------:R-:W-:Y:S02]  /*7400*/  UIMAD.WIDE.U32 UR6, UR10, UR12, UR6 ;  /* 0x0000000c0a0672a5 */ /* 0x000fe4000f8e0006 */
[----:B------:R-:W-:Y:S02]  /*7410*/  UIADD3 UR12, UR16, 0xbf, -UR14 ;  /* 0x000000bf100c7890 */ /* 0x000fe4000fffe80e */
[----:B------:R-:W-:Y:S01]  /*7420*/  ULOP3.LUT UR14, UR11, 0x1, URZ, 0xc0, !UPT ;  /* 0x000000010b0e7892 */ /* 0x000fe2000f8ec03f */
[----:B------:R-:W-:Y:S01]  /*7430*/  ULDC UR15, c[0x0][0x288] ;  /* 0x0000a200000f7ab9 */ /* 0x000fe20000000800 */
[----:B------:R-:W-:-:S02]  /*7440*/  UIMAD UR9, UR10, UR13, UR9 ;  /* 0x0000000d0a0972a4 */ /* 0x000fc4000f8e0209 */
[----:B------:R-:W-:Y:S02]  /*7450*/  UISETP.NE.U32.AND UP0, UPT, UR14, 0x1, UPT ;  /* 0x000000010e00788c */ /* 0x000fe4000bf05070 */
[----:B------:R-:W-:Y:S02]  /*7460*/  UIMAD UR10, UR10, UR15, URZ ;  /* 0x0000000f0a0a72a4 */ /* 0x000fe4000f8e023f */
[----:B------:R-:W-:Y:S01]  /*7470*/  USHF.R.S32.HI UR11, URZ, 0x1f, UR4 ;  /* 0x0000001f3f0b7899 */ /* 0x000fe20008011404 */
[----:B-1----:R-:W-:Y:S01]  /*7480*/  LOP3.LUT R0, R0, 0x1f, RZ, 0xc0, !PT ;  /* 0x0000001f00007812 */ /* 0x002fe200078ec0ff */
[----:B------:R-:W-:Y:S01]  /*7490*/  UIADD3 UR13, UP1, UR17, UR10, URZ ;  /* 0x0000000a110d7290 */ /* 0x000fe2000ff3e03f */
[----:B------:R-:W-:Y:S01]  /*74a0*/  PLOP3.LUT P1, PT, PT, PT, UP0, 0x80, 0x0 ;  /* 0x000000000000781c */ /* 0x000fe20003f2f008 */
[----:B------:R-:W-:Y:S01]  /*74b0*/  ULEA.HI UR11, UR11, UR4, URZ, 0x7 ;  /* 0x000000040b0b7291 */ /* 0x000fe2000f8f383f */
[----:B------:R-:W-:Y:S01]  /*74c0*/  ULDC UR16, c[0x0][0x760] ;  /* 0x0001d80000107ab9 */ /* 0x000fe20000000800 */
[----:B------:R-:W-:Y:S01]  /*74d0*/  ELECT P0, URZ, PT ;  /* 0x00000000003f782f */ /* 0x000fe20003800000 */
[----:B------:R-:W-:-:S02]  /*74e0*/  UIMAD UR14, UR15, UR16, URZ ;  /* 0x000000100f0e72a4 */ /* 0x000fc4000f8e023f */
[----:B------:R-:W-:Y:S02]  /*74f0*/  ULEA.HI.X.SX32 UR15, UR10, UR19, 0x1, UP1 ;  /* 0x000000130a0f7291 */ /* 0x000fe400088f0e3f */
[----:B------:R-:W-:Y:S02]  /*7500*/  USHF.R.S32.HI UR16, URZ, 0x7, UR11 ;  /* 0x000000073f107899 */ /* 0x000fe4000801140b */
[----:B------:R-:W-:-:S03]  /*7510*/  UIADD3 UR25, UR7, UR9, URZ ;  /* 0x0000000907197290 */ /* 0x000fc6000fffe03f */
[----:B------:R-:W-:Y:S09]  /*7520*/  @P1 BRA `(.L_x_2571) ;  /* 0x0000000400881947 */ /* 0x000ff20003800000 */
        /* <DEDUP_REMOVED lines=11> */
[----:B------:R-:W-:-:S04]  /*75e0*/  ULEA UR4, UR8, UR12, 0x6 ;  /* 0x0000000c08047291 */ /* 0x000fc8000f8e303f */
[----:B------:R-:W-:-:S04]  /*75f0*/  USHF.R.S32.HI UR10, URZ, 0x1f, UR4 ;  /* 0x0000001f3f0a7899 */ /* 0x000fc80008011404 */
[----:B------:R-:W-:-:S04]  /*7600*/  ULEA.HI UR10, UR10, UR4, URZ, 0x7 ;  /* 0x000000040a0a7291 */ /* 0x000fc8000f8f383f */
[----:B------:R-:W-:-:S04]  /*7610*/  USHF.R.S32.HI UR10, URZ, 0x7, UR10 ;  /* 0x000000073f0a7899 */ /* 0x000fc8000801140a */
[----:B------:R-:W-:-:S04]  /*7620*/  UISETP.LT.AND UP0, UPT, UR16, UR10, UPT ;  /* 0x0000000a1000728c */ /* 0x000fc8000bf01270 */
[----:B------:R-:W-:-:S06]  /*7630*/  USEL UR10, UR16, UR10, UP0 ;  /* 0x0000000a100a7287 */ /* 0x000fcc0008000000 */
[----:B------:R-:W-:-:S07]  /*7640*/  VIADD R5, R8, UR10 ;  /* 0x0000000a08057c36 */ /* 0x000fce0008000000 */
.L_x_2574:
[----:B------:R-:W2:Y:S04]  /*7650*/  LDG.E.STRONG.GPU R4, desc[UR46][R2.64] ;  /* 0x0000002e02047981 */ /* 0x000ea8000c1ef900 */
[----:B--2---:R-:W-:Y:S01]  /*7660*/  CCTL.IVALL ;  /* 0x00000000ff00798f */ /* 0x004fe20002000000 */
[----:B------:R-:W-:Y:S05]  /*7670*/  YIELD ;  /* 0x0000000000007946 */ /* 0x000fea0003800000 */
[----:B------:R-:W-:-:S13]  /*7680*/  ISETP.NE.AND P1, PT, R4, R5, PT ;  /* 0x000000050400720c */ /* 0x000fda0003f25270 */
[----:B------:R-:W-:Y:S05]  /*7690*/  @P1 BRA `(.L_x_2574) ;  /* 0xfffffffc00ec1947 */ /* 0x000fea000383ffff */
.L_x_2573:
[----:B------:R-:W-:Y:S05]  /*76a0*/  BSYNC B0 ;  /* 0x0000000000007941 */ /* 0x000fea0003800000 */
.L_x_2572:
[----:B------:R-:W-:-:S03]  /*76b0*/  UMOV UR4, 0xffffffff ;  /* 0xffffffff00047882 */ /* 0x000fc60000000000 */
[----:B------:R-:W-:Y:S05]  /*76c0*/  BRA.DIV UR4, `(.L_x_2575) ;  /* 0x00000036044c7947 */ /* 0x000fea000b800000 */
[----:B------:R-:W-:Y:S01]  /*76d0*/  NOP ;  /* 0x0000000000007918 */ /* 0x000fe20000000000 */
.L_x_2644:
[----:B------:R-:W-:Y:S01]  /*76e0*/  IMAD.U32 R9, RZ, RZ, UR8 ;  /* 0x00000008ff097e24 */ /* 0x000fe2000f8e00ff */
[----:B------:R-:W-:Y:S05]  /*76f0*/  WARPSYNC.ALL ;  /* 0x0000000000007948 */ /* 0x000fea0003800000 */
[----:B------:R-:W-:Y:S01]  /*7700*/  BAR.SYNC.DEFER_BLOCKING 0xd, 0xa0 ;  /* 0x0342800000007b1d */ /* 0x000fe20000010000 */
[----:B------:R-:W-:-:S05]  /*7710*/  IMAD.SHL.U32 R9, R9, 0x2000, RZ ;  /* 0x0000200009097824 */ /* 0x000fca00078e00ff */
[----:B------:R-:W-:Y:S04]  /*7720*/  BSSY B0, `(.L_x_2576) ;  /* 0x0000012000007945 */ /* 0x000fe80003800000 */
[----:B------:R-:W-:Y:S05]  /*7730*/  @!P0 BRA `(.L_x_2577) ;  /* 0x0000000000408947 */ /* 0x000fea0003800000 */
[----:B------:R-:W1:Y:S01]  /*7740*/  LDC.64 R6, c[0x0][0x2c0] ;  /* 0x0000b000ff067b82 */ /* 0x000e620000000a00 */
[----:B------:R-:W-:Y:S01]  /*7750*/  IADD3 R5, P1, R9, UR6, RZ ;  /* 0x0000000609057c10 */ /* 0x000fe2000ff3e0ff */
[----:B------:R-:W-:Y:S01]  /*7760*/  UMOV UR4, 0x400 ;  /* 0x0000040000047882 */ /* 0x000fe20000000000 */
[----:B------:R-:W-:Y:S01]  /*7770*/  UMOV UR20, 0x0 ;  /* 0x0000000000147882 */ /* 0x000fe20000000000 */
[----:B------:R-:W-:-:S04]  /*7780*/  UMOV UR21, 0x14f00000 ;  /* 0x14f0000000157882 */ /* 0x000fc80000000000 */
[----:B------:R-:W2:Y:S01]  /*7790*/  S2UR UR10, SR_CgaCtaId ;  /* 0x00000000000a79c3 */ /* 0x000ea20000008800 */
[----:B-1----:R-:W-:Y:S02]  /*77a0*/  LEA R4, P3, R5, R6, 0x2 ;  /* 0x0000000605047211 */ /* 0x002fe400078610ff */
[----:B------:R-:W-:Y:S02]  /*77b0*/  LEA.HI.X.SX32 R6, R9, UR25, 0x1, P1 ;  /* 0x0000001909067c11 */ /* 0x000fe400088f0eff */
[----:B------:R-:W-:Y:S02]  /*77c0*/  R2UR UR18, R4 ;  /* 0x00000000041272ca */ /* 0x000fe400000e0000 */
[----:B------:R-:W-:Y:S01]  /*77d0*/  LEA.HI.X R5, R5, R7, R6, 0x2, P3 ;  /* 0x0000000705057211 */ /* 0x000fe200018f1406 */
[----:B--2---:R-:W-:-:S03]  /*77e0*/  ULEA UR4, UR10, UR4, 0x18 ;  /* 0x000000040a047291 */ /* 0x004fc6000f8ec03f */
[----:B------:R-:W-:Y:S01]  /*77f0*/  R2UR UR19, R5 ;  /* 0x00000000051372ca */ /* 0x000fe200000e0000 */
[----:B------:R-:W-:Y:S01]  /*7800*/  UMOV UR10, 0x400 ;  /* 0x00000400000a7882 */ /* 0x000fe20000000000 */
[----:B------:R-:W-:-:S11]  /*7810*/  UIADD3 UR4, UR4, 0x10000, URZ ;  /* 0x0001000004047890 */ /* 0x000fd6000fffe03f */
[----:B------:R1:W-:Y:S02]  /*7820*/  UBLKRED.G.S.ADD.F32.RN [UR18], [UR4], UR10, desc[UR20] ;  /* 0x00001412040073bb */ /* 0x0003e400080a140a */
[----:B-1----:R0:W-:Y:S02]  /*7830*/  UTMACMDFLUSH ;  /* 0x00000000000079b7 */ /* 0x0021e40000000000 */
.L_x_2577:
[----:B------:R-:W-:Y:S05]  /*7840*/  BSYNC B0 ;  /* 0x0000000000007941 */ /* 0x000fea0003800000 */
.L_x_2576:
        /* <DEDUP_REMOVED lines=20> */
.L_x_2579:
[----:B------:R-:W-:Y:S05]  /*7990*/  BSYNC B0 ;  /* 0x0000000000007941 */ /* 0x000fea0003800000 */
.L_x_2578:
[----:B------:R-:W-:Y:S06]  /*79a0*/  BAR.ARV 0xa, 0xa0 ;  /* 0x0282800000007b1d */ /* 0x000fec0000002000 */
[----:B------:R-:W-:Y:S04]  /*79b0*/  BSSY B0, `(.L_x_2580) ;  /* 0x0000003000007945 */ /* 0x000fe80003800000 */
[----:B------:R-:W-:Y:S05]  /*79c0*/  @!P0 BRA `(.L_x_2581) ;  /* 0x0000000000048947 */ /* 0x000fea0003800000 */
[----:B------:R-:W-:-:S04]  /*79d0*/  DEPBAR.LE SB0, 0x0 ;  /* 0x000080000000791a */ /* 0x000fc80000000000 */
.L_x_2581:
[----:B------:R-:W-:Y:S05]  /*79e0*/  BSYNC B0 ;  /* 0x0000000000007941 */ /* 0x000fea0003800000 */
.L_x_2580:
        /* <DEDUP_REMOVED lines=19> */
.L_x_2583:
[----:B------:R-:W-:Y:S05]  /*7b20*/  BSYNC B0 ;  /* 0x0000000000007941 */ /* 0x000fea0003800000 */
.L_x_2582:
[----:B------:R-:W-:Y:S01]  /*7b30*/  UIADD3 UR17, UR8, 0x1, URZ ;  /* 0x0000000108117890 */ /* 0x000fe2000fffe03f */
[----:B------:R-:W-:Y:S11]  /*7b40*/  BRA `(.L_x_2584) ;  /* 0x0000000000047947 */ /* 0x000ff60003800000 */
.L_x_2571:
[----:B------:R-:W-:-:S05]  /*7b50*/  UMOV UR17, UR8 ;  /* 0x0000000800117c82 */ /* 0x000fca0008000000 */
.L_x_2584:
[----:B------:R-:W-:-:S04]  /*7b60*/  UIADD3 UR4, UR8, 0x1, URZ ;  /* 0x0000000108047890 */ /* 0x000fc8000fffe03f */
[----:B------:R-:W-:-:S06]  /*7b70*/  UISETP.NE.AND UP0, UPT, UR5, UR4, UPT ;  /* 0x000000040500728c */ /* 0x000fcc000bf05270 */
[----:B------:R-:W-:-:S13]  /*7b80*/  PLOP3.LUT P1, PT, PT, PT, UP0, 0x80, 0x0 ;  /* 0x000000000000781c */ /* 0x000fda0003f2f008 */
[----:B------:R-:W-:Y:S05]  /*7b90*/  @!P1 BRA `(.L_x_2511) ;  /* 0x0000002c00ac9947 */ /* 0x000fea0003800000 */
[----:B------:R-:W-:Y:S01]  /*7ba0*/  ULDC.64 UR10, c[0x0][0x2c0] ;  /* 0x0000b000000a7ab9 */ /* 0x000fe20000000a00 */
[----:B------:R-:W-:Y:S02]  /*7bb0*/  UIADD3 UR21, UR9, UR7, URZ ;  /* 0x0000000709157290 */ /* 0x000fe4000fffe03f */
[----:B------:R-:W-:Y:S01]  /*7bc0*/  ULEA UR20, UP0, UR6, UR10, 0x2 ;  /* 0x0000000a06147291 */ /* 0x000fe2000f80103f */
[----:B------:R-:W-:Y:S01]  /*7bd0*/  UMOV UR22, UR17 ;  /* 0x0000001100167c82 */ /* 0x000fe20008000000 */
[----:B------:R-:W-:Y:S02]  /*7be0*/  UMOV UR4, URZ ;  /* 0x0000003f00047c82 */ /* 0x000fe40008000000 */
[----:B------:R-:W-:Y:S02]  /*7bf0*/  ULEA.HI.X UR21, UR6, UR11, UR21, 0x2, UP0 ;  /* 0x0000000b06157291 */ /* 0x000fe400080f1415 */
[----:B------:R-:W-:-:S04]  /*7c00*/  UIADD3 UR20, UP0, UR20, 0x4000, URZ ;  /* 0x0000400014147890 */ /* 0x000fc8000ff1e03f */
[----:B------:R-:W-:-:S12]  /*7c10*/  UIADD3.X UR21, URZ, UR21, URZ, UP0, !UPT ;  /* 0x000000153f157290 */ /* 0x000fd800087fe43f */
.L_x_2609:
        /* <DEDUP_REMOVED lines=18> */
.L_x_2587:
[----:B------:R-:W2:Y:S04]  /*7d40*/  LDG.E.STRONG.GPU R4, desc[UR46][R2.64] ;  /* 0x0000002e02047981 */ /* 0x000ea8000c1ef900 */
[----:B--2---:R-:W-:Y:S01]  /*7d50*/  CCTL.IVALL ;  /* 0x00000000ff00798f */ /* 0x004fe20002000000 */
[----:B------:R-:W-:Y:S05]  /*7d60*/  YIELD ;  /* 0x0000000000007946 */ /* 0x000fea0003800000 */
[----:B------:R-:W-:-:S13]  /*7d70*/  ISETP.NE.AND P1, PT, R4, R5, PT ;  /* 0x000000050400720c */ /* 0x000fda0003f25270 */
[----:B------:R-:W-:Y:S05]  /*7d80*/  @P1 BRA `(.L_x_2587) ;  /* 0xfffffffc00ec1947 */ /* 0x000fea000383ffff */
.L_x_2586:
[----:B------:R-:W-:Y:S05]  /*7d90*/  BSYNC B0 ;  /* 0x0000000000007941 */ /* 0x000fea0003800000 */
.L_x_2585:
[----:B------:R-:W-:-:S03]  /*7da0*/  UMOV UR18, 0xffffffff ;  /* 0xffffffff00127882 */ /* 0x000fc60000000000 */
[----:B------:R-:W-:Y:S05]  /*7db0*/  BRA.DIV UR18, `(.L_x_2588) ;  /* 0x0000002e12ac7947 */ /* 0x000fea000b800000 */
[----:B------:R-:W-:Y:S01]  /*7dc0*/  NOP ;  /* 0x0000000000007918 */ /* 0x000fe20000000000 */
.L_x_2647:
        /* <DEDUP_REMOVED lines=19> */
.L_x_2590:
[----:B------:R-:W-:Y:S05]  /*7f00*/  BSYNC B0 ;  /* 0x0000000000007941 */ /* 0x000fea0003800000 */
.L_x_2589:
        /* <DEDUP_REMOVED lines=15> */
.L_x_2592:
[----:B------:R-:W-:Y:S05]  /*8000*/  BSYNC B0 ;  /* 0x0000000000007941 */ /* 0x000fea0003800000 */
.L_x_2591:
[----:B------:R-:W-:Y:S06]  /*8010*/  BAR.ARV 0xa, 0xa0 ;  /* 0x0282800000007b1d */ /* 0x000fec0000002000 */
[----:B------:R-:W-:Y:S04]  /*8020*/  BSSY B0, `(.L_x_2593) ;  /* 0x0000003000007945 */ /* 0x000fe80003800000 */
[----:B------:R-:W-:Y:S05]  /*8030*/  @!P0 BRA `(.L_x_2594) ;  /* 0x0000000000048947 */ /* 0x000fea0003800000 */
[----:B------:R-:W-:-:S04]  /*8040*/  DEPBAR.LE SB0, 0x0 ;  /* 0x000080000000791a */ /* 0x000fc80000000000 */
.L_x_2594:
[----:B------:R-:W-:Y:S05]  /*8050*/  BSYNC B0 ;  /* 0x0000000000007941 */ /* 0x000fea0003800000 */
.L_x_2593:
        /* <DEDUP_REMOVED lines=19> */
.L_x_2596:
[----:B------:R-:W-:Y:S05]  /*8190*/  BSYNC B0 ;  /* 0x0000000000007941 */ /* 0x000fea0003800000 */
.L_x_2595:
        /* <DEDUP_REMOVED lines=10> */
[----:B------:R-:W-:-:S04]  /*8240*/  UIADD3 UR10, UR10, 0x40, URZ ;  /* 0x000000400a0a7890 */ /* 0x000fc8000fffe03f */
[----:B------:R-:W-:-:S04]  /*8250*/  USHF.R.S32.HI UR11, URZ, 0x1f, UR10 ;  /* 0x0000001f3f0b7899 */ /* 0x000fc8000801140a */
[----:B------:R-:W-:-:S04]  /*8260*/  ULEA.HI UR11, UR11, UR10, URZ, 0x7 ;  /* 0x0000000a0b0b7291 */ /* 0x000fc8000f8f383f */
[----:B------:R-:W-:-:S04]  /*8270*/  USHF.R.S32.HI UR11, URZ, 0x7, UR11 ;  /* 0x000000073f0b7899 */ /* 0x000fc8000801140b */
[----:B------:R-:W-:-:S04]  /*8280*/  UISETP.LT.AND UP0, UPT, UR16, UR11, UPT ;  /* 0x0000000b1000728c */ /* 0x000fc8000bf01270 */
[----:B------:R-:W-:-:S06]  /*8290*/  USEL UR11, UR16, UR11, UP0 ;  /* 0x0000000b100b7287 */ /* 0x000fcc0008000000 */
[----:B------:R-:W-:-:S07]  /*82a0*/  VIADD R5, R8, UR11 ;  /* 0x0000000b08057c36 */ /* 0x000fce0008000000 */
.L_x_2599:
[----:B------:R-:W2:Y:S04]  /*82b0*/  LDG.E.STRONG.GPU R4, desc[UR46][R2.64] ;  /* 0x0000002e02047981 */ /* 0x000ea8000c1ef900 */
[----:B--2---:R-:W-:Y:S01]  /*82c0*/  CCTL.IVALL ;  /* 0x00000000ff00798f */ /* 0x004fe20002000000 */
[----:B------:R-:W-:Y:S05]  /*82d0*/  YIELD ;  /* 0x0000000000007946 */ /* 0x000fea0003800000 */
[----:B------:R-:W-:-:S13]  /*82e0*/  ISETP.NE.AND P1, PT, R4, R5, PT ;  /* 0x000000050400720c */ /* 0x000fda0003f25270 */
[----:B------:R-:W-:Y:S05]  /*82f0*/  @P1 BRA `(.L_x_2599) ;  /* 0xfffffffc00ec1947 */ /* 0x000fea000383ffff */
.L_x_2598:
[----:B------:R-:W-:Y:S05]  /*8300*/  BSYNC B0 ;  /* 0x0000000000007941 */ /* 0x000fea0003800000 */
.L_x_2597:
[----:B------:R-:W-:-:S03]  /*8310*/  UMOV UR10, 0xffffffff ;  /* 0xffffffff000a7882 */ /* 0x000fc60000000000 */
[----:B------:R-:W-:Y:S05]  /*8320*/  BRA.DIV UR10, `(.L_x_2600) ;  /* 0x0000002a0a6c7947 */ /* 0x000fea000b800000 */
[----:B------:R-:W-:Y:S01]  /*8330*/  NOP ;  /* 0x0000000000007918 */ /* 0x000fe20000000000 */
.L_x_2650:
        /* <DEDUP_REMOVED lines=15> */
.L_x_2602:
[----:B------:R-:W-:Y:S05]  /*8430*/  BSYNC B0 ;  /* 0x0000000000007941 */ /* 0x000fea0003800000 */
.L_x_2601:
        /* <DEDUP_REMOVED lines=15> */
.L_x_2604:
[----:B------:R-:W-:Y:S05]  /*8530*/  BSYNC B0 ;  /* 0x0000000000007941 */ /* 0x000fea0003800000 */
.L_x_2603:
[----:B------:R-:W-:Y:S06]  /*8540*/  BAR.ARV 0xa, 0xa0 ;  /* 0x0282800000007b1d */ /* 0x000fec0000002000 */
[----:B------:R-:W-:Y:S04]  /*8550*/  BSSY B0, `(.L_x_2605) ;  /* 0x0000003000007945 */ /* 0x000fe80003800000 */
[----:B------:R-:W-:Y:S05]  /*8560*/  @!P0 BRA `(.L_x_2606) ;  /* 0x0000000000048947 */ /* 0x000fea0003800000 */
[----:B------:R-:W-:-:S04]  /*8570*/  DEPBAR.LE SB0, 0x0 ;  /* 0x000080000000791a */ /* 0x000fc80000000000 */
.L_x_2606:
[----:B------:R-:W-:Y:S05]  /*8580*/  BSYNC B0 ;  /* 0x0000000000007941 */ /* 0x000fea0003800000 */
.L_x_2605:
        /* <DEDUP_REMOVED lines=19> */
.L_x_2608:
[----:B------:R-:W-:Y:S05]  /*86c0*/  BSYNC B0 ;  /* 0x0000000000007941 */ /* 0x000fea0003800000 */
.L_x_2607:
[----:B------:R-:W-:Y:S02]  /*86d0*/  UIADD3 UR17, UR17, 0x2, URZ ;  /* 0x0000000211117890 */ /* 0x000fe4000fffe03f */
[----:B------:R-:W-:Y:S02]  /*86e0*/  UIADD3 UR4, UR4, 0x4000, URZ ;  /* 0x0000400004047890 */ /* 0x000fe4000fffe03f */
[----:B------:R-:W-:-:S06]  /*86f0*/  UISETP.GE.AND UP0, UPT, UR17, UR5, UPT ;  /* 0x000000051100728c */ /* 0x000fcc000bf06270 */
[----:B------:R-:W-:-:S13]  /*8700*/  PLOP3.LUT P1, PT, PT, PT, UP0, 0x80, 0x0 ;  /* 0x000000000000781c */ /* 0x000fda0003f2f008 */
[----:B------:R-:W-:Y:S05]  /*8710*/  @!P1 BRA `(.L_x_2609) ;  /* 0xfffffff400409947 */ /* 0x000fea000383ffff */
[----:B------:R-:W-:Y:S05]  /*8720*/  BRA `(.L_x_2511) ;  /* 0x0000002000c87947 */ /* 0x000fea0003800000 */
.L_x_2568:
        /* <DEDUP_REMOVED lines=21> */
.L_x_2610:
[----:B------:R-:W-:Y:S01]  /*8880*/  ULDC UR9, c[0x0][0xb44] ;  /* 0x0002d10000097ab9 */ /* 0x000fe20000000800 */
[----:B------:R-:W-:Y:S01]  /*8890*/  UMOV UR7, UR8 ;  /* 0x0000000800077c82 */ /* 0x000fe20008000000 */
[----:B------:R-:W-:-:S11]  /*88a0*/  UISETP.NE.AND UP0, UPT, UR9, 0x1, UPT ;  /* 0x000000010900788c */ /* 0x000fd6000bf05270 */
[----:B------:R-:W-:Y:S02]  /*88b0*/  @UP0 ULDC.64 UR10, c[0x0][0xb48] ;  /* 0x0002d200000a0ab9 */ /* 0x000fe40000000a00 */
[----:B------:R-:W-:-:S04]  /*88c0*/  UIMAD.WIDE.U32 UR4, UR8, UR10, URZ ;  /* 0x0000000a080472a5 */ /* 0x000fc8000f8e003f */
[----:B------:R-:W-:-:S04]  /*88d0*/  @UP0 USHF.R.U32.HI UR7, URZ, UR11, UR5 ;  /* 0x0000000b3f070299 */ /* 0x000fc80008011605 */
[----:B------:R-:W-:-:S12]  /*88e0*/  UIMAD UR4, UR7, UR9, URZ ;  /* 0x00000009070472a4 */ /* 0x000fd8000f8e023f */
.L_x_2611:
        /* <DEDUP_REMOVED lines=16> */
[----:B------:R-:W-:Y:S01]  /*89f0*/  ULOP3.LUT UR7, URZ, UR7, URZ, 0x33, !UPT ;  /* 0x000000073f077292 */ /* 0x000fe2000f8e333f */
[----:B------:R-:W-:Y:S01]  /*8a00*/  ULDC UR4, c[0x0][0xb2c] ;  /* 0x0002cb0000047ab9 */ /* 0x000fe20000000800 */
[----:B------:R-:W-:Y:S02]  /*8a10*/  ULDC UR5, c[0x0][0x280] ;  /* 0x0000a00000057ab9 */ /* 0x000fe40000000800 */
[----:B------:R-:W-:Y:S01]  /*8a20*/  UIADD3 UR7, UR7, UR4, URZ ;  /* 0x0000000407077290 */ /* 0x000fe2000fffe03f */
[----:B------:R-:W-:Y:S02]  /*8a30*/  ULDC UR6, c[0x0][0x74c] ;  /* 0x0001d30000067ab9 */ /* 0x000fe40000000800 */
[----:B------:R-:W-:Y:S01]  /*8a40*/  ULDC UR4, c[0x0][0x290] ;  /* 0x0000a40000047ab9 */ /* 0x000fe20000000800 */
[----:B------:R-:W-:-:S04]  /*8a50*/  USHF.L.U32 UR11, UR7, 0x7, URZ ;  /* 0x00000007070b7899 */ /* 0x000fc8000800063f */
        /* <DEDUP_REMOVED lines=50> */
.L_x_2651:
        /* <DEDUP_REMOVED lines=15> */
.L_x_2615:
        /* <DEDUP_REMOVED lines=97> */
.L_x_2626:
[----:B--234-:R-:W-:-:S04]  /*9480*/  SHF.L.U32 R21, R11, 0x1f, RZ ;  /* 0x0000001f0b157819 */ /* 0x01cfc800000006ff */
[----:B------:R-:W1:Y:S02]  /*9490*/  SYNCS.PHASECHK.TRANS64.TRYWAIT P1, [R16+URZ+0x30840], R21 ;  /* 0x03084015100075a7 */ /* 0x000e64000802017f */
[----:B-1----:R-:W-:Y:S05]  /*94a0*/  @!P1 BRA `(.L_x_2618) ;  /* 0x00000018003c9947 */ /* 0x002fea0003800000 */
.L_x_2652:
[----:B------:R-:W-:Y:S05]  /*94b0*/  @P0 BRA `(.L_x_2619) ;  /* 0x0000000000140947 */ /* 0x000fea0003800000 */
[----:B------:R-:W-:Y:S01]  /*94c0*/  ISETP.NE.AND P1, PT, R6, RZ, PT ;  /* 0x000000ff0600720c */ /* 0x000fe20003f25270 */
[----:B------:R-:W-:-:S04]  /*94d0*/  IMAD.MOV.U32 R3, RZ, RZ, 0x4100 ;  /* 0x00004100ff037424 */ /* 0x000fc800078e00ff */
[----:B------:R3:W-:Y:S08]  /*94e0*/  SYNCS.ARRIVE.TRANS64 RZ, [R16+URZ+0x30830], R3 ;  /* 0x0308300310ff79a7 */ /* 0x0007f0000800003f */
[----:B------:R-:W-:Y:S05]  /*94f0*/  @!P1 BRA `(.L_x_2619) ;  /* 0x0000000000049947 */ /* 0x000fea0003800000 */
[----:B------:R-:W-:Y:S01]  /*9500*/  BPT.TRAP 0x1 ;  /* 0x000000040000795c */ /* 0x000fe20000300000 */
.L_x_2619:
        /* <DEDUP_REMOVED lines=36> */
.L_x_2653:
[----:B------:R-:W-:Y:S05]  /*9750*/  @P0 BRA `(.L_x_2621) ;  /* 0x0000000000140947 */ /* 0x000fea0003800000 */
[----:B------:R-:W-:Y:S01]  /*9760*/  ISETP.NE.AND P1, PT, R6, RZ, PT ;  /* 0x000000ff0600720c */ /* 0x000fe20003f25270 */
[----:B------:R-:W-:-:S04]  /*9770*/  IMAD.MOV.U32 R2, RZ, RZ, 0x4100 ;  /* 0x00004100ff027424 */ /* 0x000fc800078e00ff */
[----:B------:R3:W-:Y:S08]  /*9780*/  SYNCS.ARRIVE.TRANS64 RZ, [R16+URZ+0x30818], R2 ;  /* 0x0308180210ff79a7 */ /* 0x0007f0000800003f */
[----:B------:R-:W-:Y:S05]  /*9790*/  @!P1 BRA `(.L_x_2621) ;  /* 0x0000000000049947 */ /* 0x000fea0003800000 */
[----:B------:R-:W-:Y:S01]  /*97a0*/  BPT.TRAP 0x1 ;  /* 0x000000040000795c */ /* 0x000fe20000300000 */
.L_x_2621:
        /* <DEDUP_REMOVED lines=36> */
.L_x_2654:
[----:B------:R-:W-:Y:S05]  /*99f0*/  @P0 BRA `(.L_x_2623) ;  /* 0x0000000000140947 */ /* 0x000fea0003800000 */
[----:B------:R-:W-:Y:S01]  /*9a00*/  ISETP.NE.AND P1, PT, R6, RZ, PT ;  /* 0x000000ff0600720c */ /* 0x000fe20003f25270 */
[----:B-123--:R-:W-:-:S04]  /*9a10*/  IMAD.MOV.U32 R21, RZ, RZ, 0x4100 ;  /* 0x00004100ff157424 */ /* 0x00efc800078e00ff */
[----:B------:R4:W-:Y:S08]  /*9a20*/  SYNCS.ARRIVE.TRANS64 RZ, [R16+URZ+0x30838], R21 ;  /* 0x0308381510ff79a7 */ /* 0x0009f0000800003f */
[----:B------:R-:W-:Y:S05]  /*9a30*/  @!P1 BRA `(.L_x_2623) ;  /* 0x0000000000049947 */ /* 0x000fea0003800000 */
[----:B------:R-:W-:Y:S01]  /*9a40*/  BPT.TRAP 0x1 ;  /* 0x000000040000795c */ /* 0x000fe20000300000 */
.L_x_2623:
        /* <DEDUP_REMOVED lines=31> */
.L_x_2656:
[----:B------:R-:W-:Y:S05]  /*9c40*/  @P0 BRA `(.L_x_2625) ;  /* 0x0000000000140947 */ /* 0x000fea0003800000 */
[----:B------:R-:W-:Y:S01]  /*9c50*/  ISETP.NE.AND P1, PT, R6, RZ, PT ;  /* 0x000000ff0600720c */ /* 0x000fe20003f25270 */
[----:B------:R-:W-:-:S04]  /*9c60*/  IMAD.MOV.U32 R5, RZ, RZ, 0x4100 ;  /* 0x00004100ff057424 */ /* 0x000fc800078e00ff */
[----:B------:R1:W-:Y:S08]  /*9c70*/  SYNCS.ARRIVE.TRANS64 RZ, [R16+URZ+0x30810], R5 ;  /* 0x0308100510ff79a7 */ /* 0x0003f0000800003f */
[----:B------:R-:W-:Y:S05]  /*9c80*/  @!P1 BRA `(.L_x_2625) ;  /* 0x0000000000049947 */ /* 0x000fea0003800000 */
[----:B------:R-:W-:Y:S01]  /*9c90*/  BPT.TRAP 0x1 ;  /* 0x000000040000795c */ /* 0x000fe20000300000 */
.L_x_2625:
        /* <DEDUP_REMOVED lines=37> */
.L_x_2617:
        /* <DEDUP_REMOVED lines=8> */
.L_x_2657:
[----:B------:R-:W-:Y:S05]  /*9f70*/  @P0 BRA `(.L_x_2628) ;  /* 0x0000000000140947 */ /* 0x000fea0003800000 */
[----:B------:R-:W-:Y:S01]  /*9f80*/  ISETP.NE.AND P1, PT, R6, RZ, PT ;  /* 0x000000ff0600720c */ /* 0x000fe20003f25270 */
[----:B------:R-:W-:-:S04]  /*9f90*/  IMAD.MOV.U32 R5, RZ, RZ, 0x4100 ;  /* 0x00004100ff057424 */ /* 0x000fc800078e00ff */
[----:B------:R2:W-:Y:S08]  /*9fa0*/  SYNCS.ARRIVE.TRANS64 RZ, [R16+URZ+0x30830], R5 ;  /* 0x0308300510ff79a7 */ /* 0x0005f0000800003f */
[----:B------:R-:W-:Y:S05]  /*9fb0*/  @!P1 BRA `(.L_x_2628) ;  /* 0x0000000000049947 */ /* 0x000fea0003800000 */
[----:B------:R-:W-:Y:S01]  /*9fc0*/  BPT.TRAP 0x1 ;  /* 0x000000040000795c */ /* 0x000fe20000300000 */
.L_x_2628:
        /* <DEDUP_REMOVED lines=33> */
.L_x_2658:
[----:B------:R-:W-:Y:S05]  /*a1e0*/  @P0 BRA `(.L_x_2630) ;  /* 0x0000000000140947 */ /* 0x000fea0003800000 */
[----:B------:R-:W-:Y:S01]  /*a1f0*/  ISETP.NE.AND P0, PT, R6, RZ, PT ;  /* 0x000000ff0600720c */ /* 0x000fe20003f05270 */
[----:B------:R-:W-:-:S04]  /*a200*/  IMAD.MOV.U32 R5, RZ, RZ, 0x4100 ;  /* 0x00004100ff057424 */ /* 0x000fc800078e00ff */
[----:B------:R1:W-:Y:S08]  /*a210*/  SYNCS.ARRIVE.TRANS64 RZ, [R16+URZ+0x30818], R5 ;  /* 0x0308180510ff79a7 */ /* 0x0003f0000800003f */
[----:B------:R-:W-:Y:S05]  /*a220*/  @!P0 BRA `(.L_x_2630) ;  /* 0x0000000000048947 */ /* 0x000fea0003800000 */
[----:B------:R-:W-:Y:S01]  /*a230*/  BPT.TRAP 0x1 ;  /* 0x000000040000795c */ /* 0x000fe20000300000 */
.L_x_2630:
        /* <DEDUP_REMOVED lines=37> */
.L_x_2616:
[----:B------:R-:W1:Y:S01]  /*a490*/  S2R R0, SR_TID.X ;  /* 0x0000000000007919 */ /* 0x000e620000002100 */
[----:B------:R-:W-:Y:S01]  /*a4a0*/  IMAD R3, R19, 0x8, R16 ;  /* 0x0000000813037824 */ /* 0x000fe200078e0210 */
[----:B-1----:R-:W-:Y:S02]  /*a4b0*/  LOP3.LUT R2, R0, 0x7f, RZ, 0xc0, !PT ;  /* 0x0000007f00027812 */ /* 0x002fe400078ec0ff */
[----:B------:R-:W-:Y:S02]  /*a4c0*/  SHF.L.U32 R0, R11, 0x1f, RZ ;  /* 0x0000001f0b007819 */ /* 0x000fe400000006ff */
[----:B------:R-:W-:Y:S02]  /*a4d0*/  ISETP.NE.AND P1, PT, R2, RZ, PT ;  /* 0x000000ff0200720c */ /* 0x000fe40003f25270 */
[----:B------:R-:W1:Y:S02]  /*a4e0*/  SYNCS.PHASECHK.TRANS64.TRYWAIT P0, [R3+URZ+0x30840], R0 ;  /* 0x03084000030075a7 */ /* 0x000e64000800017f */
[----:B-1----:R-:W-:Y:S09]  /*a4f0*/  @!P0 BRA `(.L_x_2631) ;  /* 0x0000000800a48947 */ /* 0x002ff20003800000 */
.L_x_2659:
[----:B------:R-:W-:Y:S05]  /*a500*/  @P1 BRA `(.L_x_2632) ;  /* 0x0000000000181947 */ /* 0x000fea0003800000 */
[----:B------:R-:W1:Y:S01]  /*a510*/  S2R R2, SR_TID.X ;  /* 0x0000000000027919 */ /* 0x000e620000002100 */
[----:B------:R-:W-:-:S04]  /*a520*/  IMAD.MOV.U32 R0, RZ, RZ, 0x4100 ;  /* 0x00004100ff007424 */ /* 0x000fc800078e00ff */
[----:B------:R1:W-:Y:S02]  /*a530*/  SYNCS.ARRIVE.TRANS64 RZ, [R3+URZ+0x30830], R0 ;  /* 0x0308300003ff79a7 */ /* 0x0003e4000800003f */
[----:B-1----:R-:W-:-:S13]  /*a540*/  LOP3.LUT P0, RZ, R2, 0x1f, RZ, 0xc0, !PT ;  /* 0x0000001f02ff7812 */ /* 0x002fda000780c0ff */
[----:B------:R-:W-:Y:S05]  /*a550*/  @!P0 BRA `(.L_x_2632) ;  /* 0x0000000000048947 */ /* 0x000fea0003800000 */
[----:B------:R-:W-:Y:S01]  /*a560*/  BPT.TRAP 0x1 ;  /* 0x000000040000795c */ /* 0x000fe20000300000 */
.L_x_2632:
        /* <DEDUP_REMOVED lines=40> */
.L_x_2613:
[----:B------:R-:W-:Y:S05]  /*a7f0*/  BSYNC B0 ;  /* 0x0000000000007941 */ /* 0x000fea0003800000 */
.L_x_2612:
[----:B------:R-:W-:-:S03]  /*a800*/  UMOV UR7, 0xffffffff ;  /* 0xffffffff00077882 */ /* 0x000fc60000000000 */
[----:B------:R-:W-:Y:S05]  /*a810*/  BRA.DIV UR7, `(.L_x_2633) ;  /* 0x0000000607f07947 */ /* 0x000fea000b800000 */
[----:B------:R-:W-:-:S13]  /*a820*/  ELECT P6, URZ, PT ;  /* 0x00000000003f782f */ /* 0x000fda00038c0000 */
.L_x_2662:
[----:B------:R-:W-:Y:S05]  /*a830*/  @!P6 BRA `(.L_x_2511) ;  /* 0x000000000084e947 */ /* 0x000fea0003800000 */
[----:B------:R-:W-:-:S06]  /*a840*/  ULOP3.LUT UR7, UR38, 0x2, URZ, 0xfc, !UPT ;  /* 0x0000000226077892 */ /* 0x000fcc000f8efc3f */
[----:B------:R-:W-:-:S05]  /*a850*/  IMAD.U32 R2, RZ, RZ, UR7 ;  /* 0x00000007ff027e24 */ /* 0x000fca000f8e00ff */
[----:B------:R-:W-:-:S13]  /*a860*/  ISETP.NE.AND P2, PT, R2, 0x3, PT ;  /* 0x000000030200780c */ /* 0x000fda0003f45270 */
[----:B------:R-:W-:Y:S05]  /*a870*/  @!P2 BRA `(.L_x_2634) ;  /* 0x000000000004a947 */ /* 0x000fea0003800000 */
[----:B------:R-:W-:Y:S01]  /*a880*/  BPT.TRAP 0x1 ;  /* 0x000000040000795c */ /* 0x000fe20000300000 */
.L_x_2634:
        /* <DEDUP_REMOVED lines=15> */
.L_x_2663:
[----:B------:R-:W2:Y:S02]  /*a980*/  SYNCS.PHASECHK.TRANS64.TRYWAIT P0, [R3+URZ], R2 ;  /* 0x00000002030075a7 */ /* 0x000ea4000800017f */
[----:B--2---:R-:W-:Y:S05]  /*a990*/  @!P0 BRA `(.L_x_2636) ;  /* 0x0000000400c48947 */ /* 0x004fea0003800000 */
.L_x_2664:
[----:B------:R-:W-:Y:S05]  /*a9a0*/  @!P2 BRA `(.L_x_2637) ;  /* 0x000000000004a947 */ /* 0x000fea0003800000 */
[----:B------:R-:W-:Y:S01]  /*a9b0*/  BPT.TRAP 0x1 ;  /* 0x000000040000795c */ /* 0x000fe20000300000 */
.L_x_2637:
[----:B--2---:R-:W-:-:S04]  /*a9c0*/  VIADD R3, R7, 0x30840 ;  /* 0x0003084007037836 */ /* 0x004fc80000000000 */
[----:B------:R-:W-:-:S04]  /*a9d0*/  IMAD R0, R0, 0x8, R3 ;  /* 0x0000000800007824 */ /* 0x000fc800078e0203 */
[----:B------:R-:W2:Y:S02]  /*a9e0*/  SYNCS.PHASECHK.TRANS64.TRYWAIT P0, [R0+URZ], R5 ;  /* 0x00000005000075a7 */ /* 0x000ea4000800017f */
[----:B--2---:R-:W-:Y:S05]  /*a9f0*/  @!P0 BRA `(.L_x_2638) ;  /* 0x0000000400c08947 */ /* 0x004fea0003800000 */
.L_x_2665:
[----:B------:R-:W-:-:S07]  /*aa00*/  IMAD R3, R4, 0x8, R3 ;  /* 0x0000000804037824 */ /* 0x000fce00078e0203 */
.L_x_2639:
[----:B---3--:R3:W4:Y:S02]  /*aa10*/  SYNCS.PHASECHK.TRANS64.TRYWAIT P0, [R3+URZ], R2 ;  /* 0x00000002030075a7 */ /* 0x008724000800017f */
[----:B----4-:R-:W-:Y:S05]  /*aa20*/  @!P0 NANOSLEEP.SYNCS 0x989680 ;  /* 0x009896800000895d */ /* 0x010fea0003900000 */
[----:B------:R-:W4:Y:S02]  /*aa30*/  @!P0 SYNCS.PHASECHK.TRANS64 P0, [R3+URZ], R2 ;  /* 0x00000002030085a7 */ /* 0x000f24000800007f */
[----:B----4-:R-:W-:Y:S05]  /*aa40*/  @!P0 BRA `(.L_x_2639) ;  /* 0xfffffffc00f08947 */ /* 0x010fea000383ffff */
.L_x_2511:
[----:B------:R-:W-:Y:S05]  /*aa50*/  BSYNC B6 ;  /* 0x0000000000067941 */ /* 0x000fea0003800000 */
.L_x_2506:
[----:B------:R-:W-:Y:S05]  /*aa60*/  EXIT ;  /* 0x000000000000794d */ /* 0x000fea0003800000 */
.L_x_2517:
[----:B------:R-:W-:Y:S02]  /*aa70*/  IMAD.MOV.U32 R12, RZ, RZ, RZ ;  /* 0x000000ffff0c7224 */ /* 0x000fe400078e00ff */
[----:B------:R-:W-:Y:S02]  /*aa80*/  IMAD.MOV.U32 R11, RZ, RZ, 0x1f ;  /* 0x0000001fff0b7424 */ /* 0x000fe400078e00ff */
[----:B------:R-:W-:-:S07]  /*aa90*/  IMAD.MOV.U32 R15, RZ, RZ, -0x1 ;  /* 0xffffffffff0f7424 */ /* 0x000fce00078e00ff */
[----:B------:R-:W-:Y:S05]  /*aaa0*/  WARPSYNC.COLLECTIVE R15, `(.L_x_2640) ;  /* 0x000000000f087348 */ /* 0x000fea0003c00000 */
[----:B------:R1:W2:Y:S02]  /*aab0*/  SHFL.IDX P6, R14, R13, R12, R11 ;  /* 0x0000000c0d0e7389 */ /* 0x0002a400000c000b */
[----:B-12---:R-:W-:Y:S01]  /*aac0*/  ENDCOLLECTIVE ;  /* 0x000000000000791b */ /* 0x006fe20003800000 */
.L_x_2640:
[----:B------:R-:W-:Y:S05]  /*aad0*/  BRA `(.L_x_2641) ;  /* 0xffffff68003c7947 */ /* 0x000fea000383ffff */
.L_x_2519:
        /* <DEDUP_REMOVED lines=8> */
.L_x_2523:
[----:B---3--:R3:W4:Y:S02]  /*ab60*/  SYNCS.PHASECHK.TRANS64.TRYWAIT P1, [R0+URZ+0x30810], R209 ;  /* 0x030810d1000075a7 */ /* 0x008724000802017f */
[----:B----4-:R-:W-:Y:S05]  /*ab70*/  @!P1 NANOSLEEP.SYNCS 0x989680 ;  /* 0x009896800000995d */ /* 0x010fea0003900000 */
[----:B------:R-:W4:Y:S02]  /*ab80*/  @!P1 SYNCS.PHASECHK.TRANS64 P1, [R0+URZ+0x30810], R209 ;  /* 0x030810d1000095a7 */ /* 0x000f24000802007f */
[----:B----4-:R-:W-:Y:S05]  /*ab90*/  @!P1 BRA `(.L_x_2523) ;  /* 0xfffffffc00f09947 */ /* 0x010fea000383ffff */
[----:B------:R-:W-:Y:S05]  /*aba0*/  BRA `(.L_x_2522) ;  /* 0xffffff70002c7947 */ /* 0x000fea000383ffff */
.L_x_2527:
[----:B------:R1:W1:Y:S02]  /*abb0*/  SYNCS.PHASECHK.TRANS64.TRYWAIT P1, [R0+URZ+0x30830], R209 ;  /* 0x030830d1000075a7 */ /* 0x000264000802017f */
[----:B-1----:R-:W-:Y:S05]  /*abc0*/  @!P1 NANOSLEEP.SYNCS 0x989680 ;  /* 0x009896800000995d */ /* 0x002fea0003900000 */
[----:B------:R-:W1:Y:S02]  /*abd0*/  @!P1 SYNCS.PHASECHK.TRANS64 P1, [R0+URZ+0x30830], R209 ;  /* 0x030830d1000095a7 */ /* 0x000e64000802007f */
[----:B-1----:R-:W-:Y:S05]  /*abe0*/  @!P1 BRA `(.L_x_2527) ;  /* 0xfffffffc00f09947 */ /* 0x002fea000383ffff */
[----:B------:R-:W-:Y:S05]  /*abf0*/  BRA `(.L_x_2526) ;  /* 0xffffff78004c7947 */ /* 0x000fea000383ffff */
.L_x_2575:
[----:B------:R-:W-:Y:S01]  /*ac00*/  BSSY B0, `(.L_x_2642) ;  /* 0x0000005000007945 */ /* 0x000fe20003800000 */
[----:B------:R-:W-:-:S07]  /*ac10*/  IMAD.MOV.U32 R15, RZ, RZ, -0x1 ;  /* 0xffffffffff0f7424 */ /* 0x000fce00078e00ff */
[----:B------:R-:W-:Y:S05]  /*ac20*/  WARPSYNC.COLLECTIVE R15, `(.L_x_2643) ;  /* 0x000000000f087348 */ /* 0x000fea0003c00000 */
[----:B------:R-:W-:Y:S01]  /*ac30*/  NOP ;  /* 0x0000000000007918 */ /* 0x000fe20000000000 */
[----:B------:R-:W-:Y:S01]  /*ac40*/  ENDCOLLECTIVE ;  /* 0x000000000000791b */ /* 0x000fe20003800000 */
.L_x_2643:
[----:B------:R-:W-:Y:S05]  /*ac50*/  BSYNC B0 ;  /* 0x0000000000007941 */ /* 0x000fea0003800000 */
.L_x_2642:
[----:B------:R-:W-:Y:S05]  /*ac60*/  BRA `(.L_x_2644) ;  /* 0xffffffc8009c7947 */ /* 0x000fea000383ffff */
.L_x_2588:
[----:B------:R-:W-:Y:S01]  /*ac70*/  BSSY B0, `(.L_x_2645) ;  /* 0x0000005000007945 */ /* 0x000fe20003800000 */
[----:B------:R-:W-:-:S07]  /*ac80*/  IMAD.MOV.U32 R15, RZ, RZ, -0x1 ;  /* 0xffffffffff0f7424 */ /* 0x000fce00078e00ff */
[----:B------:R-:W-:Y:S05]  /*ac90*/  WARPSYNC.COLLECTIVE R15, `(.L_x_2646) ;  /* 0x000000000f087348 */ /* 0x000fea0003c00000 */
[----:B------:R-:W-:Y:S01]  /*aca0*/  NOP ;  /* 0x0000000000007918 */ /* 0x000fe20000000000 */
[----:B------:R-:W-:Y:S01]  /*acb0*/  ENDCOLLECTIVE ;  /* 0x000000000000791b */ /* 0x000fe20003800000 */
.L_x_2646:
[----:B------:R-:W-:Y:S05]  /*acc0*/  BSYNC B0 ;  /* 0x0000000000007941 */ /* 0x000fea0003800000 */
.L_x_2645:
[----:B------:R-:W-:Y:S05]  /*acd0*/  BRA `(.L_x_2647) ;  /* 0xffffffd0003c7947 */ /* 0x000fea000383ffff */
.L_x_2600:
[----:B------:R-:W-:Y:S01]  /*ace0*/  BSSY B0, `(.L_x_2648) ;  /* 0x0000005000007945 */ /* 0x000fe20003800000 */
[----:B------:R-:W-:-:S07]  /*acf0*/  IMAD.MOV.U32 R15, RZ, RZ, -0x1 ;  /* 0xffffffffff0f7424 */ /* 0x000fce00078e00ff */
[----:B------:R-:W-:Y:S05]  /*ad00*/  WARPSYNC.COLLECTIVE R15, `(.L_x_2649) ;  /* 0x000000000f087348 */ /* 0x000fea0003c00000 */
[----:B------:R-:W-:Y:S01]  /*ad10*/  NOP ;  /* 0x0000000000007918 */ /* 0x000fe20000000000 */
[----:B------:R-:W-:Y:S01]  /*ad20*/  ENDCOLLECTIVE ;  /* 0x000000000000791b */ /* 0x000fe20003800000 */
.L_x_2649:
[----:B------:R-:W-:Y:S05]  /*ad30*/  BSYNC B0 ;  /* 0x0000000000007941 */ /* 0x000fea0003800000 */
.L_x_2648:
[----:B------:R-:W-:Y:S05]  /*ad40*/  BRA `(.L_x_2650) ;  /* 0xffffffd4007c7947 */ /* 0x000fea000383ffff */
.L_x_2614:
[----:B-1----:R1:W2:Y:S02]  /*ad50*/  SYNCS.PHASECHK.TRANS64.TRYWAIT P0, [R16+URZ+0x30820], R3 ;  /* 0x03082003100075a7 */ /* 0x0022a4000800017f */
[----:B--2---:R-:W-:Y:S05]  /*ad60*/  @!P0 NANOSLEEP.SYNCS 0x989680 ;  /* 0x009896800000895d */ /* 0x004fea0003900000 */
[----:B------:R-:W2:Y:S02]  /*ad70*/  @!P0 SYNCS.PHASECHK.TRANS64 P0, [R16+URZ+0x30820], R3 ;  /* 0x03082003100085a7 */ /* 0x000ea4000800007f */
[----:B--2---:R-:W-:Y:S05]  /*ad80*/  @!P0 BRA `(.L_x_2614) ;  /* 0xfffffffc00f08947 */ /* 0x004fea000383ffff */
[----:B------:R-:W-:Y:S05]  /*ad90*/  BRA `(.L_x_2651) ;  /* 0xffffffdc00f87947 */ /* 0x000fea000383ffff */
.L_x_2618:
[----:B-1----:R1:W3:Y:S02]  /*ada0*/  SYNCS.PHASECHK.TRANS64.TRYWAIT P1, [R16+URZ+0x30840], R21 ;  /* 0x03084015100075a7 */ /* 0x0022e4000802017f */
[----:B---3--:R-:W-:Y:S05]  /*adb0*/  @!P1 NANOSLEEP.SYNCS 0x989680 ;  /* 0x009896800000995d */ /* 0x008fea0003900000 */
[----:B------:R-:W3:Y:S02]  /*adc0*/  @!P1 SYNCS.PHASECHK.TRANS64 P1, [R16+URZ+0x30840], R21 ;  /* 0x03084015100095a7 */ /* 0x000ee4000802007f */
[----:B---3--:R-:W-:Y:S05]  /*add0*/  @!P1 BRA `(.L_x_2618) ;  /* 0xfffffffc00f09947 */ /* 0x008fea000383ffff */
[----:B------:R-:W-:Y:S05]  /*ade0*/  BRA `(.L_x_2652) ;  /* 0xffffffe400b07947 */ /* 0x000fea000383ffff */
.L_x_2620:
[----:B--2---:R2:W3:Y:S02]  /*adf0*/  SYNCS.PHASECHK.TRANS64.TRYWAIT P1, [R16+URZ+0x30828], R21 ;  /* 0x03082815100075a7 */ /* 0x0044e4000802017f */
[----:B---3--:R-:W-:Y:S05]  /*ae00*/  @!P1 NANOSLEEP.SYNCS 0x989680 ;  /* 0x009896800000995d */ /* 0x008fea0003900000 */
[----:B------:R-:W3:Y:S02]  /*ae10*/  @!P1 SYNCS.PHASECHK.TRANS64 P1, [R16+URZ+0x30828], R21 ;  /* 0x03082815100095a7 */ /* 0x000ee4000802007f */
[----:B---3--:R-:W-:Y:S05]  /*ae20*/  @!P1 BRA `(.L_x_2620) ;  /* 0xfffffffc00f09947 */ /* 0x008fea000383ffff */
[----:B------:R-:W-:Y:S05]  /*ae30*/  BRA `(.L_x_2653) ;  /* 0xffffffe800447947 */ /* 0x000fea000383ffff */
.L_x_2622:
[----:B---3--:R3:W4:Y:S02]  /*ae40*/  SYNCS.PHASECHK.TRANS64.TRYWAIT P1, [R16+URZ+0x30848], R21 ;  /* 0x03084815100075a7 */ /* 0x008724000802017f */
[----:B----4-:R-:W-:Y:S05]  /*ae50*/  @!P1 NANOSLEEP.SYNCS 0x989680 ;  /* 0x009896800000995d */ /* 0x010fea0003900000 */
[----:B------:R-:W4:Y:S02]  /*ae60*/  @!P1 SYNCS.PHASECHK.TRANS64 P1, [R16+URZ+0x30848], R21 ;  /* 0x03084815100095a7 */ /* 0x000f24000802007f */
[----:B----4-:R-:W-:Y:S05]  /*ae70*/  @!P1 BRA `(.L_x_2622) ;  /* 0xfffffffc00f09947 */ /* 0x010fea000383ffff */
[----:B------:R-:W-:Y:S05]  /*ae80*/  BRA `(.L_x_2654) ;  /* 0xffffffe800d87947 */ /* 0x000fea000383ffff */
.L_x_2624:
[----:B------:R-:W-:-:S07]  /*ae90*/  SHF.L.U32 R5, R11, 0x1f, RZ ;  /* 0x0000001f0b057819 */ /* 0x000fce00000006ff */
.L_x_2655:
[----:B------:R1:W1:Y:S02]  /*aea0*/  SYNCS.PHASECHK.TRANS64.TRYWAIT P1, [R16+URZ+0x30820], R5 ;  /* 0x03082005100075a7 */ /* 0x000264000802017f */
[----:B-1----:R-:W-:Y:S05]  /*aeb0*/  @!P1 NANOSLEEP.SYNCS 0x989680 ;  /* 0x009896800000995d */ /* 0x002fea0003900000 */
[----:B------:R-:W1:Y:S02]  /*aec0*/  @!P1 SYNCS.PHASECHK.TRANS64 P1, [R16+URZ+0x30820], R5 ;  /* 0x03082005100095a7 */ /* 0x000e64000802007f */
[----:B-1----:R-:W-:Y:S05]  /*aed0*/  @!P1 BRA `(.L_x_2655) ;  /* 0xfffffffc00f09947 */ /* 0x002fea000383ffff */
[----:B------:R-:W-:Y:S05]  /*aee0*/  BRA `(.L_x_2656) ;  /* 0xffffffec00547947 */ /* 0x000fea000383ffff */
.L_x_2627:
[----:B-1----:R1:W2:Y:S02]  /*aef0*/  SYNCS.PHASECHK.TRANS64.TRYWAIT P1, [R16+URZ+0x30840], R13 ;  /* 0x0308400d100075a7 */ /* 0x0022a4000802017f */
[----:B--2---:R-:W-:Y:S05]  /*af00*/  @!P1 NANOSLEEP.SYNCS 0x989680 ;  /* 0x009896800000995d */ /* 0x004fea0003900000 */
[----:B------:R-:W2:Y:S02]  /*af10*/  @!P1 SYNCS.PHASECHK.TRANS64 P1, [R16+URZ+0x30840], R13 ;  /* 0x0308400d100095a7 */ /* 0x000ea4000802007f */
[----:B--2---:R-:W-:Y:S05]  /*af20*/  @!P1 BRA `(.L_x_2627) ;  /* 0xfffffffc00f09947 */ /* 0x004fea000383ffff */
[----:B------:R-:W-:Y:S05]  /*af30*/  BRA `(.L_x_2657) ;  /* 0xfffffff0000c7947 */ /* 0x000fea000383ffff */
.L_x_2629:
[----:B--2---:R2:W1:Y:S02]  /*af40*/  SYNCS.PHASECHK.TRANS64.TRYWAIT P1, [R16+URZ+0x30828], R13 ;  /* 0x0308280d100075a7 */ /* 0x004464000802017f */
[----:B-1----:R-:W-:Y:S05]  /*af50*/  @!P1 NANOSLEEP.SYNCS 0x989680 ;  /* 0x009896800000995d */ /* 0x002fea0003900000 */
[----:B------:R-:W1:Y:S02]  /*af60*/  @!P1 SYNCS.PHASECHK.TRANS64 P1, [R16+URZ+0x30828], R13 ;  /* 0x0308280d100095a7 */ /* 0x000e64000802007f */
[----:B-1----:R-:W-:Y:S05]  /*af70*/  @!P1 BRA `(.L_x_2629) ;  /* 0xfffffffc00f09947 */ /* 0x002fea000383ffff */
[----:B------:R-:W-:Y:S05]  /*af80*/  BRA `(.L_x_2658) ;  /* 0xfffffff000947947 */ /* 0x000fea000383ffff */
.L_x_2631:
[----:B------:R1:W1:Y:S02]  /*af90*/  SYNCS.PHASECHK.TRANS64.TRYWAIT P0, [R3+URZ+0x30840], R0 ;  /* 0x03084000030075a7 */ /* 0x000264000800017f */
[----:B-1----:R-:W-:Y:S05]  /*afa0*/  @!P0 NANOSLEEP.SYNCS 0x989680 ;  /* 0x009896800000895d */ /* 0x002fea0003900000 */
[----:B------:R-:W1:Y:S02]  /*afb0*/  @!P0 SYNCS.PHASECHK.TRANS64 P0, [R3+URZ+0x30840], R0 ;  /* 0x03084000030085a7 */ /* 0x000e64000800007f */
[----:B-1----:R-:W-:Y:S05]  /*afc0*/  @!P0 BRA `(.L_x_2631) ;  /* 0xfffffffc00f08947 */ /* 0x002fea000383ffff */
[----:B------:R-:W-:Y:S05]  /*afd0*/  BRA `(.L_x_2659) ;  /* 0xfffffff400487947 */ /* 0x000fea000383ffff */
.L_x_2633:
[----:B------:R-:W-:Y:S01]  /*afe0*/  BSSY B0, `(.L_x_2660) ;  /* 0x0000006000007945 */ /* 0x000fe20003800000 */
[----:B------:R-:W-:-:S07]  /*aff0*/  IMAD.MOV.U32 R15, RZ, RZ, -0x1 ;  /* 0xffffffffff0f7424 */ /* 0x000fce00078e00ff */
[----:B------:R-:W-:Y:S05]  /*b000*/  WARPSYNC.COLLECTIVE R15, `(.L_x_2661) ;  /* 0x000000000f0c7348 */ /* 0x000fea0003c00000 */
[----:B------:R-:W-:Y:S02]  /*b010*/  ELECT P6, UR62, PT ;  /* 0x00000000003e782f */ /* 0x000fe400038c0000 */
[----:B------:R-:W-:Y:S01]  /*b020*/  MOV R14, UR62 ;  /* 0x0000003e000e7c02 */ /* 0x000fe20008000f00 */
[----:B------:R-:W-:Y:S10]  /*b030*/  ENDCOLLECTIVE ;  /* 0x000000000000791b */ /* 0x000ff40003800000 */
.L_x_2661:
[----:B------:R-:W-:Y:S05]  /*b040*/  BSYNC B0 ;  /* 0x0000000000007941 */ /* 0x000fea0003800000 */
.L_x_2660:
[----:B------:R-:W-:Y:S05]  /*b050*/  BRA `(.L_x_2662) ;  /* 0xfffffff400f47947 */ /* 0x000fea000383ffff */
.L_x_2635:
[----:B-1----:R1:W2:Y:S02]  /*b060*/  SYNCS.PHASECHK.TRANS64.TRYWAIT P0, [R6+URZ], R5 ;  /* 0x00000005060075a7 */ /* 0x0022a4000800017f */
[----:B--2---:R-:W-:Y:S05]  /*b070*/  @!P0 NANOSLEEP.SYNCS 0x989680 ;  /* 0x009896800000895d */ /* 0x004fea0003900000 */
[----:B------:R-:W2:Y:S02]  /*b080*/  @!P0 SYNCS.PHASECHK.TRANS64 P0, [R6+URZ], R5 ;  /* 0x00000005060085a7 */ /* 0x000ea4000800007f */
[----:B--2---:R-:W-:Y:S05]  /*b090*/  @!P0 BRA `(.L_x_2635) ;  /* 0xfffffffc00f08947 */ /* 0x004fea000383ffff */
[----:B------:R-:W-:Y:S05]  /*b0a0*/  BRA `(.L_x_2663) ;  /* 0xfffffff800347947 */ /* 0x000fea000383ffff */
.L_x_2636:
[----:B--2---:R2:W3:Y:S02]  /*b0b0*/  SYNCS.PHASECHK.TRANS64.TRYWAIT P0, [R3+URZ], R2 ;  /* 0x00000002030075a7 */ /* 0x0044e4000800017f */
[----:B---3--:R-:W-:Y:S05]  /*b0c0*/  @!P0 NANOSLEEP.SYNCS 0x989680 ;  /* 0x009896800000895d */ /* 0x008fea0003900000 */
[----:B------:R-:W3:Y:S02]  /*b0d0*/  @!P0 SYNCS.PHASECHK.TRANS64 P0, [R3+URZ], R2 ;  /* 0x00000002030085a7 */ /* 0x000ee4000800007f */
[----:B---3--:R-:W-:Y:S05]  /*b0e0*/  @!P0 BRA `(.L_x_2636) ;  /* 0xfffffffc00f08947 */ /* 0x008fea000383ffff */
[----:B------:R-:W-:Y:S05]  /*b0f0*/  BRA `(.L_x_2664) ;  /* 0xfffffff800287947 */ /* 0x000fea000383ffff */
.L_x_2638:
[----:B--2---:R2:W3:Y:S02]  /*b100*/  SYNCS.PHASECHK.TRANS64.TRYWAIT P0, [R0+URZ], R5 ;  /* 0x00000005000075a7 */ /* 0x0044e4000800017f */
[----:B---3--:R-:W-:Y:S05]  /*b110*/  @!P0 NANOSLEEP.SYNCS 0x989680 ;  /* 0x009896800000895d */ /* 0x008fea0003900000 */
[----:B------:R-:W3:Y:S02]  /*b120*/  @!P0 SYNCS.PHASECHK.TRANS64 P0, [R0+URZ], R5 ;  /* 0x00000005000085a7 */ /* 0x000ee4000800007f */
[----:B---3--:R-:W-:Y:S05]  /*b130*/  @!P0 BRA `(.L_x_2638) ;  /* 0xfffffffc00f08947 */ /* 0x008fea000383ffff */
[----:B------:R-:W-:Y:S05]  /*b140*/  BRA `(.L_x_2665) ;  /* 0xfffffff8002c7947 */ /* 0x000fea000383ffff */
.L_x_2666:
        /* <DEDUP_REMOVED lines=11> */
.L_x_7307:


//--------------------- .text._ZN7cutlass13device_kernelIN5flash11enable_sm90INS1_16FlashAttnBwdSm90INS1_25CollectiveMainloopBwdSm90ILi2ELi2ELi2EN4cute5tupleIJNS5_1CILi1EEES8_S8_EEENS6_IJNS7_ILi64EEENS7_ILi128EEESB_EEENS_6half_tEfNS_4arch4Sm90ELb1ELb0ELb1ELb0ELb0ELb1ELb0ELb0ELi2ELi1ELi2ELi1ELb0EEENS1_24CollectiveEpilogueBwdGQAISC_fSF_Li256ELb0ELb0EEENS1_25SingleTileBwdLPTSchedulerILb0ELi128ELb0EEEEEEEEEvNT_6ParamsE --------------------------
	.section	.text._ZN7cutlass13device_kernelIN5flash11enable_sm90INS1_16FlashAttnBwdSm90INS1_25CollectiveMainloopBwdSm90ILi2ELi2ELi2EN4cute5tupleIJNS5_1CILi1EEES8_S8_EEENS6_IJNS7_ILi64EEENS7_ILi128EEESB_EEENS_6half_tEfNS_4arch4Sm90ELb1ELb0ELb1ELb0ELb0ELb1ELb0ELb0ELi2ELi1ELi2ELi1ELb0EEENS1_24CollectiveEpilogueBwdGQAISC_fSF_Li256ELb0ELb0EEENS1_25SingleTileBwdLPTSchedulerILb0ELi128ELb0EEEEEEEEEvNT_6ParamsE,"ax",@progbits
	.align	128
.text._ZN7cutlass13device_kernelIN5flash11enable_sm90INS1_16FlashAttnBwdSm90INS1_25CollectiveMainloopBwdSm90ILi2ELi2ELi2EN4cute5tupleIJNS5_1CILi1EEES8_S8_EEENS6_IJNS7_ILi64EEENS7_ILi128EEESB_EEENS_6half_tEfNS_4arch4Sm90ELb1ELb0ELb1ELb0ELb0ELb1ELb0ELb0ELi2ELi1ELi2ELi1ELb0EEENS1_24CollectiveEpilogueBwdGQAISC_fSF_Li256ELb0ELb0EEENS1_25SingleTileBwdLPTSchedulerILb0ELi128ELb0EEEEEEEEEvNT_6ParamsE:
        .type           _ZN7cutlass13device_kernelIN5flash11enable_sm90INS1_16FlashAttnBwdSm90INS1_25CollectiveMainloopBwdSm90ILi2ELi2ELi2EN4cute5tupleIJNS5_1CILi1EEES8_S8_EEENS6_IJNS7_ILi64EEENS7_ILi128EEESB_EEENS_6half_tEfNS_4arch4Sm90ELb1ELb0ELb1ELb0ELb0ELb1ELb0ELb0ELi2ELi1ELi2ELi1ELb0EEENS1_24CollectiveEpilogueBwdGQAISC_fSF_Li256ELb0ELb0EEENS1_25SingleTileBwdLPTSchedulerILb0ELi128ELb0EEEEEEEEEvNT_6ParamsE,@function
        .size           _ZN7cutlass13device_kernelIN5flash11enable_sm90INS1_16FlashAttnBwdSm90INS1_25CollectiveMainloopBwdSm90ILi2ELi2ELi2EN4cute5tupleIJNS5_1CILi1EEES8_S8_EEENS6_IJNS7_ILi64EEENS7_ILi128EEESB_EEENS_6half_tEfNS_4arch4Sm90ELb1ELb0ELb1ELb0ELb0ELb1ELb0ELb0ELi2ELi1ELi2ELi1ELb0EEENS1_24CollectiveEpilogueBwdGQAISC_fSF_Li256ELb0ELb0EEENS1_25SingleTileBwdLPTSchedulerILb0ELi128ELb0EEEEEEEEEvNT_6ParamsE,(.L_x_7308 - _ZN7cutlass13device_kernelIN5flash11enable_sm90INS1_16FlashAttnBwdSm90INS1_25CollectiveMainloopBwdSm90ILi2ELi2ELi2EN4cute5tupleIJNS5_1CILi1EEES8_S8_EEENS6_IJNS7_ILi64EEENS7_ILi128EEESB_EEENS_6half_tEfNS_4arch4Sm90ELb1ELb0ELb1ELb0ELb0ELb1ELb0ELb0ELi2ELi1ELi2ELi1ELb0EEENS1_24CollectiveEpilogueBwdGQAISC_fSF_Li256ELb0ELb0EEENS1_25SingleTileBwdLPTSchedulerILb0ELi128ELb0EEEEEEEEEvNT_6ParamsE)
        .other          _ZN7cutlass13device_kernelIN5flash11enable_sm90INS1_16FlashAttnBwdSm90INS1_25CollectiveMainloopBwdSm90ILi2ELi2ELi2EN4cute5tupleIJNS5_1CILi1EEES8_S8_EEENS6_IJNS7_ILi64EEENS7_ILi128EEESB_EEENS_6half_tEfNS_4arch4Sm90ELb1ELb0ELb1ELb0ELb0ELb1ELb0ELb0ELi2ELi1ELi2ELi1ELb0EEENS1_24CollectiveEpilogueBwdGQAISC_fSF_Li256ELb0ELb0EEENS1_25SingleTileBwdLPTSchedulerILb0ELi128ELb0EEEEEEEEEvNT_6ParamsE,@"STO_CUDA_ENTRY STV_DEFAULT"
_ZN7cutlass13device_kernelIN5flash11enable_sm90INS1_16FlashAttnBwdSm90INS1_25CollectiveMainloopBwdSm90ILi2ELi2ELi2EN4cute5tupleIJNS5_1CILi1EEES8_S8_EEENS6_IJNS7_ILi64EEENS7_ILi128EEESB_EEENS_6half_tEfNS_4arch4Sm90ELb1ELb0ELb1ELb0ELb0ELb1ELb0ELb0ELi2ELi1ELi2ELi1ELb0EEENS1_24CollectiveEpilogueBwdGQAISC_fSF_Li256ELb0ELb0EEENS1_25SingleTileBwdLPTSchedulerILb0ELi128ELb0EEEEEEEEEvNT_6ParamsE:
        /* <DEDUP_REMOVED lines=24> */
.L_x_2668:
[----:B------:R-:W-:Y:S05]  /*0180*/  BSYNC B0 ;  /* 0x0000000000007941 */ /* 0x000fea0003800000 */
.L_x_2667:
        /* <DEDUP_REMOVED lines=37> */
.L_x_2669:
        /* <DEDUP_REMOVED lines=22> */
.L_x_2670:
[----:B------:R-:W-:Y:S01]  /*0540*/  PLOP3.LUT P0, PT, PT, PT, UP0, 0x80, 0x0 ;  /* 0x000000000000781c */ /* 0x000fe20003f0f008 */
[----:B------:R-:W-:Y:S01]  /*0550*/  NOP ;  /* 0x0000000000007918 */ /* 0x000fe20000000000 */
[----:B------:R-:W-:Y:S01]  /*0560*/  BSSY B6, `(.L_x_2671) ;  /* 0x00007f7000067945 */ /* 0x000fe20003800000 */
[----:B-12-4-:R-:W-:Y:S10]  /*0570*/  BAR.SYNC.DEFER_BLOCKING 0x0 ;  /* 0x0000000000007b1d */ /* 0x016ff40000010000 */
[----:B------:R-:W-:Y:S05]  /*0580*/  @!P0 BRA `(.L_x_2672) ;  /* 0x0000004c00748947 */ /* 0x000fea0003800000 */
.L_x_2673:
        /* <DEDUP_REMOVED lines=32> */
.L_x_2674:
[----:B------:R-:W-:Y:S01]  /*0790*/  ULDC UR7, c[0x0][0x8cc] ;  /* 0x0002330000077ab9 */ /* 0x000fe20000000800 */
[----:B------:R-:W-:Y:S01]  /*07a0*/  UMOV UR36, UR10 ;  /* 0x0000000a00247c82 */ /* 0x000fe20008000000 */
[----:B------:R-:W-:-:S11]  /*07b0*/  UISETP.NE.AND UP0, UPT, UR7, 0x1, UPT ;  /* 0x000000010700788c */ /* 0x000fd6000bf05270 */
[----:B------:R-:W-:Y:S02]  /*07c0*/  @UP0 ULDC.64 UR8, c[0x0][0x8d0] ;  /* 0x0002340000080ab9 */ /* 0x000fe40000000a00 */
[----:B------:R-:W-:-:S04]  /*07d0*/  UIMAD.WIDE.U32 UR4, UR10, UR8, URZ ;  /* 0x000000080a0472a5 */ /* 0x000fc8000f8e003f */
[----:B------:R-:W-:-:S04]  /*07e0*/  @UP0 USHF.R.U32.HI UR36, URZ, UR9, UR5 ;  /* 0x000000093f240299 */ /* 0x000fc80008011605 */
[----:B------:R-:W-:-:S12]  /*07f0*/  UIMAD UR4, UR36, UR7, URZ ;  /* 0x00000007240472a4 */ /* 0x000fd8000f8e023f */
.L_x_2675:
        /* <DEDUP_REMOVED lines=118> */
.L_x_2679:
        /* <DEDUP_REMOVED lines=15> */
.L_x_2678:
        /* <DEDUP_REMOVED lines=23> */
.L_x_2681:
        /* <DEDUP_REMOVED lines=15> */
.L_x_2680:
        /* <DEDUP_REMOVED lines=8> */
.L_x_2755:
        /* <DEDUP_REMOVED lines=15> */
.L_x_2683:
        /* <DEDUP_REMOVED lines=105> */
.L_x_2695:
[----:B------:R-:W-:-:S05]  /*1ab0*/  IMAD.U32 R0, RZ, RZ, UR38 ;  /* 0x00000026ff007e24 */ /* 0x000fca000f8e00ff */
[----:B------:R-:W-:-:S04]  /*1ac0*/  LOP3.LUT R0, R0, 0x1, RZ, 0xfc, !PT ;  /* 0x0000000100007812 */ /* 0x000fc800078efcff */
[----:B------:R-:W-:-:S13]  /*1ad0*/  ISETP.NE.AND P0, PT, R0, 0x3, PT ;  /* 0x000000030000780c */ /* 0x000fda0003f05270 */
[----:B------:R-:W-:Y:S05]  /*1ae0*/  @!P0 BRA `(.L_x_2685) ;  /* 0x0000000000048947 */ /* 0x000fea0003800000 */
[----:B------:R-:W-:Y:S01]  /*1af0*/  BPT.TRAP 0x1 ;  /* 0x000000040000795c */ /* 0x000fe20000300000 */
.L_x_2685:
        /* <DEDUP_REMOVED lines=8> */
.L_x_2686:
[----:B---3--:R-:W-:Y:S05]  /*1b80*/  @P1 BRA `(.L_x_2687) ;  /* 0x0000000000081947 */ /* 0x008fea0003800000 */
[----:B------:R-:W3:Y:S02]  /*1b90*/  SYNCS.PHASECHK.TRANS64.TRYWAIT P1, [R0+URZ+0x30810], R209 ;  /* 0x030810d1000075a7 */ /* 0x000ee4000802017f */
[----:B---3--:R-:W-:Y:S05]  /*1ba0*/  @!P1 BRA `(.L_x_2688) ;  /* 0x00000068008c9947 */ /* 0x008fea0003800000 */
.L_x_2687:
        /* <DEDUP_REMOVED lines=84> */
.L_x_2689:
[----:B------:R1:W1:Y:S01]  /*20f0*/  SYNCS.PHASECHK.TRANS64.TRYWAIT P1, [R0+URZ+0x30830], R209 ;  /* 0x030830d1000075a7 */ /* 0x000262000802017f */
[----:B------:R-:W-:Y:S05]  /*2100*/  @!P0 BRA `(.L_x_2690) ;  /* 0x0000000000048947 */ /* 0x000fea0003800000 */
[----:B------:R-:W-:Y:S01]  /*2110*/  BPT.TRAP 0x1 ;  /* 0x000000040000795c */ /* 0x000fe20000300000 */
.L_x_2690:
        /* <DEDUP_REMOVED lines=54> */
.L_x_2691:
        /* <DEDUP_REMOVED lines=294> */
[----:B------:R-:W-:Y:S01]  /*36e0*/  FMUL.FTZ R164, R164, R169 ;  /* 0x000000a9a4a47220 */ /* 0x000fe20000410000 */
[----:B--2---:R-:W-:-:S05]  /*36f0*/  FADD.FTZ R176, R176, -R10 ;  /* 0x8000000ab0b07221 */ /* 0x004fca0000010000 */
[----:B------:R-:W-:Y:S01]  /*3700*/  MUFU.EX2 R211, R211 ;  /* 0x000000d300d37308 */ /* 0x000fe20000000800 */
[----:B------:R-:W-:-:S07]  /*3710*/  FADD.FTZ R169, R178, -R10 ;  /* 0x8000000ab2a97221 */ /* 0x000fce0000010000 */
[----:B------:R-:W2:Y:S01]  /*3720*/  MUFU.EX2 R18, R199 ;  /* 0x000000c700127308 */ /* 0x000ea20000000800 */
[----:B------:R-:W-:-:S07]  /*3730*/  FADD.FTZ R172, R172, -R8 ;  /* 0x80000008acac7221 */ /* 0x000fce0000010000 */
[----:B------:R-:W2:Y:S01]  /*3740*/  MUFU.EX2 R215, R215 ;  /* 0x000000d700d77308 */ /* 0x000ea20000000800 */
[----:B------:R-:W-:-:S07]  /*3750*/  FMUL.FTZ R160, R160, R165 ;  /* 0x000000a5a0a07220 */ /* 0x000fce0000410000 */
[----:B------:R-:W-:Y:S01]  /*3760*/  MUFU.EX2 R217, R217 ;  /* 0x000000d900d97308 */ /* 0x000fe20000000800 */
[----:B------:R-:W-:-:S07]  /*3770*/  FADD.FTZ R8, R174, -R8 ;  /* 0x80000008ae087221 */ /* 0x000fce0000010000 */
[----:B------:R-:W-:Y:S01]  /*3780*/  MUFU.EX2 R219, R219 ;  /* 0x000000db00db7308 */ /* 0x000fe20000000800 */
[----:B------:R-:W-:-:S07]  /*3790*/  FFMA.FTZ R184, -R191, R191, 1 ;  /* 0x3f800000bfb87423 */ /* 0x000fce00000101bf */
[----:B------:R-:W2:Y:S01]  /*37a0*/  MUFU.EX2 R216, R216 ;  /* 0x000000d800d87308 */ /* 0x000ea20000000800 */
[----:B----4-:R-:W-:-:S07]  /*37b0*/  FMUL.FTZ R167, R213, R176 ;  /* 0x000000b0d5a77220 */ /* 0x010fce0000410000 */
[----:B------:R-:W4:Y:S08]  /*37c0*/  MUFU.EX2 R218, R218 ;  /* 0x000000da00da7308 */ /* 0x000f300000000800 */
[----:B------:R-:W4:Y:S01]  /*37d0*/  MUFU.EX2 R9, R220 ;  /* 0x000000dc00097308 */ /* 0x000f220000000800 */
[----:B------:R-:W-:Y:S01]  /*37e0*/  FFMA.FTZ R165, -R190, R190, 1 ;  /* 0x3f800000bea57423 */ /* 0x000fe200000101be */
[----:B------:R-:W-:Y:S01]  /*37f0*/  FFMA.FTZ R185, -R236, R236, 1 ;  /* 0x3f800000ecb97423 */ /* 0x000fe200000101ec */
        /* <DEDUP_REMOVED lines=24> */
[----:B------:R-:W-:Y:S01]  /*3980*/  FMUL.FTZ R179, R216, R179 ;  /* 0x000000b3d8b37220 */ /* 0x000fe20000410000 */
[----:B------:R-:W-:Y:S01]  /*3990*/  FFMA.FTZ R234, -R234, R234, 1 ;  /* 0x3f800000eaea7423 */ /* 0x000fe200000101ea */
[----:B------:R-:W-:Y:S01]  /*39a0*/  FFMA.FTZ R232, -R232, R232, 1 ;  /* 0x3f800000e8e87423 */ /* 0x000fe200000101e8 */
[----:B------:R-:W-:Y:S01]  /*39b0*/  FFMA.FTZ R233, -R233, R233, 1 ;  /* 0x3f800000e9e97423 */ /* 0x000fe200000101e9 */
[----:B------:R-:W-:Y:S01]  /*39c0*/  FFMA.FTZ R231, -R231, R231, 1 ;  /* 0x3f800000e7e77423 */ /* 0x000fe200000101e7 */
[----:B------:R-:W-:Y:S01]  /*39d0*/  FMUL.FTZ R15, R217, R180 ;  /* 0x000000b4d90f7220 */ /* 0x000fe20000410000 */
[----:B----4-:R-:W-:Y:S01]  /*39e0*/  FMUL.FTZ R167, R218, R167 ;  /* 0x000000a7daa77220 */ /* 0x010fe20000410000 */
        /* <DEDUP_REMOVED lines=150> */
.L_x_2693:
        /* <DEDUP_REMOVED lines=49> */
.L_x_2694:
        /* <DEDUP_REMOVED lines=78> */
.L_x_2677:
[----:B------:R-:W-:Y:S05]  /*4b40*/  @P0 BRA `(.L_x_2676) ;  /* 0x0000003800600947 */ /* 0x000fea0003800000 */
[----:B------:R-:W1:Y:S01]  /*4b50*/  S2R R4, SR_TID.X ;  /* 0x0000000000047919 */ /* 0x000e620000002100 */
[----:B------:R-:W2:Y:S01]  /*4b60*/  S2UR UR5, SR_CgaCtaId ;  /* 0x00000000000579c3 */ /* 0x000ea20000008800 */
[----:B------:R-:W-:Y:S01]  /*4b70*/  ULDC UR4, c[0x0][0x850] ;  /* 0x0002140000047ab9 */ /* 0x000fe20000000800 */
[----:B------:R-:W-:Y:S01]  /*4b80*/  USHF.L.U32 UR8, UR36, 0xe, URZ ;  /* 0x0000000e24087899 */ /* 0x000fe2000800063f */
[----:B------:R-:W-:Y:S01]  /*4b90*/  BSSY B0, `(.L_x_2696) ;  /* 0x0000054000007945 */ /* 0x000fe20003800000 */
[----:B------:R-:W-:Y:S01]  /*4ba0*/  UISETP.NE.AND UP0, UPT, UR4, 0x1, UPT ;  /* 0x000000010400788c */ /* 0x000fe2000bf05270 */
[----:B------:R-:W-:Y:S02]  /*4bb0*/  ULDC.64 UR12, c[0x0][0x818] ;  /* 0x00020600000c7ab9 */ /* 0x000fe40000000a00 */
[----:B------:R-:W-:Y:S01]  /*4bc0*/  UMOV UR4, 0x400 ;  /* 0x0000040000047882 */ /* 0x000fe20000000000 */
[----:B------:R-:W-:Y:S01]  /*4bd0*/  USHF.R.S32.HI UR9, URZ, 0x1f, UR8 ;  /* 0x0000001f3f097899 */ /* 0x000fe20008011408 */
[----:B------:R-:W-:Y:S01]  /*4be0*/  ULDC.64 UR14, c[0x0][0x820] ;  /* 0x00020800000e7ab9 */ /* 0x000fe20000000a00 */
[----:B------:R-:W-:-:S05]  /*4bf0*/  ULDC.64 UR16, c[0x0][0x848] ;  /* 0x0002120000107ab9 */ /* 0x000fca0000000a00 */
[----:B------:R-:W-:Y:S02]  /*4c00*/  @UP0 ULDC UR6, c[0x0][0x854] ;  /* 0x0002150000060ab9 */ /* 0x000fe40000000800 */
[----:B------:R-:W-:Y:S02]  /*4c10*/  UIMAD.WIDE.U32 UR6, UR40, UR6, URZ ;  /* 0x00000006280672a5 */ /* 0x000fe4000f8e003f */
[----:B--2---:R-:W-:-:S03]  /*4c20*/  ULEA UR4, UR5, UR4, 0x18 ;  /* 0x0000000405047291 */ /* 0x004fc6000f8ec03f */
[----:B------:R-:W-:Y:S02]  /*4c30*/  @UP0 ULDC UR5, c[0x0][0x858] ;  /* 0x0002160000050ab9 */ /* 0x000fe40000000800 */
[----:B------:R-:W-:Y:S01]  /*4c40*/  @UP0 USHF.R.U32.HI UR40, URZ, UR5, UR7 ;  /* 0x000000053f280299 */ /* 0x000fe20008011607 */
[----:B-1----:R-:W-:-:S03]  /*4c50*/  VIADD R5, R4, 0xffffff80 ;  /* 0xffffff8004057836 */ /* 0x002fc60000000000 */
[----:B------:R-:W-:Y:S02]  /*4c60*/  USHF.R.S32.HI UR5, URZ, 0x1f, UR40 ;  /* 0x0000001f3f057899 */ /* 0x000fe40008011428 */
[----:B------:R-:W-:Y:S01]  /*4c70*/  UIMAD.WIDE.U32 UR6, UR40, UR12, UR8 ;  /* 0x0000000c280672a5 */ /* 0x000fe2000f8e0008 */
[----:B------:R-:W-:Y:S01]  /*4c80*/  SHF.R.S32.HI R0, RZ, 0x1f, R5 ;  /* 0x0000001fff007819 */ /* 0x000fe20000011405 */
[----:B------:R-:W-:Y:S01]  /*4c90*/  UIMAD UR10, UR5, UR12, URZ ;  /* 0x0000000c050a72a4 */ /* 0x000fe2000f8e023f */
[----:B------:R-:W-:Y:S01]  /*4ca0*/  BAR.SYNC.DEFER_BLOCKING 0x1, 0x100 ;  /* 0x0044000000007b1d */ /* 0x000fe20000010000 */
[----:B------:R-:W-:Y:S02]  /*4cb0*/  ISETP.NE.AND P0, PT, R5, RZ, PT ;  /* 0x000000ff0500720c */ /* 0x000fe40003f05270 */
[----:B------:R-:W-:Y:S01]  /*4cc0*/  LEA.HI R2, R0, R5, RZ, 0x7 ;  /* 0x0000000500027211 */ /* 0x000fe200078f38ff */
[----:B------:R-:W-:-:S03]  /*4cd0*/  UIMAD UR10, UR40, UR13, UR10 ;  /* 0x0000000d280a72a4 */ /* 0x000fc6000f8e020a */
[C---:B------:R-:W-:Y:S01]  /*4ce0*/  LOP3.LUT R0, R2.reuse, 0xfffff80, RZ, 0xc0, !PT ;  /* 0x0fffff8002007812 */ /* 0x040fe200078ec0ff */
[----:B------:R-:W-:Y:S01]  /*4cf0*/  IMAD.SHL.U32 R2, R2, 0x40, RZ ;  /* 0x0000004002027824 */ /* 0x000fe200078e00ff */
[----:B------:R-:W-:Y:S01]  /*4d00*/  ULDC.64 UR12, c[0x0][0x840] ;  /* 0x00021000000c7ab9 */ /* 0x000fe20000000a00 */
[----:B------:R-:W-:Y:S02]  /*4d10*/  UIADD3 UR7, UR7, UR10, URZ ;  /* 0x0000000a07077290 */ /* 0x000fe4000fffe03f */
[----:B------:R-:W-:Y:S01]  /*4d20*/  IMAD.IADD R0, R5, 0x1, -R0 ;  /* 0x0000000105007824 */ /* 0x000fe200078e0a00 */
[----:B------:R-:W-:Y:S01]  /*4d30*/  LOP3.LUT R3, R2, 0x3fffe000, RZ, 0xc0, !PT ;  /* 0x3fffe00002037812 */ /* 0x000fe200078ec0ff */
[----:B------:R-:W-:Y:S02]  /*4d40*/  UIMAD UR5, UR5, UR12, URZ ;  /* 0x0000000c050572a4 */ /* 0x000fe4000f8e023f */
[----:B------:R-:W-:Y:S02]  /*4d50*/  UIMAD.WIDE.U32 UR8, UR40, UR12, UR8 ;  /* 0x0000000c280872a5 */ /* 0x000fe4000f8e0008 */
[----:B------:R-:W-:Y:S01]  /*4d60*/  IMAD R0, R0, 0x4, R3 ;  /* 0x0000000400007824 */ /* 0x000fe200078e0203 */
[----:B------:R-:W-:-:S02]  /*4d70*/  UIMAD UR12, UR40, UR13, UR5 ;  /* 0x0000000d280c72a4 */ /* 0x000fc4000f8e0205 */
[----:B------:R-:W-:Y:S02]  /*4d80*/  USHF.R.S32.HI UR5, URZ, 0x1f, UR37 ;  /* 0x0000001f3f057899 */ /* 0x000fe40008011425 */
[----:B------:R-:W-:Y:S01]  /*4d90*/  LEA R0, R0, UR4, 0x2 ;  /* 0x0000000400007c11 */ /* 0x000fe2000f8e10ff */
[----:B------:R-:W-:Y:S02]  /*4da0*/  UIADD3 UR9, UR9, UR12, URZ ;  /* 0x0000000c09097290 */ /* 0x000fe4000fffe03f */
[----:B------:R-:W-:Y:S02]  /*4db0*/  UIMAD UR11, UR5, UR14, URZ ;  /* 0x0000000e050b72a4 */ /* 0x000fe4000f8e023f */
[----:B------:R1:W-:Y:S01]  /*4dc0*/  STS.128 [R0], R24 ;  /* 0x0000001800007388 */ /* 0x0003e20000000c00 */
[----:B------:R-:W-:Y:S02]  /*4dd0*/  UIMAD UR5, UR5, UR16, URZ ;  /* 0x00000010050572a4 */ /* 0x000fe4000f8e023f */
[----:B------:R-:W-:Y:S01]  /*4de0*/  UIMAD UR11, UR37, UR15, UR11 ;  /* 0x0000000f250b72a4 */ /* 0x000fe2000f8e020b */
[----:B------:R1:W-:Y:S01]  /*4df0*/  STS.128 [R0+0x800], R28 ;  /* 0x0008001c00007388 */ /* 0x0003e20000000c00 */
[----:B------:R-:W-:-:S02]  /*4e00*/  UIMAD.WIDE.U32 UR6, UR37, UR14, UR6 ;  /* 0x0000000e250672a5 */ /* 0x000fc4000f8e0006 */
[----:B------:R-:W-:Y:S01]  /*4e10*/  UIMAD UR5, UR37, UR17, UR5 ;  /* 0x00000011250572a4 */ /* 0x000fe2000f8e0205 */
[----:B------:R1:W-:Y:S01]  /*4e20*/  STS.128 [R0+0x1000], R32 ;  /* 0x0010002000007388 */ /* 0x0003e20000000c00 */
[----:B------:R-:W-:Y:S01]  /*4e30*/  UIMAD.WIDE.U32 UR8, UR37, UR16, UR8 ;  /* 0x00000010250872a5 */ /* 0x000fe2000f8e0008 */
[----:B------:R-:W-:Y:S02]  /*4e40*/  ULDC.64 UR12, c[0x0][0x800] ;  /* 0x00020000000c7ab9 */ /* 0x000fe40000000a00 */
[----:B------:R1:W-:Y:S01]  /*4e50*/  STS.128 [R0+0x1800], R36 ;  /* 0x0018002400007388 */ /* 0x0003e20000000c00 */
[----:B------:R-:W-:Y:S01]  /*4e60*/  ULDC.64 UR14, c[0x0][0x828] ;  /* 0x00020a00000e7ab9 */ /* 0x000fe20000000a00 */
[----:B------:R-:W-:Y:S02]  /*4e70*/  UIADD3 UR7, UR7, UR11, URZ ;  /* 0x0000000b07077290 */ /* 0x000fe4000fffe03f */
[----:B------:R1:W-:Y:S01]  /*4e80*/  STS.128 [R0+0x2000], R40 ;  /* 0x0020002800007388 */ /* 0x0003e20000000c00 */
[----:B------:R-:W-:-:S02]  /*4e90*/  ULEA UR12, UP0, UR6, UR12, 0x2 ;  /* 0x0000000c060c7291 */ /* 0x000fc4000f80103f */
[----:B------:R-:W-:Y:S01]  /*4ea0*/  UIADD3 UR5, UR9, UR5, URZ ;  /* 0x0000000509057290 */ /* 0x000fe2000fffe03f */
[----:B------:R1:W-:Y:S01]  /*4eb0*/  STS.128 [R0+0x2800], R44 ;  /* 0x0028002c00007388 */ /* 0x0003e20000000c00 */
[----:B------:R-:W-:Y:S02]  /*4ec0*/  ULEA UR14, UP1, UR8, UR14, 0x2 ;  /* 0x0000000e080e7291 */ /* 0x000fe4000f82103f */
        /* <DEDUP_REMOVED lines=25> */
.L_x_2698:
[----:B------:R-:W-:Y:S01]  /*5060*/  @P0 ELECT P1, URZ, PT ;  /* 0x00000000003f082f */ /* 0x000fe20003820000 */
[----:B------:R2:W-:-:S12]  /*5070*/  UBLKRED.G.S.ADD.F32.RN [UR6], [UR4], UR5, desc[UR8] ;  /* 0x00000806040073bb */ /* 0x0005d800080a1405 */
[----:B------:R-:W-:Y:S02]  /*5080*/  @P1 PLOP3.LUT P0, PT, P1, PT, PT, 0x8, 0x0 ;  /* 0x000000000000181c */ /* 0x000fe40000f0e170 */
[----:B------:R-:W-:-:S11]  /*5090*/  PLOP3.LUT P1, PT, PT, PT, PT, 0x8, 0x0 ;  /* 0x000000000000781c */ /* 0x000fd60003f2e170 */
[----:B--2---:R-:W-:Y:S05]  /*50a0*/  @P0 BRA.U.ANY `(.L_x_2698) ;  /* 0xfffffffd00ec0947 */ /* 0x004fea000393ffff */
[----:B------:R0:W-:Y:S01]  /*50b0*/  UTMACMDFLUSH ;  /* 0x00000000000079b7 */ /* 0x0001e20000000000 */
[----:B------:R-:W-:-:S04]  /*50c0*/  DEPBAR.LE SB0, 0x0 ;  /* 0x000080000000791a */ /* 0x000fc80000000000 */
.L_x_2697:
[----:B------:R-:W-:Y:S05]  /*50d0*/  BSYNC B0 ;  /* 0x0000000000007941 */ /* 0x000fea0003800000 */
.L_x_2696:
        /* <DEDUP_REMOVED lines=32> */
.L_x_2699:
        /* <DEDUP_REMOVED lines=8> */
.L_x_2672:
        /* <DEDUP_REMOVED lines=29> */
.L_x_2701:
[----:B------:R-:W-:Y:S01]  /*5530*/  ULDC UR9, c[0x0][0x8cc] ;  /* 0x0002330000097ab9 */ /* 0x000fe20000000800 */
[----:B------:R-:W-:Y:S01]  /*5540*/  UMOV UR7, UR8 ;  /* 0x0000000800077c82 */ /* 0x000fe20008000000 */
[----:B------:R-:W-:-:S11]  /*5550*/  UISETP.NE.AND UP0, UPT, UR9, 0x1, UPT ;  /* 0x000000010900788c */ /* 0x000fd6000bf05270 */
[----:B------:R-:W-:Y:S02]  /*5560*/  @UP0 ULDC.64 UR10, c[0x0][0x8d0] ;  /* 0x00023400000a0ab9 */ /* 0x000fe40000000a00 */
[----:B------:R-:W-:-:S04]  /*5570*/  UIMAD.WIDE.U32 UR4, UR8, UR10, URZ ;  /* 0x0000000a080472a5 */ /* 0x000fc8000f8e003f */
[----:B------:R-:W-:-:S04]  /*5580*/  @UP0 USHF.R.U32.HI UR7, URZ, UR11, UR5 ;  /* 0x0000000b3f070299 */ /* 0x000fc80008011605 */
[----:B------:R-:W-:-:S12]  /*5590*/  UIMAD UR4, UR7, UR9, URZ ;  /* 0x00000009070472a4 */ /* 0x000fd8000f8e023f */
.L_x_2702:
        /* <DEDUP_REMOVED lines=67> */
.L_x_2705:
[----:B------:R-:W-:Y:S05]  /*59d0*/  BSYNC B0 ;  /* 0x0000000000007941 */ /* 0x000fea0003800000 */
.L_x_2704:
        /* <DEDUP_REMOVED lines=19> */
.L_x_2707:
[----:B------:R-:W-:Y:S05]  /*5b10*/  BSYNC B0 ;  /* 0x0000000000007941 */ /* 0x000fea0003800000 */
.L_x_2706:
[----:B------:R-:W-:Y:S06]  /*5b20*/  BAR.ARV 0xa, 0xa0 ;  /* 0x0282800000007b1d */ /* 0x000fec0000002000 */
[----:B------:R-:W-:Y:S04]  /*5b30*/  BSSY B0, `(.L_x_2708) ;  /* 0x0000003000007945 */ /* 0x000fe80003800000 */
[----:B------:R-:W-:Y:S05]  /*5b40*/  @!P0 BRA `(.L_x_2709) ;  /* 0x0000000000048947 */ /* 0x000fea0003800000 */
[----:B------:R-:W-:-:S04]  /*5b50*/  DEPBAR.LE SB0, 0x0 ;  /* 0x000080000000791a */ /* 0x000fc80000000000 */
.L_x_2709:
[----:B------:R-:W-:Y:S05]  /*5b60*/  BSYNC B0 ;  /* 0x0000000000007941 */ /* 0x000fea0003800000 */
.L_x_2708:
[----:B------:R-:W-:Y:S06]  /*5b70*/  BAR.ARV 0xb, 0xa0 ;  /* 0x02c2800000007b1d */ /* 0x000fec0000002000 */
[----:B------:R-:W-:Y:S01]  /*5b80*/  UIADD3 UR12, UR8, 0x1, URZ ;  /* 0x00000001080c7890 */ /* 0x000fe2000fffe03f */
[----:B------:R-:W-:Y:S11]  /*5b90*/  BRA `(.L_x_2710) ;  /* 0x0000000000047947 */ /* 0x000ff60003800000 */
.L_x_2703:
[----:B------:R-:W-:-:S05]  /*5ba0*/  UMOV UR12, UR8 ;  /* 0x00000008000c7c82 */ /* 0x000fca0008000000 */
.L_x_2710:
        /* <DEDUP_REMOVED lines=18> */
.L_x_2723:
        /* <DEDUP_REMOVED lines=20> */
.L_x_2712:
[----:B------:R-:W-:Y:S05]  /*5e10*/  BSYNC B0 ;  /* 0x0000000000007941 */ /* 0x000fea0003800000 */
.L_x_2711:
        /* <DEDUP_REMOVED lines=13> */
.L_x_2714:
[----:B------:R-:W-:Y:S05]  /*5ef0*/  BSYNC B0 ;  /* 0x0000000000007941 */ /* 0x000fea0003800000 */
.L_x_2713:
[----:B------:R-:W-:Y:S06]  /*5f00*/  BAR.ARV 0xa, 0xa0 ;  /* 0x0282800000007b1d */ /* 0x000fec0000002000 */
[----:B------:R-:W-:Y:S04]  /*5f10*/  BSSY B0, `(.L_x_2715) ;  /* 0x0000003000007945 */ /* 0x000fe80003800000 */
[----:B------:R-:W-:Y:S05]  /*5f20*/  @!P0 BRA `(.L_x_2716) ;  /* 0x0000000000048947 */ /* 0x000fea0003800000 */
[----:B------:R-:W-:-:S04]  /*5f30*/  DEPBAR.LE SB0, 0x0 ;  /* 0x000080000000791a */ /* 0x000fc80000000000 */
.L_x_2716:
[----:B------:R-:W-:Y:S05]  /*5f40*/  BSYNC B0 ;  /* 0x0000000000007941 */ /* 0x000fea0003800000 */
.L_x_2715:
        /* <DEDUP_REMOVED lines=13> */
.L_x_2718:
[----:B------:R-:W-:Y:S05]  /*6020*/  BSYNC B0 ;  /* 0x0000000000007941 */ /* 0x000fea0003800000 */
.L_x_2717:
        /* <DEDUP_REMOVED lines=13> */
.L_x_2720:
[----:B------:R-:W-:Y:S05]  /*6100*/  BSYNC B0 ;  /* 0x0000000000007941 */ /* 0x000fea0003800000 */
.L_x_2719:
[----:B------:R-:W-:Y:S01]  /*6110*/  UIADD3 UR12, UR12, 0x2, URZ ;  /* 0x000000020c0c7890 */ /* 0x000fe2000fffe03f */
[----:B------:R-:W-:Y:S06]  /*6120*/  BAR.ARV 0xa, 0xa0 ;  /* 0x0282800000007b1d */ /* 0x000fec0000002000 */
[----:B------:R-:W-:Y:S01]  /*6130*/  UISETP.GE.AND UP0, UPT, UR12, UR5, UPT ;  /* 0x000000050c00728c */ /* 0x000fe2000bf06270 */
[----:B------:R-:W-:Y:S04]  /*6140*/  BSSY B0, `(.L_x_2721) ;  /* 0x0000003000007945 */ /* 0x000fe80003800000 */
[----:B------:R-:W-:Y:S06]  /*6150*/  @!P0 BRA `(.L_x_2722) ;  /* 0x0000000000048947 */ /* 0x000fec0003800000 */
[----:B------:R-:W-:-:S04]  /*6160*/  DEPBAR.LE SB0, 0x0 ;  /* 0x000080000000791a */ /* 0x000fc80000000000 */
.L_x_2722:
[----:B------:R-:W-:Y:S05]  /*6170*/  BSYNC B0 ;  /* 0x0000000000007941 */ /* 0x000fea0003800000 */
.L_x_2721:
[----:B------:R-:W-:Y:S06]  /*6180*/  BAR.ARV 0xb, 0xa0 ;  /* 0x02c2800000007b1d */ /* 0x000fec0000002000 */
[----:B------:R-:W-:Y:S01]  /*6190*/  PLOP3.LUT P1, PT, PT, PT, UP0, 0x80, 0x0 ;  /* 0x000000000000781c */ /* 0x000fe20003f2f008 */
[----:B------:R-:W-:Y:S02]  /*61a0*/  UIADD3 UR20, UR20, 0x4000, URZ ;  /* 0x0000400014147890 */ /* 0x000fe4000fffe03f */
[----:B------:R-:W-:-:S10]  /*61b0*/  UIADD3 UR4, UR4, 0x4000, URZ ;  /* 0x0000400004047890 */ /* 0x000fd4000fffe03f */
[----:B------:R-:W-:Y:S05]  /*61c0*/  @!P1 BRA `(.L_x_2723) ;  /* 0xfffffff800c09947 */ /* 0x000fea000383ffff */
[----:B------:R-:W-:Y:S05]  /*61d0*/  BRA `(.L_x_2676) ;  /* 0x0000002000bc7947 */ /* 0x000fea0003800000 */
.L_x_2700:
        /* <DEDUP_REMOVED lines=21> */
.L_x_2724:
[----:B------:R-:W-:Y:S01]  /*6330*/  ULDC UR8, c[0x0][0x8cc] ;  /* 0x0002330000087ab9 */ /* 0x000fe20000000800 */
[----:B------:R-:W-:Y:S01]  /*6340*/  UMOV UR11, UR7 ;  /* 0x00000007000b7c82 */ /* 0x000fe20008000000 */
[----:B------:R-:W-:-:S11]  /*6350*/  UISETP.NE.AND UP0, UPT, UR8, 0x1, UPT ;  /* 0x000000010800788c */ /* 0x000fd6000bf05270 */
[----:B------:R-:W-:Y:S02]  /*6360*/  @UP0 ULDC.64 UR12, c[0x0][0x8d0] ;  /* 0x00023400000c0ab9 */ /* 0x000fe40000000a00 */
[----:B------:R-:W-:-:S04]  /*6370*/  UIMAD.WIDE.U32 UR4, UR7, UR12, URZ ;  /* 0x0000000c070472a5 */ /* 0x000fc8000f8e003f */
[----:B------:R-:W-:-:S04]  /*6380*/  @UP0 USHF.R.U32.HI UR11, URZ, UR13, UR5 ;  /* 0x0000000d3f0b0299 */ /* 0x000fc80008011605 */
[----:B------:R-:W-:-:S12]  /*6390*/  UIMAD UR4, UR11, UR8, URZ ;  /* 0x000000080b0472a4 */ /* 0x000fd8000f8e023f */
.L_x_2725:
        /* <DEDUP_REMOVED lines=70> */
.L_x_2756:
        /* <DEDUP_REMOVED lines=15> */
.L_x_2729:
        /* <DEDUP_REMOVED lines=97> */
.L_x_2740:
[----:B--234-:R-:W-:-:S04]  /*6f00*/  SHF.L.U32 R21, R11, 0x1f, RZ ;  /* 0x0000001f0b157819 */ /* 0x01cfc800000006ff */
[----:B------:R-:W1:Y:S02]  /*6f10*/  SYNCS.PHASECHK.TRANS64.TRYWAIT P1, [R16+URZ+0x30840], R21 ;  /* 0x03084015100075a7 */ /* 0x000e64000802017f */
[----:B-1----:R-:W-:Y:S05]  /*6f20*/  @!P1 BRA `(.L_x_2732) ;  /* 0x0000001400e89947 */ /* 0x002fea0003800000 */
.L_x_2757:
[----:B------:R-:W-:Y:S05]  /*6f30*/  @P0 BRA `(.L_x_2733) ;  /* 0x0000000000140947 */ /* 0x000fea0003800000 */
[----:B------:R-:W-:Y:S01]  /*6f40*/  ISETP.NE.AND P1, PT, R6, RZ, PT ;  /* 0x000000ff0600720c */ /* 0x000fe20003f25270 */
[----:B------:R-:W-:-:S04]  /*6f50*/  IMAD.MOV.U32 R3, RZ, RZ, 0x4100 ;  /* 0x00004100ff037424 */ /* 0x000fc800078e00ff */
[----:B------:R3:W-:Y:S08]  /*6f60*/  SYNCS.ARRIVE.TRANS64 RZ, [R16+URZ+0x30830], R3 ;  /* 0x0308300310ff79a7 */ /* 0x0007f0000800003f */
[----:B------:R-:W-:Y:S05]  /*6f70*/  @!P1 BRA `(.L_x_2733) ;  /* 0x0000000000049947 */ /* 0x000fea0003800000 */
[----:B------:R-:W-:Y:S01]  /*6f80*/  BPT.TRAP 0x1 ;  /* 0x000000040000795c */ /* 0x000fe20000300000 */
.L_x_2733:
        /* <DEDUP_REMOVED lines=36> */
.L_x_2758:
[----:B------:R-:W-:Y:S05]  /*71d0*/  @P0 BRA `(.L_x_2735) ;  /* 0x0000000000140947 */ /* 0x000fea0003800000 */
[----:B------:R-:W-:Y:S01]  /*71e0*/  ISETP.NE.AND P1, PT, R6, RZ, PT ;  /* 0x000000ff0600720c */ /* 0x000fe20003f25270 */
[----:B------:R-:W-:-:S04]  /*71f0*/  IMAD.MOV.U32 R2, RZ, RZ, 0x4100 ;  /* 0x00004100ff027424 */ /* 0x000fc800078e00ff */
[----:B------:R3:W-:Y:S08]  /*7200*/  SYNCS.ARRIVE.TRANS64 RZ, [R16+URZ+0x30818], R2 ;  /* 0x0308180210ff79a7 */ /* 0x0007f0000800003f */
[----:B------:R-:W-:Y:S05]  /*7210*/  @!P1 BRA `(.L_x_2735) ;  /* 0x0000000000049947 */ /* 0x000fea0003800000 */
[----:B------:R-:W-:Y:S01]  /*7220*/  BPT.TRAP 0x1 ;  /* 0x000000040000795c */ /* 0x000fe20000300000 */
.L_x_2735:
        /* <DEDUP_REMOVED lines=36> */
.L_x_2759:
[----:B------:R-:W-:Y:S05]  /*7470*/  @P0 BRA `(.L_x_2737) ;  /* 0x0000000000140947 */ /* 0x000fea0003800000 */
[----:B------:R-:W-:Y:S01]  /*7480*/  ISETP.NE.AND P1, PT, R6, RZ, PT ;  /* 0x000000ff0600720c */ /* 0x000fe20003f25270 */
[----:B-123--:R-:W-:-:S04]  /*7490*/  IMAD.MOV.U32 R21, RZ, RZ, 0x4100 ;  /* 0x00004100ff157424 */ /* 0x00efc800078e00ff */
[----:B------:R4:W-:Y:S08]  /*74a0*/  SYNCS.ARRIVE.TRANS64 RZ, [R16+URZ+0x30838], R21 ;  /* 0x0308381510ff79a7 */ /* 0x0009f0000800003f */
[----:B------:R-:W-:Y:S05]  /*74b0*/  @!P1 BRA `(.L_x_2737) ;  /* 0x0000000000049947 */ /* 0x000fea0003800000 */
[----:B------:R-:W-:Y:S01]  /*74c0*/  BPT.TRAP 0x1 ;  /* 0x000000040000795c */ /* 0x000fe20000300000 */
.L_x_2737:
        /* <DEDUP_REMOVED lines=31> */
.L_x_2761:
[----:B------:R-:W-:Y:S05]  /*76c0*/  @P0 BRA `(.L_x_2739) ;  /* 0x0000000000140947 */ /* 0x000fea0003800000 */
[----:B------:R-:W-:Y:S01]  /*76d0*/  ISETP.NE.AND P1, PT, R6, RZ, PT ;  /* 0x000000ff0600720c */ /* 0x000fe20003f25270 */
[----:B------:R-:W-:-:S04]  /*76e0*/  IMAD.MOV.U32 R5, RZ, RZ, 0x4100 ;  /* 0x00004100ff057424 */ /* 0x000fc800078e00ff */
[----:B------:R1:W-:Y:S08]  /*76f0*/  SYNCS.ARRIVE.TRANS64 RZ, [R16+URZ+0x30810], R5 ;  /* 0x0308100510ff79a7 */ /* 0x0003f0000800003f */
[----:B------:R-:W-:Y:S05]  /*7700*/  @!P1 BRA `(.L_x_2739) ;  /* 0x0000000000049947 */ /* 0x000fea0003800000 */
[----:B------:R-:W-:Y:S01]  /*7710*/  BPT.TRAP 0x1 ;  /* 0x000000040000795c */ /* 0x000fe20000300000 */
.L_x_2739:
        /* <DEDUP_REMOVED lines=37> */
.L_x_2731:
        /* <DEDUP_REMOVED lines=8> */
.L_x_2762:
[----:B------:R-:W-:Y:S05]  /*79f0*/  @P0 BRA `(.L_x_2742) ;  /* 0x0000000000140947 */ /* 0x000fea0003800000 */
[----:B------:R-:W-:Y:S01]  /*7a00*/  ISETP.NE.AND P1, PT, R6, RZ, PT ;  /* 0x000000ff0600720c */ /* 0x000fe20003f25270 */
[----:B------:R-:W-:-:S04]  /*7a10*/  IMAD.MOV.U32 R5, RZ, RZ, 0x4100 ;  /* 0x00004100ff057424 */ /* 0x000fc800078e00ff */
[----:B------:R2:W-:Y:S08]  /*7a20*/  SYNCS.ARRIVE.TRANS64 RZ, [R16+URZ+0x30830], R5 ;  /* 0x0308300510ff79a7 */ /* 0x0005f0000800003f */
[----:B------:R-:W-:Y:S05]  /*7a30*/  @!P1 BRA `(.L_x_2742) ;  /* 0x0000000000049947 */ /* 0x000fea0003800000 */
[----:B------:R-:W-:Y:S01]  /*7a40*/  BPT.TRAP 0x1 ;  /* 0x000000040000795c */ /* 0x000fe20000300000 */
.L_x_2742:
        /* <DEDUP_REMOVED lines=33> */
.L_x_2763:
[----:B------:R-:W-:Y:S05]  /*7c60*/  @P0 BRA `(.L_x_2744) ;  /* 0x0000000000140947 */ /* 0x000fea0003800000 */
[----:B------:R-:W-:Y:S01]  /*7c70*/  ISETP.NE.AND P0, PT, R6, RZ, PT ;  /* 0x000000ff0600720c */ /* 0x000fe20003f05270 */
[----:B------:R-:W-:-:S04]  /*7c80*/  IMAD.MOV.U32 R5, RZ, RZ, 0x4100 ;  /* 0x00004100ff057424 */ /* 0x000fc800078e00ff */
[----:B------:R1:W-:Y:S08]  /*7c90*/  SYNCS.ARRIVE.TRANS64 RZ, [R16+URZ+0x30818], R5 ;  /* 0x0308180510ff79a7 */ /* 0x0003f0000800003f */
[----:B------:R-:W-:Y:S05]  /*7ca0*/  @!P0 BRA `(.L_x_2744) ;  /* 0x0000000000048947 */ /* 0x000fea0003800000 */
[----:B------:R-:W-:Y:S01]  /*7cb0*/  BPT.TRAP 0x1 ;  /* 0x000000040000795c */ /* 0x000fe20000300000 */
.L_x_2744:
        /* <DEDUP_REMOVED lines=37> */
.L_x_2730:
[----:B------:R-:W1:Y:S01]  /*7f10*/  S2R R0, SR_TID.X ;  /* 0x0000000000007919 */ /* 0x000e620000002100 */
[----:B------:R-:W-:Y:S01]  /*7f20*/  IMAD R3, R19, 0x8, R16 ;  /* 0x0000000813037824 */ /* 0x000fe200078e0210 */
[----:B-1----:R-:W-:Y:S02]  /*7f30*/  LOP3.LUT R2, R0, 0x7f, RZ, 0xc0, !PT ;  /* 0x0000007f00027812 */ /* 0x002fe400078ec0ff */
[----:B------:R-:W-:Y:S02]  /*7f40*/  SHF.L.U32 R0, R11, 0x1f, RZ ;  /* 0x0000001f0b007819 */ /* 0x000fe400000006ff */
[----:B------:R-:W-:Y:S02]  /*7f50*/  ISETP.NE.AND P1, PT, R2, RZ, PT ;  /* 0x000000ff0200720c */ /* 0x000fe40003f25270 */
[----:B------:R-:W1:Y:S02]  /*7f60*/  SYNCS.PHASECHK.TRANS64.TRYWAIT P0, [R3+URZ+0x30840], R0 ;  /* 0x03084000030075a7 */ /* 0x000e64000800017f */
[----:B-1----:R-:W-:Y:S09]  /*7f70*/  @!P0 BRA `(.L_x_2745) ;  /* 0x0000000800508947 */ /* 0x002ff20003800000 */
.L_x_2764:
[----:B------:R-:W-:Y:S05]  /*7f80*/  @P1 BRA `(.L_x_2746) ;  /* 0x0000000000181947 */ /* 0x000fea0003800000 */
[----:B------:R-:W1:Y:S01]  /*7f90*/  S2R R2, SR_TID.X ;  /* 0x0000000000027919 */ /* 0x000e620000002100 */
[----:B------:R-:W-:-:S04]  /*7fa0*/  IMAD.MOV.U32 R0, RZ, RZ, 0x4100 ;  /* 0x00004100ff007424 */ /* 0x000fc800078e00ff */
[----:B------:R1:W-:Y:S02]  /*7fb0*/  SYNCS.ARRIVE.TRANS64 RZ, [R3+URZ+0x30830], R0 ;  /* 0x0308300003ff79a7 */ /* 0x0003e4000800003f */
[----:B-1----:R-:W-:-:S13]  /*7fc0*/  LOP3.LUT P0, RZ, R2, 0x1f, RZ, 0xc0, !PT ;  /* 0x0000001f02ff7812 */ /* 0x002fda000780c0ff */
[----:B------:R-:W-:Y:S05]  /*7fd0*/  @!P0 BRA `(.L_x_2746) ;  /* 0x0000000000048947 */ /* 0x000fea0003800000 */
[----:B------:R-:W-:Y:S01]  /*7fe0*/  BPT.TRAP 0x1 ;  /* 0x000000040000795c */ /* 0x000fe20000300000 */
.L_x_2746:
        /* <DEDUP_REMOVED lines=40> */
.L_x_2727:
[----:B------:R-:W-:Y:S05]  /*8270*/  BSYNC B0 ;  /* 0x0000000000007941 */ /* 0x000fea0003800000 */
.L_x_2726:
[----:B------:R-:W-:-:S03]  /*8280*/  UMOV UR7, 0xffffffff ;  /* 0xffffffff00077882 */ /* 0x000fc60000000000 */
[----:B------:R-:W-:Y:S05]  /*8290*/  BRA.DIV UR7, `(.L_x_2747) ;  /* 0x00000006079c7947 */ /* 0x000fea000b800000 */
[----:B------:R-:W-:-:S13]  /*82a0*/  ELECT P6, URZ, PT ;  /* 0x00000000003f782f */ /* 0x000fda00038c0000 */
.L_x_2767:
[----:B------:R-:W-:Y:S05]  /*82b0*/  @!P6 BRA `(.L_x_2676) ;  /* 0x000000000084e947 */ /* 0x000fea0003800000 */
[----:B------:R-:W-:-:S06]  /*82c0*/  ULOP3.LUT UR7, UR38, 0x2, URZ, 0xfc, !UPT ;  /* 0x0000000226077892 */ /* 0x000fcc000f8efc3f */
[----:B------:R-:W-:-:S05]  /*82d0*/  IMAD.U32 R2, RZ, RZ, UR7 ;  /* 0x00000007ff027e24 */ /* 0x000fca000f8e00ff */
[----:B------:R-:W-:-:S13]  /*82e0*/  ISETP.NE.AND P2, PT, R2, 0x3, PT ;  /* 0x000000030200780c */ /* 0x000fda0003f45270 */
[----:B------:R-:W-:Y:S05]  /*82f0*/  @!P2 BRA `(.L_x_2748) ;  /* 0x000000000004a947 */ /* 0x000fea0003800000 */
[----:B------:R-:W-:Y:S01]  /*8300*/  BPT.TRAP 0x1 ;  /* 0x000000040000795c */ /* 0x000fe20000300000 */
.L_x_2748:
        /* <DEDUP_REMOVED lines=15> */
.L_x_2768:
[----:B------:R-:W2:Y:S02]  /*8400*/  SYNCS.PHASECHK.TRANS64.TRYWAIT P0, [R3+URZ], R2 ;  /* 0x00000002030075a7 */ /* 0x000ea4000800017f */
[----:B--2---:R-:W-:Y:S05]  /*8410*/  @!P0 BRA `(.L_x_2750) ;  /* 0x0000000400708947 */ /* 0x004fea0003800000 */
.L_x_2769:
[----:B------:R-:W-:Y:S05]  /*8420*/  @!P2 BRA `(.L_x_2751) ;  /* 0x000000000004a947 */ /* 0x000fea0003800000 */
[----:B------:R-:W-:Y:S01]  /*8430*/  BPT.TRAP 0x1 ;  /* 0x000000040000795c */ /* 0x000fe20000300000 */
.L_x_2751:
[----:B--2---:R-:W-:-:S04]  /*8440*/  VIADD R3, R7, 0x30840 ;  /* 0x0003084007037836 */ /* 0x004fc80000000000 */
[----:B------:R-:W-:-:S04]  /*8450*/  IMAD R0, R0, 0x8, R3 ;  /* 0x0000000800007824 */ /* 0x000fc800078e0203 */
[----:B------:R-:W2:Y:S02]  /*8460*/  SYNCS.PHASECHK.TRANS64.TRYWAIT P0, [R0+URZ], R5 ;  /* 0x00000005000075a7 */ /* 0x000ea4000800017f */
[----:B--2---:R-:W-:Y:S05]  /*8470*/  @!P0 BRA `(.L_x_2752) ;  /* 0x00000004006c8947 */ /* 0x004fea0003800000 */
.L_x_2770:
[----:B------:R-:W-:-:S07]  /*8480*/  IMAD R3, R4, 0x8, R3 ;  /* 0x0000000804037824 */ /* 0x000fce00078e0203 */
.L_x_2753:
[----:B---3--:R3:W4:Y:S02]  /*8490*/  SYNCS.PHASECHK.TRANS64.TRYWAIT P0, [R3+URZ], R2 ;  /* 0x00000002030075a7 */ /* 0x008724000800017f */
[----:B----4-:R-:W-:Y:S05]  /*84a0*/  @!P0 NANOSLEEP.SYNCS 0x989680 ;  /* 0x009896800000895d */ /* 0x010fea0003900000 */
[----:B------:R-:W4:Y:S02]  /*84b0*/  @!P0 SYNCS.PHASECHK.TRANS64 P0, [R3+URZ], R2 ;  /* 0x00000002030085a7 */ /* 0x000f24000800007f */
[----:B----4-:R-:W-:Y:S05]  /*84c0*/  @!P0 BRA `(.L_x_2753) ;  /* 0xfffffffc00f08947 */ /* 0x010fea000383ffff */
.L_x_2676:
[----:B------:R-:W-:Y:S05]  /*84d0*/  BSYNC B6 ;  /* 0x0000000000067941 */ /* 0x000fea0003800000 */
.L_x_2671:
[----:B------:R-:W-:Y:S05]  /*84e0*/  EXIT ;  /* 0x000000000000794d */ /* 0x000fea0003800000 */
.L_x_2682:
[----:B------:R-:W-:Y:S02]  /*84f0*/  IMAD.MOV.U32 R12, RZ, RZ, RZ ;  /* 0x000000ffff0c7224 */ /* 0x000fe400078e00ff */
[----:B------:R-:W-:Y:S02]  /*8500*/  IMAD.MOV.U32 R11, RZ, RZ, 0x1f ;  /* 0x0000001fff0b7424 */ /* 0x000fe400078e00ff */
[----:B------:R-:W-:-:S07]  /*8510*/  IMAD.MOV.U32 R15, RZ, RZ, -0x1 ;  /* 0xffffffffff0f7424 */ /* 0x000fce00078e00ff */
[----:B------:R-:W-:Y:S05]  /*8520*/  WARPSYNC.COLLECTIVE R15, `(.L_x_2754) ;  /* 0x000000000f087348 */ /* 0x000fea0003c00000 */
[----:B------:R1:W2:Y:S02]  /*8530*/  SHFL.IDX P6, R14, R13, R12, R11 ;  /* 0x0000000c0d0e7389 */ /* 0x0002a400000c000b */
[----:B-12---:R-:W-:Y:S01]  /*8540*/  ENDCOLLECTIVE ;  /* 0x000000000000791b */ /* 0x006fe20003800000 */
.L_x_2754:
[----:B------:R-:W-:Y:S05]  /*8550*/  BRA `(.L_x_2755) ;  /* 0xffffff8c00747947 */ /* 0x000fea000383ffff */
.L_x_2684:
        /* <DEDUP_REMOVED lines=8> */
.L_x_2688:
[----:B---3--:R3:W4:Y:S02]  /*85e0*/  SYNCS.PHASECHK.TRANS64.TRYWAIT P1, [R0+URZ+0x30810], R209 ;  /* 0x030810d1000075a7 */ /* 0x008724000802017f */
[----:B----4-:R-:W-:Y:S05]  /*85f0*/  @!P1 NANOSLEEP.SYNCS 0x989680 ;  /* 0x009896800000995d */ /* 0x010fea0003900000 */
[----:B------:R-:W4:Y:S02]  /*8600*/  @!P1 SYNCS.PHASECHK.TRANS64 P1, [R0+URZ+0x30810], R209 ;  /* 0x030810d1000095a7 */ /* 0x000f24000802007f */
[----:B----4-:R-:W-:Y:S05]  /*8610*/  @!P1 BRA `(.L_x_2688) ;  /* 0xfffffffc00f09947 */ /* 0x010fea000383ffff */
[----:B------:R-:W-:Y:S05]  /*8620*/  BRA `(.L_x_2687) ;  /* 0xffffff9400607947 */ /* 0x000fea000383ffff */
.L_x_2692:
[----:B------:R1:W1:Y:S02]  /*8630*/  SYNCS.PHASECHK.TRANS64.TRYWAIT P1, [R0+URZ+0x30830], R209 ;  /* 0x030830d1000075a7 */ /* 0x000264000802017f */
[----:B-1----:R-:W-:Y:S05]  /*8640*/  @!P1 NANOSLEEP.SYNCS 0x989680 ;  /* 0x009896800000995d */ /* 0x002fea0003900000 */
[----:B------:R-:W1:Y:S02]  /*8650*/  @!P1 SYNCS.PHASECHK.TRANS64 P1, [R0+URZ+0x30830], R209 ;  /* 0x030830d1000095a7 */ /* 0x000e64000802007f */
[----:B-1----:R-:W-:Y:S05]  /*8660*/  @!P1 BRA `(.L_x_2692) ;  /* 0xfffffffc00f09947 */ /* 0x002fea000383ffff */
[----:B------:R-:W-:Y:S05]  /*8670*/  BRA `(.L_x_2691) ;  /* 0xffffff9c00807947 */ /* 0x000fea000383ffff */
.L_x_2728:
[----:B-1----:R1:W2:Y:S02]  /*8680*/  SYNCS.PHASECHK.TRANS64.TRYWAIT P0, [R16+URZ+0x30820], R3 ;  /* 0x03082003100075a7 */ /* 0x0022a4000800017f */
[----:B--2---:R-:W-:Y:S05]  /*8690*/  @!P0 NANOSLEEP.SYNCS 0x989680 ;  /* 0x009896800000895d */ /* 0x004fea0003900000 */
[----:B------:R-:W2:Y:S02]  /*86a0*/  @!P0 SYNCS.PHASECHK.TRANS64 P0, [R16+URZ+0x30820], R3 ;  /* 0x03082003100085a7 */ /* 0x000ea4000800007f */
[----:B--2---:R-:W-:Y:S05]  /*86b0*/  @!P0 BRA `(.L_x_2728) ;  /* 0xfffffffc00f08947 */ /* 0x004fea000383ffff */
[----:B------:R-:W-:Y:S05]  /*86c0*/  BRA `(.L_x_2756) ;  /* 0xffffffe0004c7947 */ /* 0x000fea000383ffff */
.L_x_2732:
[----:B-1----:R1:W3:Y:S02]  /*86d0*/  SYNCS.PHASECHK.TRANS64.TRYWAIT P1, [R16+URZ+0x30840], R21 ;  /* 0x03084015100075a7 */ /* 0x0022e4000802017f */
[----:B---3--:R-:W-:Y:S05]  /*86e0*/  @!P1 NANOSLEEP.SYNCS 0x989680 ;  /* 0x009896800000995d */ /* 0x008fea0003900000 */
[----:B------:R-:W3:Y:S02]  /*86f0*/  @!P1 SYNCS.PHASECHK.TRANS64 P1, [R16+URZ+0x30840], R21 ;  /* 0x03084015100095a7 */ /* 0x000ee4000802007f */
[----:B---3--:R-:W-:Y:S05]  /*8700*/  @!P1 BRA `(.L_x_2732) ;  /* 0xfffffffc00f09947 */ /* 0x008fea000383ffff */
[----:B------:R-:W-:Y:S05]  /*8710*/  BRA `(.L_x_2757) ;  /* 0xffffffe800047947 */ /* 0x000fea000383ffff */
.L_x_2734:
[----:B--2---:R2:W3:Y:S02]  /*8720*/  SYNCS.PHASECHK.TRANS64.TRYWAIT P1, [R16+URZ+0x30828], R21 ;  /* 0x03082815100075a7 */ /* 0x0044e4000802017f */
[----:B---3--:R-:W-:Y:S05]  /*8730*/  @!P1 NANOSLEEP.SYNCS 0x989680 ;  /* 0x009896800000995d */ /* 0x008fea0003900000 */
[----:B------:R-:W3:Y:S02]  /*8740*/  @!P1 SYNCS.PHASECHK.TRANS64 P1, [R16+URZ+0x30828], R21 ;  /* 0x03082815100095a7 */ /* 0x000ee4000802007f */
[----:B---3--:R-:W-:Y:S05]  /*8750*/  @!P1 BRA `(.L_x_2734) ;  /* 0xfffffffc00f09947 */ /* 0x008fea000383ffff */
[----:B------:R-:W-:Y:S05]  /*8760*/  BRA `(.L_x_2758) ;  /* 0xffffffe800987947 */ /* 0x000fea000383ffff */
.L_x_2736:
[----:B---3--:R3:W4:Y:S02]  /*8770*/  SYNCS.PHASECHK.TRANS64.TRYWAIT P1, [R16+URZ+0x30848], R21 ;  /* 0x03084815100075a7 */ /* 0x008724000802017f */
[----:B----4-:R-:W-:Y:S05]  /*8780*/  @!P1 NANOSLEEP.SYNCS 0x989680 ;  /* 0x009896800000995d */ /* 0x010fea0003900000 */
[----:B------:R-:W4:Y:S02]  /*8790*/  @!P1 SYNCS.PHASECHK.TRANS64 P1, [R16+URZ+0x30848], R21 ;  /* 0x03084815100095a7 */ /* 0x000f24000802007f */
[----:B----4-:R-:W-:Y:S05]  /*87a0*/  @!P1 BRA `(.L_x_2736) ;  /* 0xfffffffc00f09947 */ /* 0x010fea000383ffff */
[----:B------:R-:W-:Y:S05]  /*87b0*/  BRA `(.L_x_2759) ;  /* 0xffffffec002c7947 */ /* 0x000fea000383ffff */
.L_x_2738:
[----:B------:R-:W-:-:S07]  /*87c0*/  SHF.L.U32 R5, R11, 0x1f, RZ ;  /* 0x0000001f0b057819 */ /* 0x000fce00000006ff */
.L_x_2760:
[----:B------:R1:W1:Y:S02]  /*87d0*/  SYNCS.PHASECHK.TRANS64.TRYWAIT P1, [R16+URZ+0x30820], R5 ;  /* 0x03082005100075a7 */ /* 0x000264000802017f */
[----:B-1----:R-:W-:Y:S05]  /*87e0*/  @!P1 NANOSLEEP.SYNCS 0x989680 ;  /* 0x009896800000995d */ /* 0x002fea0003900000 */
[----:B------:R-:W1:Y:S02]  /*87f0*/  @!P1 SYNCS.PHASECHK.TRANS64 P1, [R16+URZ+0x30820], R5 ;  /* 0x03082005100095a7 */ /* 0x000e64000802007f */
[----:B-1----:R-:W-:Y:S05]  /*8800*/  @!P1 BRA `(.L_x_2760) ;  /* 0xfffffffc00f09947 */ /* 0x002fea000383ffff */
[----:B------:R-:W-:Y:S05]  /*8810*/  BRA `(.L_x_2761) ;  /* 0xffffffec00a87947 */ /* 0x000fea000383ffff */
.L_x_2741:
[----:B-1----:R1:W2:Y:S02]  /*8820*/  SYNCS.PHASECHK.TRANS64.TRYWAIT P1, [R16+URZ+0x30840], R13 ;  /* 0x0308400d100075a7 */ /* 0x0022a4000802017f */
[----:B--2---:R-:W-:Y:S05]  /*8830*/  @!P1 NANOSLEEP.SYNCS 0x989680 ;  /* 0x009896800000995d */ /* 0x004fea0003900000 */
[----:B------:R-:W2:Y:S02]  /*8840*/  @!P1 SYNCS.PHASECHK.TRANS64 P1, [R16+URZ+0x30840], R13 ;  /* 0x0308400d100095a7 */ /* 0x000ea4000802007f */
[----:B--2---:R-:W-:Y:S05]  /*8850*/  @!P1 BRA `(.L_x_2741) ;  /* 0xfffffffc00f09947 */ /* 0x004fea000383ffff */
[----:B------:R-:W-:Y:S05]  /*8860*/  BRA `(.L_x_2762) ;  /* 0xfffffff000607947 */ /* 0x000fea000383ffff */
.L_x_2743:
[----:B--2---:R2:W1:Y:S02]  /*8870*/  SYNCS.PHASECHK.TRANS64.TRYWAIT P1, [R16+URZ+0x30828], R13 ;  /* 0x0308280d100075a7 */ /* 0x004464000802017f */
[----:B-1----:R-:W-:Y:S05]  /*8880*/  @!P1 NANOSLEEP.SYNCS 0x989680 ;  /* 0x009896800000995d */ /* 0x002fea0003900000 */
[----:B------:R-:W1:Y:S02]  /*8890*/  @!P1 SYNCS.PHASECHK.TRANS64 P1, [R16+URZ+0x30828], R13 ;  /* 0x0308280d100095a7 */ /* 0x000e64000802007f */
[----:B-1----:R-:W-:Y:S05]  /*88a0*/  @!P1 BRA `(.L_x_2743) ;  /* 0xfffffffc00f09947 */ /* 0x002fea000383ffff */
[----:B------:R-:W-:Y:S05]  /*88b0*/  BRA `(.L_x_2763) ;  /* 0xfffffff000e87947 */ /* 0x000fea000383ffff */
.L_x_2745:
[----:B------:R1:W1:Y:S02]  /*88c0*/  SYNCS.PHASECHK.TRANS64.TRYWAIT P0, [R3+URZ+0x30840], R0 ;  /* 0x03084000030075a7 */ /* 0x000264000800017f */
[----:B-1----:R-:W-:Y:S05]  /*88d0*/  @!P0 NANOSLEEP.SYNCS 0x989680 ;  /* 0x009896800000895d */ /* 0x002fea0003900000 */
[----:B------:R-:W1:Y:S02]  /*88e0*/  @!P0 SYNCS.PHASECHK.TRANS64 P0, [R3+URZ+0x30840], R0 ;  /* 0x03084000030085a7 */ /* 0x000e64000800007f */
[----:B-1----:R-:W-:Y:S05]  /*88f0*/  @!P0 BRA `(.L_x_2745) ;  /* 0xfffffffc00f08947 */ /* 0x002fea000383ffff */
[----:B------:R-:W-:Y:S05]  /*8900*/  BRA `(.L_x_2764) ;  /* 0xfffffff4009c7947 */ /* 0x000fea000383ffff */
.L_x_2747:
[----:B------:R-:W-:Y:S01]  /*8910*/  BSSY B0, `(.L_x_2765) ;  /* 0x0000006000007945 */ /* 0x000fe20003800000 */
[----:B------:R-:W-:-:S07]  /*8920*/  IMAD.MOV.U32 R15, RZ, RZ, -0x1 ;  /* 0xffffffffff0f7424 */ /* 0x000fce00078e00ff */
[----:B------:R-:W-:Y:S05]  /*8930*/  WARPSYNC.COLLECTIVE R15, `(.L_x_2766) ;  /* 0x000000000f0c7348 */ /* 0x000fea0003c00000 */
[----:B------:R-:W-:Y:S02]  /*8940*/  ELECT P6, UR62, PT ;  /* 0x00000000003e782f */ /* 0x000fe400038c0000 */
[----:B------:R-:W-:Y:S01]  /*8950*/  MOV R14, UR62 ;  /* 0x0000003e000e7c02 */ /* 0x000fe20008000f00 */
[----:B------:R-:W-:Y:S10]  /*8960*/  ENDCOLLECTIVE ;  /* 0x000000000000791b */ /* 0x000ff40003800000 */
.L_x_2766:
[----:B------:R-:W-:Y:S05]  /*8970*/  BSYNC B0 ;  /* 0x0000000000007941 */ /* 0x000fea0003800000 */
.L_x_2765:
[----:B------:R-:W-:Y:S05]  /*8980*/  BRA `(.L_x_2767) ;  /* 0xfffffff800487947 */ /* 0x000fea000383ffff */
.L_x_2749:
[----:B-1----:R1:W2:Y:S02]  /*8990*/  SYNCS.PHASECHK.TRANS64.TRYWAIT P0, [R6+URZ], R5 ;  /* 0x00000005060075a7 */ /* 0x0022a4000800017f */
[----:B--2---:R-:W-:Y:S05]  /*89a0*/  @!P0 NANOSLEEP.SYNCS 0x989680 ;  /* 0x009896800000895d */ /* 0x004fea0003900000 */
[----:B------:R-:W2:Y:S02]  /*89b0*/  @!P0 SYNCS.PHASECHK.TRANS64 P0, [R6+URZ], R5 ;  /* 0x00000005060085a7 */ /* 0x000ea4000800007f */
[----:B--2---:R-:W-:Y:S05]  /*89c0*/  @!P0 BRA `(.L_x_2749) ;  /* 0xfffffffc00f08947 */ /* 0x004fea000383ffff */
[----:B------:R-:W-:Y:S05]  /*89d0*/  BRA `(.L_x_2768) ;  /* 0xfffffff800887947 */ /* 0x000fea000383ffff */
.L_x_2750:
[----:B--2---:R2:W3:Y:S02]  /*89e0*/  SYNCS.PHASECHK.TRANS64.TRYWAIT P0, [R3+URZ], R2 ;  /* 0x00000002030075a7 */ /* 0x0044e4000800017f */
[----:B---3--:R-:W-:Y:S05]  /*89f0*/  @!P0 NANOSLEEP.SYNCS 0x989680 ;  /* 0x009896800000895d */ /* 0x008fea0003900000 */
[----:B------:R-:W3:Y:S02]  /*8a00*/  @!P0 SYNCS.PHASECHK.TRANS64 P0, [R3+URZ], R2 ;  /* 0x00000002030085a7 */ /* 0x000ee4000800007f */
[----:B---3--:R-:W-:Y:S05]  /*8a10*/  @!P0 BRA `(.L_x_2750) ;  /* 0xfffffffc00f08947 */ /* 0x008fea000383ffff */
[----:B------:R-:W-:Y:S05]  /*8a20*/  BRA `(.L_x_2769) ;  /* 0xfffffff8007c7947 */ /* 0x000fea000383ffff */
.L_x_2752:
[----:B--2---:R2:W3:Y:S02]  /*8a30*/  SYNCS.PHASECHK.TRANS64.TRYWAIT P0, [R0+URZ], R5 ;  /* 0x00000005000075a7 */ /* 0x0044e4000800017f */
[----:B---3--:R-:W-:Y:S05]  /*8a40*/  @!P0 NANOSLEEP.SYNCS 0x989680 ;  /* 0x009896800000895d */ /* 0x008fea0003900000 */
[----:B------:R-:W3:Y:S02]  /*8a50*/  @!P0 SYNCS.PHASECHK.TRANS64 P0, [R0+URZ], R5 ;  /* 0x00000005000085a7 */ /* 0x000ee4000800007f */
[----:B---3--:R-:W-:Y:S05]  /*8a60*/  @!P0 BRA `(.L_x_2752) ;  /* 0xfffffffc00f08947 */ /* 0x008fea000383ffff */
[----:B------:R-:W-:Y:S05]  /*8a70*/  BRA `(.L_x_2770) ;  /* 0xfffffff800807947 */ /* 0x000fea000383ffff */
.L_x_2771:
        /* <DEDUP_REMOVED lines=16> */
.L_x_7308:


//--------------------- .text._ZN7cutlass13device_kernelIN5flash11enable_sm90INS1_16FlashAttnBwdSm90INS1_25CollectiveMainloopBwdSm90ILi2ELi2ELi2EN4cute5tupleIJNS5_1CILi1EEES8_S8_EEENS6_IJNS7_ILi64EEENS7_ILi128EEESB_EEENS_6half_tEfNS_4arch4Sm90ELb1ELb0ELb1ELb0ELb1ELb1ELb0ELb0ELi2ELi1ELi2ELi1ELb0EEENS1_24CollectiveEpilogueBwdGQAISC_fSF_Li256ELb0ELb1EEENS1_25SingleTileBwdLPTSchedulerILb0ELi128ELb1EEEEEEEEEvNT_6ParamsE --------------------------
	.section	.text._ZN7cutlass13device_kernelIN5flash11enable_sm90INS1_16FlashAttnBwdSm90INS1_25CollectiveMainloopBwdSm90ILi2ELi2ELi2EN4cute5tupleIJNS5_1CILi1EEES8_S8_EEENS6_IJNS7_ILi64EEENS7_ILi128EEESB_EEENS_6half_tEfNS_4arch4Sm90ELb1ELb0ELb1ELb0ELb1ELb1ELb0ELb0ELi2ELi1ELi2ELi1ELb0EEENS1_24CollectiveEpilogueBwdGQAISC_fSF_Li256ELb0ELb1EEENS1_25SingleTileBwdLPTSchedulerILb0ELi128ELb1EEEEEEEEEvNT_6ParamsE,"ax",@progbits
	.align	128
.text._ZN7cutlass13device_kernelIN5flash11enable_sm90INS1_16FlashAttnBwdSm90INS1_25CollectiveMainloopBwdSm90ILi2ELi2ELi2EN4cute5tupleIJNS5_1CILi1EEES8_S8_EEENS6_IJNS7_ILi64EEENS7_ILi128EEESB_EEENS_6half_tEfNS_4arch4Sm90ELb1ELb0ELb1ELb0ELb1ELb1ELb0ELb0ELi2ELi1ELi2ELi1ELb0EEENS1_24CollectiveEpilogueBwdGQAISC_fSF_Li256ELb0ELb1EEENS1_25SingleTileBwdLPTSchedulerILb0ELi128ELb1EEEEEEEEEvNT_6ParamsE:
        .type           _ZN7cutlass13device_kernelIN5flash11enable_sm90INS1_16FlashAttnBwdSm90INS1_25CollectiveMainloopBwdSm90ILi2ELi2ELi2EN4cute5tupleIJNS5_1CILi1EEES8_S8_EEENS6_IJNS7_ILi64EEENS7_ILi128EEESB_EEENS_6half_tEfNS_4arch4Sm90ELb1ELb0ELb1ELb0ELb1ELb1ELb0ELb0ELi2ELi1ELi2ELi1ELb0EEENS1_24CollectiveEpilogueBwdGQAISC_fSF_Li256ELb0ELb1EEENS1_25SingleTileBwdLPTSchedulerILb0ELi128ELb1EEEEEEEEEvNT_6ParamsE,@function
        .size           _ZN7cutlass13device_kernelIN5flash11enable_sm90INS1_16FlashAttnBwdSm90INS1_25CollectiveMainloopBwdSm90ILi2ELi2ELi2EN4cute5tupleIJNS5_1CILi1EEES8_S8_EEENS6_IJNS7_ILi64EEENS7_ILi128EEESB_EEENS_6half_tEfNS_4arch4Sm90ELb1ELb0ELb1ELb0ELb1ELb1ELb0ELb0ELi2ELi1ELi2ELi1ELb0EEENS1_24CollectiveEpilogueBwdGQAISC_fSF_Li256ELb0ELb1EEENS1_25SingleTileBwdLPTSchedulerILb0ELi128ELb1EEEEEEEEEvNT_6ParamsE,(.L_x_7309 - _ZN7cutlass13device_kernelIN5flash11enable_sm90INS1_16FlashAttnBwdSm90INS1_25CollectiveMainloopBwdSm90ILi2ELi2ELi2EN4cute5tupleIJNS5_1CILi1EEES8_S8_EEENS6_IJNS7_ILi64EEENS7_ILi128EEESB_EEENS_6half_tEfNS_4arch4Sm90ELb1ELb0ELb1ELb0ELb1ELb1ELb0ELb0ELi2ELi1ELi2ELi1ELb0EEENS1_24CollectiveEpilogueBwdGQAISC_fSF_Li256ELb0ELb1EEENS1_25SingleTileBwdLPTSchedulerILb0ELi128ELb1EEEEEEEEEvNT_6ParamsE)
        .other          _ZN7cutlass13device_kernelIN5flash11enable_sm90INS1_16FlashAttnBwdSm90INS1_25CollectiveMainloopBwdSm90ILi2ELi2ELi2EN4cute5tupleIJNS5_1CILi1EEES8_S8_EEENS6_IJNS7_ILi64EEENS7_ILi128EEESB_EEENS_6half_tEfNS_4arch4Sm90ELb1ELb0ELb1ELb0ELb1ELb1ELb0ELb0ELi2ELi1ELi2ELi1ELb0EEENS1_24CollectiveEpilogueBwdGQAISC_fSF_Li256ELb0ELb1EEENS1_25SingleTileBwdLPTSchedulerILb0ELi128ELb1EEEEEEEEEvNT_6ParamsE,@"STO_CUDA_ENTRY STV_DEFAULT"
_ZN7cutlass13device_kernelIN5flash11enable_sm90INS1_16FlashAttnBwdSm90INS1_25CollectiveMainloopBwdSm90ILi2ELi2ELi2EN4cute5tupleIJNS5_1CILi1EEES8_S8_EEENS6_IJNS7_ILi64EEENS7_ILi128EEESB_EEENS_6half_tEfNS_4arch4Sm90ELb1ELb0ELb1ELb0ELb1ELb1ELb0ELb0ELi2ELi1ELi2ELi1ELb0EEENS1_24CollectiveEpilogueBwdGQAISC_fSF_Li256ELb0ELb1EEENS1_25SingleTileBwdLPTSchedulerILb0ELi128ELb1EEEEEEEEEvNT_6ParamsE:
        /* <DEDUP_REMOVED lines=24> */
.L_x_2773:
[----:B------:R-:W-:Y:S05]  /*0180*/  BSYNC B0 ;  /* 0x0000000000007941 */ /* 0x000fea0003800000 */
.L_x_2772:
        /* <DEDUP_REMOVED lines=37> */
.L_x_2774:
        /* <DEDUP_REMOVED lines=22> */
.L_x_2775:
[----:B------:R-:W-:Y:S01]  /*0540*/  PLOP3.LUT P0, PT, PT, PT, UP0, 0x80, 0x0 ;  /* 0x000000000000781c */ /* 0x000fe20003f0f008 */
[----:B------:R-:W-:Y:S01]  /*0550*/  NOP ;  /* 0x0000000000007918 */ /* 0x000fe20000000000 */
[----:B------:R-:W-:Y:S01]  /*0560*/  ULDC.64 UR46, c[0x0][0x208] ;  /* 0x00008200002e7ab9 */ /* 0x000fe20000000a00 */
[----:B------:R-:W-:Y:S01]  /*0570*/  BSSY B6, `(.L_x_2776) ;  /* 0x00008eb000067945 */ /* 0x000fe20003800000 */
[----:B-12-4-:R-:W-:Y:S09]  /*0580*/  BAR.SYNC.DEFER_BLOCKING 0x0 ;  /* 0x0000000000007b1d */ /* 0x016ff20000010000 */
[----:B------:R-:W-:Y:S05]  /*0590*/  @!P0 BRA `(.L_x_2777) ;  /* 0x0000005000c08947 */ /* 0x000fea0003800000 */
.L_x_2778:
        /* <DEDUP_REMOVED lines=32> */
.L_x_2779:
[----:B------:R-:W-:Y:S01]  /*07a0*/  ULDC UR7, c[0x0][0x8cc] ;  /* 0x0002330000077ab9 */ /* 0x000fe20000000800 */
[----:B------:R-:W-:Y:S01]  /*07b0*/  UMOV UR36, UR10 ;  /* 0x0000000a00247c82 */ /* 0x000fe20008000000 */
[----:B------:R-:W-:-:S11]  /*07c0*/  UISETP.NE.AND UP0, UPT, UR7, 0x1, UPT ;  /* 0x000000010700788c */ /* 0x000fd6000bf05270 */
[----:B------:R-:W-:Y:S02]  /*07d0*/  @UP0 ULDC.64 UR8, c[0x0][0x8d0] ;  /* 0x0002340000080ab9 */ /* 0x000fe40000000a00 */
[----:B------:R-:W-:-:S04]  /*07e0*/  UIMAD.WIDE.U32 UR4, UR10, UR8, URZ ;  /* 0x000000080a0472a5 */ /* 0x000fc8000f8e003f */
[----:B------:R-:W-:-:S04]  /*07f0*/  @UP0 USHF.R.U32.HI UR36, URZ, UR9, UR5 ;  /* 0x000000093f240299 */ /* 0x000fc80008011605 */
[----:B------:R-:W-:-:S12]  /*0800*/  UIMAD UR4, UR36, UR7, URZ ;  /* 0x00000007240472a4 */ /* 0x000fd8000f8e023f */
.L_x_2780:
        /* <DEDUP_REMOVED lines=121> */
.L_x_2784:
        /* <DEDUP_REMOVED lines=15> */
.L_x_2783:
        /* <DEDUP_REMOVED lines=23> */
.L_x_2786:
        /* <DEDUP_REMOVED lines=15> */
.L_x_2785:
        /* <DEDUP_REMOVED lines=8> */
.L_x_2890:
        /* <DEDUP_REMOVED lines=15> */
.L_x_2788:
        /* <DEDUP_REMOVED lines=105> */
.L_x_2800:
[----:B------:R-:W-:-:S05]  /*1af0*/  IMAD.U32 R0, RZ, RZ, UR38 ;  /* 0x00000026ff007e24 */ /* 0x000fca000f8e00ff */
[----:B------:R-:W-:-:S04]  /*1b00*/  LOP3.LUT R0, R0, 0x1, RZ, 0xfc, !PT ;  /* 0x0000000100007812 */ /* 0x000fc800078efcff */
[----:B------:R-:W-:-:S13]  /*1b10*/  ISETP.NE.AND P0, PT, R0, 0x3, PT ;  /* 0x000000030000780c */ /* 0x000fda0003f05270 */
[----:B------:R-:W-:Y:S05]  /*1b20*/  @!P0 BRA `(.L_x_2790) ;  /* 0x0000000000048947 */ /* 0x000fea0003800000 */
[----:B------:R-:W-:Y:S01]  /*1b30*/  BPT.TRAP 0x1 ;  /* 0x000000040000795c */ /* 0x000fe20000300000 */
.L_x_2790:
        /* <DEDUP_REMOVED lines=8> */
.L_x_2791:
[----:B---3--:R-:W-:Y:S05]  /*1bc0*/  @P1 BRA `(.L_x_2792) ;  /* 0x0000000000081947 */ /* 0x008fea0003800000 */
[----:B------:R-:W3:Y:S02]  /*1bd0*/  SYNCS.PHASECHK.TRANS64.TRYWAIT P1, [R0+URZ+0x30810], R209 ;  /* 0x030810d1000075a7 */ /* 0x000ee4000802017f */
[----:B---3--:R-:W-:Y:S05]  /*1be0*/  @!P1 BRA `(.L_x_2793) ;  /* 0x0000007800509947 */ /* 0x008fea0003800000 */
.L_x_2792:
        /* <DEDUP_REMOVED lines=84> */
.L_x_2794:
[----:B------:R1:W1:Y:S01]  /*2130*/  SYNCS.PHASECHK.TRANS64.TRYWAIT P1, [R0+URZ+0x30830], R209 ;  /* 0x030830d1000075a7 */ /* 0x000262000802017f */
[----:B------:R-:W-:Y:S05]  /*2140*/  @!P0 BRA `(.L_x_2795) ;  /* 0x0000000000048947 */ /* 0x000fea0003800000 */
[----:B------:R-:W-:Y:S01]  /*2150*/  BPT.TRAP 0x1 ;  /* 0x000000040000795c */ /* 0x000fe20000300000 */
.L_x_2795:
        /* <DEDUP_REMOVED lines=54> */
.L_x_2796:
        /* <DEDUP_REMOVED lines=401> */
[----:B------:R-:W-:-:S05]  /*3dd0*/  IMAD R7, R229, 0x4000, R208 ;  /* 0x00004000e5077824 */ /* 0x000fca00078e02d0 */
[----:B------:R-:W-:Y:S01]  /*3de0*/  R2UR UR7, R7 ;  /* 0x00000000070772ca */ /* 0x000fe200000e0000 */
[----:B------:R-:W-:-:S12]  /*3df0*/  UIADD3 UR6, UR6, 0x180, URZ ;  /* 0x0000018006067890 */ /* 0x000fd8000fffe03f */
[----:B------:R-:W-:-:S04]  /*3e00*/  USHF.R.U32.HI UR7, URZ, 0x4, UR7 ;  /* 0x000000043f077899 */ /* 0x000fc80008011607 */
[----:B------:R-:W-:-:S03]  /*3e10*/  ULOP3.LUT UR12, UR7, 0x3fff, URZ, 0xc0, !UPT ;  /* 0x00003fff070c7892 */ /* 0x000fc6000f8ec03f */
[----:B------:R-:W-:Y:S01]  /*3e20*/  UMOV UR7, 0x40000040 ;  /* 0x4000004000077882 */ /* 0x000fe20000000000 */
[----:B------:R-:W-:Y:S02]  /*3e30*/  WARPGROUP.DEPBAR.LE gsb0, 0x0 ;  /* 0x00008000000079c5 */ /* 0x000fe40000010000 */
[----:B------:R-:W-:-:S06]  /*3e40*/  WARPGROUP.ARRIVE ;  /* 0x00000000000079c5 */ /* 0x000fcc0000000000 */
[----:B------:R-:W-:Y:S03]  /*3e50*/  HGMMA.64x128x16.F32 R24, R152, gdesc[UR8].tnspB, R24, gsb0 ;  /* 0x41e0000898187df0 */ /* 0x000fe60008000818 */
[----:B------:R-:W2:Y:S01]  /*3e60*/  S2R R21, SR_CgaCtaId ;  /* 0x0000000000157919 */ /* 0x000ea20000008800 */
[----:B------:R-:W-:Y:S01]  /*3e70*/  MOV R17, 0x400 ;  /* 0x0000040000117802 */ /* 0x000fe20000000f00 */
[----:B------:R-:W-:Y:S02]  /*3e80*/  WARPGROUP.DEPBAR.LE gsb0, 0x0 ;  /* 0x00008000000079c5 */ /* 0x000fe40000010000 */
[----:B------:R-:W-:Y:S02]  /*3e90*/  F2FP.F16.F32.PACK_AB R152, R215, R213 ;  /* 0x000000d5d798723e */ /* 0x000fe400000000ff */
[----:B------:R-:W-:Y:S02]  /*3ea0*/  F2FP.F16.F32.PACK_AB R154, R219, R217 ;  /* 0x000000d9db9a723e */ /* 0x000fe400000000ff */
[----:B------:R-:W-:-:S02]  /*3eb0*/  F2FP.F16.F32.PACK_AB R153, R216, R214 ;  /* 0x000000d6d899723e */ /* 0x000fc400000000ff */
[----:B------:R-:W-:-:S04]  /*3ec0*/  F2FP.F16.F32.PACK_AB R155, R9, R218 ;  /* 0x000000da099b723e */ /* 0x000fc800000000ff */
[----:B------:R-:W-:-:S06]  /*3ed0*/  WARPGROUP.ARRIVE ;  /* 0x00000000000079c5 */ /* 0x000fcc0000000000 */
[----:B------:R-:W-:Y:S01]  /*3ee0*/  HGMMA.64x128x16.F32 R24, R152, gdesc[UR4].tnspB, R24, gsb0 ;  /* 0x41e0000498187df0 */ /* 0x000fe20008000818 */
[----:B--2---:R-:W-:-:S05]  /*3ef0*/  LEA R17, R21, R17, 0x18 ;  /* 0x0000001115117211 */ /* 0x004fca00078ec0ff */
[----:B------:R-:W-:-:S05]  /*3f00*/  VIADD R17, R17, 0x28800 ;  /* 0x0002880011117836 */ /* 0x000fca0000000000 */
[----:B------:R-:W-:-:S04]  /*3f10*/  SHF.R.U32.HI R6, RZ, 0x4, R17 ;  /* 0x00000004ff067819 */ /* 0x000fc80000011611 */
[----:B------:R-:W-:-:S04]  /*3f20*/  LOP3.LUT R6, R6, 0x3fff, RZ, 0xc0, !PT ;  /* 0x00003fff06067812 */ /* 0x000fc800078ec0ff */
[----:B------:R-:W-:-:S05]  /*3f30*/  LOP3.LUT R6, R6, 0x10000, RZ, 0xfc, !PT ;  /* 0x0001000006067812 */ /* 0x000fca00078efcff */
[----:B------:R-:W-:-:S05]  /*3f40*/  IMAD R6, R3, 0x400, R6 ;  /* 0x0000040003067824 */ /* 0x000fca00078e0206 */
[----:B------:R-:W-:Y:S01]  /*3f50*/  R2UR UR5, R6 ;  /* 0x00000000060572ca */ /* 0x000fe200000e0000 */
[----:B------:R-:W-:Y:S01]  /*3f60*/  UMOV UR9, 0x40000040 ;  /* 0x4000004000097882 */ /* 0x000fe20000000000 */
[----:B------:R-:W-:Y:S01]  /*3f70*/  UMOV UR10, UR12 ;  /* 0x0000000c000a7c82 */ /* 0x000fe20008000000 */
[----:B------:R-:W-:-:S10]  /*3f80*/  UMOV UR11, 0x40000040 ;  /* 0x40000040000b7882 */ /* 0x000fd40000000000 */
        /* <DEDUP_REMOVED lines=63> */
.L_x_2798:
        /* <DEDUP_REMOVED lines=49> */
.L_x_2799:
        /* <DEDUP_REMOVED lines=78> */
.L_x_2782:
[----:B------:R-:W-:Y:S05]  /*4b70*/  @P0 BRA `(.L_x_2781) ;  /* 0x0000004800280947 */ /* 0x000fea0003800000 */
[----:B------:R-:W1:Y:S01]  /*4b80*/  S2R R4, SR_TID.X ;  /* 0x0000000000047919 */ /* 0x000e620000002100 */
[----:B------:R-:W-:Y:S01]  /*4b90*/  ULDC UR8, c[0x0][0x850] ;  /* 0x0002140000087ab9 */ /* 0x000fe20000000800 */
[----:B------:R-:W2:Y:S01]  /*4ba0*/  S2UR UR11, SR_CgaCtaId ;  /* 0x00000000000b79c3 */ /* 0x000ea20000008800 */
[----:B------:R-:W-:Y:S01]  /*4bb0*/  UISETP.NE.AND UP0, UPT, UR8, 0x1, UPT ;  /* 0x000000010800788c */ /* 0x000fe2000bf05270 */
[----:B------:R-:W-:Y:S01]  /*4bc0*/  BSSY B0, `(.L_x_2801) ;  /* 0x000005d000007945 */ /* 0x000fe20003800000 */
[----:B------:R-:W-:Y:S01]  /*4bd0*/  UMOV UR10, UR40 ;  /* 0x00000028000a7c82 */ /* 0x000fe20008000000 */
[----:B------:R-:W-:Y:S01]  /*4be0*/  ULOP3.LUT UR36, URZ, UR36, URZ, 0x33, !UPT ;  /* 0x000000243f247292 */ /* 0x000fe2000f8e333f */
[----:B------:R-:W-:Y:S01]  /*4bf0*/  ULDC.64 UR12, c[0x0][0x818] ;  /* 0x00020600000c7ab9 */ /* 0x000fe20000000a00 */
[----:B------:R-:W-:Y:S01]  /*4c00*/  ULDC UR6, c[0x0][0x8b4] ;  /* 0x00022d0000067ab9 */ /* 0x000fe20000000800 */
[----:B------:R-:W-:Y:S01]  /*4c10*/  ULDC UR16, c[0x0][0x870] ;  /* 0x00021c0000107ab9 */ /* 0x000fe20000000800 */
[----:B------:R-:W-:Y:S01]  /*4c20*/  UIADD3 UR36, UR36, UR6, URZ ;  /* 0x0000000624247290 */ /* 0x000fe2000fffe03f */
[----:B------:R-:W-:-:S03]  /*4c30*/  ULDC UR18, c[0x0][0x80c] ;  /* 0x0002030000127ab9 */ /* 0x000fc60000000800 */
[----:B------:R-:W-:Y:S01]  /*4c40*/  @UP0 ULDC UR4, c[0x0][0x854] ;  /* 0x0002150000040ab9 */ /* 0x000fe20000000800 */
[----:B------:R-:W-:Y:S01]  /*4c50*/  @UP0 ULDC UR7, c[0x0][0x858] ;  /* 0x0002160000070ab9 */ /* 0x000fe20000000800 */
[----:B------:R-:W-:Y:S02]  /*4c60*/  UIMAD.WIDE.U32 UR4, UR40, UR4, URZ ;  /* 0x00000004280472a5 */ /* 0x000fe4000f8e003f */
[----:B------:R-:W-:Y:S02]  /*4c70*/  UIMAD UR16, UR16, UR36, URZ ;  /* 0x00000024101072a4 */ /* 0x000fe4000f8e023f */
[----:B------:R-:W-:Y:S02]  /*4c80*/  @UP0 USHF.R.U32.HI UR10, URZ, UR7, UR5 ;  /* 0x000000073f0a0299 */ /* 0x000fe40008011605 */
[----:B------:R-:W-:Y:S02]  /*4c90*/  USHF.L.U32 UR6, UR36, 0xe, URZ ;  /* 0x0000000e24067899 */ /* 0x000fe4000800063f */
[----:B------:R-:W-:-:S02]  /*4ca0*/  USHF.R.S32.HI UR17, URZ, 0x1f, UR10 ;  /* 0x0000001f3f117899 */ /* 0x000fc4000801140a */
[----:B------:R-:W-:Y:S02]  /*4cb0*/  UIMAD UR16, UR16, UR18, URZ ;  /* 0x00000012101072a4 */ /* 0x000fe4000f8e023f */
[----:B------:R-:W-:Y:S02]  /*4cc0*/  UIMAD UR9, UR17, UR12, URZ ;  /* 0x0000000c110972a4 */ /* 0x000fe4000f8e023f */
[----:B------:R-:W-:Y:S01]  /*4cd0*/  USHF.R.S32.HI UR7, URZ, 0x1f, UR6 ;  /* 0x0000001f3f077899 */ /* 0x000fe20008011406 */
[C---:B-1----:R-:W-:Y:S01]  /*4ce0*/  VIADD R5, R4.reuse, 0xffffff80 ;  /* 0xffffff8004057836 */ /* 0x042fe20000000000 */
[----:B------:R-:W-:Y:S01]  /*4cf0*/  UIMAD UR20, UR10, UR13, UR9 ;  /* 0x0000000d0a1472a4 */ /* 0x000fe2000f8e0209 */
[----:B------:R-:W-:Y:S01]  /*4d00*/  ISETP.NE.AND P1, PT, R4, 0x80, PT ;  /* 0x000000800400780c */ /* 0x000fe20003f25270 */
[----:B------:R-:W-:Y:S02]  /*4d10*/  USHF.R.S32.HI UR19, URZ, 0x1f, UR16 ;  /* 0x0000001f3f137899 */ /* 0x000fe40008011410 */
[----:B------:R-:W-:Y:S01]  /*4d20*/  SHF.R.S32.HI R0, RZ, 0x1f, R5 ;  /* 0x0000001fff007819 */ /* 0x000fe20000011405 */
[----:B------:R-:W-:Y:S01]  /*4d30*/  UMOV UR9, 0x400 ;  /* 0x0000040000097882 */ /* 0x000fe20000000000 */
[----:B------:R-:W-:Y:S01]  /*4d40*/  ULDC.64 UR14, c[0x0][0x840] ;  /* 0x00021000000e7ab9 */ /* 0x000fe20000000a00 */
[----:B--2---:R-:W-:Y:S01]  /*4d50*/  ULEA UR9, UR11, UR9, 0x18 ;  /* 0x000000090b097291 */ /* 0x004fe2000f8ec03f */
[----:B------:R-:W-:Y:S01]  /*4d60*/  LEA.HI R2, R0, R5, RZ, 0x7 ;  /* 0x0000000500027211 */ /* 0x000fe200078f38ff */
[----:B------:R-:W-:Y:S01]  /*4d70*/  UIMAD UR11, UR37, UR18, URZ ;  /* 0x00000012250b72a4 */ /* 0x000fe2000f8e023f */
[----:B------:R-:W-:Y:S01]  /*4d80*/  BAR.SYNC.DEFER_BLOCKING 0x1, 0x100 ;  /* 0x0044000000007b1d */ /* 0x000fe20000010000 */
[----:B------:R-:W-:Y:S01]  /*4d90*/  UIMAD.WIDE.U32 UR4, UR10, UR12, UR6 ;  /* 0x0000000c0a0472a5 */ /* 0x000fe2000f8e0006 */
[C---:B------:R-:W-:Y:S01]  /*4da0*/  LOP3.LUT R0, R2.reuse, 0xfffff80, RZ, 0xc0, !PT ;  /* 0x0fffff8002007812 */ /* 0x040fe200078ec0ff */
[----:B------:R-:W-:Y:S01]  /*4db0*/  IMAD.SHL.U32 R2, R2, 0x40, RZ ;  /* 0x0000004002027824 */ /* 0x000fe200078e00ff */
[----:B------:R-:W-:Y:S01]  /*4dc0*/  USHF.R.S32.HI UR18, URZ, 0x1f, UR11 ;  /* 0x0000001f3f127899 */ /* 0x000fe2000801140b */
[C---:B------:R-:W-:Y:S01]  /*4dd0*/  ISETP.NE.AND P0, PT, R5.reuse, RZ, PT ;  /* 0x000000ff0500720c */ /* 0x040fe20003f05270 */
[----:B------:R-:W-:Y:S01]  /*4de0*/  UIADD3 UR16, UP0, UP1, UR16, UR11, UR10 ;  /* 0x0000000b10107290 */ /* 0x000fe2000f91e00a */
[----:B------:R-:W-:Y:S01]  /*4df0*/  IMAD.IADD R0, R5, 0x1, -R0 ;  /* 0x0000000105007824 */ /* 0x000fe200078e0a00 */
[----:B------:R-:W-:Y:S01]  /*4e00*/  LOP3.LUT R3, R2, 0x3fffe000, RZ, 0xc0, !PT ;  /* 0x3fffe00002037812 */ /* 0x000fe200078ec0ff */
[----:B------:R-:W-:-:S02]  /*4e10*/  UIMAD.WIDE.U32 UR6, UR10, UR14, UR6 ;  /* 0x0000000e0a0672a5 */ /* 0x000fc4000f8e0006 */
[----:B------:R-:W-:Y:S02]  /*4e20*/  UIMAD UR21, UR17, UR14, URZ ;  /* 0x0000000e111572a4 */ /* 0x000fe4000f8e023f */
[----:B------:R-:W-:Y:S01]  /*4e30*/  IMAD R0, R0, 0x4, R3 ;  /* 0x0000000400007824 */ /* 0x000fe200078e0203 */
[----:B------:R-:W-:Y:S02]  /*4e40*/  UIADD3.X UR14, UR19, UR18, UR17, UP0, UP1 ;  /* 0x00000012130e7290 */ /* 0x000fe400087e2411 */
[----:B------:R-:W-:Y:S02]  /*4e50*/  USHF.L.U32 UR11, UR16, 0x2, URZ ;  /* 0x00000002100b7899 */ /* 0x000fe4000800063f */
[----:B------:R-:W-:Y:S01]  /*4e60*/  LEA R0, R0, UR9, 0x2 ;  /* 0x0000000900007c11 */ /* 0x000fe2000f8e10ff */
[----:B------:R-:W-:Y:S01]  /*4e70*/  ULDC.64 UR12, c[0x0][0x868] ;  /* 0x00021a00000c7ab9 */ /* 0x000fe20000000a00 */
[----:B------:R-:W-:Y:S02]  /*4e80*/  USHF.L.U64.HI UR14, UR16, 0x2, UR14 ;  /* 0x00000002100e7899 */ /* 0x000fe4000801020e */
[----:B------:R-:W-:Y:S01]  /*4e90*/  UIADD3 UR16, UP0, UR11, UR12, URZ ;  /* 0x0000000c0b107290 */ /* 0x000fe2000ff1e03f */
[----:B------:R1:W-:Y:S01]  /*4ea0*/  STS.128 [R0], R24 ;  /* 0x0000001800007388 */ /* 0x0003e20000000c00 */
[----:B------:R-:W-:-:S02]  /*4eb0*/  USHF.R.S32.HI UR12, URZ, 0x1f, UR37 ;  /* 0x0000001f3f0c7899 */ /* 0x000fc40008011425 */
[----:B------:R-:W-:Y:S01]  /*4ec0*/  UIMAD UR15, UR10, UR15, UR21 ;  /* 0x0000000f0a0f72a4 */ /* 0x000fe2000f8e0215 */
[----:B------:R1:W-:Y:S01]  /*4ed0*/  STS.128 [R0+0x800], R28 ;  /* 0x0008001c00007388 */ /* 0x0003e20000000c00 */
[----:B------:R-:W-:Y:S01]  /*4ee0*/  ULDC.64 UR18, c[0x0][0x820] ;  /* 0x0002080000127ab9 */ /* 0x000fe20000000a00 */
[----:B------:R-:W-:Y:S01]  /*4ef0*/  UIADD3.X UR17, UR14, UR13, URZ, UP0, !UPT ;  /* 0x0000000d0e117290 */ /* 0x000fe200087fe43f */
[----:B------:R-:W-:Y:S01]  /*4f00*/  IMAD.U32 R2, RZ, RZ, UR16 ;  /* 0x00000010ff027e24 */ /* 0x000fe2000f8e00ff */
[----:B------:R1:W-:Y:S01]  /*4f10*/  STS.128 [R0+0x1000], R32 ;  /* 0x0010002000007388 */ /* 0x0003e20000000c00 */
[----:B------:R-:W-:Y:S01]  /*4f20*/  ULDC.64 UR22, c[0x0][0x848] ;  /* 0x0002120000167ab9 */ /* 0x000fe20000000a00 */
[----:B------:R-:W-:Y:S02]  /*4f30*/  UIMAD UR13, UR12, UR18, URZ ;  /* 0x000000120c0d72a4 */ /* 0x000fe4000f8e023f */
[----:B------:R1:W-:Y:S01]  /*4f40*/  STS.128 [R0+0x1800], R36 ;  /* 0x0018002400007388 */ /* 0x0003e20000000c00 */
[----:B------:R-:W-:Y:S01]  /*4f50*/  UIADD3 UR5, UR5, UR20, URZ ;  /* 0x0000001405057290 */ /* 0x000fe2000fffe03f */
[----:B------:R-:W-:Y:S01]  /*4f60*/  IMAD.U32 R3, RZ, RZ, UR17 ;  /* 0x00000011ff037e24 */ /* 0x000fe2000f8e00ff */
        /* <DEDUP_REMOVED lines=15> */
[----:B------:R-:W-:Y:S01]  /*5060*/  ULEA UR18, UP0, UR4, UR18, 0x2 ;  /* 0x0000001204127291 */ /* 0x000fe2000f80103f */
[----:B------:R1:W-:Y:S01]  /*5070*/  STS.128 [R0+0x4800], R60 ;  /* 0x0048003c00007388 */ /* 0x0003e20000000c00 */
[----:B------:R-:W-:Y:S02]  /*5080*/  UIADD3 UR5, UR7, UR12, URZ ;  /* 0x0000000c07057290 */ /* 0x000fe4000fffe03f */
        /* <DEDUP_REMOVED lines=11> */
.L_x_2803:
[----:B------:R-:W2:Y:S04]  /*5140*/  LDG.E.STRONG.GPU R4, desc[UR46][R2.64] ;  /* 0x0000002e02047981 */ /* 0x000ea8000c1ef900 */
[----:B--2---:R-:W-:Y:S01]  /*5150*/  CCTL.IVALL ;  /* 0x00000000ff00798f */ /* 0x004fe20002000000 */
[----:B------:R-:W-:Y:S05]  /*5160*/  YIELD ;  /* 0x0000000000007946 */ /* 0x000fea0003800000 */
[----:B------:R-:W-:-:S13]  /*5170*/  ISETP.NE.AND P0, PT, R4, UR15, PT ;  /* 0x0000000f04007c0c */ /* 0x000fda000bf05270 */
[----:B------:R-:W-:Y:S05]  /*5180*/  @P0 BRA `(.L_x_2803) ;  /* 0xfffffffc00ec0947 */ /* 0x000fea000383ffff */
.L_x_2802:
[----:B------:R-:W-:Y:S05]  /*5190*/  BSYNC B0 ;  /* 0x0000000000007941 */ /* 0x000fea0003800000 */
.L_x_2801:
[----:B------:R-:W-:-:S03]  /*51a0*/  UMOV UR4, 0xffffffff ;  /* 0xffffffff00047882 */ /* 0x000fc60000000000 */
[----:B------:R-:W-:Y:S05]  /*51b0*/  BRA.DIV UR4, `(.L_x_2804) ;  /* 0x0000004604047947 */ /* 0x000fea000b800000 */
[----:B------:R-:W-:Y:S01]  /*51c0*/  NOP ;  /* 0x0000000000007918 */ /* 0x000fe20000000000 */
.L_x_2893:
        /* <DEDUP_REMOVED lines=15> */
.L_x_2807:
[----:B------:R-:W-:Y:S01]  /*52c0*/  @P0 ELECT P2, URZ, PT ;  /* 0x00000000003f082f */ /* 0x000fe20003840000 */
[----:B------:R2:W-:-:S12]  /*52d0*/  UBLKRED.G.S.ADD.F32.RN [UR4], [UR9], UR6, desc[UR12] ;  /* 0x00000c04090073bb */ /* 0x0005d800080a1406 */
[----:B------:R-:W-:Y:S02]  /*52e0*/  @P2 PLOP3.LUT P0, PT, P2, PT, PT, 0x8, 0x0 ;  /* 0x000000000000281c */ /* 0x000fe4000170e170 */
[----:B------:R-:W-:-:S11]  /*52f0*/  PLOP3.LUT P2, PT, PT, PT, PT, 0x8, 0x0 ;  /* 0x000000000000781c */ /* 0x000fd60003f4e170 */
[----:B--2---:R-:W-:Y:S05]  /*5300*/  @P0 BRA.U.ANY `(.L_x_2807) ;  /* 0xfffffffd00ec0947 */ /* 0x004fea000393ffff */
[----:B------:R0:W-:Y:S01]  /*5310*/  UTMACMDFLUSH ;  /* 0x00000000000079b7 */ /* 0x0001e20000000000 */
[----:B------:R-:W-:-:S04]  /*5320*/  DEPBAR.LE SB0, 0x0 ;  /* 0x000080000000791a */ /* 0x000fc80000000000 */
.L_x_2806:
[----:B------:R-:W-:Y:S05]  /*5330*/  BSYNC B0 ;  /* 0x0000000000007941 */ /* 0x000fea0003800000 */
.L_x_2805:
        /* <DEDUP_REMOVED lines=14> */
.L_x_2809:
[----:B------:R-:W-:Y:S05]  /*5420*/  BSYNC B0 ;  /* 0x0000000000007941 */ /* 0x000fea0003800000 */
.L_x_2808:
        /* <DEDUP_REMOVED lines=24> */
.L_x_2812:
[----:B-12---:R-:W2:Y:S04]  /*55b0*/  LDG.E.STRONG.GPU R0, desc[UR46][R2.64] ;  /* 0x0000002e02007981 */ /* 0x006ea8000c1ef900 */
[----:B--2---:R-:W-:Y:S01]  /*55c0*/  CCTL.IVALL ;  /* 0x00000000ff00798f */ /* 0x004fe20002000000 */
[----:B------:R-:W-:Y:S05]  /*55d0*/  YIELD ;  /* 0x0000000000007946 */ /* 0x000fea0003800000 */
[----:B------:R-:W-:-:S13]  /*55e0*/  ISETP.NE.AND P0, PT, R0, UR15, PT ;  /* 0x0000000f00007c0c */ /* 0x000fda000bf05270 */
[----:B------:R-:W-:Y:S05]  /*55f0*/  @P0 BRA `(.L_x_2812) ;  /* 0xfffffffc00ec0947 */ /* 0x000fea000383ffff */
.L_x_2811:
[----:B------:R-:W-:Y:S05]  /*5600*/  BSYNC B0 ;  /* 0x0000000000007941 */ /* 0x000fea0003800000 */
.L_x_2810:
[----:B------:R-:W-:-:S03]  /*5610*/  UMOV UR4, 0xffffffff ;  /* 0xffffffff00047882 */ /* 0x000fc60000000000 */
[----:B------:R-:W-:Y:S05]  /*5620*/  BRA.DIV UR4, `(.L_x_2813) ;  /* 0x0000004204047947 */ /* 0x000fea000b800000 */
[----:B------:R-:W-:Y:S01]  /*5630*/  NOP ;  /* 0x0000000000007918 */ /* 0x000fe20000000000 */
.L_x_2896:
        /* <DEDUP_REMOVED lines=16> */
.L_x_2816:
[----:B------:R-:W-:Y:S01]  /*5740*/  @P0 ELECT P2, URZ, PT ;  /* 0x00000000003f082f */ /* 0x000fe20003840000 */
[----:B------:R3:W-:-:S12]  /*5750*/  UBLKRED.G.S.ADD.F32.RN [UR4], [UR9], UR6, desc[UR10] ;  /* 0x00000a04090073bb */ /* 0x0007d800080a1406 */
[----:B------:R-:W-:Y:S02]  /*5760*/  @P2 PLOP3.LUT P0, PT, P2, PT, PT, 0x8, 0x0 ;  /* 0x000000000000281c */ /* 0x000fe4000170e170 */
[----:B------:R-:W-:-:S11]  /*5770*/  PLOP3.LUT P2, PT, PT, PT, PT, 0x8, 0x0 ;  /* 0x000000000000781c */ /* 0x000fd60003f4e170 */
[----:B---3--:R-:W-:Y:S05]  /*5780*/  @P0 BRA.U.ANY `(.L_x_2816) ;  /* 0xfffffffd00ec0947 */ /* 0x008fea000393ffff */
[----:B------:R0:W-:Y:S01]  /*5790*/  UTMACMDFLUSH ;  /* 0x00000000000079b7 */ /* 0x0001e20000000000 */
[----:B------:R-:W-:-:S04]  /*57a0*/  DEPBAR.LE SB0, 0x0 ;  /* 0x000080000000791a */ /* 0x000fc80000000000 */
.L_x_2815:
[----:B------:R-:W-:Y:S05]  /*57b0*/  BSYNC B0 ;  /* 0x0000000000007941 */ /* 0x000fea0003800000 */
.L_x_2814:
        /* <DEDUP_REMOVED lines=14> */
.L_x_2777:
        /* <DEDUP_REMOVED lines=29> */
.L_x_2818:
[----:B------:R-:W-:Y:S01]  /*5a70*/  ULDC UR9, c[0x0][0x8cc] ;  /* 0x0002330000097ab9 */ /* 0x000fe20000000800 */
[----:B------:R-:W-:Y:S01]  /*5a80*/  UMOV UR7, UR8 ;  /* 0x0000000800077c82 */ /* 0x000fe20008000000 */
[----:B------:R-:W-:-:S11]  /*5a90*/  UISETP.NE.AND UP0, UPT, UR9, 0x1, UPT ;  /* 0x000000010900788c */ /* 0x000fd6000bf05270 */
[----:B------:R-:W-:Y:S02]  /*5aa0*/  @UP0 ULDC.64 UR10, c[0x0][0x8d0] ;  /* 0x00023400000a0ab9 */ /* 0x000fe40000000a00 */
[----:B------:R-:W-:-:S04]  /*5ab0*/  UIMAD.WIDE.U32 UR4, UR8, UR10, URZ ;  /* 0x0000000a080472a5 */ /* 0x000fc8000f8e003f */
[----:B------:R-:W-:-:S04]  /*5ac0*/  @UP0 USHF.R.U32.HI UR7, URZ, UR11, UR5 ;  /* 0x0000000b3f070299 */ /* 0x000fc80008011605 */
[----:B------:R-:W-:-:S12]  /*5ad0*/  UIMAD UR4, UR7, UR9, URZ ;  /* 0x00000009070472a4 */ /* 0x000fd8000f8e023f */
.L_x_2819:
        /* <DEDUP_REMOVED lines=84> */
.L_x_2823:
[----:B------:R-:W2:Y:S04]  /*6020*/  LDG.E.STRONG.GPU R4, desc[UR46][R2.64] ;  /* 0x0000002e02047981 */ /* 0x000ea8000c1ef900 */
[----:B--2---:R-:W-:Y:S01]  /*6030*/  CCTL.IVALL ;  /* 0x00000000ff00798f */ /* 0x004fe20002000000 */
[----:B------:R-:W-:Y:S05]  /*6040*/  YIELD ;  /* 0x0000000000007946 */ /* 0x000fea0003800000 */
[----:B------:R-:W-:-:S13]  /*6050*/  ISETP.NE.AND P1, PT, R4, R5, PT ;  /* 0x000000050400720c */ /* 0x000fda0003f25270 */
[----:B------:R-:W-:Y:S05]  /*6060*/  @P1 BRA `(.L_x_2823) ;  /* 0xfffffffc00ec1947 */ /* 0x000fea000383ffff */
.L_x_2822:
[----:B------:R-:W-:Y:S05]  /*6070*/  BSYNC B0 ;  /* 0x0000000000007941 */ /* 0x000fea0003800000 */
.L_x_2821:
[----:B------:R-:W-:-:S03]  /*6080*/  UMOV UR4, 0xffffffff ;  /* 0xffffffff00047882 */ /* 0x000fc60000000000 */
[----:B------:R-:W-:Y:S05]  /*6090*/  BRA.DIV UR4, `(.L_x_2824) ;  /* 0x0000003604847947 */ /* 0x000fea000b800000 */
[----:B------:R-:W-:Y:S01]  /*60a0*/  NOP ;  /* 0x0000000000007918 */ /* 0x000fe20000000000 */
.L_x_2899:
        /* <DEDUP_REMOVED lines=22> */
.L_x_2826:
[----:B------:R-:W-:Y:S05]  /*6210*/  BSYNC B0 ;  /* 0x0000000000007941 */ /* 0x000fea0003800000 */
.L_x_2825:
        /* <DEDUP_REMOVED lines=20> */
.L_x_2828:
[----:B------:R-:W-:Y:S05]  /*6360*/  BSYNC B0 ;  /* 0x0000000000007941 */ /* 0x000fea0003800000 */
.L_x_2827:
[----:B------:R-:W-:Y:S06]  /*6370*/  BAR.ARV 0xa, 0xa0 ;  /* 0x0282800000007b1d */ /* 0x000fec0000002000 */
[----:B------:R-:W-:Y:S04]  /*6380*/  BSSY B0, `(.L_x_2829) ;  /* 0x0000003000007945 */ /* 0x000fe80003800000 */
[----:B------:R-:W-:Y:S05]  /*6390*/  @!P0 BRA `(.L_x_2830) ;  /* 0x0000000000048947 */ /* 0x000fea0003800000 */
[----:B------:R-:W-:-:S04]  /*63a0*/  DEPBAR.LE SB0, 0x0 ;  /* 0x000080000000791a */ /* 0x000fc80000000000 */
.L_x_2830:
[----:B------:R-:W-:Y:S05]  /*63b0*/  BSYNC B0 ;  /* 0x0000000000007941 */ /* 0x000fea0003800000 */
.L_x_2829:
        /* <DEDUP_REMOVED lines=19> */
.L_x_2832:
[----:B------:R-:W-:Y:S05]  /*64f0*/  BSYNC B0 ;  /* 0x0000000000007941 */ /* 0x000fea0003800000 */
.L_x_2831:
[----:B------:R-:W-:Y:S01]  /*6500*/  UIADD3 UR17, UR8, 0x1, URZ ;  /* 0x0000000108117890 */ /* 0x000fe2000fffe03f */
[----:B------:R-:W-:Y:S11]  /*6510*/  BRA `(.L_x_2833) ;  /* 0x0000000000047947 */ /* 0x000ff60003800000 */
.L_x_2820:
[----:B------:R-:W-:-:S05]  /*6520*/  UMOV UR17, UR8 ;  /* 0x0000000800117c82 */ /* 0x000fca0008000000 */
.L_x_2833:
        /* <DEDUP_REMOVED lines=12> */
.L_x_2858:
        /* <DEDUP_REMOVED lines=18> */
.L_x_2836:
[----:B------:R-:W2:Y:S04]  /*6710*/  LDG.E.STRONG.GPU R4, desc[UR46][R2.64] ;  /* 0x0000002e02047981 */ /* 0x000ea8000c1ef900 */
[----:B--2---:R-:W-:Y:S01]  /*6720*/  CCTL.IVALL ;  /* 0x00000000ff00798f */ /* 0x004fe20002000000 */
[----:B------:R-:W-:Y:S05]  /*6730*/  YIELD ;  /* 0x0000000000007946 */ /* 0x000fea0003800000 */
[----:B------:R-:W-:-:S13]  /*6740*/  ISETP.NE.AND P1, PT, R4, R5, PT ;  /* 0x000000050400720c */ /* 0x000fda0003f25270 */
[----:B------:R-:W-:Y:S05]  /*6750*/  @P1 BRA `(.L_x_2836) ;  /* 0xfffffffc00ec1947 */ /* 0x000fea000383ffff */
.L_x_2835:
[----:B------:R-:W-:Y:S05]  /*6760*/  BSYNC B0 ;  /* 0x0000000000007941 */ /* 0x000fea0003800000 */
.L_x_2834:
[----:B------:R-:W-:-:S03]  /*6770*/  UMOV UR18, 0xffffffff ;  /* 0xffffffff00127882 */ /* 0x000fc60000000000 */
[----:B------:R-:W-:Y:S05]  /*6780*/  BRA.DIV UR18, `(.L_x_2837) ;  /* 0x0000002e12e47947 */ /* 0x000fea000b800000 */
[----:B------:R-:W-:Y:S01]  /*6790*/  NOP ;  /* 0x0000000000007918 */ /* 0x000fe20000000000 */
.L_x_2902:
        /* <DEDUP_REMOVED lines=19> */
.L_x_2839:
[----:B------:R-:W-:Y:S05]  /*68d0*/  BSYNC B0 ;  /* 0x0000000000007941 */ /* 0x000fea0003800000 */
.L_x_2838:
        /* <DEDUP_REMOVED lines=15> */
.L_x_2841:
[----:B------:R-:W-:Y:S05]  /*69d0*/  BSYNC B0 ;  /* 0x0000000000007941 */ /* 0x000fea0003800000 */
.L_x_2840:
[----:B------:R-:W-:Y:S06]  /*69e0*/  BAR.ARV 0xa, 0xa0 ;  /* 0x0282800000007b1d */ /* 0x000fec0000002000 */
[----:B------:R-:W-:Y:S04]  /*69f0*/  BSSY B0, `(.L_x_2842) ;  /* 0x0000003000007945 */ /* 0x000fe80003800000 */
[----:B------:R-:W-:Y:S05]  /*6a00*/  @!P0 BRA `(.L_x_2843) ;  /* 0x0000000000048947 */ /* 0x000fea0003800000 */
[----:B------:R-:W-:-:S04]  /*6a10*/  DEPBAR.LE SB0, 0x0 ;  /* 0x000080000000791a */ /* 0x000fc80000000000 */
.L_x_2843:
[----:B------:R-:W-:Y:S05]  /*6a20*/  BSYNC B0 ;  /* 0x0000000000007941 */ /* 0x000fea0003800000 */
.L_x_2842:
        /* <DEDUP_REMOVED lines=19> */
.L_x_2845:
[----:B------:R-:W-:Y:S05]  /*6b60*/  BSYNC B0 ;  /* 0x0000000000007941 */ /* 0x000fea0003800000 */
.L_x_2844:
        /* <DEDUP_REMOVED lines=17> */
.L_x_2848:
[----:B------:R-:W2:Y:S04]  /*6c80*/  LDG.E.STRONG.GPU R4, desc[UR46][R2.64] ;  /* 0x0000002e02047981 */ /* 0x000ea8000c1ef900 */
[----:B--2---:R-:W-:Y:S01]  /*6c90*/  CCTL.IVALL ;  /* 0x00000000ff00798f */ /* 0x004fe20002000000 */
[----:B------:R-:W-:Y:S05]  /*6ca0*/  YIELD ;  /* 0x0000000000007946 */ /* 0x000fea0003800000 */
[----:B------:R-:W-:-:S13]  /*6cb0*/  ISETP.NE.AND P1, PT, R4, R5, PT ;  /* 0x000000050400720c */ /* 0x000fda0003f25270 */
[----:B------:R-:W-:Y:S05]  /*6cc0*/  @P1 BRA `(.L_x_2848) ;  /* 0xfffffffc00ec1947 */ /* 0x000fea000383ffff */
.L_x_2847:
[----:B------:R-:W-:Y:S05]  /*6cd0*/  BSYNC B0 ;  /* 0x0000000000007941 */ /* 0x000fea0003800000 */
.L_x_2846:
[----:B------:R-:W-:-:S03]  /*6ce0*/  UMOV UR10, 0xffffffff ;  /* 0xffffffff000a7882 */ /* 0x000fc60000000000 */
[----:B------:R-:W-:Y:S05]  /*6cf0*/  BRA.DIV UR10, `(.L_x_2849) ;  /* 0x0000002a0aa47947 */ /* 0x000fea000b800000 */
[----:B------:R-:W-:Y:S01]  /*6d00*/  NOP ;  /* 0x0000000000007918 */ /* 0x000fe20000000000 */
.L_x_2905:
        /* <DEDUP_REMOVED lines=15> */
.L_x_2851:
[----:B------:R-:W-:Y:S05]  /*6e00*/  BSYNC B0 ;  /* 0x0000000000007941 */ /* 0x000fea0003800000 */
.L_x_2850:
        /* <DEDUP_REMOVED lines=15> */
.L_x_2853:
[----:B------:R-:W-:Y:S05]  /*6f00*/  BSYNC B0 ;  /* 0x0000000000007941 */ /* 0x000fea0003800000 */
.L_x_2852:
[----:B------:R-:W-:Y:S06]  /*6f10*/  BAR.ARV 0xa, 0xa0 ;  /* 0x0282800000007b1d */ /* 0x000fec0000002000 */
[----:B------:R-:W-:Y:S04]  /*6f20*/  BSSY B0, `(.L_x_2854) ;  /* 0x0000003000007945 */ /* 0x000fe80003800000 */
[----:B------:R-:W-:Y:S05]  /*6f30*/  @!P0 BRA `(.L_x_2855) ;  /* 0x0000000000048947 */ /* 0x000fea0003800000 */
[----:B------:R-:W-:-:S04]  /*6f40*/  DEPBAR.LE SB0, 0x0 ;  /* 0x000080000000791a */ /* 0x000fc80000000000 */
.L_x_2855:
[----:B------:R-:W-:Y:S05]  /*6f50*/  BSYNC B0 ;  /* 0x0000000000007941 */ /* 0x000fea0003800000 */
.L_x_2854:
        /* <DEDUP_REMOVED lines=19> */
.L_x_2857:
[----:B------:R-:W-:Y:S05]  /*7090*/  BSYNC B0 ;  /* 0x0000000000007941 */ /* 0x000fea0003800000 */
.L_x_2856:
[----:B------:R-:W-:Y:S02]  /*70a0*/  UIADD3 UR17, UR17, 0x2, URZ ;  /* 0x0000000211117890 */ /* 0x000fe4000fffe03f */
[----:B------:R-:W-:Y:S02]  /*70b0*/  UIADD3 UR4, UR4, 0x4000, URZ ;  /* 0x0000400004047890 */ /* 0x000fe4000fffe03f */
[----:B------:R-:W-:-:S06]  /*70c0*/  UISETP.GE.AND UP0, UPT, UR17, UR5, UPT ;  /* 0x000000051100728c */ /* 0x000fcc000bf06270 */
[----:B------:R-:W-:-:S13]  /*70d0*/  PLOP3.LUT P1, PT, PT, PT, UP0, 0x80, 0x0 ;  /* 0x000000000000781c */ /* 0x000fda0003f2f008 */
[----:B------:R-:W-:Y:S05]  /*70e0*/  @!P1 BRA `(.L_x_2858) ;  /* 0xfffffff400409947 */ /* 0x000fea000383ffff */
[----:B------:R-:W-:Y:S05]  /*70f0*/  BRA `(.L_x_2781) ;  /* 0x0000002000c87947 */ /* 0x000fea0003800000 */
.L_x_2817:
        /* <DEDUP_REMOVED lines=21> */
.L_x_2859:
[----:B------:R-:W-:Y:S01]  /*7250*/  ULDC UR9, c[0x0][0x8cc] ;  /* 0x0002330000097ab9 */ /* 0x000fe20000000800 */
[----:B------:R-:W-:Y:S01]  /*7260*/  UMOV UR7, UR8 ;  /* 0x0000000800077c82 */ /* 0x000fe20008000000 */
[----:B------:R-:W-:-:S11]  /*7270*/  UISETP.NE.AND UP0, UPT, UR9, 0x1, UPT ;  /* 0x000000010900788c */ /* 0x000fd6000bf05270 */
[----:B------:R-:W-:Y:S02]  /*7280*/  @UP0 ULDC.64 UR10, c[0x0][0x8d0] ;  /* 0x00023400000a0ab9 */ /* 0x000fe40000000a00 */
[----:B------:R-:W-:-:S04]  /*7290*/  UIMAD.WIDE.U32 UR4, UR8, UR10, URZ ;  /* 0x0000000a080472a5 */ /* 0x000fc8000f8e003f */
[----:B------:R-:W-:-:S04]  /*72a0*/  @UP0 USHF.R.U32.HI UR7, URZ, UR11, UR5 ;  /* 0x0000000b3f070299 */ /* 0x000fc80008011605 */
[----:B------:R-:W-:-:S12]  /*72b0*/  UIMAD UR4, UR7, UR9, URZ ;  /* 0x00000009070472a4 */ /* 0x000fd8000f8e023f */
.L_x_2860:
        /* <DEDUP_REMOVED lines=73> */
.L_x_2906:
        /* <DEDUP_REMOVED lines=15> */
.L_x_2864:
        /* <DEDUP_REMOVED lines=97> */
.L_x_2875:
[----:B--234-:R-:W-:-:S04]  /*7e50*/  SHF.L.U32 R21, R11, 0x1f, RZ ;  /* 0x0000001f0b157819 */ /* 0x01cfc800000006ff */
[----:B------:R-:W1:Y:S02]  /*7e60*/  SYNCS.PHASECHK.TRANS64.TRYWAIT P1, [R16+URZ+0x30840], R21 ;  /* 0x03084015100075a7 */ /* 0x000e64000802017f */
[----:B-1----:R-:W-:Y:S05]  /*7e70*/  @!P1 BRA `(.L_x_2867) ;  /* 0x0000001800749947 */ /* 0x002fea0003800000 */
.L_x_2907:
[----:B------:R-:W-:Y:S05]  /*7e80*/  @P0 BRA `(.L_x_2868) ;  /* 0x0000000000140947 */ /* 0x000fea0003800000 */
[----:B------:R-:W-:Y:S01]  /*7e90*/  ISETP.NE.AND P1, PT, R6, RZ, PT ;  /* 0x000000ff0600720c */ /* 0x000fe20003f25270 */
[----:B------:R-:W-:-:S04]  /*7ea0*/  IMAD.MOV.U32 R3, RZ, RZ, 0x4100 ;  /* 0x00004100ff037424 */ /* 0x000fc800078e00ff */
[----:B------:R3:W-:Y:S08]  /*7eb0*/  SYNCS.ARRIVE.TRANS64 RZ, [R16+URZ+0x30830], R3 ;  /* 0x0308300310ff79a7 */ /* 0x0007f0000800003f */
[----:B------:R-:W-:Y:S05]  /*7ec0*/  @!P1 BRA `(.L_x_2868) ;  /* 0x0000000000049947 */ /* 0x000fea0003800000 */
[----:B------:R-:W-:Y:S01]  /*7ed0*/  BPT.TRAP 0x1 ;  /* 0x000000040000795c */ /* 0x000fe20000300000 */
.L_x_2868:
        /* <DEDUP_REMOVED lines=36> */
.L_x_2908:
[----:B------:R-:W-:Y:S05]  /*8120*/  @P0 BRA `(.L_x_2870) ;  /* 0x0000000000140947 */ /* 0x000fea0003800000 */
[----:B------:R-:W-:Y:S01]  /*8130*/  ISETP.NE.AND P1, PT, R6, RZ, PT ;  /* 0x000000ff0600720c */ /* 0x000fe20003f25270 */
[----:B------:R-:W-:-:S04]  /*8140*/  IMAD.MOV.U32 R2, RZ, RZ, 0x4100 ;  /* 0x00004100ff027424 */ /* 0x000fc800078e00ff */
[----:B------:R3:W-:Y:S08]  /*8150*/  SYNCS.ARRIVE.TRANS64 RZ, [R16+URZ+0x30818], R2 ;  /* 0x0308180210ff79a7 */ /* 0x0007f0000800003f */
[----:B------:R-:W-:Y:S05]  /*8160*/  @!P1 BRA `(.L_x_2870) ;  /* 0x0000000000049947 */ /* 0x000fea0003800000 */
[----:B------:R-:W-:Y:S01]  /*8170*/  BPT.TRAP 0x1 ;  /* 0x000000040000795c */ /* 0x000fe20000300000 */
.L_x_2870:
        /* <DEDUP_REMOVED lines=36> */
.L_x_2909:
[----:B------:R-:W-:Y:S05]  /*83c0*/  @P0 BRA `(.L_x_2872) ;  /* 0x0000000000140947 */ /* 0x000fea0003800000 */
[----:B------:R-:W-:Y:S01]  /*83d0*/  ISETP.NE.AND P1, PT, R6, RZ, PT ;  /* 0x000000ff0600720c */ /* 0x000fe20003f25270 */
[----:B-123--:R-:W-:-:S04]  /*83e0*/  IMAD.MOV.U32 R21, RZ, RZ, 0x4100 ;  /* 0x00004100ff157424 */ /* 0x00efc800078e00ff */
[----:B------:R4:W-:Y:S08]  /*83f0*/  SYNCS.ARRIVE.TRANS64 RZ, [R16+URZ+0x30838], R21 ;  /* 0x0308381510ff79a7 */ /* 0x0009f0000800003f */
[----:B------:R-:W-:Y:S05]  /*8400*/  @!P1 BRA `(.L_x_2872) ;  /* 0x0000000000049947 */ /* 0x000fea0003800000 */
[----:B------:R-:W-:Y:S01]  /*8410*/  BPT.TRAP 0x1 ;  /* 0x000000040000795c */ /* 0x000fe20000300000 */
.L_x_2872:
        /* <DEDUP_REMOVED lines=31> */
.L_x_2911:
[----:B------:R-:W-:Y:S05]  /*8610*/  @P0 BRA `(.L_x_2874) ;  /* 0x0000000000140947 */ /* 0x000fea0003800000 */
[----:B------:R-:W-:Y:S01]  /*8620*/  ISETP.NE.AND P1, PT, R6, RZ, PT ;  /* 0x000000ff0600720c */ /* 0x000fe20003f25270 */
[----:B------:R-:W-:-:S04]  /*8630*/  IMAD.MOV.U32 R5, RZ, RZ, 0x4100 ;  /* 0x00004100ff057424 */ /* 0x000fc800078e00ff */
[----:B------:R1:W-:Y:S08]  /*8640*/  SYNCS.ARRIVE.TRANS64 RZ, [R16+URZ+0x30810], R5 ;  /* 0x0308100510ff79a7 */ /* 0x0003f0000800003f */
[----:B------:R-:W-:Y:S05]  /*8650*/  @!P1 BRA `(.L_x_2874) ;  /* 0x0000000000049947 */ /* 0x000fea0003800000 */
[----:B------:R-:W-:Y:S01]  /*8660*/  BPT.TRAP 0x1 ;  /* 0x000000040000795c */ /* 0x000fe20000300000 */
.L_x_2874:
        /* <DEDUP_REMOVED lines=37> */
.L_x_2866:
        /* <DEDUP_REMOVED lines=8> */
.L_x_2912:
[----:B------:R-:W-:Y:S05]  /*8940*/  @P0 BRA `(.L_x_2877) ;  /* 0x0000000000140947 */ /* 0x000fea0003800000 */
[----:B------:R-:W-:Y:S01]  /*8950*/  ISETP.NE.AND P1, PT, R6, RZ, PT ;  /* 0x000000ff0600720c */ /* 0x000fe20003f25270 */
[----:B------:R-:W-:-:S04]  /*8960*/  IMAD.MOV.U32 R5, RZ, RZ, 0x4100 ;  /* 0x00004100ff057424 */ /* 0x000fc800078e00ff */
[----:B------:R2:W-:Y:S08]  /*8970*/  SYNCS.ARRIVE.TRANS64 RZ, [R16+URZ+0x30830], R5 ;  /* 0x0308300510ff79a7 */ /* 0x0005f0000800003f */
[----:B------:R-:W-:Y:S05]  /*8980*/  @!P1 BRA `(.L_x_2877) ;  /* 0x0000000000049947 */ /* 0x000fea0003800000 */
[----:B------:R-:W-:Y:S01]  /*8990*/  BPT.TRAP 0x1 ;  /* 0x000000040000795c */ /* 0x000fe20000300000 */
.L_x_2877:
        /* <DEDUP_REMOVED lines=33> */
.L_x_2913:
[----:B------:R-:W-:Y:S05]  /*8bb0*/  @P0 BRA `(.L_x_2879) ;  /* 0x0000000000140947 */ /* 0x000fea0003800000 */
[----:B------:R-:W-:Y:S01]  /*8bc0*/  ISETP.NE.AND P0, PT, R6, RZ, PT ;  /* 0x000000ff0600720c */ /* 0x000fe20003f05270 */
[----:B------:R-:W-:-:S04]  /*8bd0*/  IMAD.MOV.U32 R5, RZ, RZ, 0x4100 ;  /* 0x00004100ff057424 */ /* 0x000fc800078e00ff */
[----:B------:R1:W-:Y:S08]  /*8be0*/  SYNCS.ARRIVE.TRANS64 RZ, [R16+URZ+0x30818], R5 ;  /* 0x0308180510ff79a7 */ /* 0x0003f0000800003f */
[----:B------:R-:W-:Y:S05]  /*8bf0*/  @!P0 BRA `(.L_x_2879) ;  /* 0x0000000000048947 */ /* 0x000fea0003800000 */
[----:B------:R-:W-:Y:S01]  /*8c00*/  BPT.TRAP 0x1 ;  /* 0x000000040000795c */ /* 0x000fe20000300000 */
.L_x_2879:
        /* <DEDUP_REMOVED lines=37> */
.L_x_2865:
[----:B------:R-:W1:Y:S01]  /*8e60*/  S2R R0, SR_TID.X ;  /* 0x0000000000007919 */ /* 0x000e620000002100 */
[----:B------:R-:W-:Y:S01]  /*8e70*/  IMAD R3, R19, 0x8, R16 ;  /* 0x0000000813037824 */ /* 0x000fe200078e0210 */
[----:B-1----:R-:W-:Y:S02]  /*8e80*/  LOP3.LUT R2, R0, 0x7f, RZ, 0xc0, !PT ;  /* 0x0000007f00027812 */ /* 0x002fe400078ec0ff */
[----:B------:R-:W-:Y:S02]  /*8e90*/  SHF.L.U32 R0, R11, 0x1f, RZ ;  /* 0x0000001f0b007819 */ /* 0x000fe400000006ff */
[----:B------:R-:W-:Y:S02]  /*8ea0*/  ISETP.NE.AND P1, PT, R2, RZ, PT ;  /* 0x000000ff0200720c */ /* 0x000fe40003f25270 */
[----:B------:R-:W1:Y:S02]  /*8eb0*/  SYNCS.PHASECHK.TRANS64.TRYWAIT P0, [R3+URZ+0x30840], R0 ;  /* 0x03084000030075a7 */ /* 0x000e64000800017f */
[----:B-1----:R-:W-:Y:S09]  /*8ec0*/  @!P0 BRA `(.L_x_2880) ;  /* 0x0000000800dc8947 */ /* 0x002ff20003800000 */
.L_x_2914:
[----:B------:R-:W-:Y:S05]  /*8ed0*/  @P1 BRA `(.L_x_2881) ;  /* 0x0000000000181947 */ /* 0x000fea0003800000 */
[----:B------:R-:W1:Y:S01]  /*8ee0*/  S2R R2, SR_TID.X ;  /* 0x0000000000027919 */ /* 0x000e620000002100 */
[----:B------:R-:W-:-:S04]  /*8ef0*/  IMAD.MOV.U32 R0, RZ, RZ, 0x4100 ;  /* 0x00004100ff007424 */ /* 0x000fc800078e00ff */
[----:B------:R1:W-:Y:S02]  /*8f00*/  SYNCS.ARRIVE.TRANS64 RZ, [R3+URZ+0x30830], R0 ;  /* 0x0308300003ff79a7 */ /* 0x0003e4000800003f */
[----:B-1----:R-:W-:-:S13]  /*8f10*/  LOP3.LUT P0, RZ, R2, 0x1f, RZ, 0xc0, !PT ;  /* 0x0000001f02ff7812 */ /* 0x002fda000780c0ff */
[----:B------:R-:W-:Y:S05]  /*8f20*/  @!P0 BRA `(.L_x_2881) ;  /* 0x0000000000048947 */ /* 0x000fea0003800000 */
[----:B------:R-:W-:Y:S01]  /*8f30*/  BPT.TRAP 0x1 ;  /* 0x000000040000795c */ /* 0x000fe20000300000 */
.L_x_2881:
        /* <DEDUP_REMOVED lines=40> */
.L_x_2862:
[----:B------:R-:W-:Y:S05]  /*91c0*/  BSYNC B0 ;  /* 0x0000000000007941 */ /* 0x000fea0003800000 */
.L_x_2861:
[----:B------:R-:W-:-:S03]  /*91d0*/  UMOV UR7, 0xffffffff ;  /* 0xffffffff00077882 */ /* 0x000fc60000000000 */
[----:B------:R-:W-:Y:S05]  /*91e0*/  BRA.DIV UR7, `(.L_x_2882) ;  /* 0x0000000a07287947 */ /* 0x000fea000b800000 */
[----:B------:R-:W-:-:S13]  /*91f0*/  ELECT P6, URZ, PT ;  /* 0x00000000003f782f */ /* 0x000fda00038c0000 */
.L_x_2917:
[----:B------:R-:W-:Y:S05]  /*9200*/  @!P6 BRA `(.L_x_2781) ;  /* 0x000000000084e947 */ /* 0x000fea0003800000 */
[----:B------:R-:W-:-:S06]  /*9210*/  ULOP3.LUT UR7, UR38, 0x2, URZ, 0xfc, !UPT ;  /* 0x0000000226077892 */ /* 0x000fcc000f8efc3f */
[----:B------:R-:W-:-:S05]  /*9220*/  IMAD.U32 R2, RZ, RZ, UR7 ;  /* 0x00000007ff027e24 */ /* 0x000fca000f8e00ff */
[----:B------:R-:W-:-:S13]  /*9230*/  ISETP.NE.AND P2, PT, R2, 0x3, PT ;  /* 0x000000030200780c */ /* 0x000fda0003f45270 */
[----:B------:R-:W-:Y:S05]  /*9240*/  @!P2 BRA `(.L_x_2883) ;  /* 0x000000000004a947 */ /* 0x000fea0003800000 */
[----:B------:R-:W-:Y:S01]  /*9250*/  BPT.TRAP 0x1 ;  /* 0x000000040000795c */ /* 0x000fe20000300000 */
.L_x_2883:
        /* <DEDUP_REMOVED lines=15> */
.L_x_2918:
[----:B------:R-:W2:Y:S02]  /*9350*/  SYNCS.PHASECHK.TRANS64.TRYWAIT P0, [R3+URZ], R2 ;  /* 0x00000002030075a7 */ /* 0x000ea4000800017f */
[----:B--2---:R-:W-:Y:S05]  /*9360*/  @!P0 BRA `(.L_x_2885) ;  /* 0x0000000400fc8947 */ /* 0x004fea0003800000 */
.L_x_2919:
[----:B------:R-:W-:Y:S05]  /*9370*/  @!P2 BRA `(.L_x_2886) ;  /* 0x000000000004a947 */ /* 0x000fea0003800000 */
[----:B------:R-:W-:Y:S01]  /*9380*/  BPT.TRAP 0x1 ;  /* 0x000000040000795c */ /* 0x000fe20000300000 */
.L_x_2886:
[----:B--2---:R-:W-:-:S04]  /*9390*/  VIADD R3, R7, 0x30840 ;  /* 0x0003084007037836 */ /* 0x004fc80000000000 */
[----:B------:R-:W-:-:S04]  /*93a0*/  IMAD R0, R0, 0x8, R3 ;  /* 0x0000000800007824 */ /* 0x000fc800078e0203 */
[----:B------:R-:W2:Y:S02]  /*93b0*/  SYNCS.PHASECHK.TRANS64.TRYWAIT P0, [R0+URZ], R5 ;  /* 0x00000005000075a7 */ /* 0x000ea4000800017f */
[----:B--2---:R-:W-:Y:S05]  /*93c0*/  @!P0 BRA `(.L_x_2887) ;  /* 0x0000000400f88947 */ /* 0x004fea0003800000 */
.L_x_2920:
[----:B------:R-:W-:-:S07]  /*93d0*/  IMAD R3, R4, 0x8, R3 ;  /* 0x0000000804037824 */ /* 0x000fce00078e0203 */
.L_x_2888:
[----:B---3--:R3:W4:Y:S02]  /*93e0*/  SYNCS.PHASECHK.TRANS64.TRYWAIT P0, [R3+URZ], R2 ;  /* 0x00000002030075a7 */ /* 0x008724000800017f */
[----:B----4-:R-:W-:Y:S05]  /*93f0*/  @!P0 NANOSLEEP.SYNCS 0x989680 ;  /* 0x009896800000895d */ /* 0x010fea0003900000 */
[----:B------:R-:W4:Y:S02]  /*9400*/  @!P0 SYNCS.PHASECHK.TRANS64 P0, [R3+URZ], R2 ;  /* 0x00000002030085a7 */ /* 0x000f24000800007f */
[----:B----4-:R-:W-:Y:S05]  /*9410*/  @!P0 BRA `(.L_x_2888) ;  /* 0xfffffffc00f08947 */ /* 0x010fea000383ffff */
.L_x_2781:
[----:B------:R-:W-:Y:S05]  /*9420*/  BSYNC B6 ;  /* 0x0000000000067941 */ /* 0x000fea0003800000 */
.L_x_2776:
[----:B------:R-:W-:Y:S05]  /*9430*/  EXIT ;  /* 0x000000000000794d */ /* 0x000fea0003800000 */
.L_x_2787:
[----:B------:R-:W-:Y:S02]  /*9440*/  IMAD.MOV.U32 R12, RZ, RZ, RZ ;  /* 0x000000ffff0c7224 */ /* 0x000fe400078e00ff */
[----:B------:R-:W-:Y:S02]  /*9450*/  IMAD.MOV.U32 R11, RZ, RZ, 0x1f ;  /* 0x0000001fff0b7424 */ /* 0x000fe400078e00ff */
[----:B------:R-:W-:-:S07]  /*9460*/  IMAD.MOV.U32 R15, RZ, RZ, -0x1 ;  /* 0xffffffffff0f7424 */ /* 0x000fce00078e00ff */
[----:B------:R-:W-:Y:S05]  /*9470*/  WARPSYNC.COLLECTIVE R15, `(.L_x_2889) ;  /* 0x000000000f087348 */ /* 0x000fea0003c00000 */
[----:B------:R1:W2:Y:S02]  /*9480*/  SHFL.IDX P6, R14, R13, R12, R11 ;  /* 0x0000000c0d0e7389 */ /* 0x0002a400000c000b */
[----:B-12---:R-:W-:Y:S01]  /*9490*/  ENDCOLLECTIVE ;  /* 0x000000000000791b */ /* 0x006fe20003800000 */
.L_x_2889:
[----:B------:R-:W-:Y:S05]  /*94a0*/  BRA `(.L_x_2890) ;  /* 0xffffff7c00b07947 */ /* 0x000fea000383ffff */
.L_x_2789:
        /* <DEDUP_REMOVED lines=8> */
.L_x_2793:
[----:B---3--:R3:W4:Y:S02]  /*9530*/  SYNCS.PHASECHK.TRANS64.TRYWAIT P1, [R0+URZ+0x30810], R209 ;  /* 0x030810d1000075a7 */ /* 0x008724000802017f */
[----:B----4-:R-:W-:Y:S05]  /*9540*/  @!P1 NANOSLEEP.SYNCS 0x989680 ;  /* 0x009896800000995d */ /* 0x010fea0003900000 */
[----:B------:R-:W4:Y:S02]  /*9550*/  @!P1 SYNCS.PHASECHK.TRANS64 P1, [R0+URZ+0x30810], R209 ;  /* 0x030810d1000095a7 */ /* 0x000f24000802007f */
[----:B----4-:R-:W-:Y:S05]  /*9560*/  @!P1 BRA `(.L_x_2793) ;  /* 0xfffffffc00f09947 */ /* 0x010fea000383ffff */
[----:B------:R-:W-:Y:S05]  /*9570*/  BRA `(.L_x_2792) ;  /* 0xffffff84009c7947 */ /* 0x000fea000383ffff */
.L_x_2797:
[----:B------:R1:W1:Y:S02]  /*9580*/  SYNCS.PHASECHK.TRANS64.TRYWAIT P1, [R0+URZ+0x30830], R209 ;  /* 0x030830d1000075a7 */ /* 0x000264000802017f */
[----:B-1----:R-:W-:Y:S05]  /*9590*/  @!P1 NANOSLEEP.SYNCS 0x989680 ;  /* 0x009896800000995d */ /* 0x002fea0003900000 */
[----:B------:R-:W1:Y:S02]  /*95a0*/  @!P1 SYNCS.PHASECHK.TRANS64 P1, [R0+URZ+0x30830], R209 ;  /* 0x030830d1000095a7 */ /* 0x000e64000802007f */
[----:B-1----:R-:W-:Y:S05]  /*95b0*/  @!P1 BRA `(.L_x_2797) ;  /* 0xfffffffc00f09947 */ /* 0x002fea000383ffff */
[----:B------:R-:W-:Y:S05]  /*95c0*/  BRA `(.L_x_2796) ;  /* 0xffffff8c00bc7947 */ /* 0x000fea000383ffff */
.L_x_2804:
[----:B------:R-:W-:Y:S01]  /*95d0*/  BSSY B0, `(.L_x_2891) ;  /* 0x0000005000007945 */ /* 0x000fe20003800000 */
[----:B------:R-:W-:-:S07]  /*95e0*/  IMAD.MOV.U32 R15, RZ, RZ, -0x1 ;  /* 0xffffffffff0f7424 */ /* 0x000fce00078e00ff */
[----:B-1----:R-:W-:Y:S05]  /*95f0*/  WARPSYNC.COLLECTIVE R15, `(.L_x_2892) ;  /* 0x000000000f087348 */ /* 0x002fea0003c00000 */
[----:B------:R-:W-:Y:S01]  /*9600*/  NOP ;  /* 0x0000000000007918 */ /* 0x000fe20000000000 */
[----:B-1----:R-:W-:Y:S01]  /*9610*/  ENDCOLLECTIVE ;  /* 0x000000000000791b */ /* 0x002fe20003800000 */
.L_x_2892:
[----:B------:R-:W-:Y:S05]  /*9620*/  BSYNC B0 ;  /* 0x0000000000007941 */ /* 0x000fea0003800000 */
.L_x_2891:
[----:B------:R-:W-:Y:S05]  /*9630*/  BRA `(.L_x_2893) ;  /* 0xffffffb800e47947 */ /* 0x000fea000383ffff */
.L_x_2813:
[----:B------:R-:W-:Y:S01]  /*9640*/  BSSY B0, `(.L_x_2894) ;  /* 0x0000005000007945 */ /* 0x000fe20003800000 */
[----:B------:R-:W-:-:S07]  /*9650*/  IMAD.MOV.U32 R15, RZ, RZ, -0x1 ;  /* 0xffffffffff0f7424 */ /* 0x000fce00078e00ff */
[----:B-12---:R-:W-:Y:S05]  /*9660*/  WARPSYNC.COLLECTIVE R15, `(.L_x_2895) ;  /* 0x000000000f087348 */ /* 0x006fea0003c00000 */
[----:B------:R-:W-:Y:S01]  /*9670*/  NOP ;  /* 0x0000000000007918 */ /* 0x000fe20000000000 */
[----:B-12---:R-:W-:Y:S01]  /*9680*/  ENDCOLLECTIVE ;  /* 0x000000000000791b */ /* 0x006fe20003800000 */
.L_x_2895:
[----:B------:R-:W-:Y:S05]  /*9690*/  BSYNC B0 ;  /* 0x0000000000007941 */ /* 0x000fea0003800000 */
.L_x_2894:
[----:B------:R-:W-:Y:S05]  /*96a0*/  BRA `(.L_x_2896) ;  /* 0xffffffbc00e47947 */ /* 0x000fea000383ffff */
.L_x_2824:
[----:B------:R-:W-:Y:S01]  /*96b0*/  BSSY B0, `(.L_x_2897) ;  /* 0x0000005000007945 */ /* 0x000fe20003800000 */
[----:B------:R-:W-:-:S07]  /*96c0*/  IMAD.MOV.U32 R15, RZ, RZ, -0x1 ;  /* 0xffffffffff0f7424 */ /* 0x000fce00078e00ff */
[----:B------:R-:W-:Y:S05]  /*96d0*/  WARPSYNC.COLLECTIVE R15, `(.L_x_2898) ;  /* 0x000000000f087348 */ /* 0x000fea0003c00000 */
[----:B------:R-:W-:Y:S01]  /*96e0*/  NOP ;  /* 0x0000000000007918 */ /* 0x000fe20000000000 */
[----:B------:R-:W-:Y:S01]  /*96f0*/  ENDCOLLECTIVE ;  /* 0x000000000000791b */ /* 0x000fe20003800000 */
.L_x_2898:
[----:B------:R-:W-:Y:S05]  /*9700*/  BSYNC B0 ;  /* 0x0000000000007941 */ /* 0x000fea0003800000 */
.L_x_2897:
[----:B------:R-:W-:Y:S05]  /*9710*/  BRA `(.L_x_2899) ;  /* 0xffffffc800647947 */ /* 0x000fea000383ffff */
.L_x_2837:
[----:B------:R-:W-:Y:S01]  /*9720*/  BSSY B0, `(.L_x_2900) ;  /* 0x0000005000007945 */ /* 0x000fe20003800000 */
[----:B------:R-:W-:-:S07]  /*9730*/  IMAD.MOV.U32 R15, RZ, RZ, -0x1 ;  /* 0xffffffffff0f7424 */ /* 0x000fce00078e00ff */
[----:B------:R-:W-:Y:S05]  /*9740*/  WARPSYNC.COLLECTIVE R15, `(.L_x_2901) ;  /* 0x000000000f087348 */ /* 0x000fea0003c00000 */
[----:B------:R-:W-:Y:S01]  /*9750*/  NOP ;  /* 0x0000000000007918 */ /* 0x000fe20000000000 */
[----:B------:R-:W-:Y:S01]  /*9760*/  ENDCOLLECTIVE ;  /* 0x000000000000791b */ /* 0x000fe20003800000 */
.L_x_2901:
[----:B------:R-:W-:Y:S05]  /*9770*/  BSYNC B0 ;  /* 0x0000000000007941 */ /* 0x000fea0003800000 */
.L_x_2900:
[----:B------:R-:W-:Y:S05]  /*9780*/  BRA `(.L_x_2902) ;  /* 0xffffffd000047947 */ /* 0x000fea000383ffff */
.L_x_2849:
[----:B------:R-:W-:Y:S01]  /*9790*/  BSSY B0, `(.L_x_2903) ;  /* 0x0000005000007945 */ /* 0x000fe20003800000 */
[----:B------:R-:W-:-:S07]  /*97a0*/  IMAD.MOV.U32 R15, RZ, RZ, -0x1 ;  /* 0xffffffffff0f7424 */ /* 0x000fce00078e00ff */
[----:B------:R-:W-:Y:S05]  /*97b0*/  WARPSYNC.COLLECTIVE R15, `(.L_x_2904) ;  /* 0x000000000f087348 */ /* 0x000fea0003c00000 */
[----:B------:R-:W-:Y:S01]  /*97c0*/  NOP ;  /* 0x0000000000007918 */ /* 0x000fe20000000000 */
[----:B------:R-:W-:Y:S01]  /*97d0*/  ENDCOLLECTIVE ;  /* 0x000000000000791b */ /* 0x000fe20003800000 */
.L_x_2904:
[----:B------:R-:W-:Y:S05]  /*97e0*/  BSYNC B0 ;  /* 0x0000000000007941 */ /* 0x000fea0003800000 */
.L_x_2903:
[----:B------:R-:W-:Y:S05]  /*97f0*/  BRA `(.L_x_2905) ;  /* 0xffffffd400447947 */ /* 0x000fea000383ffff */
.L_x_2863:
[----:B-1----:R1:W2:Y:S02]  /*9800*/  SYNCS.PHASECHK.TRANS64.TRYWAIT P0, [R16+URZ+0x30820], R3 ;  /* 0x03082003100075a7 */ /* 0x0022a4000800017f */
[----:B--2---:R-:W-:Y:S05]  /*9810*/  @!P0 NANOSLEEP.SYNCS 0x989680 ;  /* 0x009896800000895d */ /* 0x004fea0003900000 */
[----:B------:R-:W2:Y:S02]  /*9820*/  @!P0 SYNCS.PHASECHK.TRANS64 P0, [R16+URZ+0x30820], R3 ;  /* 0x03082003100085a7 */ /* 0x000ea4000800007f */
[----:B--2---:R-:W-:Y:S05]  /*9830*/  @!P0 BRA `(.L_x_2863) ;  /* 0xfffffffc00f08947 */ /* 0x004fea000383ffff */
[----:B------:R-:W-:Y:S05]  /*9840*/  BRA `(.L_x_2906) ;  /* 0xffffffdc00c07947 */ /* 0x000fea000383ffff */
.L_x_2867:
[----:B-1----:R1:W3:Y:S02]  /*9850*/  SYNCS.PHASECHK.TRANS64.TRYWAIT P1, [R16+URZ+0x30840], R21 ;  /* 0x03084015100075a7 */ /* 0x0022e4000802017f */
[----:B---3--:R-:W-:Y:S05]  /*9860*/  @!P1 NANOSLEEP.SYNCS 0x989680 ;  /* 0x009896800000995d */ /* 0x008fea0003900000 */
[----:B------:R-:W3:Y:S02]  /*9870*/  @!P1 SYNCS.PHASECHK.TRANS64 P1, [R16+URZ+0x30840], R21 ;  /* 0x03084015100095a7 */ /* 0x000ee4000802007f */
[----:B---3--:R-:W-:Y:S05]  /*9880*/  @!P1 BRA `(.L_x_2867) ;  /* 0xfffffffc00f09947 */ /* 0x008fea000383ffff */
[----:B------:R-:W-:Y:S05]  /*9890*/  BRA `(.L_x_2907) ;  /* 0xffffffe400787947 */ /* 0x000fea000383ffff */
.L_x_2869:
[----:B--2---:R2:W3:Y:S02]  /*98a0*/  SYNCS.PHASECHK.TRANS64.TRYWAIT P1, [R16+URZ+0x30828], R21 ;  /* 0x03082815100075a7 */ /* 0x0044e4000802017f */
[----:B---3--:R-:W-:Y:S05]  /*98b0*/  @!P1 NANOSLEEP.SYNCS 0x989680 ;  /* 0x009896800000995d */ /* 0x008fea0003900000 */
[----:B------:R-:W3:Y:S02]  /*98c0*/  @!P1 SYNCS.PHASECHK.TRANS64 P1, [R16+URZ+0x30828], R21 ;  /* 0x03082815100095a7 */ /* 0x000ee4000802007f */
[----:B---3--:R-:W-:Y:S05]  /*98d0*/  @!P1 BRA `(.L_x_2869) ;  /* 0xfffffffc00f09947 */ /* 0x008fea000383ffff */
[----:B------:R-:W-:Y:S05]  /*98e0*/  BRA `(.L_x_2908) ;  /* 0xffffffe8000c7947 */ /* 0x000fea000383ffff */
.L_x_2871:
[----:B---3--:R3:W4:Y:S02]  /*98f0*/  SYNCS.PHASECHK.TRANS64.TRYWAIT P1, [R16+URZ+0x30848], R21 ;  /* 0x03084815100075a7 */ /* 0x008724000802017f */
[----:B----4-:R-:W-:Y:S05]  /*9900*/  @!P1 NANOSLEEP.SYNCS 0x989680 ;  /* 0x009896800000995d */ /* 0x010fea0003900000 */
[----:B------:R-:W4:Y:S02]  /*9910*/  @!P1 SYNCS.PHASECHK.TRANS64 P1, [R16+URZ+0x30848], R21 ;  /* 0x03084815100095a7 */ /* 0x000f24000802007f */
[----:B----4-:R-:W-:Y:S05]  /*9920*/  @!P1 BRA `(.L_x_2871) ;  /* 0xfffffffc00f09947 */ /* 0x010fea000383ffff */
[----:B------:R-:W-:Y:S05]  /*9930*/  BRA `(.L_x_2909) ;  /* 0xffffffe800a07947 */ /* 0x000fea000383ffff */
.L_x_2873:
[----:B------:R-:W-:-:S07]  /*9940*/  SHF.L.U32 R5, R11, 0x1f, RZ ;  /* 0x0000001f0b057819 */ /* 0x000fce00000006ff */
.L_x_2910:
[----:B------:R1:W1:Y:S02]  /*9950*/  SYNCS.PHASECHK.TRANS64.TRYWAIT P1, [R16+URZ+0x30820], R5 ;  /* 0x03082005100075a7 */ /* 0x000264000802017f */
[----:B-1----:R-:W-:Y:S05]  /*9960*/  @!P1 NANOSLEEP.SYNCS 0x989680 ;  /* 0x009896800000995d */ /* 0x002fea0003900000 */
[----:B------:R-:W1:Y:S02]  /*9970*/  @!P1 SYNCS.PHASECHK.TRANS64 P1, [R16+URZ+0x30820], R5 ;  /* 0x03082005100095a7 */ /* 0x000e64000802007f */
[----:B-1----:R-:W-:Y:S05]  /*9980*/  @!P1 BRA `(.L_x_2910) ;  /* 0xfffffffc00f09947 */ /* 0x002fea000383ffff */
[----:B------:R-:W-:Y:S05]  /*9990*/  BRA `(.L_x_2911) ;  /* 0xffffffec001c7947 */ /* 0x000fea000383ffff */
.L_x_2876:
[----:B-1----:R1:W2:Y:S02]  /*99a0*/  SYNCS.PHASECHK.TRANS64.TRYWAIT P1, [R16+URZ+0x30840], R13 ;  /* 0x0308400d100075a7 */ /* 0x0022a4000802017f */
[----:B--2---:R-:W-:Y:S05]  /*99b0*/  @!P1 NANOSLEEP.SYNCS 0x989680 ;  /* 0x009896800000995d */ /* 0x004fea0003900000 */
[----:B------:R-:W2:Y:S02]  /*99c0*/  @!P1 SYNCS.PHASECHK.TRANS64 P1, [R16+URZ+0x30840], R13 ;  /* 0x0308400d100095a7 */ /* 0x000ea4000802007f */
[----:B--2---:R-:W-:Y:S05]  /*99d0*/  @!P1 BRA `(.L_x_2876) ;  /* 0xfffffffc00f09947 */ /* 0x004fea000383ffff */
[----:B------:R-:W-:Y:S05]  /*99e0*/  BRA `(.L_x_2912) ;  /* 0xffffffec00d47947 */ /* 0x000fea000383ffff */
.L_x_2878:
[----:B--2---:R2:W1:Y:S02]  /*99f0*/  SYNCS.PHASECHK.TRANS64.TRYWAIT P1, [R16+URZ+0x30828], R13 ;  /* 0x0308280d100075a7 */ /* 0x004464000802017f */
[----:B-1----:R-:W-:Y:S05]  /*9a00*/  @!P1 NANOSLEEP.SYNCS 0x989680 ;  /* 0x009896800000995d */ /* 0x002fea0003900000 */
[----:B------:R-:W1:Y:S02]  /*9a10*/  @!P1 SYNCS.PHASECHK.TRANS64 P1, [R16+URZ+0x30828], R13 ;  /* 0x0308280d100095a7 */ /* 0x000e64000802007f */
[----:B-1----:R-:W-:Y:S05]  /*9a20*/  @!P1 BRA `(.L_x_2878) ;  /* 0xfffffffc00f09947 */ /* 0x002fea000383ffff */
[----:B------:R-:W-:Y:S05]  /*9a30*/  BRA `(.L_x_2913) ;  /* 0xfffffff0005c7947 */ /* 0x000fea000383ffff */
.L_x_2880:
[----:B------:R1:W1:Y:S02]  /*9a40*/  SYNCS.PHASECHK.TRANS64.TRYWAIT P0, [R3+URZ+0x30840], R0 ;  /* 0x03084000030075a7 */ /* 0x000264000800017f */
[----:B-1----:R-:W-:Y:S05]  /*9a50*/  @!P0 NANOSLEEP.SYNCS 0x989680 ;  /* 0x009896800000895d */ /* 0x002fea0003900000 */
[----:B------:R-:W1:Y:S02]  /*9a60*/  @!P0 SYNCS.PHASECHK.TRANS64 P0, [R3+URZ+0x30840], R0 ;  /* 0x03084000030085a7 */ /* 0x000e64000800007f */
[----:B-1----:R-:W-:Y:S05]  /*9a70*/  @!P0 BRA `(.L_x_2880) ;  /* 0xfffffffc00f08947 */ /* 0x002fea000383ffff */
[----:B------:R-:W-:Y:S05]  /*9a80*/  BRA `(.L_x_2914) ;  /* 0xfffffff400107947 */ /* 0x000fea000383ffff */
.L_x_2882:
[----:B------:R-:W-:Y:S01]  /*9a90*/  BSSY B0, `(.L_x_2915) ;  /* 0x0000006000007945 */ /* 0x000fe20003800000 */
[----:B------:R-:W-:-:S07]  /*9aa0*/  IMAD.MOV.U32 R15, RZ, RZ, -0x1 ;  /* 0xffffffffff0f7424 */ /* 0x000fce00078e00ff */
[----:B------:R-:W-:Y:S05]  /*9ab0*/  WARPSYNC.COLLECTIVE R15, `(.L_x_2916) ;  /* 0x000000000f0c7348 */ /* 0x000fea0003c00000 */
[----:B------:R-:W-:Y:S02]  /*9ac0*/  ELECT P6, UR62, PT ;  /* 0x00000000003e782f */ /* 0x000fe400038c0000 */
[----:B------:R-:W-:Y:S01]  /*9ad0*/  MOV R14, UR62 ;  /* 0x0000003e000e7c02 */ /* 0x000fe20008000f00 */
[----:B------:R-:W-:Y:S10]  /*9ae0*/  ENDCOLLECTIVE ;  /* 0x000000000000791b */ /* 0x000ff40003800000 */
.L_x_2916:
[----:B------:R-:W-:Y:S05]  /*9af0*/  BSYNC B0 ;  /* 0x0000000000007941 */ /* 0x000fea0003800000 */
.L_x_2915:
[----:B------:R-:W-:Y:S05]  /*9b00*/  BRA `(.L_x_2917) ;  /* 0xfffffff400bc7947 */ /* 0x000fea000383ffff */
.L_x_2884:
[----:B-1----:R1:W2:Y:S02]  /*9b10*/  SYNCS.PHASECHK.TRANS64.TRYWAIT P0, [R6+URZ], R5 ;  /* 0x00000005060075a7 */ /* 0x0022a4000800017f */
[----:B--2---:R-:W-:Y:S05]  /*9b20*/  @!P0 NANOSLEEP.SYNCS 0x989680 ;  /* 0x009896800000895d */ /* 0x004fea0003900000 */
[----:B------:R-:W2:Y:S02]  /*9b30*/  @!P0 SYNCS.PHASECHK.TRANS64 P0, [R6+URZ], R5 ;  /* 0x00000005060085a7 */ /* 0x000ea4000800007f */
[----:B--2---:R-:W-:Y:S05]  /*9b40*/  @!P0 BRA `(.L_x_2884) ;  /* 0xfffffffc00f08947 */ /* 0x004fea000383ffff */
[----:B------:R-:W-:Y:S05]  /*9b50*/  BRA `(.L_x_2918) ;  /* 0xfffffff400fc7947 */ /* 0x000fea000383ffff */
.L_x_2885:
[----:B--2---:R2:W3:Y:S02]  /*9b60*/  SYNCS.PHASECHK.TRANS64.TRYWAIT P0, [R3+URZ], R2 ;  /* 0x00000002030075a7 */ /* 0x0044e4000800017f */
[----:B---3--:R-:W-:Y:S05]  /*9b70*/  @!P0 NANOSLEEP.SYNCS 0x989680 ;  /* 0x009896800000895d */ /* 0x008fea0003900000 */
[----:B------:R-:W3:Y:S02]  /*9b80*/  @!P0 SYNCS.PHASECHK.TRANS64 P0, [R3+URZ], R2 ;  /* 0x00000002030085a7 */ /* 0x000ee4000800007f */
[----:B---3--:R-:W-:Y:S05]  /*9b90*/  @!P0 BRA `(.L_x_2885) ;  /* 0xfffffffc00f08947 */ /* 0x008fea000383ffff */
[----:B------:R-:W-:Y:S05]  /*9ba0*/  BRA `(.L_x_2919) ;  /* 0xfffffff400f07947 */ /* 0x000fea000383ffff */
.L_x_2887:
[----:B--2---:R2:W3:Y:S02]  /*9bb0*/  SYNCS.PHASECHK.TRANS64.TRYWAIT P0, [R0+URZ], R5 ;  /* 0x00000005000075a7 */ /* 0x0044e4000800017f */
[----:B---3--:R-:W-:Y:S05]  /*9bc0*/  @!P0 NANOSLEEP.SYNCS 0x989680 ;  /* 0x009896800000895d */ /* 0x008fea0003900000 */
[----:B------:R-:W3:Y:S02]  /*9bd0*/  @!P0 SYNCS.PHASECHK.TRANS64 P0, [R0+URZ], R5 ;  /* 0x00000005000085a7 */ /* 0x000ee4000800007f */
[----:B---3--:R-:W-:Y:S05]  /*9be0*/  @!P0 BRA `(.L_x_2887) ;  /* 0xfffffffc00f08947 */ /* 0x008fea000383ffff */
[----:B------:R-:W-:Y:S05]  /*9bf0*/  BRA `(.L_x_2920) ;  /* 0xfffffff400f47947 */ /* 0x000fea000383ffff */
.L_x_2921:
        /* <DEDUP_REMOVED lines=16> */
.L_x_7309:


//--------------------- .text._ZN7cutlass13device_kernelIN5flash11enable_sm90INS1_16FlashAttnBwdSm90INS1_25CollectiveMainloopBwdSm90ILi2ELi2ELi2EN4cute5tupleIJNS5_1CILi1EEES8_S8_EEENS6_IJNS7_ILi64EEENS7_ILi128EEESB_EEENS_6half_tEfNS_4arch4Sm90ELb1ELb0ELb1ELb1ELb0ELb1ELb0ELb0ELi2ELi1ELi2ELi1ELb0EEENS1_21CollectiveEpilogueBwdISC_SD_SF_Li256ELb1ELb0ELi1EEENS1_25SingleTileBwdLPTSchedulerILb1ELi128ELb0EEEEEEEEEvNT_6ParamsE --------------------------
	.section	.text._ZN7cutlass13device_kernelIN5flash11enable_sm90INS1_16FlashAttnBwdSm90INS1_25CollectiveMainloopBwdSm90ILi2ELi2ELi2EN4cute5tupleIJNS5_1CILi1EEES8_S8_EEENS6_IJNS7_ILi64EEENS7_ILi128EEESB_EEENS_6half_tEfNS_4arch4Sm90ELb1ELb0ELb1ELb1ELb0ELb1ELb0ELb0ELi2ELi1ELi2ELi1ELb0EEENS1_21CollectiveEpilogueBwdISC_SD_SF_Li256ELb1ELb0ELi1EEENS1_25SingleTileBwdLPTSchedulerILb1ELi128ELb0EEEEEEEEEvNT_6ParamsE,"ax",@progbits
	.align	128
.text._ZN7cutlass13device_kernelIN5flash11enable_sm90INS1_16FlashAttnBwdSm90INS1_25CollectiveMainloopBwdSm90ILi2ELi2ELi2EN4cute5tupleIJNS5_1CILi1EEES8_S8_EEENS6_IJNS7_ILi64EEENS7_ILi128EEESB_EEENS_6half_tEfNS_4arch4Sm90ELb1ELb0ELb1ELb1ELb0ELb1ELb0ELb0ELi2ELi1ELi2ELi1ELb0EEENS1_21CollectiveEpilogueBwdISC_SD_SF_Li256ELb1ELb0ELi1EEENS1_25SingleTileBwdLPTSchedulerILb1ELi128ELb0EEEEEEEEEvNT_6ParamsE:
        .type           _ZN7cutlass13device_kernelIN5flash11enable_sm90INS1_16FlashAttnBwdSm90INS1_25CollectiveMainloopBwdSm90ILi2ELi2ELi2EN4cute5tupleIJNS5_1CILi1EEES8_S8_EEENS6_IJNS7_ILi64EEENS7_ILi128EEESB_EEENS_6half_tEfNS_4arch4Sm90ELb1ELb0ELb1ELb1ELb0ELb1ELb0ELb0ELi2ELi1ELi2ELi1ELb0EEENS1_21CollectiveEpilogueBwdISC_SD_SF_Li256ELb1ELb0ELi1EEENS1_25SingleTileBwdLPTSchedulerILb1ELi128ELb0EEEEEEEEEvNT_6ParamsE,@function
        .size           _ZN7cutlass13device_kernelIN5flash11enable_sm90INS1_16FlashAttnBwdSm90INS1_25CollectiveMainloopBwdSm90ILi2ELi2ELi2EN4cute5tupleIJNS5_1CILi1EEES8_S8_EEENS6_IJNS7_ILi64EEENS7_ILi128EEESB_EEENS_6half_tEfNS_4arch4Sm90ELb1ELb0ELb1ELb1ELb0ELb1ELb0ELb0ELi2ELi1ELi2ELi1ELb0EEENS1_21CollectiveEpilogueBwdISC_SD_SF_Li256ELb1ELb0ELi1EEENS1_25SingleTileBwdLPTSchedulerILb1ELi128ELb0EEEEEEEEEvNT_6ParamsE,(.L_x_7310 - _ZN7cutlass13device_kernelIN5flash11enable_sm90INS1_16FlashAttnBwdSm90INS1_25CollectiveMainloopBwdSm90ILi2ELi2ELi2EN4cute5tupleIJNS5_1CILi1EEES8_S8_EEENS6_IJNS7_ILi64EEENS7_ILi128EEESB_EEENS_6half_tEfNS_4arch4Sm90ELb1ELb0ELb1ELb1ELb0ELb1ELb0ELb0ELi2ELi1ELi2ELi1ELb0EEENS1_21CollectiveEpilogueBwdISC_SD_SF_Li256ELb1ELb0ELi1EEENS1_25SingleTileBwdLPTSchedulerILb1ELi128ELb0EEEEEEEEEvNT_6ParamsE)
        .other          _ZN7cutlass13device_kernelIN5flash11enable_sm90INS1_16FlashAttnBwdSm90INS1_25CollectiveMainloopBwdSm90ILi2ELi2ELi2EN4cute5tupleIJNS5_1CILi1EEES8_S8_EEENS6_IJNS7_ILi64EEENS7_ILi128EEESB_EEENS_6half_tEfNS_4arch4Sm90ELb1ELb0ELb1ELb1ELb0ELb1ELb0ELb0ELi2ELi1ELi2ELi1ELb0EEENS1_21CollectiveEpilogueBwdISC_SD_SF_Li256ELb1ELb0ELi1EEENS1_25SingleTileBwdLPTSchedulerILb1ELi128ELb0EEEEEEEEEvNT_6ParamsE,@"STO_CUDA_ENTRY STV_DEFAULT"
_ZN7cutlass13device_kernelIN5flash11enable_sm90INS1_16FlashAttnBwdSm90INS1_25CollectiveMainloopBwdSm90ILi2ELi2ELi2EN4cute5tupleIJNS5_1CILi1EEES8_S8_EEENS6_IJNS7_ILi64EEENS7_ILi128EEESB_EEENS_6half_tEfNS_4arch4Sm90ELb1ELb0ELb1ELb1ELb0ELb1ELb0ELb0ELi2ELi1ELi2ELi1ELb0EEENS1_21CollectiveEpilogueBwdISC_SD_SF_Li256ELb1ELb0ELi1EEENS1_25SingleTileBwdLPTSchedulerILb1ELi128ELb0EEEEEEEEEvNT_6ParamsE:
        /* <DEDUP_REMOVED lines=24> */
.L_x_2923:
[----:B------:R-:W-:Y:S05]  /*0180*/  BSYNC B0 ;  /* 0x0000000000007941 */ /* 0x000fea0003800000 */
.L_x_2922:
        /* <DEDUP_REMOVED lines=37> */
.L_x_2924:
        /* <DEDUP_REMOVED lines=22> */
.L_x_2925:
[----:B------:R-:W-:Y:S01]  /*0540*/  PLOP3.LUT P0, PT, PT, PT, UP0, 0x80, 0x0 ;  /* 0x000000000000781c */ /* 0x000fe20003f0f008 */
[----:B------:R-:W-:Y:S01]  /*0550*/  NOP ;  /* 0x0000000000007918 */ /* 0x000fe20000000000 */
[----:B------:R-:W-:Y:S01]  /*0560*/  ULDC.64 UR46, c[0x0][0x208] ;  /* 0x00008200002e7ab9 */ /* 0x000fe20000000a00 */
[----:B------:R-:W-:Y:S01]  /*0570*/  BSSY B6, `(.L_x_2926) ;  /* 0x0000c05000067945 */ /* 0x000fe20003800000 */
[----:B-12-4-:R-:W-:Y:S09]  /*0580*/  BAR.SYNC.DEFER_BLOCKING 0x0 ;  /* 0x0000000000007b1d */ /* 0x016ff20000010000 */
[----:B------:R-:W-:Y:S05]  /*0590*/  @!P0 BRA `(.L_x_2927) ;  /* 0x0000008000508947 */ /* 0x000fea0003800000 */
.L_x_2928:
        /* <DEDUP_REMOVED lines=32> */
.L_x_2929:
[----:B------:R-:W-:Y:S01]  /*07a0*/  ULDC UR7, c[0x0][0x8c4] ;  /* 0x0002310000077ab9 */ /* 0x000fe20000000800 */
[----:B------:R-:W-:Y:S01]  /*07b0*/  UMOV UR36, UR10 ;  /* 0x0000000a00247c82 */ /* 0x000fe20008000000 */
[----:B------:R-:W-:-:S11]  /*07c0*/  UISETP.NE.AND UP0, UPT, UR7, 0x1, UPT ;  /* 0x000000010700788c */ /* 0x000fd6000bf05270 */
[----:B------:R-:W-:Y:S02]  /*07d0*/  @UP0 ULDC.64 UR8, c[0x0][0x8c8] ;  /* 0x0002320000080ab9 */ /* 0x000fe40000000a00 */
[----:B------:R-:W-:-:S04]  /*07e0*/  UIMAD.WIDE.U32 UR4, UR10, UR8, URZ ;  /* 0x000000080a0472a5 */ /* 0x000fc8000f8e003f */
[----:B------:R-:W-:-:S04]  /*07f0*/  @UP0 USHF.R.U32.HI UR36, URZ, UR9, UR5 ;  /* 0x000000093f240299 */ /* 0x000fc80008011605 */
[----:B------:R-:W-:-:S12]  /*0800*/  UIMAD UR4, UR36, UR7, URZ ;  /* 0x00000007240472a4 */ /* 0x000fd8000f8e023f */
.L_x_2930:
        /* <DEDUP_REMOVED lines=9> */
[----:B------:R-:W-:-:S03]  /*08a0*/  @UP0 USHF.R.U32.HI UR39, URZ, UR7, UR5 ;  /* 0x000000073f270299 */ /* 0x000fc60008011605 */
[----:B------:R-:W-:Y:S02]  /*08b0*/  ULDC.64 UR4, c[0x0][0x8f8] ;  /* 0x00023e0000047ab9 */ /* 0x000fe40000000a00 */
[----:B------:R-:W-:Y:S01]  /*08c0*/  ISETP.NE.U32.AND P0, PT, RZ, UR4, PT ;  /* 0x00000004ff007c0c */ /* 0x000fe2000bf05070 */
[----:B------:R-:W-:-:S03]  /*08d0*/  UIADD3 UR4, -UR39, URZ, URZ ;  /* 0x0000003f27047290 */ /* 0x000fc6000fffe13f */
[----:B------:R-:W-:Y:S01]  /*08e0*/  ISETP.NE.AND.EX P0, PT, RZ, UR5, PT, P0 ;  /* 0x00000005ff007c0c */ /* 0x000fe2000bf05300 */
[----:B------:R-:W-:-:S12]  /*08f0*/  UIMAD UR37, UR37, UR4, UR6 ;  /* 0x00000004252572a4 */ /* 0x000fd8000f8e0206 */
        /* <DEDUP_REMOVED lines=8> */
.L_x_2931:
        /* <DEDUP_REMOVED lines=14> */
.L_x_2933:
[----:B------:R-:W-:-:S05]  /*0a60*/  ULDC UR4, c[0x0][0x8ec] ;  /* 0x00023b0000047ab9 */ /* 0x000fca0000000800 */
.L_x_2932:
[----:B------:R-:W-:-:S04]  /*0a70*/  UIADD3 UR4, UR4, 0x7f, URZ ;  /* 0x0000007f04047890 */ /* 0x000fc8000fffe03f */
[----:B------:R-:W-:-:S04]  /*0a80*/  USHF.R.S32.HI UR5, URZ, 0x1f, UR4 ;  /* 0x0000001f3f057899 */ /* 0x000fc80008011404 */
[----:B------:R-:W-:-:S04]  /*0a90*/  ULEA.HI UR5, UR5, UR4, URZ, 0x7 ;  /* 0x0000000405057291 */ /* 0x000fc8000f8f383f */
[----:B------:R-:W-:-:S04]  /*0aa0*/  USHF.R.S32.HI UR5, URZ, 0x7, UR5 ;  /* 0x000000073f057899 */ /* 0x000fc80008011405 */
        /* <DEDUP_REMOVED lines=16> */
.L_x_2935:
        /* <DEDUP_REMOVED lines=14> */
.L_x_2936:
        /* <DEDUP_REMOVED lines=11> */
.L_x_2937:
        /* <DEDUP_REMOVED lines=13> */
.L_x_2938:
[----:B------:R-:W-:Y:S01]  /*0e10*/  UIADD3 UR5, UR41, -UR40, URZ ;  /* 0x8000002829057290 */ /* 0x000fe2000fffe03f */
[----:B------:R-:W-:Y:S01]  /*0e20*/  PLOP3.LUT P0, PT, PT, PT, PT, 0x80, 0x0 ;  /* 0x000000000000781c */ /* 0x000fe20003f0f070 */
[----:B------:R-:W-:Y:S01]  /*0e30*/  ULDC UR6, c[0x0][0x74c] ;  /* 0x0001d30000067ab9 */ /* 0x000fe20000000800 */
[----:B------:R-:W-:Y:S01]  /*0e40*/  UIADD3 UR4, UR41, 0x3f, URZ ;  /* 0x0000003f29047890 */ /* 0x000fe2000fffe03f */
[----:B------:R-:W-:Y:S01]  /*0e50*/  CS2R R86, SRZ ;  /* 0x0000000000567805 */ /* 0x000fe2000001ff00 */
[----:B------:R-:W-:Y:S01]  /*0e60*/  ULEA UR5, UR36, UR5, 0x7 ;  /* 0x0000000524057291 */ /* 0x000fe2000f8e383f */
[----:B------:R-:W-:Y:S02]  /*0e70*/  CS2R R84, SRZ ;  /* 0x0000000000547805 */ /* 0x000fe4000001ff00 */
[----:B------:R-:W-:Y:S02]  /*0e80*/  CS2R R82, SRZ ;  /* 0x0000000000527805 */ /* 0x000fe4000001ff00 */
[----:B------:R-:W-:Y:S01]  /*0e90*/  CS2R R80, SRZ ;  /* 0x0000000000507805 */ /* 0x000fe2000001ff00 */
[----:B------:R-:W-:Y:S01]  /*0ea0*/  UIADD3 UR5, UR5, -UR6, URZ ;  /* 0x8000000605057290 */ /* 0x000fe2000fffe03f */
[----:B------:R-:W-:-:S02]  /*0eb0*/  CS2R R78, SRZ ;  /* 0x00000000004e7805 */ /* 0x000fc4000001ff00 */
[----:B------:R-:W-:Y:S02]  /*0ec0*/  CS2R R76, SRZ ;  /* 0x00000000004c7805 */ /* 0x000fe4000001ff00 */
[----:B------:R-:W-:Y:S01]  /*0ed0*/  CS2R R74, SRZ ;  /* 0x00000000004a7805 */ /* 0x000fe2000001ff00 */
[----:B------:R-:W-:Y:S01]  /*0ee0*/  USHF.R.S32.HI UR6, URZ, 0x1f, UR5 ;  /* 0x0000001f3f067899 */ /* 0x000fe20008011405 */
[----:B------:R-:W-:Y:S02]  /*0ef0*/  CS2R R72, SRZ ;  /* 0x0000000000487805 */ /* 0x000fe4000001ff00 */
        /* <DEDUP_REMOVED lines=24> */
[----:B------:R-:W-:Y:S01]  /*1080*/  PLOP3.LUT P1, PT, PT, PT, UP0, 0x80, 0x0 ;  /* 0x000000000000781c */ /* 0x000fe20003f2f008 */
[----:B------:R-:W-:Y:S01]  /*1090*/  IMAD.MOV.U32 R12, RZ, RZ, RZ ;  /* 0x000000ffff0c7224 */ /* 0x000fe200078e00ff */
[----:B------:R-:W-:Y:S02]  /*10a0*/  CS2R R10, SRZ ;  /* 0x00000000000a7805 */ /* 0x000fe4000001ff00 */
[----:B------:R-:W-:Y:S02]  /*10b0*/  CS2R R36, SRZ ;  /* 0x0000000000247805 */ /* 0x000fe4000001ff00 */
[----:B------:R-:W-:Y:S02]  /*10c0*/  CS2R R8, SRZ ;  /* 0x0000000000087805 */ /* 0x000fe4000001ff00 */
[----:B------:R-:W-:-:S02]  /*10d0*/  CS2R R32, SRZ ;  /* 0x0000000000207805 */ /* 0x000fc4000001ff00 */
[----:B------:R-:W-:Y:S01]  /*10e0*/  CS2R R6, SRZ ;  /* 0x0000000000067805 */ /* 0x000fe2000001ff00 */
[----:B------:R-:W-:Y:S01]  /*10f0*/  IMAD.MOV.U32 R29, RZ, RZ, RZ ;  /* 0x000000ffff1d7224 */ /* 0x000fe200078e00ff */
[----:B------:R-:W-:Y:S01]  /*1100*/  CS2R R4, SRZ ;  /* 0x0000000000047805 */ /* 0x000fe2000001ff00 */
[----:B------:R-:W-:Y:S01]  /*1110*/  IMAD.MOV.U32 R2, RZ, RZ, RZ ;  /* 0x000000ffff027224 */ /* 0x000fe200078e00ff */
[----:B------:R-:W-:Y:S01]  /*1120*/  CS2R R150, SRZ ;  /* 0x0000000000967805 */ /* 0x000fe2000001ff00 */
[----:B------:R-:W-:Y:S01]  /*1130*/  IMAD.MOV.U32 R25, RZ, RZ, RZ ;  /* 0x000000ffff197224 */ /* 0x000fe200078e00ff */
        /* <DEDUP_REMOVED lines=53> */
.L_x_2941:
        /* <DEDUP_REMOVED lines=15> */
.L_x_2940:
        /* <DEDUP_REMOVED lines=23> */
.L_x_2943:
        /* <DEDUP_REMOVED lines=15> */
.L_x_2942:
        /* <DEDUP_REMOVED lines=8> */
.L_x_3088:
        /* <DEDUP_REMOVED lines=15> */
.L_x_2945:
[----:B------:R-:W4:Y:S01]  /*1950*/  S2R R15, SR_CgaCtaId ;  /* 0x00000000000f7919 */ /* 0x000f220000008800 */
[----:B---3--:R-:W-:Y:S01]  /*1960*/  SHF.R.S32.HI R0, RZ, 0x1f, R5 ;  /* 0x0000001fff007819 */ /* 0x008fe20000011405 */
[----:B------:R-:W-:Y:S01]  /*1970*/  UIMAD UR4, UR36, -0x80, UR40 ;  /* 0xffffff80240478a4 */ /* 0x000fe2000f8e0228 */
[----:B------:R-:W-:Y:S02]  /*1980*/  SHF.R.S32.HI R8, RZ, 0x4, R3 ;  /* 0x00000004ff087819 */ /* 0x000fe40000011403 */
[----:B------:R-:W-:Y:S02]  /*1990*/  CS2R R86, SRZ ;  /* 0x0000000000567805 */ /* 0x000fe4000001ff00 */
[----:B------:R-:W-:Y:S02]  /*19a0*/  LOP3.LUT R9, R7, 0x8, R2, 0xf8, !PT ;  /* 0x0000000807097812 */ /* 0x000fe400078ef802 */
[----:B------:R-:W-:Y:S02]  /*19b0*/  CS2R R84, SRZ ;  /* 0x0000000000547805 */ /* 0x000fe4000001ff00 */
[----:B------:R-:W-:Y:S01]  /*19c0*/  LEA.HI R2, R0, R5, RZ, 0x2 ;  /* 0x0000000500027211 */ /* 0x000fe200078f10ff */
[----:B------:R-:W-:Y:S01]  /*19d0*/  IMAD.U32 R10, RZ, RZ, UR4 ;  /* 0x00000004ff0a7e24 */ /* 0x000fe2000f8e00ff */
[----:B------:R-:W-:-:S02]  /*19e0*/  LEA.HI R3, R3, R8, RZ, 0x1 ;  /* 0x0000000803037211 */ /* 0x000fc400078f08ff */
[----:B------:R-:W-:Y:S02]  /*19f0*/  CS2R R82, SRZ ;  /* 0x0000000000527805 */ /* 0x000fe4000001ff00 */
        /* <DEDUP_REMOVED lines=91> */
[----:B--2---:R-:W-:Y:S02]  /*1fb0*/  IMAD R2, R0, 0x4, R12 ;  /* 0x0000000400027824 */ /* 0x004fe400078e020c */
[----:B------:R-:W-:-:S07]  /*1fc0*/  IMAD.SHL.U32 R230, R230, 0x2, RZ ;  /* 0x00000002e6e67824 */ /* 0x000fce00078e00ff */
.L_x_2957:
[----:B------:R-:W-:-:S05]  /*1fd0*/  IMAD.U32 R0, RZ, RZ, UR38 ;  /* 0x00000026ff007e24 */ /* 0x000fca000f8e00ff */
[----:B------:R-:W-:-:S04]  /*1fe0*/  LOP3.LUT R0, R0, 0x1, RZ, 0xfc, !PT ;  /* 0x0000000100007812 */ /* 0x000fc800078efcff */
[----:B------:R-:W-:-:S13]  /*1ff0*/  ISETP.NE.AND P0, PT, R0, 0x3, PT ;  /* 0x000000030000780c */ /* 0x000fda0003f05270 */
[----:B------:R-:W-:Y:S05]  /*2000*/  @!P0 BRA `(.L_x_2947) ;  /* 0x0000000000048947 */ /* 0x000fea0003800000 */
[----:B------:R-:W-:Y:S01]  /*2010*/  BPT.TRAP 0x1 ;  /* 0x000000040000795c */ /* 0x000fe20000300000 */
.L_x_2947:
        /* <DEDUP_REMOVED lines=8> */
.L_x_2948:
[----:B---3--:R-:W-:Y:S05]  /*20a0*/  @P1 BRA `(.L_x_2949) ;  /* 0x0000000000081947 */ /* 0x008fea0003800000 */
[----:B------:R-:W3:Y:S02]  /*20b0*/  SYNCS.PHASECHK.TRANS64.TRYWAIT P1, [R0+URZ+0x30810], R209 ;  /* 0x030810d1000075a7 */ /* 0x000ee4000802017f */
[----:B---3--:R-:W-:Y:S05]  /*20c0*/  @!P1 BRA `(.L_x_2950) ;  /* 0x000000a400809947 */ /* 0x008fea0003800000 */
.L_x_2949:
        /* <DEDUP_REMOVED lines=84> */
.L_x_2951:
[----:B------:R1:W1:Y:S01]  /*2610*/  SYNCS.PHASECHK.TRANS64.TRYWAIT P1, [R0+URZ+0x30830], R209 ;  /* 0x030830d1000075a7 */ /* 0x000262000802017f */
[----:B------:R-:W-:Y:S05]  /*2620*/  @!P0 BRA `(.L_x_2952) ;  /* 0x0000000000048947 */ /* 0x000fea0003800000 */
[----:B------:R-:W-:Y:S01]  /*2630*/  BPT.TRAP 0x1 ;  /* 0x000000040000795c */ /* 0x000fe20000300000 */
.L_x_2952:
        /* <DEDUP_REMOVED lines=54> */
.L_x_2953:
        /* <DEDUP_REMOVED lines=492> */
.L_x_2955:
        /* <DEDUP_REMOVED lines=49> */
.L_x_2956:
        /* <DEDUP_REMOVED lines=78> */
.L_x_2939:
        /* <DEDUP_REMOVED lines=8> */
[----:B------:R-:W-:Y:S01]  /*50d0*/  F2FP.F16.F32.PACK_AB R90, R93, R92 ;  /* 0x0000005c5d5a723e */ /* 0x000fe200000000ff */
[----:B------:R-:W-:Y:S01]  /*50e0*/  ULDC.64 UR6, c[0x0][0x878] ;  /* 0x00021e0000067ab9 */ /* 0x000fe20000000a00 */
[----:B------:R-:W-:Y:S01]  /*50f0*/  F2FP.F16.F32.PACK_AB R91, R95, R94 ;  /* 0x0000005e5f5b723e */ /* 0x000fe200000000ff */
[----:B------:R-:W-:Y:S01]  /*5100*/  UISETP.NE.U32.AND UP1, UPT, UR6, URZ, UPT ;  /* 0x0000003f0600728c */ /* 0x000fe2000bf25070 */
[----:B------:R-:W-:Y:S02]  /*5110*/  F2FP.F16.F32.PACK_AB R97, R99, R98 ;  /* 0x000000626361723e */ /* 0x000fe400000000ff */
[----:B------:R-:W-:Y:S01]  /*5120*/  F2FP.F16.F32.PACK_AB R104, R105, R104 ;  /* 0x000000686968723e */ /* 0x000fe200000000ff */
[----:B------:R-:W-:Y:S01]  /*5130*/  UISETP.NE.AND.EX UP1, UPT, UR7, URZ, UPT, UP1 ;  /* 0x0000003f0700728c */ /* 0x000fe2000bf25310 */
[----:B------:R-:W-:-:S02]  /*5140*/  F2FP.F16.F32.PACK_AB R98, R101, R100 ;  /* 0x000000646562723e */ /* 0x000fc400000000ff */
        /* <DEDUP_REMOVED lines=94> */
[----:B-1----:R-:W-:Y:S01]  /*5730*/  IMAD.U32 R4, RZ, RZ, UR4 ;  /* 0x00000004ff047e24 */ /* 0x002fe2000f8e00ff */
[----:B------:R-:W-:Y:S01]  /*5740*/  F2FP.F16.F32.PACK_AB R65, R67, R66 ;  /* 0x000000424341723e */ /* 0x000fe200000000ff */
[----:B------:R-:W-:Y:S01]  /*5750*/  IMAD.U32 R5, RZ, RZ, UR5 ;  /* 0x00000005ff057e24 */ /* 0x000fe2000f8e00ff */
[----:B------:R-:W-:Y:S01]  /*5760*/  F2FP.F16.F32.PACK_AB R72, R73, R72 ;  /* 0x000000484948723e */ /* 0x000fe200000000ff */
[----:B------:R3:W-:Y:S01]  /*5770*/  STSM.16.M88.4 [R15+0x4000], R56 ;  /* 0x004000380f007844 */ /* 0x0007e20000000200 */
[----:B------:R-:W-:Y:S01]  /*5780*/  F2FP.F16.F32.PACK_AB R66, R69, R68 ;  /* 0x000000444542723e */ /* 0x000fe200000000ff */
[----:B------:R-:W-:Y:S01]  /*5790*/  @UP1 ULDC.64 UR4, c[0x0][0x878] ;  /* 0x00021e0000041ab9 */ /* 0x000fe20000000a00 */
        /* <DEDUP_REMOVED lines=10> */
[----:B------:R-:W-:-:S03]  /*5840*/  PLOP3.LUT P0, PT, PT, PT, UP0, 0x80, 0x0 ;  /* 0x000000000000781c */ /* 0x000fc60003f0f008 */
[----:B------:R3:W-:Y:S01]  /*5850*/  STSM.16.M88.4 [R17+-0x4000], R80 ;  /* 0xffc0005011007844 */ /* 0x0007e20000000200 */
[----:B------:R-:W-:Y:S01]  /*5860*/  BAR.SYNC.DEFER_BLOCKING 0x1, 0x100 ;  /* 0x0044000000007b1d */ /* 0x000fe20000010000 */
[----:B------:R-:W-:Y:S01]  /*5870*/  PLOP3.LUT P1, PT, PT, PT, UP1, 0x80, 0x0 ;  /* 0x000000000000781c */ /* 0x000fe20003f2f018 */
[----:B------:R-:W-:-:S06]  /*5880*/  @UP1 UIMAD.WIDE UR4, UR39, 0x4, UR4 ;  /* 0x00000004270418a5 */ /* 0x000fcc000f8e0204 */
[----:B------:R-:W-:Y:S01]  /*5890*/  IMAD.U32 R6, RZ, RZ, UR4 ;  /* 0x00000004ff067e24 */ /* 0x000fe2000f8e00ff */
[----:B--2---:R-:W2:Y:S01]  /*58a0*/  @P0 LDG.E R9, desc[UR46][R4.64] ;  /* 0x0000002e04090981 */ /* 0x004ea2000c1e1900 */
[----:B------:R-:W-:-:S05]  /*58b0*/  IMAD.U32 R7, RZ, RZ, UR5 ;  /* 0x00000005ff077e24 */ /* 0x000fca000f8e00ff */
[----:B------:R-:W4:Y:S01]  /*58c0*/  @P1 LDG.E R6, desc[UR46][R6.64] ;  /* 0x0000002e06061981 */ /* 0x000f22000c1e1900 */
[----:B------:R-:W-:Y:S01]  /*58d0*/  LEA.HI R8, R19, R20, RZ, 0x7 ;  /* 0x0000001413087211 */ /* 0x000fe200078f38ff */
[----:B------:R-:W-:Y:S01]  /*58e0*/  IMAD.SHL.U32 R2, R0, 0x40, RZ ;  /* 0x0000004000027824 */ /* 0x000fe200078e00ff */
[----:B------:R-:W-:Y:S01]  /*58f0*/  ULDC UR7, c[0x0][0x808] ;  /* 0x0002020000077ab9 */ /* 0x000fe20000000800 */
[----:B------:R-:W-:Y:S01]  /*5900*/  IMAD.SHL.U32 R14, R14, 0x8, RZ ;  /* 0x000000080e0e7824 */ /* 0x000fe200078e00ff */
[----:B------:R-:W-:Y:S01]  /*5910*/  UMOV UR4, URZ ;  /* 0x0000003f00047c82 */ /* 0x000fe20008000000 */
[----:B------:R-:W-:Y:S01]  /*5920*/  IMAD.SHL.U32 R8, R8, 0x4, RZ ;  /* 0x0000000408087824 */ /* 0x000fe200078e00ff */
[----:B------:R-:W-:Y:S01]  /*5930*/  UMOV UR5, URZ ;  /* 0x0000003f00057c82 */ /* 0x000fe20008000000 */
[----:B------:R-:W-:-:S03]  /*5940*/  USHF.R.S32.HI UR6, URZ, 0x1f, UR37 ;  /* 0x0000001f3f067899 */ /* 0x000fc60008011425 */
[----:B------:R-:W-:-:S05]  /*5950*/  LOP3.LUT R8, R8, 0x7ffffe00, RZ, 0xc0, !PT ;  /* 0x7ffffe0008087812 */ /* 0x000fca00078ec0ff */
[----:B------:R-:W-:Y:S01]  /*5960*/  IMAD R8, R13, 0x2000, R8 ;  /* 0x000020000d087824 */ /* 0x000fe200078e0208 */
[----:B--2---:R-:W-:Y:S02]  /*5970*/  @P0 R2UR UR9, R9 ;  /* 0x00000000090902ca */ /* 0x004fe400000e0000 */
[----:B------:R-:W-:-:S04]  /*5980*/  LOP3.LUT R9, R2, 0x1c0, RZ, 0xc0, !PT ;  /* 0x000001c002097812 */ /* 0x000fc800078ec0ff */
[----:B------:R-:W-:Y:S02]  /*5990*/  LOP3.LUT R14, R9, 0x38, R14, 0xf8, !PT ;  /* 0x00000038090e7812 */ /* 0x000fe400078ef80e */
[----:B------:R-:W-:Y:S02]  /*59a0*/  SHF.R.U32.HI R9, RZ, 0x3, R9 ;  /* 0x00000003ff097819 */ /* 0x000fe40000011609 */
[----:B----4-:R-:W-:Y:S02]  /*59b0*/  @P1 R2UR UR7, R6 ;  /* 0x00000000060712ca */ /* 0x010fe400000e0000 */
[----:B------:R-:W-:Y:S01]  /*59c0*/  LOP3.LUT R9, R14, R9, RZ, 0x3c, !PT ;  /* 0x000000090e097212 */ /* 0x000fe200078e3cff */
[----:B------:R-:W-:Y:S02]  /*59d0*/  @UP0 USHF.R.S32.HI UR10, URZ, 0x1f, UR9 ;  /* 0x0000001f3f0a0899 */ /* 0x000fe40008011409 */
[----:B------:R-:W-:Y:S02]  /*59e0*/  @UP0 UMOV UR4, UR9 ;  /* 0x0000000900040c82 */ /* 0x000fe40008000000 */
[----:B------:R-:W-:-:S03]  /*59f0*/  IMAD.IADD R8, R8, 0x1, R9 ;  /* 0x0000000108087824 */ /* 0x000fc600078e0209 */
[----:B------:R-:W-:Y:S01]  /*5a00*/  @UP0 UMOV UR5, UR10 ;  /* 0x0000000a00050c82 */ /* 0x000fe20008000000 */
[----:B---3--:R-:W-:Y:S05]  /*5a10*/  @P1 BRA `(.L_x_2959) ;  /* 0x0000000000181947 */ /* 0x008fea0003800000 */
[----:B------:R-:W-:Y:S05]  /*5a20*/  @!P0 BRA `(.L_x_2959) ;  /* 0x0000000000148947 */ /* 0x000fea0003800000 */
[----:B------:R-:W2:Y:S04]  /*5a30*/  LDG.E R6, desc[UR46][R4.64] ;  /* 0x0000002e04067981 */ /* 0x000ea8000c1e1900 */
[----:B------:R-:W3:Y:S01]  /*5a40*/  LDG.E R2, desc[UR46][R4.64+0x4] ;  /* 0x0000042e04027981 */ /* 0x000ee2000c1e1900 */
[----:B--2---:R-:W-:Y:S02]  /*5a50*/  R2UR UR9, R6 ;  /* 0x00000000060972ca */ /* 0x004fe400000e0000 */
[----:B---3--:R-:W-:-:S13]  /*5a60*/  R2UR UR7, R2 ;  /* 0x00000000020772ca */ /* 0x008fda00000e0000 */
[----:B------:R-:W-:-:S12]  /*5a70*/  UIADD3 UR7, -UR9, UR7, URZ ;  /* 0x0000000709077290 */ /* 0x000fd8000fffe13f */
.L_x_2959:
[----:B------:R-:W-:Y:S01]  /*5a80*/  LEA R46, R8, UR8, 0x1 ;  /* 0x00000008082e7c11 */ /* 0x000fe2000f8e08ff */
[----:B------:R-:W-:Y:S01]  /*5a90*/  UIMAD UR7, UR36, -0x80, UR7 ;  /* 0xffffff80240778a4 */ /* 0x000fe2000f8e0207 */
[----:B------:R-:W-:Y:S01]  /*5aa0*/  IMAD.SHL.U32 R36, R3, 0x8, RZ ;  /* 0x0000000803247824 */ /* 0x000fe200078e00ff */
[----:B------:R-:W-:Y:S01]  /*5ab0*/  ULDC.64 UR10, c[0x0][0x850] ;  /* 0x00021400000a7ab9 */ /* 0x000fe20000000a00 */
[C---:B------:R-:W-:Y:S01]  /*5ac0*/  VIADD R32, R0.reuse, 0x20 ;  /* 0x0000002000207836 */ /* 0x040fe20000000000 */
[----:B------:R-:W-:Y:S01]  /*5ad0*/  UISETP.LT.AND UP1, UPT, UR7, 0x80, UPT ;  /* 0x000000800700788c */ /* 0x000fe2000bf21270 */
[----:B------:R1:W2:Y:S01]  /*5ae0*/  LDS.128 R28, [R46+0x8800] ;  /* 0x008800002e1c7984 */ /* 0x0002a20000000c00 */
[C---:B------:R-:W-:Y:S01]  /*5af0*/  VIADD R2, R0.reuse, 0x10 ;  /* 0x0000001000027836 */ /* 0x040fe20000000000 */
[----:B------:R-:W-:Y:S01]  /*5b00*/  UIMAD UR8, UR6, UR10, URZ ;  /* 0x0000000a060872a4 */ /* 0x000fe2000f8e023f */
[--C-:B------:R-:W-:Y:S01]  /*5b10*/  SHF.R.S32.HI R37, RZ, 0x1f, R36.reuse ;  /* 0x0000001fff257819 */ /* 0x100fe20000011424 */
[----:B------:R1:W3:Y:S01]  /*5b20*/  LDS.128 R24, [R46+0x1000] ;  /* 0x001000002e187984 */ /* 0x0002e20000000c00 */
[----:B------:R-:W-:Y:S01]  /*5b30*/  USEL UR9, UR7, 0x80, UP1 ;  /* 0x0000008007097887 */ /* 0x000fe20008800000 */
[----:B------:R-:W-:Y:S01]  /*5b40*/  IMAD.U32 R3, RZ, RZ, UR10 ;  /* 0x0000000aff037e24 */ /* 0x000fe2000f8e00ff */
[----:B------:R-:W-:Y:S01]  /*5b50*/  UIMAD UR8, UR37, UR11, UR8 ;  /* 0x0000000b250872a4 */ /* 0x000fe2000f8e0208 */
[----:B------:R1:W4:Y:S01]  /*5b60*/  LDS.128 R20, [R46+0x1800] ;  /* 0x001800002e147984 */ /* 0x0003220000000c00 */
[----:B------:R-:W-:Y:S01]  /*5b70*/  VIADD R33, R0, 0x30 ;  /* 0x0000003000217836 */ /* 0x000fe20000000000 */
[----:B------:R-:W-:Y:S01]  /*5b80*/  USHF.R.S32.HI UR7, URZ, 0x1f, UR39 ;  /* 0x0000001f3f077899 */ /* 0x000fe20008011427 */
[----:B------:R-:W-:Y:S01]  /*5b90*/  ISETP.GE.AND P0, PT, R32, UR9, PT ;  /* 0x0000000920007c0c */ /* 0x000fe2000bf06270 */
[----:B------:R1:W1:Y:S01]  /*5ba0*/  LDS.128 R16, [R46+0x2000] ;  /* 0x002000002e107984 */ /* 0x0002620000000c00 */
[----:B------:R-:W-:Y:S01]  /*5bb0*/  VIADD R32, R0, 0x40 ;  /* 0x0000004000207836 */ /* 0x000fe20000000000 */
[----:B------:R-:W-:Y:S01]  /*5bc0*/  ISETP.GE.AND P6, PT, R2, UR9, PT ;  /* 0x0000000902007c0c */ /* 0x000fe2000bfc6270 */
[----:B------:R-:W-:Y:S01]  /*5bd0*/  IMAD.WIDE.U32 R2, R3, UR37, R36 ;  /* 0x0000002503027c25 */ /* 0x000fe2000f8e0024 */
[----:B------:R1:W1:Y:S01]  /*5be0*/  LDS.128 R12, [R46+0x2800] ;  /* 0x002800002e0c7984 */ /* 0x0002620000000c00 */
[----:B------:R-:W-:Y:S01]  /*5bf0*/  ISETP.GE.AND P5, PT, R33, UR9, PT ;  /* 0x0000000921007c0c */ /* 0x000fe2000bfa6270 */
[----:B------:R-:W-:Y:S01]  /*5c00*/  ULDC.64 UR10, c[0x0][0x858] ;  /* 0x00021600000a7ab9 */ /* 0x000fe20000000a00 */
[----:B------:R-:W-:Y:S01]  /*5c10*/  ISETP.GE.AND P1, PT, R32, UR9, PT ;  /* 0x0000000920007c0c */ /* 0x000fe2000bf26270 */
[----:B------:R1:W1:Y:S01]  /*5c20*/  LDS.128 R8, [R46+0x3000] ;  /* 0x003000002e087984 */ /* 0x0002620000000c00 */
[----:B------:R-:W-:Y:S01]  /*5c30*/  IMAD.MOV.U32 R32, RZ, RZ, R2 ;  /* 0x000000ffff207224 */ /* 0x000fe200078e0002 */
[C---:B------:R-:W-:Y:S01]  /*5c40*/  ISETP.GE.AND P2, PT, R0.reuse, UR9, PT ;  /* 0x0000000900007c0c */ /* 0x040fe2000bf46270 */
[----:B------:R-:W-:Y:S01]  /*5c50*/  VIADD R33, R3, UR8 ;  /* 0x0000000803217c36 */ /* 0x000fe20008000000 */
[----:B------:R1:W1:Y:S01]  /*5c60*/  LDS.128 R4, [R46+0x3800] ;  /* 0x003800002e047984 */ /* 0x0002620000000c00 */
[----:B------:R-:W-:Y:S01]  /*5c70*/  IADD3 R2, P3, R0, UR4, RZ ;  /* 0x0000000400027c10 */ /* 0x000fe2000ff7e0ff */
[----:B------:R-:W-:Y:S01]  /*5c80*/  USEL UR8, UR7, URZ, !UP0 ;  /* 0x0000003f07087287 */ /* 0x000fe2000c000000 */
[----:B------:R-:W-:Y:S01]  /*5c90*/  IMAD.U32 R45, RZ, RZ, UR10 ;  /* 0x0000000aff2d7e24 */ /* 0x000fe2000f8e00ff */
[----:B------:R-:W-:Y:S01]  /*5ca0*/  ULDC UR4, c[0x0][0x83c] ;  /* 0x00020f0000047ab9 */ /* 0x000fe20000000800 */
[----:B------:R-:W-:Y:S01]  /*5cb0*/  USEL UR39, UR39, URZ, !UP0 ;  /* 0x0000003f27277287 */ /* 0x000fe2000c000000 */
[----:B------:R-:W-:Y:S01]  /*5cc0*/  ISETP.GE.OR P4, PT, R36, UR4, P2 ;  /* 0x0000000424007c0c */ /* 0x000fe20009786670 */
[----:B------:R-:W-:Y:S01]  /*5cd0*/  UIMAD UR7, UR8, UR10, URZ ;  /* 0x0000000a080772a4 */ /* 0x000fe2000f8e023f */
[----:B------:R-:W-:Y:S01]  /*5ce0*/  LEA.HI.X.SX32 R3, R0, UR5, 0x1, P3 ;  /* 0x0000000500037c11 */ /* 0x000fe200098f0eff */
[----:B------:R-:W-:Y:S01]  /*5cf0*/  IMAD.U32 R35, RZ, RZ, UR36 ;  /* 0x00000024ff237e24 */ /* 0x000fe2000f8e00ff */
[----:B------:R-:W-:Y:S01]  /*5d00*/  BSSY B0, `(.L_x_2960) ;  /* 0x0000014000007945 */ /* 0x000fe20003800000 */
[----:B------:R-:W-:-:S02]  /*5d10*/  UIMAD UR7, UR39, UR11, UR7 ;  /* 0x0000000b270772a4 */ /* 0x000fc4000f8e0207 */
[----:B------:R-:W-:Y:S01]  /*5d20*/  IMAD.WIDE.U32 R44, R45, UR39, R32 ;  /* 0x000000272d2c7c25 */ /* 0x000fe2000f8e0020 */
[----:B------:R-:W-:Y:S02]  /*5d30*/  P2R R47, PR, RZ, 0x40 ;  /* 0x00000040ff2f7803 */ /* 0x000fe40000000000 */
[----:B------:R-:W-:Y:S01]  /*5d40*/  P2R R48, PR, RZ, 0x20 ;  /* 0x00000020ff307803 */ /* 0x000fe20000000000 */
[----:B------:R-:W-:Y:S01]  /*5d50*/  IMAD.WIDE R2, R35, 0x80, R2 ;  /* 0x0000008023027825 */ /* 0x000fe200078e0202 */
[----:B------:R-:W-:-:S03]  /*5d60*/  ISETP.GE.OR P3, PT, R36, UR4, P6 ;  /* 0x0000000424007c0c */ /* 0x000fc6000b766670 */
[----:B------:R-:W-:Y:S01]  /*5d70*/  VIADD R41, R45, UR7 ;  /* 0x000000072d297c36 */ /* 0x000fe20008000000 */
[----:B--23--:R-:W-:Y:S09]  /*5d80*/  @P4 BRA `(.L_x_2961) ;  /* 0x00000000002c4947 */ /* 0x00cff20003800000 */
        /* <DEDUP_REMOVED lines=11> */
.L_x_2961:
[----:B------:R-:W-:Y:S05]  /*5e40*/  BSYNC B0 ;  /* 0x0000000000007941 */ /* 0x000fea0003800000 */
.L_x_2960:
        /* <DEDUP_REMOVED lines=15> */
.L_x_2963:
[----:B------:R-:W-:Y:S05]  /*5f40*/  BSYNC B0 ;  /* 0x0000000000007941 */ /* 0x000fea0003800000 */
.L_x_2962:
        /* <DEDUP_REMOVED lines=18> */
.L_x_2965:
[----:B------:R-:W-:Y:S05]  /*6070*/  BSYNC B0 ;  /* 0x0000000000007941 */ /* 0x000fea0003800000 */
.L_x_2964:
[----:B-1-3--:R1:W3:Y:S01]  /*6080*/  LDS.128 R28, [R46+0x9800] ;  /* 0x009800002e1c7984 */ /* 0x00a2e20000000c00 */
[----:B------:R-:W-:Y:S01]  /*6090*/  BSSY B0, `(.L_x_2966) ;  /* 0x0000010000007945 */ /* 0x000fe20003800000 */
[----:B------:R-:W-:-:S03]  /*60a0*/  VIADD R38, R0, 0x50 ;  /* 0x0000005000267836 */ /* 0x000fc60000000000 */
        /* <DEDUP_REMOVED lines=14> */
.L_x_2967:
[----:B------:R-:W-:Y:S05]  /*6190*/  BSYNC B0 ;  /* 0x0000000000007941 */ /* 0x000fea0003800000 */
.L_x_2966:
[----:B--23--:R2:W3:Y:S01]  /*61a0*/  LDS.128 R28, [R46+0xa000] ;  /* 0x00a000002e1c7984 */ /* 0x00c4e20000000c00 */
[----:B------:R-:W-:Y:S01]  /*61b0*/  ISETP.GE.OR P4, PT, R36, UR4, P1 ;  /* 0x0000000424007c0c */ /* 0x000fe20008f86670 */
[----:B------:R-:W-:Y:S01]  /*61c0*/  BSSY B0, `(.L_x_2968) ;  /* 0x0000010000007945 */ /* 0x000fe20003800000 */
[----:B------:R-:W-:-:S11]  /*61d0*/  ISETP.GE.AND P3, PT, R38, UR9, PT ;  /* 0x0000000926007c0c */ /* 0x000fd6000bf66270 */
        /* <DEDUP_REMOVED lines=14> */
.L_x_2969:
[----:B------:R-:W-:Y:S05]  /*62c0*/  BSYNC B0 ;  /* 0x0000000000007941 */ /* 0x000fea0003800000 */
.L_x_2968:
        /* <DEDUP_REMOVED lines=18> */
.L_x_2971:
[----:B------:R-:W-:Y:S05]  /*63f0*/  BSYNC B0 ;  /* 0x0000000000007941 */ /* 0x000fea0003800000 */
.L_x_2970:
[----:B--23--:R2:W3:Y:S01]  /*6400*/  LDS.128 R28, [R46+0xb000] ;  /* 0x00b000002e1c7984 */ /* 0x00c4e20000000c00 */
[----:B------:R-:W-:Y:S01]  /*6410*/  ISETP.GE.AND P4, PT, R38, UR9, PT ;  /* 0x0000000926007c0c */ /* 0x000fe2000bf86270 */
[----:B------:R-:W-:Y:S01]  /*6420*/  BSSY B0, `(.L_x_2972) ;  /* 0x0000011000007945 */ /* 0x000fe20003800000 */
[----:B------:R-:W-:Y:S02]  /*6430*/  VIADD R0, R0, 0x70 ;  /* 0x0000007000007836 */ /* 0x000fe40000000000 */
        /* <DEDUP_REMOVED lines=15> */
.L_x_2973:
[----:B------:R-:W-:Y:S05]  /*6530*/  BSYNC B0 ;  /* 0x0000000000007941 */ /* 0x000fea0003800000 */
.L_x_2972:
[----:B--23--:R2:W3:Y:S01]  /*6540*/  LDS.128 R28, [R46+0xb800] ;  /* 0x00b800002e1c7984 */ /* 0x00c4e20000000c00 */
[----:B------:R-:W-:Y:S01]  /*6550*/  ISETP.GE.AND P5, PT, R0, UR9, PT ;  /* 0x0000000900007c0c */ /* 0x000fe2000bfa6270 */
[----:B------:R-:W-:Y:S03]  /*6560*/  BSSY B0, `(.L_x_2974) ;  /* 0x0000010000007945 */ /* 0x000fe60003800000 */
        /* <DEDUP_REMOVED lines=15> */
.L_x_2975:
[----:B------:R-:W-:Y:S05]  /*6660*/  BSYNC B0 ;  /* 0x0000000000007941 */ /* 0x000fea0003800000 */
.L_x_2974:
[----:B------:R-:W-:Y:S01]  /*6670*/  ULDC.64 UR4, c[0x0][0x820] ;  /* 0x0002080000047ab9 */ /* 0x000fe20000000a00 */
[----:B------:R-:W-:Y:S01]  /*6680*/  ULDC.64 UR10, c[0x0][0x828] ;  /* 0x00020a00000a7ab9 */ /* 0x000fe20000000a00 */
[----:B------:R-:W-:Y:S02]  /*6690*/  UIMAD UR6, UR6, UR4, URZ ;  /* 0x00000004060672a4 */ /* 0x000fe4000f8e023f */
[----:B--23--:R-:W-:Y:S01]  /*66a0*/  IMAD.U32 R29, RZ, RZ, UR4 ;  /* 0x00000004ff1d7e24 */ /* 0x00cfe2000f8e00ff */
[----:B------:R-:W-:Y:S01]  /*66b0*/  ULDC UR7, c[0x0][0x80c] ;  /* 0x0002030000077ab9 */ /* 0x000fe20000000800 */
[----:B------:R-:W-:Y:S01]  /*66c0*/  IMAD.U32 R39, RZ, RZ, UR10 ;  /* 0x0000000aff277e24 */ /* 0x000fe2000f8e00ff */
[----:B------:R-:W-:Y:S02]  /*66d0*/  UIMAD UR6, UR37, UR5, UR6 ;  /* 0x00000005250672a4 */ /* 0x000fe4000f8e0206 */
[----:B------:R-:W-:Y:S01]  /*66e0*/  IMAD.WIDE.U32 R28, R29, UR37, R36 ;  /* 0x000000251d1c7c25 */ /* 0x000fe2000f8e0024 */
[----:B------:R-:W-:Y:S01]  /*66f0*/  ISETP.GE.OR P2, PT, R36, UR7, P2 ;  /* 0x0000000724007c0c */ /* 0x000fe20009746670 */
[----:B------:R-:W-:Y:S01]  /*6700*/  UIMAD UR4, UR8, UR10, URZ ;  /* 0x0000000a080472a4 */ /* 0x000fe2000f8e023f */
[----:B------:R-:W-:Y:S01]  /*6710*/  P2R R0, PR, RZ, 0x20 ;  /* 0x00000020ff007803 */ /* 0x000fe20000000000 */
[----:B------:R-:W-:Y:S01]  /*6720*/  BSSY B0, `(.L_x_2976) ;  /* 0x000001c000007945 */ /* 0x000fe20003800000 */
[----:B------:R-:W-:Y:S01]  /*6730*/  VIADD R29, R29, UR6 ;  /* 0x000000061d1d7c36 */ /* 0x000fe20008000000 */
[----:B------:R-:W-:Y:S01]  /*6740*/  ISETP.NE.AND P5, PT, R47, RZ, PT ;  /* 0x000000ff2f00720c */ /* 0x000fe20003fa5270 */
[----:B------:R-:W-:Y:S01]  /*6750*/  UIMAD UR4, UR39, UR11, UR4 ;  /* 0x0000000b270472a4 */ /* 0x000fe2000f8e0204 */
[----:B------:R-:W-:Y:S01]  /*6760*/  ISETP.NE.AND P6, PT, R48, RZ, PT ;  /* 0x000000ff3000720c */ /* 0x000fe20003fc5270 */
[----:B------:R-:W-:Y:S01]  /*6770*/  IMAD.WIDE.U32 R38, R39, UR39, R28 ;  /* 0x0000002727267c25 */ /* 0x000fe2000f8e001c */
[C---:B------:R-:W-:Y:S01]  /*6780*/  ISETP.GE.OR P5, PT, R36.reuse, UR7, P5 ;  /* 0x0000000724007c0c */ /* 0x040fe2000afa6670 */
[----:B------:R2:W3:Y:S01]  /*6790*/  LDS.128 R28, [R46] ;  /* 0x000000002e1c7984 */ /* 0x0004e20000000c00 */
[----:B------:R-:W-:Y:S01]  /*67a0*/  ISETP.GE.OR P0, PT, R36, UR7, P0 ;  /* 0x0000000724007c0c */ /* 0x000fe20008706670 */
[----:B------:R-:W-:Y:S01]  /*67b0*/  VIADD R35, R39, UR4 ;  /* 0x0000000427237c36 */ /* 0x000fe20008000000 */
[----:B------:R-:W-:-:S02]  /*67c0*/  P2R R40, PR, RZ, 0x20 ;  /* 0x00000020ff287803 */ /* 0x000fc40000000000 */
[----:B------:R-:W-:Y:S02]  /*67d0*/  ISETP.NE.AND P5, PT, R0, RZ, PT ;  /* 0x000000ff0000720c */ /* 0x000fe40003fa5270 */
[C---:B------:R-:W-:Y:S02]  /*67e0*/  ISETP.GE.OR P6, PT, R36.reuse, UR7, P6 ;  /* 0x0000000724007c0c */ /* 0x040fe4000b7c6670 */
[C---:B------:R-:W-:Y:S02]  /*67f0*/  ISETP.GE.OR P1, PT, R36.reuse, UR7, P1 ;  /* 0x0000000724007c0c */ /* 0x040fe40008f26670 */
[C---:B------:R-:W-:Y:S02]  /*6800*/  ISETP.GE.OR P3, PT, R36.reuse, UR7, P3 ;  /* 0x0000000724007c0c */ /* 0x040fe40009f66670 */
[C---:B------:R-:W-:Y:S02]  /*6810*/  ISETP.GE.OR P4, PT, R36.reuse, UR7, P4 ;  /* 0x0000000724007c0c */ /* 0x040fe4000a786670 */
[----:B------:R-:W-:Y:S01]  /*6820*/  ISETP.GE.OR P5, PT, R36, UR7, P5 ;  /* 0x0000000724007c0c */ /* 0x000fe2000afa6670 */
[----:B--2---:R-:W-:-:S12]  /*6830*/  @P2 BRA `(.L_x_2977) ;  /* 0x0000000000282947 */ /* 0x004fd80003800000 */
        /* <DEDUP_REMOVED lines=10> */
.L_x_2977:
[----:B------:R-:W-:Y:S05]  /*68e0*/  BSYNC B0 ;  /* 0x0000000000007941 */ /* 0x000fea0003800000 */
.L_x_2976:
[----:B--23--:R2:W3:Y:S01]  /*68f0*/  LDS.128 R28, [R46+0x800] ;  /* 0x000800002e1c7984 */ /* 0x00c4e20000000c00 */
[----:B------:R-:W-:Y:S01]  /*6900*/  ISETP.NE.AND P2, PT, R40, RZ, PT ;  /* 0x000000ff2800720c */ /* 0x000fe20003f45270 */
[----:B------:R-:W-:-:S12]  /*6910*/  BSSY B0, `(.L_x_2978) ;  /* 0x000000f000007945 */ /* 0x000fd80003800000 */
        /* <DEDUP_REMOVED lines=14> */
.L_x_2979:
[----:B------:R-:W-:Y:S05]  /*6a00*/  BSYNC B0 ;  /* 0x0000000000007941 */ /* 0x000fea0003800000 */
.L_x_2978:
        /* <DEDUP_REMOVED lines=15> */
.L_x_2981:
[----:B------:R-:W-:Y:S05]  /*6b00*/  BSYNC B0 ;  /* 0x0000000000007941 */ /* 0x000fea0003800000 */
.L_x_2980:
[----:B------:R-:W-:Y:S04]  /*6b10*/  BSSY B0, `(.L_x_2982) ;  /* 0x000000f000007945 */ /* 0x000fe80003800000 */
        /* <DEDUP_REMOVED lines=14> */
.L_x_2983:
[----:B------:R-:W-:Y:S05]  /*6c00*/  BSYNC B0 ;  /* 0x0000000000007941 */ /* 0x000fea0003800000 */
.L_x_2982:
[----:B------:R-:W-:Y:S04]  /*6c10*/  BSSY B0, `(.L_x_2984) ;  /* 0x000000f000007945 */ /* 0x000fe80003800000 */
[----:B------:R-:W-:Y:S05]  /*6c20*/  @P1 BRA `(.L_x_2985) ;  /* 0x0000000000341947 */ /* 0x000fea0003800000 */
[----:B--2-4-:R-:W-:Y:S01]  /*6c30*/  IADD3 R23, P0, R2, 0x40, RZ ;  /* 0x0000004002177810 */ /* 0x014fe20007f1e0ff */
        /* <DEDUP_REMOVED lines=12> */
.L_x_2985:
[----:B------:R-:W-:Y:S05]  /*6d00*/  BSYNC B0 ;  /* 0x0000000000007941 */ /* 0x000fea0003800000 */
.L_x_2984:
        /* <DEDUP_REMOVED lines=15> */
.L_x_2987:
[----:B------:R-:W-:Y:S05]  /*6e00*/  BSYNC B0 ;  /* 0x0000000000007941 */ /* 0x000fea0003800000 */
.L_x_2986:
        /* <DEDUP_REMOVED lines=15> */
.L_x_2989:
[----:B------:R-:W-:Y:S05]  /*6f00*/  BSYNC B0 ;  /* 0x0000000000007941 */ /* 0x000fea0003800000 */
.L_x_2988:
[----:B------:R-:W-:Y:S05]  /*6f10*/  @P5 BRA `(.L_x_2934) ;  /* 0x0000005400a85947 */ /* 0x000fea0003800000 */
[----:B--2---:R-:W-:Y:S01]  /*6f20*/  IADD3 R9, P0, R2, 0x70, RZ ;  /* 0x0000007002097810 */ /* 0x004fe20007f1e0ff */
        /* <DEDUP_REMOVED lines=13> */
.L_x_2958:
[----:B------:R-:W-:Y:S01]  /*7000*/  ULDC.64 UR4, c[0x0][0x870] ;  /* 0x00021c0000047ab9 */ /* 0x000fe20000000a00 */
[----:B------:R-:W-:Y:S01]  /*7010*/  ULDC.64 UR6, c[0x0][0x878] ;  /* 0x00021e0000067ab9 */ /* 0x000fe20000000a00 */
[----:B------:R-:W-:Y:S02]  /*7020*/  UISETP.NE.U32.AND UP0, UPT, UR4, URZ, UPT ;  /* 0x0000003f0400728c */ /* 0x000fe4000bf05070 */
[----:B------:R-:W-:Y:S02]  /*7030*/  UISETP.NE.U32.AND UP1, UPT, UR6, URZ, UPT ;  /* 0x0000003f0600728c */ /* 0x000fe4000bf25070 */
[----:B------:R-:W-:Y:S02]  /*7040*/  UISETP.NE.AND.EX UP0, UPT, UR5, URZ, UPT, UP0 ;  /* 0x0000003f0500728c */ /* 0x000fe4000bf05300 */
[----:B------:R-:W-:Y:S01]  /*7050*/  UISETP.NE.AND.EX UP1, UPT, UR7, URZ, UPT, UP1 ;  /* 0x0000003f0700728c */ /* 0x000fe2000bf25310 */
[----:B------:R-:W-:-:S03]  /*7060*/  ULDC.64 UR4, c[0x0][0x870] ;  /* 0x00021c0000047ab9 */ /* 0x000fc60000000a00 */
[----:B------:R-:W-:Y:S01]  /*7070*/  PLOP3.LUT P0, PT, PT, PT, UP0, 0x80, 0x0 ;  /* 0x000000000000781c */ /* 0x000fe20003f0f008 */
[----:B------:R-:W-:-:S06]  /*7080*/  UIMAD.WIDE UR4, UR39, 0x4, UR4 ;  /* 0x00000004270478a5 */ /* 0x000fcc000f8e0204 */
[----:B------:R-:W-:Y:S02]  /*7090*/  IMAD.U32 R2, RZ, RZ, UR4 ;  /* 0x00000004ff027e24 */ /* 0x000fe4000f8e00ff */
[----:B------:R-:W-:Y:S01]  /*70a0*/  IMAD.U32 R3, RZ, RZ, UR5 ;  /* 0x00000005ff037e24 */ /* 0x000fe2000f8e00ff */
[----:B------:R-:W-:-:S04]  /*70b0*/  @UP1 ULDC.64 UR4, c[0x0][0x878] ;  /* 0x00021e0000041ab9 */ /* 0x000fc80000000a00 */
[----:B------:R-:W2:Y:S01]  /*70c0*/  @P0 LDG.E R6, desc[UR46][R2.64] ;  /* 0x0000002e02060981 */ /* 0x000ea2000c1e1900 */
[----:B------:R-:W-:Y:S01]  /*70d0*/  PLOP3.LUT P1, PT, PT, PT, UP1, 0x80, 0x0 ;  /* 0x000000000000781c */ /* 0x000fe20003f2f018 */
[----:B------:R-:W-:-:S06]  /*70e0*/  @UP1 UIMAD.WIDE UR4, UR39, 0x4, UR4 ;  /* 0x00000004270418a5 */ /* 0x000fcc000f8e0204 */
[----:B------:R-:W-:Y:S02]  /*70f0*/  IMAD.U32 R4, RZ, RZ, UR4 ;  /* 0x00000004ff047e24 */ /* 0x000fe4000f8e00ff */
[----:B------:R-:W-:-:S05]  /*7100*/  IMAD.U32 R5, RZ, RZ, UR5 ;  /* 0x00000005ff057e24 */ /* 0x000fca000f8e00ff */
[----:B------:R-:W3:Y:S01]  /*7110*/  @P1 LDG.E R4, desc[UR46][R4.64] ;  /* 0x0000002e04041981 */ /* 0x000ee2000c1e1900 */
[----:B------:R-:W-:Y:S01]  /*7120*/  ULDC UR6, c[0x0][0x808] ;  /* 0x0002020000067ab9 */ /* 0x000fe20000000800 */
[----:B------:R-:W-:Y:S01]  /*7130*/  UMOV UR4, URZ ;  /* 0x0000003f00047c82 */ /* 0x000fe20008000000 */
[----:B------:R-:W-:Y:S01]  /*7140*/  UMOV UR5, URZ ;  /* 0x0000003f00057c82 */ /* 0x000fe20008000000 */
[----:B------:R-:W1:Y:S02]  /*7150*/  S2R R0, SR_TID.X ;  /* 0x0000000000007919 */ /* 0x000e640000002100 */
[----:B-1----:R-:W-:-:S05]  /*7160*/  VIADD R7, R0, 0xffffff80 ;  /* 0xffffff8000077836 */ /* 0x002fca0000000000 */
[----:B------:R-:W-:Y:S02]  /*7170*/  SHF.R.S32.HI R0, RZ, 0x1f, R7 ;  /* 0x0000001fff007819 */ /* 0x000fe40000011407 */
[----:B--2---:R-:W-:Y:S02]  /*7180*/  @P0 R2UR UR7, R6 ;  /* 0x00000000060702ca */ /* 0x004fe400000e0000 */
[----:B------:R-:W-:-:S04]  /*7190*/  LEA.HI R6, R0, R7, RZ, 0x4 ;  /* 0x0000000700067211 */ /* 0x000fc800078f20ff */
[----:B------:R-:W-:Y:S02]  /*71a0*/  LOP3.LUT R0, R6, 0x1ffffff0, RZ, 0xc0, !PT ;  /* 0x1ffffff006007812 */ /* 0x000fe400078ec0ff */
[----:B------:R-:W-:-:S03]  /*71b0*/  SHF.R.S32.HI R12, RZ, 0x4, R6 ;  /* 0x00000004ff0c7819 */ /* 0x000fc60000011406 */
[----:B------:R-:W-:Y:S02]  /*71c0*/  IMAD.IADD R0, R7, 0x1, -R0 ;  /* 0x0000000107007824 */ /* 0x000fe400078e0a00 */
[----:B------:R-:W-:Y:S01]  /*71d0*/  @UP0 USHF.R.S32.HI UR8, URZ, 0x1f, UR7 ;  /* 0x0000001f3f080899 */ /* 0x000fe20008011407 */
[----:B---3--:R-:W-:Y:S01]  /*71e0*/  @P1 R2UR UR6, R4 ;  /* 0x00000000040612ca */ /* 0x008fe200000e0000 */
[----:B------:R-:W-:-:S05]  /*71f0*/  @UP0 UMOV UR4, UR7 ;  /* 0x0000000700040c82 */ /* 0x000fca0008000000 */
[----:B------:R-:W-:Y:S01]  /*7200*/  @UP0 UMOV UR5, UR8 ;  /* 0x0000000800050c82 */ /* 0x000fe20008000000 */
[----:B------:R-:W-:Y:S08]  /*7210*/  @P1 BRA `(.L_x_2990) ;  /* 0x0000000000181947 */ /* 0x000ff00003800000 */
[----:B------:R-:W-:Y:S05]  /*7220*/  @!P0 BRA `(.L_x_2990) ;  /* 0x0000000000148947 */ /* 0x000fea0003800000 */
[----:B------:R-:W2:Y:S04]  /*7230*/  LDG.E R5, desc[UR46][R2.64] ;  /* 0x0000002e02057981 */ /* 0x000ea8000c1e1900 */
[----:B------:R-:W3:Y:S01]  /*7240*/  LDG.E R4, desc[UR46][R2.64+0x4] ;  /* 0x0000042e02047981 */ /* 0x000ee2000c1e1900 */
[----:B--2---:R-:W-:Y:S02]  /*7250*/  R2UR UR7, R5 ;  /* 0x00000000050772ca */ /* 0x004fe400000e0000 */
[----:B---3--:R-:W-:-:S13]  /*7260*/  R2UR UR6, R4 ;  /* 0x00000000040672ca */ /* 0x008fda00000e0000 */
[----:B------:R-:W-:-:S12]  /*7270*/  UIADD3 UR6, -UR7, UR6, URZ ;  /* 0x0000000607067290 */ /* 0x000fd8000fffe13f */
.L_x_2990:
[----:B------:R-:W-:Y:S01]  /*7280*/  IMAD.SHL.U32 R4, R0, 0x8, RZ ;  /* 0x0000000800047824 */ /* 0x000fe200078e00ff */
[----:B------:R-:W-:Y:S01]  /*7290*/  USHF.R.S32.HI UR9, URZ, 0x1f, UR37 ;  /* 0x0000001f3f097899 */ /* 0x000fe20008011425 */
[C---:B------:R-:W-:Y:S01]  /*72a0*/  VIADD R2, R12.reuse, 0x10 ;  /* 0x000000100c027836 */ /* 0x040fe20000000000 */
[----:B------:R-:W-:Y:S01]  /*72b0*/  UIMAD UR7, UR36, -0x80, UR6 ;  /* 0xffffff80240778a4 */ /* 0x000fe2000f8e0206 */
[----:B------:R-:W-:Y:S01]  /*72c0*/  VIADD R6, R12, 0x30 ;  /* 0x000000300c067836 */ /* 0x000fe20000000000 */
[----:B------:R-:W-:Y:S01]  /*72d0*/  ULDC.64 UR10, c[0x0][0x820] ;  /* 0x00020800000a7ab9 */ /* 0x000fe20000000a00 */
[----:B------:R-:W-:Y:S01]  /*72e0*/  SHF.R.S32.HI R5, RZ, 0x1f, R4 ;  /* 0x0000001fff057819 */ /* 0x000fe20000011404 */
[----:B------:R-:W-:Y:S02]  /*72f0*/  UIMAD UR6, UR9, UR10, URZ ;  /* 0x0000000a090672a4 */ /* 0x000fe4000f8e023f */
[----:B------:R-:W-:Y:S01]  /*7300*/  IMAD.U32 R3, RZ, RZ, UR10 ;  /* 0x0000000aff037e24 */ /* 0x000fe2000f8e00ff */
[----:B------:R-:W-:Y:S01]  /*7310*/  ISETP.GE.AND P6, PT, R2, UR7, PT ;  /* 0x0000000702007c0c */ /* 0x000fe2000bfc6270 */
[----:B------:R-:W-:Y:S01]  /*7320*/  VIADD R0, R12, 0x20 ;  /* 0x000000200c007836 */ /* 0x000fe20000000000 */
[----:B------:R-:W-:-:S02]  /*7330*/  UIMAD UR8, UR37, UR11, UR6 ;  /* 0x0000000b250872a4 */ /* 0x000fc4000f8e0206 */
[----:B------:R-:W-:Y:S01]  /*7340*/  IMAD.WIDE.U32 R2, R3, UR37, R4 ;  /* 0x0000002503027c25 */ /* 0x000fe2000f8e0004 */
[----:B------:R-:W-:Y:S01]  /*7350*/  USHF.R.S32.HI UR6, URZ, 0x1f, UR39 ;  /* 0x0000001f3f067899 */ /* 0x000fe20008011427 */
[----:B------:R-:W-:Y:S01]  /*7360*/  ISETP.GE.AND P0, PT, R6, UR7, PT ;  /* 0x0000000706007c0c */ /* 0x000fe2000bf06270 */
[----:B------:R-:W-:Y:S01]  /*7370*/  ULDC.64 UR10, c[0x0][0x828] ;  /* 0x00020a00000a7ab9 */ /* 0x000fe20000000a00 */
[----:B------:R-:W-:Y:S01]  /*7380*/  IMAD.MOV.U32 R6, RZ, RZ, R2 ;  /* 0x000000ffff067224 */ /* 0x000fe200078e0002 */
[C---:B------:R-:W-:Y:S01]  /*7390*/  ISETP.GE.AND P2, PT, R12.reuse, UR7, PT ;  /* 0x000000070c007c0c */ /* 0x040fe2000bf46270 */
[----:B------:R-:W-:Y:S01]  /*73a0*/  VIADD R7, R3, UR8 ;  /* 0x0000000803077c36 */ /* 0x000fe20008000000 */
        /* <DEDUP_REMOVED lines=9> */
[----:B------:R-:W-:Y:S01]  /*7440*/  ISETP.GE.AND P5, PT, R0, UR7, PT ;  /* 0x0000000700007c0c */ /* 0x000fe2000bfa6270 */
[----:B------:R-:W-:-:S02]  /*7450*/  UIMAD UR6, UR39, UR11, UR6 ;  /* 0x0000000b270672a4 */ /* 0x000fc4000f8e0206 */
[----:B------:R-:W-:Y:S01]  /*7460*/  IMAD.WIDE.U32 R10, R11, UR39, R6 ;  /* 0x000000270b0a7c25 */ /* 0x000fe2000f8e0006 */
[----:B------:R-:W-:Y:S01]  /*7470*/  BSSY B0, `(.L_x_2991) ;  /* 0x0000013000007945 */ /* 0x000fe20003800000 */
[----:B------:R-:W-:Y:S02]  /*7480*/  P2R R14, PR, RZ, 0x40 ;  /* 0x00000040ff0e7803 */ /* 0x000fe40000000000 */
[----:B------:R-:W-:Y:S01]  /*7490*/  VIADD R0, R12, 0x40 ;  /* 0x000000400c007836 */ /* 0x000fe20000000000 */
[----:B------:R-:W-:Y:S01]  /*74a0*/  P2R R15, PR, RZ, 0x20 ;  /* 0x00000020ff0f7803 */ /* 0x000fe20000000000 */
[----:B------:R-:W-:Y:S01]  /*74b0*/  IMAD.WIDE R2, R9, 0x80, R2 ;  /* 0x0000008009027825 */ /* 0x000fe200078e0202 */
[----:B------:R-:W-:Y:S02]  /*74c0*/  ISETP.GE.OR P3, PT, R4, UR4, P6 ;  /* 0x0000000404007c0c */ /* 0x000fe4000b766670 */
[----:B------:R-:W-:Y:S01]  /*74d0*/  ISETP.GE.AND P1, PT, R0, UR7, PT ;  /* 0x0000000700007c0c */ /* 0x000fe2000bf26270 */
[----:B------:R-:W-:Y:S01]  /*74e0*/  VIADD R9, R11, UR6 ;  /* 0x000000060b097c36 */ /* 0x000fe20008000000 */
[----:B------:R-:W-:Y:S11]  /*74f0*/  @P4 BRA `(.L_x_2992) ;  /* 0x0000000000284947 */ /* 0x000ff60003800000 */
        /* <DEDUP_REMOVED lines=10> */
.L_x_2992:
[----:B------:R-:W-:Y:S05]  /*75a0*/  BSYNC B0 ;  /* 0x0000000000007941 */ /* 0x000fea0003800000 */
.L_x_2991:
        /* <DEDUP_REMOVED lines=16> */
.L_x_2994:
[----:B------:R-:W-:Y:S05]  /*76b0*/  BSYNC B0 ;  /* 0x0000000000007941 */ /* 0x000fea0003800000 */
.L_x_2993:
        /* <DEDUP_REMOVED lines=12> */
[----:B-12---:R-:W-:Y:S01]  /*7780*/  LEA R16, P4, R6, UR10, 0x1 ;  /* 0x0000000a06107c11 */ /* 0x006fe2000f8808ff */
[----:B------:R-:W-:-:S05]  /*7790*/  IMAD.IADD R7, R7, 0x1, R13 ;  /* 0x0000000107077824 */ /* 0x000fca00078e020d */
[----:B------:R-:W-:-:S05]  /*77a0*/  LEA.HI.X R17, R6, UR11, R7, 0x1, P4 ;  /* 0x0000000b06117c11 */ /* 0x000fca000a0f0c07 */
[----:B------:R3:W-:Y:S02]  /*77b0*/  STG.E.128 desc[UR46][R16.64], RZ ;  /* 0x000000ff10007986 */ /* 0x0007e4000c101d2e */
.L_x_2996:
[----:B------:R-:W-:Y:S05]  /*77c0*/  BSYNC B0 ;  /* 0x0000000000007941 */ /* 0x000fea0003800000 */
.L_x_2995:
        /* <DEDUP_REMOVED lines=13> */
[----:B-123--:R-:W-:Y:S01]  /*78a0*/  LEA R16, P3, R6, UR10, 0x1 ;  /* 0x0000000a06107c11 */ /* 0x00efe2000f8608ff */
[----:B------:R-:W-:-:S05]  /*78b0*/  IMAD.IADD R7, R7, 0x1, R13 ;  /* 0x0000000107077824 */ /* 0x000fca00078e020d */
[----:B------:R-:W-:-:S05]  /*78c0*/  LEA.HI.X R17, R6, UR11, R7, 0x1, P3 ;  /* 0x0000000b06117c11 */ /* 0x000fca00098f0c07 */
[----:B------:R4:W-:Y:S02]  /*78d0*/  STG.E.128 desc[UR46][R16.64], RZ ;  /* 0x000000ff10007986 */ /* 0x0009e4000c101d2e */
.L_x_2998:
[----:B------:R-:W-:Y:S05]  /*78e0*/  BSYNC B0 ;  /* 0x0000000000007941 */ /* 0x000fea0003800000 */
.L_x_2997:
        /* <DEDUP_REMOVED lines=16> */
.L_x_3000:
[----:B------:R-:W-:Y:S05]  /*79f0*/  BSYNC B0 ;  /* 0x0000000000007941 */ /* 0x000fea0003800000 */
.L_x_2999:
[----:B------:R-:W-:Y:S01]  /*7a00*/  ISETP.GE.OR P4, PT, R4, UR4, P3 ;  /* 0x0000000404007c0c */ /* 0x000fe20009f86670 */
[----:B------:R-:W-:Y:S01]  /*7a10*/  BSSY B0, `(.L_x_3001) ;  /* 0x0000010000007945 */ /* 0x000fe20003800000 */
[----:B------:R-:W-:-:S11]  /*7a20*/  VIADD R18, R12, 0x60 ;  /* 0x000000600c127836 */ /* 0x000fd60000000000 */
        /* <DEDUP_REMOVED lines=14> */
.L_x_3002:
[----:B------:R-:W-:Y:S05]  /*7b10*/  BSYNC B0 ;  /* 0x0000000000007941 */ /* 0x000fea0003800000 */
.L_x_3001:
[----:B------:R-:W-:Y:S01]  /*7b20*/  ISETP.GE.AND P4, PT, R18, UR7, PT ;  /* 0x0000000712007c0c */ /* 0x000fe2000bf86270 */
[----:B------:R-:W-:Y:S01]  /*7b30*/  BSSY B0, `(.L_x_3003) ;  /* 0x0000011000007945 */ /* 0x000fe20003800000 */
[----:B------:R-:W-:Y:S02]  /*7b40*/  VIADD R12, R12, 0x70 ;  /* 0x000000700c0c7836 */ /* 0x000fe40000000000 */
        /* <DEDUP_REMOVED lines=15> */
.L_x_3004:
[----:B------:R-:W-:Y:S05]  /*7c40*/  BSYNC B0 ;  /* 0x0000000000007941 */ /* 0x000fea0003800000 */
.L_x_3003:
[----:B------:R-:W-:Y:S01]  /*7c50*/  ISETP.GE.AND P5, PT, R12, UR7, PT ;  /* 0x000000070c007c0c */ /* 0x000fe2000bfa6270 */
        /* <DEDUP_REMOVED lines=16> */
.L_x_3006:
[----:B------:R-:W-:Y:S05]  /*7d60*/  BSYNC B0 ;  /* 0x0000000000007941 */ /* 0x000fea0003800000 */
.L_x_3005:
[----:B------:R-:W-:Y:S01]  /*7d70*/  ULDC.64 UR4, c[0x0][0x850] ;  /* 0x0002140000047ab9 */ /* 0x000fe20000000a00 */
[----:B------:R-:W-:Y:S01]  /*7d80*/  ULDC UR10, c[0x0][0x83c] ;  /* 0x00020f00000a7ab9 */ /* 0x000fe20000000800 */
[----:B------:R-:W-:Y:S01]  /*7d90*/  IMAD.U32 R7, RZ, RZ, UR4 ;  /* 0x00000004ff077e24 */ /* 0x000fe2000f8e00ff */
[----:B------:R-:W-:Y:S01]  /*7da0*/  UIMAD UR4, UR9, UR4, URZ ;  /* 0x00000004090472a4 */ /* 0x000fe2000f8e023f */
[----:B------:R-:W-:Y:S01]  /*7db0*/  ISETP.GE.OR P2, PT, R4, UR10, P2 ;  /* 0x0000000a04007c0c */ /* 0x000fe20009746670 */
[----:B------:R-:W-:Y:S01]  /*7dc0*/  ULDC.64 UR6, c[0x0][0x858] ;  /* 0x0002160000067ab9 */ /* 0x000fe20000000a00 */
[----:B------:R-:W-:Y:S01]  /*7dd0*/  IMAD.WIDE.U32 R6, R7, UR37, R4 ;  /* 0x0000002507067c25 */ /* 0x000fe2000f8e0004 */
[----:B------:R-:W-:Y:S01]  /*7de0*/  UIMAD UR4, UR37, UR5, UR4 ;  /* 0x00000005250472a4 */ /* 0x000fe2000f8e0204 */
[----:B------:R-:W-:Y:S01]  /*7df0*/  P2R R0, PR, RZ, 0x20 ;  /* 0x00000020ff007803 */ /* 0x000fe20000000000 */
[----:B------:R-:W-:Y:S01]  /*7e00*/  BSSY B0, `(.L_x_3007) ;  /* 0x000001d000007945 */ /* 0x000fe20003800000 */
[----:B------:R-:W-:Y:S01]  /*7e10*/  ISETP.NE.AND P5, PT, R14, RZ, PT ;  /* 0x000000ff0e00720c */ /* 0x000fe20003fa5270 */
[----:B-1----:R-:W-:Y:S01]  /*7e20*/  IMAD.U32 R9, RZ, RZ, UR6 ;  /* 0x00000006ff097e24 */ /* 0x002fe2000f8e00ff */
[----:B------:R-:W-:Y:S01]  /*7e30*/  ISETP.NE.AND P6, PT, R15, RZ, PT ;  /* 0x000000ff0f00720c */ /* 0x000fe20003fc5270 */
[----:B------:R-:W-:Y:S01]  /*7e40*/  VIADD R7, R7, UR4 ;  /* 0x0000000407077c36 */ /* 0x000fe20008000000 */
[----:B------:R-:W-:Y:S01]  /*7e50*/  UIMAD UR4, UR8, UR6, URZ ;  /* 0x00000006080472a4 */ /* 0x000fe2000f8e023f */
[----:B------:R-:W-:Y:S01]  /*7e60*/  ISETP.GE.OR P5, PT, R4, UR10, P5 ;  /* 0x0000000a04007c0c */ /* 0x000fe2000afa6670 */
[----:B------:R-:W-:-:S02]  /*7e70*/  IMAD.WIDE.U32 R8, R9, UR39, R6 ;  /* 0x0000002709087c25 */ /* 0x000fc4000f8e0006 */
[----:B------:R-:W-:Y:S01]  /*7e80*/  UIMAD UR4, UR39, UR7, UR4 ;  /* 0x00000007270472a4 */ /* 0x000fe2000f8e0204 */
[----:B------:R-:W-:Y:S02]  /*7e90*/  P2R R10, PR, RZ, 0x20 ;  /* 0x00000020ff0a7803 */ /* 0x000fe40000000000 */
[----:B------:R-:W-:Y:S02]  /*7ea0*/  ISETP.NE.AND P5, PT, R0, RZ, PT ;  /* 0x000000ff0000720c */ /* 0x000fe40003fa5270 */
[C---:B------:R-:W-:Y:S01]  /*7eb0*/  ISETP.GE.OR P6, PT, R4.reuse, UR10, P6 ;  /* 0x0000000a04007c0c */ /* 0x040fe2000b7c6670 */
[----:B------:R-:W-:Y:S01]  /*7ec0*/  VIADD R7, R9, UR4 ;  /* 0x0000000409077c36 */ /* 0x000fe20008000000 */
[C---:B------:R-:W-:Y:S02]  /*7ed0*/  ISETP.GE.OR P0, PT, R4.reuse, UR10, P0 ;  /* 0x0000000a04007c0c */ /* 0x040fe40008706670 */
[C---:B------:R-:W-:Y:S02]  /*7ee0*/  ISETP.GE.OR P1, PT, R4.reuse, UR10, P1 ;  /* 0x0000000a04007c0c */ /* 0x040fe40008f26670 */
[----:B------:R-:W-:-:S02]  /*7ef0*/  ISETP.GE.OR P3, PT, R4, UR10, P3 ;  /* 0x0000000a04007c0c */ /* 0x000fc40009f66670 */
        /* <DEDUP_REMOVED lines=13> */
.L_x_3008:
[----:B------:R-:W-:Y:S05]  /*7fd0*/  BSYNC B0 ;  /* 0x0000000000007941 */ /* 0x000fea0003800000 */
.L_x_3007:
        /* <DEDUP_REMOVED lines=16> */
.L_x_3010:
[----:B------:R-:W-:Y:S05]  /*80e0*/  BSYNC B0 ;  /* 0x0000000000007941 */ /* 0x000fea0003800000 */
.L_x_3009:
        /* <DEDUP_REMOVED lines=15> */
.L_x_3012:
[----:B------:R-:W-:Y:S05]  /*81e0*/  BSYNC B0 ;  /* 0x0000000000007941 */ /* 0x000fea0003800000 */
.L_x_3011:
        /* <DEDUP_REMOVED lines=15> */
.L_x_3014:
[----:B------:R-:W-:Y:S05]  /*82e0*/  BSYNC B0 ;  /* 0x0000000000007941 */ /* 0x000fea0003800000 */
.L_x_3013:
        /* <DEDUP_REMOVED lines=15> */
.L_x_3016:
[----:B------:R-:W-:Y:S05]  /*83e0*/  BSYNC B0 ;  /* 0x0000000000007941 */ /* 0x000fea0003800000 */
.L_x_3015:
        /* <DEDUP_REMOVED lines=15> */
.L_x_3018:
[----:B------:R-:W-:Y:S05]  /*84e0*/  BSYNC B0 ;  /* 0x0000000000007941 */ /* 0x000fea0003800000 */
.L_x_3017:
        /* <DEDUP_REMOVED lines=15> */
.L_x_3020:
[----:B------:R-:W-:Y:S05]  /*85e0*/  BSYNC B0 ;  /* 0x0000000000007941 */ /* 0x000fea0003800000 */
.L_x_3019:
        /* <DEDUP_REMOVED lines=15> */
.L_x_2927:
        /* <DEDUP_REMOVED lines=29> */
.L_x_3022:
[----:B------:R-:W-:Y:S01]  /*88b0*/  ULDC UR9, c[0x0][0x8c4] ;  /* 0x0002310000097ab9 */ /* 0x000fe20000000800 */
[----:B------:R-:W-:Y:S01]  /*88c0*/  UMOV UR7, UR8 ;  /* 0x0000000800077c82 */ /* 0x000fe20008000000 */
[----:B------:R-:W-:-:S11]  /*88d0*/  UISETP.NE.AND UP0, UPT, UR9, 0x1, UPT ;  /* 0x000000010900788c */ /* 0x000fd6000bf05270 */
[----:B------:R-:W-:Y:S02]  /*88e0*/  @UP0 ULDC.64 UR10, c[0x0][0x8c8] ;  /* 0x00023200000a0ab9 */ /* 0x000fe40000000a00 */
[----:B------:R-:W-:-:S04]  /*88f0*/  UIMAD.WIDE.U32 UR4, UR8, UR10, URZ ;  /* 0x0000000a080472a5 */ /* 0x000fc8000f8e003f */
[----:B------:R-:W-:-:S04]  /*8900*/  @UP0 USHF.R.U32.HI UR7, URZ, UR11, UR5 ;  /* 0x0000000b3f070299 */ /* 0x000fc80008011605 */
[----:B------:R-:W-:-:S12]  /*8910*/  UIMAD UR4, UR7, UR9, URZ ;  /* 0x00000009070472a4 */ /* 0x000fd8000f8e023f */
.L_x_3023:
        /* <DEDUP_REMOVED lines=10> */
[----:B------:R-:W-:Y:S01]  /*89c0*/  ULDC.64 UR4, c[0x0][0x8f8] ;  /* 0x00023e0000047ab9 */ /* 0x000fe20000000a00 */
[----:B------:R-:W-:Y:S01]  /*89d0*/  UIADD3 UR6, -UR13, URZ, URZ ;  /* 0x0000003f0d067290 */ /* 0x000fe2000fffe13f */
[----:B------:R-:W-:-:S03]  /*89e0*/  ISETP.NE.U32.AND P0, PT, RZ, UR4, PT ;  /* 0x00000004ff007c0c */ /* 0x000fc6000bf05070 */
[----:B------:R-:W-:Y:S01]  /*89f0*/  UIMAD UR6, UR9, UR6, UR8 ;  /* 0x00000006090672a4 */ /* 0x000fe2000f8e0208 */
        /* <DEDUP_REMOVED lines=9> */
.L_x_3024:
        /* <DEDUP_REMOVED lines=11> */
[----:B------:R-:W-:Y:S01]  /*8b40*/  R2UR UR4, R0 ;  /* 0x00000000000472ca */ /* 0x000fe200000e0000 */
[----:B------:R-:W-:-:S14]  /*8b50*/  BRA `(.L_x_3025) ;  /* 0x0000000000047947 */ /* 0x000fdc0003800000 */
.L_x_3026:
[----:B------:R-:W-:-:S05]  /*8b60*/  ULDC UR4, c[0x0][0x8ec] ;  /* 0x00023b0000047ab9 */ /* 0x000fca0000000800 */
.L_x_3025:
        /* <DEDUP_REMOVED lines=9> */
[----:B------:R-:W-:Y:S01]  /*8c00*/  ULDC.64 UR14, c[0x0][0x788] ;  /* 0x0001e200000e7ab9 */ /* 0x000fe20000000a00 */
        /* <DEDUP_REMOVED lines=19> */
[----:B------:R-:W-:-:S11]  /*8d40*/  USHF.R.S32.HI UR11, URZ, 0x1f, UR6 ;  /* 0x0000001f3f0b7899 */ /* 0x000fd60008011406 */
        /* <DEDUP_REMOVED lines=16> */
.L_x_3027:
        /* <DEDUP_REMOVED lines=13> */
.L_x_3028:
        /* <DEDUP_REMOVED lines=12> */
.L_x_3029:
[----:B------:R-:W-:Y:S01]  /*8fe0*/  ULEA UR7, UR7, UR10, 0x7 ;  /* 0x0000000a07077291 */ /* 0x000fe2000f8e383f */
[----:B------:R-:W-:Y:S01]  /*8ff0*/  ULDC UR9, c[0x0][0x74c] ;  /* 0x0001d30000097ab9 */ /* 0x000fe20000000800 */
[----:B------:R-:W-:Y:S02]  /*9000*/  UIADD3 UR10, UR10, 0x3f, URZ ;  /* 0x0000003f0a0a7890 */ /* 0x000fe4000fffe03f */
[----:B------:R-:W-:-:S04]  /*9010*/  UIADD3 UR7, UR7, -UR9, -UR8 ;  /* 0x8000000907077290 */ /* 0x000fc8000fffe808 */
        /* <DEDUP_REMOVED lines=11> */
[----:B------:R-:W-:Y:S01]  /*90d0*/  ULDC.64 UR14, c[0x0][0x2d8] ;  /* 0x0000b600000e7ab9 */ /* 0x000fe20000000a00 */
[----:B------:R-:W-:Y:S01]  /*90e0*/  ULDC.64 UR28, c[0x0][0x2e0] ;  /* 0x0000b800001c7ab9 */ /* 0x000fe20000000a00 */
[----:B------:R-:W-:Y:S02]  /*90f0*/  UIMAD UR10, UR11, UR14, URZ ;  /* 0x0000000e0b0a72a4 */ /* 0x000fe4000f8e023f */
[----:B------:R-:W-:Y:S02]  /*9100*/  UIMAD.WIDE.U32 UR8, UR6, UR14, URZ ;  /* 0x0000000e060872a5 */ /* 0x000fe4000f8e003f */
[----:B------:R-:W-:Y:S02]  /*9110*/  UIMAD UR15, UR6, UR15, UR10 ;  /* 0x0000000f060f72a4 */ /* 0x000fe4000f8e020a */
[----:B------:R-:W-:Y:S02]  /*9120*/  UIADD3 UR6, UR7, -UR12, URZ ;  /* 0x8000000c07067290 */ /* 0x000fe4000fffe03f */
[----:B------:R-:W-:-:S02]  /*9130*/  USHF.R.S32.HI UR11, URZ, 0x1f, UR13 ;  /* 0x0000001f3f0b7899 */ /* 0x000fc4000801140d */
[----:B------:R-:W-:Y:S02]  /*9140*/  ULOP3.LUT UR6, UR6, 0x1, URZ, 0xc0, !UPT ;  /* 0x0000000106067892 */ /* 0x000fe4000f8ec03f */
[----:B------:R-:W-:Y:S02]  /*9150*/  USEL UR13, UR13, URZ, !UP0 ;  /* 0x0000003f0d0d7287 */ /* 0x000fe4000c000000 */
[----:B------:R-:W-:Y:S02]  /*9160*/  USEL UR14, UR11, URZ, !UP0 ;  /* 0x0000003f0b0e7287 */ /* 0x000fe4000c000000 */
[----:B------:R-:W-:Y:S02]  /*9170*/  UISETP.NE.U32.AND UP0, UPT, UR6, 0x1, UPT ;  /* 0x000000010600788c */ /* 0x000fe4000bf05070 */
[----:B------:R-:W-:Y:S02]  /*9180*/  UIADD3 UR10, UP1, UR4, UR8, URZ ;  /* 0x00000008040a7290 */ /* 0x000fe4000ff3e03f */
[----:B------:R-:W-:-:S02]  /*9190*/  UIADD3 UR15, UR9, UR15, URZ ;  /* 0x0000000f090f7290 */ /* 0x000fc4000fffe03f */
[----:B------:R-:W-:Y:S01]  /*91a0*/  PLOP3.LUT P1, PT, PT, PT, UP0, 0x80, 0x0 ;  /* 0x000000000000781c */ /* 0x000fe20003f2f008 */
[----:B------:R-:W-:Y:S02]  /*91b0*/  UIMAD UR14, UR14, UR28, URZ ;  /* 0x0000001c0e0e72a4 */ /* 0x000fe4000f8e023f */
[----:B------:R-:W-:Y:S02]  /*91c0*/  UIADD3.X UR11, UR5, UR15, URZ, UP1, !UPT ;  /* 0x0000000f050b7290 */ /* 0x000fe40008ffe43f */
[----:B------:R-:W-:Y:S02]  /*91d0*/  UIMAD UR14, UR13, UR29, UR14 ;  /* 0x0000001d0d0e72a4 */ /* 0x000fe4000f8e020e */
[----:B------:R-:W-:Y:S01]  /*91e0*/  UIMAD.WIDE.U32 UR10, UR13, UR28, UR10 ;  /* 0x0000001c0d0a72a5 */ /* 0x000fe2000f8e000a */
[----:B------:R-:W-:-:S03]  /*91f0*/  ELECT P0, URZ, PT ;  /* 0x00000000003f782f */ /* 0x000fc60003800000 */
[----:B------:R-:W-:Y:S02]  /*9200*/  UIADD3 UR27, UR11, UR14, URZ ;  /* 0x0000000e0b1b7290 */ /* 0x000fe4000fffe03f */
[----:B------:R-:W-:Y:S10]  /*9210*/  @P1 BRA `(.L_x_3030) ;  /* 0x0000000000bc1947 */ /* 0x000ff40003800000 */
        /* <DEDUP_REMOVED lines=18> */
.L_x_3032:
[----:B------:R-:W-:Y:S05]  /*9340*/  BSYNC B0 ;  /* 0x0000000000007941 */ /* 0x000fea0003800000 */
.L_x_3031:
        /* <DEDUP_REMOVED lines=19> */
.L_x_3034:
[----:B------:R-:W-:Y:S05]  /*9480*/  BSYNC B0 ;  /* 0x0000000000007941 */ /* 0x000fea0003800000 */
.L_x_3033:
[----:B------:R-:W-:Y:S06]  /*9490*/  BAR.ARV 0xa, 0xa0 ;  /* 0x0282800000007b1d */ /* 0x000fec0000002000 */
[----:B------:R-:W-:Y:S04]  /*94a0*/  BSSY B0, `(.L_x_3035) ;  /* 0x0000003000007945 */ /* 0x000fe80003800000 */
[----:B------:R-:W-:Y:S05]  /*94b0*/  @!P0 BRA `(.L_x_3036) ;  /* 0x0000000000048947 */ /* 0x000fea0003800000 */
[----:B------:R-:W-:-:S04]  /*94c0*/  DEPBAR.LE SB0, 0x0 ;  /* 0x000080000000791a */ /* 0x000fc80000000000 */
.L_x_3036:
[----:B------:R-:W-:Y:S05]  /*94d0*/  BSYNC B0 ;  /* 0x0000000000007941 */ /* 0x000fea0003800000 */
.L_x_3035:
[----:B------:R-:W-:Y:S06]  /*94e0*/  BAR.ARV 0xb, 0xa0 ;  /* 0x02c2800000007b1d */ /* 0x000fec0000002000 */
[----:B------:R-:W-:Y:S01]  /*94f0*/  UIADD3 UR18, UR12, 0x1, URZ ;  /* 0x000000010c127890 */ /* 0x000fe2000fffe03f */
[----:B------:R-:W-:Y:S11]  /*9500*/  BRA `(.L_x_3037) ;  /* 0x0000000000047947 */ /* 0x000ff60003800000 */
.L_x_3030:
[----:B------:R-:W-:-:S05]  /*9510*/  UMOV UR18, UR12 ;  /* 0x0000000c00127c82 */ /* 0x000fca0008000000 */
.L_x_3037:
[----:B------:R-:W-:-:S04]  /*9520*/  UIADD3 UR6, UR12, 0x1, URZ ;  /* 0x000000010c067890 */ /* 0x000fc8000fffe03f */
[----:B------:R-:W-:-:S06]  /*9530*/  UISETP.NE.AND UP0, UPT, UR7, UR6, UPT ;  /* 0x000000060700728c */ /* 0x000fcc000bf05270 */
[----:B------:R-:W-:-:S13]  /*9540*/  PLOP3.LUT P1, PT, PT, PT, UP0, 0x80, 0x0 ;  /* 0x000000000000781c */ /* 0x000fda0003f2f008 */
[----:B------:R-:W-:Y:S05]  /*9550*/  @!P1 BRA `(.L_x_2934) ;  /* 0x0000003000189947 */ /* 0x000fea0003800000 */
[----:B------:R-:W-:Y:S01]  /*9560*/  UMOV UR16, UR8 ;  /* 0x0000000800107c82 */ /* 0x000fe20008000000 */
[----:B------:R-:W-:Y:S01]  /*9570*/  UMOV UR17, UR15 ;  /* 0x0000000f00117c82 */ /* 0x000fe20008000000 */
[----:B------:R-:W-:Y:S01]  /*9580*/  ULDC.64 UR20, c[0x0][0x2c0] ;  /* 0x0000b00000147ab9 */ /* 0x000fe20000000a00 */
[----:B------:R-:W-:Y:S02]  /*9590*/  UIMAD.WIDE.U32 UR16, UR13, UR28, UR16 ;  /* 0x0000001c0d1072a5 */ /* 0x000fe4000f8e0010 */
[----:B------:R-:W-:Y:S02]  /*95a0*/  USHF.L.U32 UR19, UR18, 0xd, URZ ;  /* 0x0000000d12137899 */ /* 0x000fe4000800063f */
[----:B------:R-:W-:Y:S01]  /*95b0*/  UIADD3 UR25, UP0, UR4, UR16, URZ ;  /* 0x0000001004197290 */ /* 0x000fe2000ff1e03f */
[----:B------:R-:W-:Y:S01]  /*95c0*/  UMOV UR6, URZ ;  /* 0x0000003f00067c82 */ /* 0x000fe20008000000 */
[----:B------:R-:W-:Y:S02]  /*95d0*/  ULDC.64 UR30, c[0x0][0x2c0] ;  /* 0x0000b000001e7ab9 */ /* 0x000fe40000000a00 */
[----:B------:R-:W-:-:S02]  /*95e0*/  UIADD3.X UR16, UR5, UR14, UR17, UP0, !UPT ;  /* 0x0000000e05107290 */ /* 0x000fc400087fe411 */
[----:B------:R-:W-:Y:S01]  /*95f0*/  ULEA UR24, UP0, UR25, UR20, 0x2 ;  /* 0x0000001419187291 */ /* 0x000fe2000f80103f */
[----:B------:R-:W-:-:S03]  /*9600*/  UMOV UR26, UR19 ;  /* 0x00000013001a7c82 */ /* 0x000fc60008000000 */
[----:B------:R-:W-:Y:S02]  /*9610*/  ULEA.HI.X UR25, UR25, UR21, UR16, 0x2, UP0 ;  /* 0x0000001519197291 */ /* 0x000fe400080f1410 */
[----:B------:R-:W-:Y:S02]  /*9620*/  UIADD3 UR20, UP0, UR24, 0x4000, URZ ;  /* 0x0000400018147890 */ /* 0x000fe4000ff1e03f */
[----:B------:R-:W-:Y:S02]  /*9630*/  UIADD3 UR22, UP1, UR24, 0x8000, URZ ;  /* 0x0000800018167890 */ /* 0x000fe4000ff3e03f */
[----:B------:R-:W-:Y:S02]  /*9640*/  UIADD3 UR24, UP2, UR24, 0xc000, URZ ;  /* 0x0000c00018187890 */ /* 0x000fe4000ff5e03f */
[----:B------:R-:W-:Y:S02]  /*9650*/  UIADD3.X UR21, URZ, UR25, URZ, UP0, !UPT ;  /* 0x000000193f157290 */ /* 0x000fe400087fe43f */
[----:B------:R-:W-:-:S02]  /*9660*/  UIADD3.X UR23, URZ, UR25, URZ, UP1, !UPT ;  /* 0x000000193f177290 */ /* 0x000fc40008ffe43f */
[----:B------:R-:W-:-:S12]  /*9670*/  UIADD3.X UR25, URZ, UR25, URZ, UP2, !UPT ;  /* 0x000000193f197290 */ /* 0x000fd800097fe43f */
.L_x_3050:
        /* <DEDUP_REMOVED lines=20> */
.L_x_3039:
[----:B------:R-:W-:Y:S05]  /*97c0*/  BSYNC B0 ;  /* 0x0000000000007941 */ /* 0x000fea0003800000 */
.L_x_3038:
        /* <DEDUP_REMOVED lines=13> */
.L_x_3041:
[----:B------:R-:W-:Y:S05]  /*98a0*/  BSYNC B0 ;  /* 0x0000000000007941 */ /* 0x000fea0003800000 */
.L_x_3040:
[----:B------:R-:W-:Y:S06]  /*98b0*/  BAR.ARV 0xa, 0xa0 ;  /* 0x0282800000007b1d */ /* 0x000fec0000002000 */
[----:B------:R-:W-:Y:S04]  /*98c0*/  BSSY B0, `(.L_x_3042) ;  /* 0x0000003000007945 */ /* 0x000fe80003800000 */
[----:B------:R-:W-:Y:S05]  /*98d0*/  @!P0 BRA `(.L_x_3043) ;  /* 0x0000000000048947 */ /* 0x000fea0003800000 */
[----:B------:R-:W-:-:S04]  /*98e0*/  DEPBAR.LE SB0, 0x0 ;  /* 0x000080000000791a */ /* 0x000fc80000000000 */
.L_x_3043:
[----:B------:R-:W-:Y:S05]  /*98f0*/  BSYNC B0 ;  /* 0x0000000000007941 */ /* 0x000fea0003800000 */
.L_x_3042:
        /* <DEDUP_REMOVED lines=13> */
.L_x_3045:
[----:B------:R-:W-:Y:S05]  /*99d0*/  BSYNC B0 ;  /* 0x0000000000007941 */ /* 0x000fea0003800000 */
.L_x_3044:
        /* <DEDUP_REMOVED lines=13> */
.L_x_3047:
[----:B------:R-:W-:Y:S05]  /*9ab0*/  BSYNC B0 ;  /* 0x0000000000007941 */ /* 0x000fea0003800000 */
.L_x_3046:
[----:B------:R-:W-:Y:S01]  /*9ac0*/  UIADD3 UR18, UR18, 0x2, URZ ;  /* 0x0000000212127890 */ /* 0x000fe2000fffe03f */
[----:B------:R-:W-:Y:S06]  /*9ad0*/  BAR.ARV 0xa, 0xa0 ;  /* 0x0282800000007b1d */ /* 0x000fec0000002000 */
[----:B------:R-:W-:Y:S01]  /*9ae0*/  UISETP.GE.AND UP0, UPT, UR18, UR7, UPT ;  /* 0x000000071200728c */ /* 0x000fe2000bf06270 */
[----:B------:R-:W-:Y:S04]  /*9af0*/  BSSY B0, `(.L_x_3048) ;  /* 0x0000003000007945 */ /* 0x000fe80003800000 */
[----:B------:R-:W-:Y:S06]  /*9b00*/  @!P0 BRA `(.L_x_3049) ;  /* 0x0000000000048947 */ /* 0x000fec0003800000 */
[----:B------:R-:W-:-:S04]  /*9b10*/  DEPBAR.LE SB0, 0x0 ;  /* 0x000080000000791a */ /* 0x000fc80000000000 */
.L_x_3049:
[----:B------:R-:W-:Y:S05]  /*9b20*/  BSYNC B0 ;  /* 0x0000000000007941 */ /* 0x000fea0003800000 */
.L_x_3048:
[----:B------:R-:W-:Y:S06]  /*9b30*/  BAR.ARV 0xb, 0xa0 ;  /* 0x02c2800000007b1d */ /* 0x000fec0000002000 */
[----:B------:R-:W-:Y:S01]  /*9b40*/  PLOP3.LUT P1, PT, PT, PT, UP0, 0x80, 0x0 ;  /* 0x000000000000781c */ /* 0x000fe20003f2f008 */
[----:B------:R-:W-:Y:S02]  /*9b50*/  UIADD3 UR26, UR26, 0x4000, URZ ;  /* 0x000040001a1a7890 */ /* 0x000fe4000fffe03f */
[----:B------:R-:W-:-:S10]  /*9b60*/  UIADD3 UR6, UR6, 0x4000, URZ ;  /* 0x0000400006067890 */ /* 0x000fd4000fffe03f */
[----:B------:R-:W-:Y:S05]  /*9b70*/  @!P1 BRA `(.L_x_3050) ;  /* 0xfffffff800c09947 */ /* 0x000fea000383ffff */
[----:B------:R-:W-:Y:S05]  /*9b80*/  BRA `(.L_x_2934) ;  /* 0x00000028008c7947 */ /* 0x000fea0003800000 */
.L_x_3021:
[----:B------:R-:W1:Y:S01]  /*9b90*/  S2UR UR7, SR_CTAID.X ;  /* 0x00000000000779c3 */ /* 0x000e620000002500 */
[----:B------:R-:W-:Y:S02]  /*9ba0*/  ULDC UR8, c[0x0][0x8d0] ;  /* 0x0002340000087ab9 */ /* 0x000fe40000000800 */
[----:B------:R-:W-:-:S11]  /*9bb0*/  UISETP.NE.AND UP0, UPT, UR8, 0x1, UPT ;  /* 0x000000010800788c */ /* 0x000fd6000bf05270 */
[----:B------:R-:W-:Y:S01]  /*9bc0*/  @UP0 ULDC UR4, c[0x0][0x8d4] ;  /* 0x0002350000040ab9 */ /* 0x000fe20000000800 */
[----:B------:R-:W-:Y:S01]  /*9bd0*/  @UP0 ULDC UR9, c[0x0][0x8d8] ;  /* 0x0002360000090ab9 */ /* 0x000fe20000000800 */
[----:B-1----:R-:W-:Y:S02]  /*9be0*/  UIMAD.WIDE.U32 UR4, UR7, UR4, URZ ;  /* 0x00000004070472a5 */ /* 0x002fe4000f8e003f */
[----:B------:R-:W-:Y:S02]  /*9bf0*/  UMOV UR6, UR7 ;  /* 0x0000000700067c82 */ /* 0x000fe40008000000 */
[----:B------:R-:W-:-:S03]  /*9c00*/  @UP0 USHF.R.U32.HI UR6, URZ, UR9, UR5 ;  /* 0x000000093f060299 */ /* 0x000fc60008011605 */
[----:B------:R-:W-:Y:S02]  /*9c10*/  ULDC UR4, c[0x0][0x8e8] ;  /* 0x00023a0000047ab9 */ /* 0x000fe40000000800 */
[----:B------:R-:W-:Y:S02]  /*9c20*/  UISETP.GE.AND UP0, UPT, UR6, UR4, UPT ;  /* 0x000000040600728c */ /* 0x000fe4000bf06270 */
[----:B------:R-:W-:-:S04]  /*9c30*/  UIADD3 UR4, -UR6, URZ, URZ ;  /* 0x0000003f06047290 */ /* 0x000fc8000fffe13f */
[----:B------:R-:W-:Y:S01]  /*9c40*/  PLOP3.LUT P0, PT, PT, PT, UP0, 0x80, 0x0 ;  /* 0x000000000000781c */ /* 0x000fe20003f0f008 */
[----:B------:R-:W-:-:S12]  /*9c50*/  UIMAD UR8, UR8, UR4, UR7 ;  /* 0x00000004080872a4 */ /* 0x000fd8000f8e0207 */
        /* <DEDUP_REMOVED lines=9> */
.L_x_3051:
[----:B------:R-:W-:Y:S01]  /*9cf0*/  ULDC UR9, c[0x0][0x8c4] ;  /* 0x0002310000097ab9 */ /* 0x000fe20000000800 */
[----:B------:R-:W-:Y:S01]  /*9d00*/  UMOV UR7, UR8 ;  /* 0x0000000800077c82 */ /* 0x000fe20008000000 */
[----:B------:R-:W-:-:S11]  /*9d10*/  UISETP.NE.AND UP0, UPT, UR9, 0x1, UPT ;  /* 0x000000010900788c */ /* 0x000fd6000bf05270 */
[----:B------:R-:W-:Y:S02]  /*9d20*/  @UP0 ULDC.64 UR10, c[0x0][0x8c8] ;  /* 0x00023200000a0ab9 */ /* 0x000fe40000000a00 */
[----:B------:R-:W-:-:S04]  /*9d30*/  UIMAD.WIDE.U32 UR4, UR8, UR10, URZ ;  /* 0x0000000a080472a5 */ /* 0x000fc8000f8e003f */
[----:B------:R-:W-:-:S04]  /*9d40*/  @UP0 USHF.R.U32.HI UR7, URZ, UR11, UR5 ;  /* 0x0000000b3f070299 */ /* 0x000fc80008011605 */
[----:B------:R-:W-:-:S12]  /*9d50*/  UIMAD UR4, UR7, UR9, URZ ;  /* 0x00000009070472a4 */ /* 0x000fd8000f8e023f */
.L_x_3052:
        /* <DEDUP_REMOVED lines=23> */
.L_x_3053:
        /* <DEDUP_REMOVED lines=14> */
.L_x_3055:
[----:B------:R-:W-:-:S05]  /*9fb0*/  ULDC UR4, c[0x0][0x8ec] ;  /* 0x00023b0000047ab9 */ /* 0x000fca0000000800 */
.L_x_3054:
[----:B------:R-:W-:Y:S01]  /*9fc0*/  UIADD3 UR4, UR4, 0x7f, URZ ;  /* 0x0000007f04047890 */ /* 0x000fe2000fffe03f */
[----:B------:R-:W-:Y:S02]  /*9fd0*/  IMAD.MOV.U32 R10, RZ, RZ, 0x1 ;  /* 0x00000001ff0a7424 */ /* 0x000fe400078e00ff */
[----:B------:R-:W-:Y:S01]  /*9fe0*/  IMAD.MOV.U32 R2, RZ, RZ, RZ ;  /* 0x000000ffff027224 */ /* 0x000fe200078e00ff */
        /* <DEDUP_REMOVED lines=13> */
[----:B------:R-:W1:Y:S02]  /*a0c0*/  LDC R0, c[0x0][0x280] ;  /* 0x0000a000ff007b82 */ /* 0x000e640000000800 */
[----:B------:R-:W-:Y:S01]  /*a0d0*/  IMAD.U32 R2, RZ, RZ, UR8 ;  /* 0x00000008ff027e24 */ /* 0x000fe2000f8e00ff */
[----:B------:R-:W-:Y:S01]  /*a0e0*/  UISETP.NE.U32.AND UP0, UPT, UR4, URZ, UPT ;  /* 0x0000003f0400728c */ /* 0x000fe2000bf05070 */
[----:B------:R-:W-:Y:S01]  /*a0f0*/  PLOP3.LUT P1, PT, PT, PT, UP1, 0x80, 0x0 ;  /* 0x000000000000781c */ /* 0x000fe20003f2f018 */
[----:B------:R-:W-:Y:S01]  /*a100*/  IMAD.U32 R3, RZ, RZ, UR9 ;  /* 0x00000009ff037e24 */ /* 0x000fe2000f8e00ff */
[----:B------:R-:W-:Y:S01]  /*a110*/  ULDC.64 UR14, c[0x0][0x778] ;  /* 0x0001de00000e7ab9 */ /* 0x000fe20000000a00 */
[----:B------:R-:W-:Y:S01]  /*a120*/  UISETP.NE.AND.EX UP0, UPT, UR5, URZ, UPT, UP0 ;  /* 0x0000003f0500728c */ /* 0x000fe2000bf05300 */
[----:B------:R-:W-:-:S02]  /*a130*/  ULDC.64 UR18, c[0x0][0x788] ;  /* 0x0001e20000127ab9 */ /* 0x000fc40000000a00 */
[----:B------:R-:W-:-:S07]  /*a140*/  ULDC.64 UR4, c[0x0][0x780] ;  /* 0x0001e00000047ab9 */ /* 0x000fce0000000a00 */
[----:B------:R-:W2:Y:S01]  /*a150*/  @P1 LDG.E R6, desc[UR46][R2.64] ;  /* 0x0000002e02061981 */ /* 0x000ea2000c1e1900 */
[----:B------:R-:W-:Y:S01]  /*a160*/  UISETP.NE.U32.AND UP2, UPT, UR4, URZ, UPT ;  /* 0x0000003f0400728c */ /* 0x000fe2000bf45070 */
[----:B------:R-:W-:Y:S01]  /*a170*/  PLOP3.LUT P2, PT, PT, PT, UP0, 0x80, 0x0 ;  /* 0x000000000000781c */ /* 0x000fe20003f4f008 */
[----:B------:R-:W-:Y:S01]  /*a180*/  UIMAD.WIDE UR14, UR13, 0x4, UR14 ;  /* 0x000000040d0e78a5 */ /* 0x000fe2000f8e020e */
[----:B------:R3:W4:Y:S01]  /*a190*/  @P1 LDG.E R4, desc[UR46][R2.64] ;  /* 0x0000002e02041981 */ /* 0x000722000c1e1900 */
[----:B------:R-:W-:-:S06]  /*a1a0*/  UISETP.NE.AND.EX UP2, UPT, UR5, URZ, UPT, UP2 ;  /* 0x0000003f0500728c */ /* 0x000fcc000bf45320 */
[----:B------:R-:W-:Y:S01]  /*a1b0*/  PLOP3.LUT P3, PT, PT, PT, UP2, 0x80, 0x0 ;  /* 0x000000000000781c */ /* 0x000fe20003f6f028 */
[----:B---3--:R-:W-:-:S04]  /*a1c0*/  IMAD.U32 R2, RZ, RZ, UR14 ;  /* 0x0000000eff027e24 */ /* 0x008fc8000f8e00ff */
[----:B------:R-:W-:Y:S01]  /*a1d0*/  @UP2 ULDC.64 UR4, c[0x0][0x780] ;  /* 0x0001e00000042ab9 */ /* 0x000fe20000000a00 */
[----:B------:R-:W-:Y:S01]  /*a1e0*/  IMAD.U32 R3, RZ, RZ, UR15 ;  /* 0x0000000fff037e24 */ /* 0x000fe2000f8e00ff */
[----:B------:R-:W-:-:S04]  /*a1f0*/  @UP2 UIMAD.WIDE UR4, UR13, 0x4, UR4 ;  /* 0x000000040d0428a5 */ /* 0x000fc8000f8e0204 */
[----:B------:R3:W4:Y:S02]  /*a200*/  @P2 LDG.E R5, desc[UR46][R2.64] ;  /* 0x0000002e02052981 */ /* 0x000724000c1e1900 */
[----:B---3--:R-:W-:Y:S02]  /*a210*/  IMAD.U32 R2, RZ, RZ, UR4 ;  /* 0x00000004ff027e24 */ /* 0x008fe4000f8e00ff */
[----:B------:R-:W-:-:S05]  /*a220*/  IMAD.U32 R3, RZ, RZ, UR5 ;  /* 0x00000005ff037e24 */ /* 0x000fca000f8e00ff */
[----:B-1----:R1:W5:Y:S01]  /*a230*/  @P3 LDG.E R0, desc[UR46][R2.64] ;  /* 0x0000002e02003981 */ /* 0x002362000c1e1900 */
        /* <DEDUP_REMOVED lines=10> */
[----:B------:R-:W-:-:S03]  /*a2e0*/  @P2 R2UR UR11, R5 ;  /* 0x00000000050b22ca */ /* 0x000fc600000e0000 */
[----:B------:R-:W-:-:S04]  /*a2f0*/  @UP1 ULOP3.LUT UR10, UR5, 0xffffffc0, URZ, 0xc0, !UPT ;  /* 0xffffffc0050a1892 */ /* 0x000fc8000f8ec03f */
[----:B------:R-:W-:Y:S01]  /*a300*/  @UP1 USHF.R.S32.HI UR12, URZ, 0x1f, UR10 ;  /* 0x0000001f3f0c1899 */ /* 0x000fe2000801140a */
[----:B-1----:R-:W-:Y:S11]  /*a310*/  @P3 BRA `(.L_x_3057) ;  /* 0x0000000000183947 */ /* 0x002ff60003800000 */
[----:B------:R-:W-:Y:S05]  /*a320*/  @!P1 BRA `(.L_x_3057) ;  /* 0x0000000000149947 */ /* 0x000fea0003800000 */
[----:B------:R-:W-:Y:S02]  /*a330*/  IMAD.U32 R2, RZ, RZ, UR8 ;  /* 0x00000008ff027e24 */ /* 0x000fe4000f8e00ff */
[----:B------:R-:W-:-:S05]  /*a340*/  IMAD.U32 R3, RZ, RZ, UR9 ;  /* 0x00000009ff037e24 */ /* 0x000fca000f8e00ff */
[----:B------:R-:W2:Y:S04]  /*a350*/  LDG.E R5, desc[UR46][R2.64] ;  /* 0x0000002e02057981 */ /* 0x000ea8000c1e1900 */
[----:B-----5:R-:W2:Y:S02]  /*a360*/  LDG.E R0, desc[UR46][R2.64+0x4] ;  /* 0x0000042e02007981 */ /* 0x020ea4000c1e1900 */
[----:B--2---:R-:W-:-:S07]  /*a370*/  IMAD.IADD R0, R0, 0x1, -R5 ;  /* 0x0000000100007824 */ /* 0x004fce00078e0a05 */
.L_x_3057:
[----:B------:R-:W-:Y:S01]  /*a380*/  UMOV UR4, URZ ;  /* 0x0000003f00047c82 */ /* 0x000fe20008000000 */
[----:B------:R-:W-:Y:S01]  /*a390*/  UMOV UR5, URZ ;  /* 0x0000003f00057c82 */ /* 0x000fe20008000000 */
[----:B------:R-:W-:Y:S01]  /*a3a0*/  IMAD.U32 R4, RZ, RZ, UR18 ;  /* 0x00000012ff047e24 */ /* 0x000fe2000f8e00ff */
[----:B------:R-:W-:Y:S01]  /*a3b0*/  @UP1 UMOV UR4, UR10 ;  /* 0x0000000a00041c82 */ /* 0x000fe20008000000 */
[----:B------:R-:W-:Y:S01]  /*a3c0*/  @UP1 UMOV UR5, UR12 ;  /* 0x0000000c00051c82 */ /* 0x000fe20008000000 */
[----:B------:R-:W-:Y:S05]  /*a3d0*/  @!P0 BRA `(.L_x_3058) ;  /* 0x0000000000188947 */ /* 0x000fea0003800000 */
[----:B------:R-:W-:Y:S02]  /*a3e0*/  ULDC.64 UR8, c[0x0][0x788] ;  /* 0x0001e20000087ab9 */ /* 0x000fe40000000a00 */
[----:B------:R-:W-:-:S06]  /*a3f0*/  UIMAD.WIDE UR8, UR13, 0x4, UR8 ;  /* 0x000000040d0878a5 */ /* 0x000fcc000f8e0208 */
[----:B------:R-:W-:Y:S02]  /*a400*/  IMAD.U32 R2, RZ, RZ, UR8 ;  /* 0x00000008ff027e24 */ /* 0x000fe4000f8e00ff */
[----:B------:R-:W-:-:S05]  /*a410*/  IMAD.U32 R3, RZ, RZ, UR9 ;  /* 0x00000009ff037e24 */ /* 0x000fca000f8e00ff */
[----:B------:R1:W5:Y:S01]  /*a420*/  LDG.E R4, desc[UR46][R2.64] ;  /* 0x0000002e02047981 */ /* 0x000362000c1e1900 */
[----:B------:R-:W-:Y:S05]  /*a430*/  BRA `(.L_x_3059) ;  /* 0x0000000000187947 */ /* 0x000fea0003800000 */
.L_x_3058:
[----:B------:R-:W-:Y:S05]  /*a440*/  @!P2 BRA `(.L_x_3059) ;  /* 0x000000000014a947 */ /* 0x000fea0003800000 */
[----:B------:R-:W-:Y:S02]  /*a450*/  IMAD.U32 R2, RZ, RZ, UR14 ;  /* 0x0000000eff027e24 */ /* 0x000fe4000f8e00ff */
[----:B------:R-:W-:-:S05]  /*a460*/  IMAD.U32 R3, RZ, RZ, UR15 ;  /* 0x0000000fff037e24 */ /* 0x000fca000f8e00ff */
[----:B------:R-:W2:Y:S04]  /*a470*/  LDG.E R5, desc[UR46][R2.64] ;  /* 0x0000002e02057981 */ /* 0x000ea8000c1e1900 */
[----:B------:R-:W2:Y:S02]  /*a480*/  LDG.E R4, desc[UR46][R2.64+0x4] ;  /* 0x0000042e02047981 */ /* 0x000ea4000c1e1900 */
[----:B--2---:R-:W-:-:S07]  /*a490*/  IMAD.IADD R4, R4, 0x1, -R5 ;  /* 0x0000000104047824 */ /* 0x004fce00078e0a05 */
.L_x_3059:
[----:B-1----:R-:W-:Y:S01]  /*a4a0*/  IMAD.U32 R3, RZ, RZ, UR7 ;  /* 0x00000007ff037e24 */ /* 0x002fe2000f8e00ff */
[----:B------:R-:W-:-:S03]  /*a4b0*/  ULDC UR8, c[0x0][0x74c] ;  /* 0x0001d30000087ab9 */ /* 0x000fc60000000800 */
[----:B-----5:R-:W-:Y:S02]  /*a4c0*/  IMAD R3, R3, 0x80, R0 ;  /* 0x0000008003037824 */ /* 0x020fe400078e0200 */
[----:B------:R-:W-:-:S03]  /*a4d0*/  VIADD R0, R0, 0x3f ;  /* 0x0000003f00007836 */ /* 0x000fc60000000000 */
[----:B------:R-:W-:-:S04]  /*a4e0*/  IADD3 R3, R3, -UR8, -R4 ;  /* 0x8000000803037c10 */ /* 0x000fc8000fffe804 */
[----:B------:R-:W-:-:S04]  /*a4f0*/  SHF.R.S32.HI R2, RZ, 0x1f, R3 ;  /* 0x0000001fff027819 */ /* 0x000fc80000011403 */
[----:B------:R-:W-:Y:S02]  /*a500*/  LEA.HI R2, R2, R3, RZ, 0x6 ;  /* 0x0000000302027211 */ /* 0x000fe400078f30ff */
[----:B------:R-:W-:Y:S02]  /*a510*/  SHF.R.S32.HI R3, RZ, 0x1f, R0 ;  /* 0x0000001fff037819 */ /* 0x000fe40000011400 */
[----:B------:R-:W-:Y:S02]  /*a520*/  SHF.R.S32.HI R2, RZ, 0x6, R2 ;  /* 0x00000006ff027819 */ /* 0x000fe40000011402 */
[----:B------:R-:W-:Y:S02]  /*a530*/  LEA.HI R0, R3, R0, RZ, 0x6 ;  /* 0x0000000003007211 */ /* 0x000fe400078f30ff */
[----:B------:R-:W-:Y:S01]  /*a540*/  VIMNMX R4, RZ, R2, !PT ;  /* 0x00000002ff047248 */ /* 0x000fe20007fe0100 */
[----:B------:R-:W-:Y:S01]  /*a550*/  IMAD.MOV.U32 R2, RZ, RZ, RZ ;  /* 0x000000ffff027224 */ /* 0x000fe200078e00ff */
[----:B------:R-:W-:-:S04]  /*a560*/  SHF.R.S32.HI R0, RZ, 0x6, R0 ;  /* 0x00000006ff007819 */ /* 0x000fc80000011400 */
[----:B------:R-:W-:-:S13]  /*a570*/  ISETP.GT.AND P0, PT, R0, R4, PT ;  /* 0x000000040000720c */ /* 0x000fda0003f04270 */
[----:B------:R-:W-:Y:S05]  /*a580*/  @!P0 BRA `(.L_x_3056) ;  /* 0x0000001c00788947 */ /* 0x000fea0003800000 */
[----:B------:R-:W-:Y:S01]  /*a590*/  USHF.R.S32.HI UR10, URZ, 0x1f, UR20 ;  /* 0x0000001f3f0a7899 */ /* 0x000fe20008011414 */
[----:B------:R-:W-:Y:S01]  /*a5a0*/  BSSY B0, `(.L_x_3056) ;  /* 0x00001dc000007945 */ /* 0x000fe20003800000 */
[----:B------:R-:W-:Y:S01]  /*a5b0*/  UISETP.NE.U32.AND UP1, UPT, UR16, URZ, UPT ;  /* 0x0000003f1000728c */ /* 0x000fe2000bf25070 */
[----:B------:R-:W-:Y:S01]  /*a5c0*/  IMAD.MOV.U32 R2, RZ, RZ, RZ ;  /* 0x000000ffff027224 */ /* 0x000fe200078e00ff */
[----:B------:R-:W-:Y:S01]  /*a5d0*/  ULDC.64 UR14, c[0x0][0x718] ;  /* 0x0001c600000e7ab9 */ /* 0x000fe20000000a00 */
[----:B------:R-:W-:Y:S01]  /*a5e0*/  UMOV UR8, UR4 ;  /* 0x0000000400087c82 */ /* 0x000fe20008000000 */
[----:B------:R-:W-:Y:S02]  /*a5f0*/  UIMAD UR12, UR10, UR14, URZ ;  /* 0x0000000e0a0c72a4 */ /* 0x000fe4000f8e023f */
[----:B------:R-:W-:Y:S02]  /*a600*/  UISETP.NE.AND.EX UP1, UPT, UR17, URZ, UPT, UP1 ;  /* 0x0000003f1100728c */ /* 0x000fe4000bf25310 */
[----:B------:R-:W-:Y:S01]  /*a610*/  UIMAD UR12, UR20, UR15, UR12 ;  /* 0x0000000f140c72a4 */ /* 0x000fe2000f8e020c */
[----:B------:R-:W-:-:S02]  /*a620*/  ULDC.64 UR16, c[0x0][0x730] ;  /* 0x0001cc0000107ab9 */ /* 0x000fc40000000a00 */
[----:B------:R-:W-:Y:S01]  /*a630*/  ULDC UR15, c[0x0][0x2e8] ;  /* 0x0000ba00000f7ab9 */ /* 0x000fe20000000800 */
[----:B------:R-:W-:Y:S01]  /*a640*/  UIMAD UR10, UR10, UR16, URZ ;  /* 0x000000100a0a72a4 */ /* 0x000fe2000f8e023f */
[----:B------:R-:W-:Y:S01]  /*a650*/  UMOV UR9, UR5 ;  /* 0x0000000500097c82 */ /* 0x000fe20008000000 */
[----:B------:R-:W-:Y:S02]  /*a660*/  UISETP.NE.AND UP2, UPT, UR15, 0x1, UPT ;  /* 0x000000010f00788c */ /* 0x000fe4000bf45270 */
[----:B------:R-:W-:Y:S02]  /*a670*/  UIMAD.WIDE.U32 UR4, UR20, UR14, UR8 ;  /* 0x0000000e140472a5 */ /* 0x000fe4000f8e0008 */
[----:B------:R-:W-:Y:S02]  /*a680*/  UIMAD.WIDE.U32 UR8, UR20, UR16, UR8 ;  /* 0x00000010140872a5 */ /* 0x000fe4000f8e0008 */
[----:B------:R-:W-:Y:S02]  /*a690*/  UIMAD UR14, UR20, UR17, UR10 ;  /* 0x00000011140e72a4 */ /* 0x000fe4000f8e020a */
[----:B------:R-:W-:Y:S01]  /*a6a0*/  USHF.R.S32.HI UR10, URZ, 0x1f, UR13 ;  /* 0x0000001f3f0a7899 */ /* 0x000fe2000801140d */
[----:B------:R-:W-:Y:S01]  /*a6b0*/  ELECT P0, URZ, PT ;  /* 0x00000000003f782f */ /* 0x000fe20003800000 */
[----:B------:R-:W-:-:S02]  /*a6c0*/  USEL UR21, UR13, URZ, !UP1 ;  /* 0x0000003f0d157287 */ /* 0x000fc4000c800000 */
[----:B------:R-:W-:Y:S01]  /*a6d0*/  UIADD3 UR9, UR9, UR14, URZ ;  /* 0x0000000e09097290 */ /* 0x000fe2000fffe03f */
[----:B------:R-:W-:Y:S01]  /*a6e0*/  ULDC.64 UR18, c[0x0][0x738] ;  /* 0x0001ce0000127ab9 */ /* 0x000fe20000000a00 */
[----:B------:R-:W-:Y:S01]  /*a6f0*/  USEL UR10, UR10, URZ, !UP1 ;  /* 0x0000003f0a0a7287 */ /* 0x000fe2000c800000 */
[----:B------:R-:W-:Y:S01]  /*a700*/  ULDC.64 UR16, c[0x0][0x720] ;  /* 0x0001c80000107ab9 */ /* 0x000fe20000000a00 */
[----:B------:R-:W-:Y:S02]  /*a710*/  UIMAD.WIDE.U32 UR14, UR18, UR21, UR8 ;  /* 0x00000015120e72a5 */ /* 0x000fe4000f8e0008 */
[----:B------:R-:W-:Y:S01]  /*a720*/  UIADD3 UR23, UR5, UR12, URZ ;  /* 0x0000000c05177290 */ /* 0x000fe2000fffe03f */
[----:B------:R-:W-:Y:S01]  /*a730*/  @UP2 ULDC UR8, c[0x0][0x2ec] ;  /* 0x0000bb0000082ab9 */ /* 0x000fe20000000800 */
[----:B------:R-:W-:Y:S02]  /*a740*/  UIMAD UR5, UR10, UR16, URZ ;  /* 0x000000100a0572a4 */ /* 0x000fe4000f8e023f */
[----:B------:R-:W-:-:S02]  /*a750*/  UIMAD UR10, UR10, UR18, URZ ;  /* 0x000000120a0a72a4 */ /* 0x000fc4000f8e023f */
[----:B------:R-:W-:Y:S02]  /*a760*/  UIMAD.WIDE.U32 UR8, UR20, UR8, URZ ;  /* 0x00000008140872a5 */ /* 0x000fe4000f8e003f */
[----:B------:R-:W-:Y:S01]  /*a770*/  ULEA UR11, UR7, UR11, 0x7 ;  /* 0x0000000b070b7291 */ /* 0x000fe2000f8e383f */
[----:B------:R-:W-:Y:S02]  /*a780*/  UMOV UR22, UR4 ;  /* 0x0000000400167c82 */ /* 0x000fe40008000000 */
[----:B------:R-:W-:Y:S01]  /*a790*/  @UP2 ULDC UR7, c[0x0][0x2f0] ;  /* 0x0000bc0000072ab9 */ /* 0x000fe20000000800 */
[----:B------:R-:W-:Y:S01]  /*a7a0*/  UMOV UR12, UR20 ;  /* 0x00000014000c7c82 */ /* 0x000fe20008000000 */
[----:B------:R-:W-:Y:S02]  /*a7b0*/  UIMAD UR5, UR17, UR21, UR5 ;  /* 0x00000015110572a4 */ /* 0x000fe4000f8e0205 */
[----:B------:R-:W-:Y:S02]  /*a7c0*/  UIMAD.WIDE.U32 UR22, UR16, UR21, UR22 ;  /* 0x00000015101672a5 */ /* 0x000fe4000f8e0016 */
[----:B------:R-:W-:-:S02]  /*a7d0*/  UIMAD UR4, UR19, UR21, UR10 ;  /* 0x00000015130472a4 */ /* 0x000fc4000f8e020a */
        /* <DEDUP_REMOVED lines=10> */
.L_x_3089:
        /* <DEDUP_REMOVED lines=15> */
.L_x_3062:
[----:B------:R-:W-:Y:S01]  /*a970*/  R2UR UR19, R4 ;  /* 0x00000000041372ca */ /* 0x000fe200000e0000 */
[----:B------:R-:W2:Y:S01]  /*a980*/  LDC.64 R12, c[0x0][0x198] ;  /* 0x00006600ff0c7b82 */ /* 0x000ea20000000a00 */
[----:B------:R-:W-:Y:S01]  /*a990*/  ULDC.64 UR8, c[0x0][0x700] ;  /* 0x0001c00000087ab9 */ /* 0x000fe20000000a00 */
[----:B------:R-:W-:Y:S01]  /*a9a0*/  UMOV UR36, 0x0 ;  /* 0x0000000000247882 */ /* 0x000fe20000000000 */
[----:B------:R-:W-:Y:S01]  /*a9b0*/  IMAD.U32 R9, RZ, RZ, UR8 ;  /* 0x00000008ff097e24 */ /* 0x000fe2000f8e00ff */
[----:B------:R-:W-:Y:S01]  /*a9c0*/  R2UR UR8, R15 ;  /* 0x000000000f0872ca */ /* 0x000fe200000e0000 */
[----:B------:R-:W-:Y:S01]  /*a9d0*/  IMAD.U32 R8, RZ, RZ, UR9 ;  /* 0x00000009ff087e24 */ /* 0x000fe2000f8e00ff */
[----:B------:R-:W-:Y:S01]  /*a9e0*/  UMOV UR37, 0x14f00000 ;  /* 0x14f0000000257882 */ /* 0x000fe20000000000 */
[----:B------:R-:W-:Y:S01]  /*a9f0*/  UMOV UR18, URZ ;  /* 0x0000003f00127c82 */ /* 0x000fe20008000000 */
[----:B------:R-:W-:Y:S01]  /*aa00*/  UMOV UR26, 0x40 ;  /* 0x00000040001a7882 */ /* 0x000fe20000000000 */
[----:B------:R-:W-:Y:S01]  /*aa10*/  UMOV UR28, UR20 ;  /* 0x00000014001c7c82 */ /* 0x000fe20008000000 */
[----:B------:R-:W-:Y:S01]  /*aa20*/  UMOV UR29, UR21 ;  /* 0x00000015001d7c82 */ /* 0x000fe20008000000 */
[----:B------:R-:W-:Y:S01]  /*aa30*/  UMOV UR50, 0x0 ;  /* 0x0000000000327882 */ /* 0x000fe20000000000 */
[----:B------:R-:W-:Y:S01]  /*aa40*/  USHF.L.U32 UR19, UR19, 0x6, URZ ;  /* 0x0000000613137899 */ /* 0x000fe2000800063f */
[----:B------:R-:W-:Y:S01]  /*aa50*/  IMAD.MOV.U32 R16, RZ, RZ, RZ ;  /* 0x000000ffff107224 */ /* 0x000fe200078e00ff */
[----:B------:R-:W-:Y:S01]  /*aa60*/  UMOV UR51, 0x10000000 ;  /* 0x1000000000337882 */ /* 0x000fe20000000000 */
[----:B------:R-:W-:Y:S01]  /*aa70*/  UMOV UR10, UR18 ;  /* 0x00000012000a7c82 */ /* 0x000fe20008000000 */
[----:B------:R-:W-:-:S02]  /*aa80*/  UIADD3 UR7, UP0, UR19, UR22, URZ ;  /* 0x0000001613077290 */ /* 0x000fc4000ff1e03f */
[----:B------:R-:W-:Y:S01]  /*aa90*/  IMAD.U32 R3, RZ, RZ, UR19 ;  /* 0x00000013ff037e24 */ /* 0x000fe2000f8e00ff */
[----:B------:R-:W-:Y:S02]  /*aaa0*/  UIADD3 UR16, UR8, 0x18000, URZ ;  /* 0x0001800008107890 */ /* 0x000fe4000fffe03f */
[----:B------:R-:W-:Y:S01]  /*aab0*/  UIADD3 UR17, UR8, 0x30810, URZ ;  /* 0x0003081008117890 */ /* 0x000fe2000fffe03f */
[----:B------:R-:W-:Y:S01]  /*aac0*/  PLOP3.LUT P1, PT, PT, PT, UP0, 0x80, 0x0 ;  /* 0x000000000000781c */ /* 0x000fe20003f2f008 */
[----:B-1----:R-:W-:Y:S01]  /*aad0*/  IMAD.U32 R2, RZ, RZ, UR7 ;  /* 0x00000007ff027e24 */ /* 0x002fe2000f8e00ff */
[----:B------:R-:W-:Y:S01]  /*aae0*/  UIADD3 UR19, UR19, UR6, URZ ;  /* 0x0000000613137290 */ /* 0x000fe2000fffe03f */
[----:B--2---:R-:W-:Y:S01]  /*aaf0*/  IMAD.MOV.U32 R7, RZ, RZ, R12 ;  /* 0x000000ffff077224 */ /* 0x004fe200078e000c */
[----:B------:R-:W-:Y:S01]  /*ab00*/  LEA.HI.X.SX32 R3, R3, R14, 0x1, P1 ;  /* 0x0000000e03037211 */ /* 0x000fe200008f0eff */
[----:B------:R-:W-:Y:S01]  /*ab10*/  IMAD.MOV.U32 R6, RZ, RZ, R13 ;  /* 0x000000ffff067224 */ /* 0x000fe200078e000d */
[C---:B------:R-:W-:Y:S01]  /*ab20*/  LEA R5, P1, R2.reuse, R9, 0x2 ;  /* 0x0000000902057211 */ /* 0x040fe200078210ff */
[----:B------:R-:W-:Y:S01]  /*ab30*/  UIADD3 UR24, UR8, 0x1a000, URZ ;  /* 0x0001a00008187890 */ /* 0x000fe2000fffe03f */
[----:B------:R-:W-:Y:S01]  /*ab40*/  IMAD.MOV.U32 R12, RZ, RZ, 0x10000 ;  /* 0x00010000ff0c7424 */ /* 0x000fe200078e00ff */
[----:B------:R-:W-:Y:S01]  /*ab50*/  UIADD3 UR52, UR8, 0x28000, URZ ;  /* 0x0002800008347890 */ /* 0x000fe2000fffe03f */
[----:B------:R-:W-:Y:S01]  /*ab60*/  LEA.HI.X R2, R2, R8, R3, 0x2, P1 ;  /* 0x0000000802027211 */ /* 0x000fe200008f1403 */
[----:B------:R-:W-:Y:S01]  /*ab70*/  UMOV UR25, UR17 ;  /* 0x0000001100197c82 */ /* 0x000fe20008000000 */
[----:B------:R-:W-:Y:S01]  /*ab80*/  R2UR UR32, R5 ;  /* 0x00000000052072ca */ /* 0x000fe200000e0000 */
[----:B------:R-:W-:Y:S01]  /*ab90*/  VIADD R5, R0, 0xffffffff ;  /* 0xffffffff00057836 */ /* 0x000fe20000000000 */
[----:B------:R-:W-:Y:S01]  /*aba0*/  R2UR UR33, R2 ;  /* 0x00000000022172ca */ /* 0x000fe200000e0000 */
[----:B------:R-:W-:Y:S01]  /*abb0*/  UMOV UR27, UR19 ;  /* 0x00000013001b7c82 */ /* 0x000fe20008000000 */
[C---:B------:R-:W-:Y:S01]  /*abc0*/  IADD3 R2, P1, R7.reuse, 0x2f0, RZ ;  /* 0x000002f007027810 */ /* 0x040fe20007f3e0ff */
[----:B------:R-:W-:Y:S01]  /*abd0*/  UMOV UR7, 0x10 ;  /* 0x0000001000077882 */ /* 0x000fe20000000000 */
[----:B------:R1:W-:Y:S01]  /*abe0*/  STL [R1+0x4], R5 ;  /* 0x0000040501007387 */ /* 0x0003e20000100800 */
[----:B------:R-:W-:Y:S01]  /*abf0*/  UMOV UR53, UR17 ;  /* 0x0000001100357c82 */ /* 0x000fe20008000000 */
[----:B------:R-:W-:Y:S01]  /*ac00*/  R2UR UR30, R2 ;  /* 0x00000000021e72ca */ /* 0x000fe200000e0000 */
[----:B------:R-:W-:Y:S01]  /*ac10*/  UIADD3 UR9, UR8, 0x30800, URZ ;  /* 0x0003080008097890 */ /* 0x000fe2000fffe03f */
[----:B------:R-:W-:Y:S01]  /*ac20*/  IADD3 R2, P2, R7, 0x3f0, RZ ;  /* 0x000003f007027810 */ /* 0x000fe20007f5e0ff */
[----:B------:R-:W-:Y:S01]  /*ac30*/  UIADD3 UR40, UR8, 0x4000, URZ ;  /* 0x0000400008287890 */ /* 0x000fe2000fffe03f */
[----:B------:R-:W-:-:S02]  /*ac40*/  UMOV UR42, 0x40 ;  /* 0x00000040002a7882 */ /* 0x000fc40000000000 */
[----:B------:R-:W-:Y:S01]  /*ac50*/  R2UR UR48, R2 ;  /* 0x00000000023072ca */ /* 0x000fe200000e0000 */
[--C-:B------:R-:W-:Y:S01]  /*ac60*/  IMAD.X R2, RZ, RZ, R6.reuse, P1 ;  /* 0x000000ffff027224 */ /* 0x100fe200008e0606 */
[----:B------:R-:W-:Y:S01]  /*ac70*/  UMOV UR43, UR11 ;  /* 0x0000000b002b7c82 */ /* 0x000fe20008000000 */
[----:B------:R-:W-:Y:S01]  /*ac80*/  UMOV UR44, UR12 ;  /* 0x0000000c002c7c82 */ /* 0x000fe20008000000 */
[----:B------:R-:W-:Y:S01]  /*ac90*/  UMOV UR45, UR13 ;  /* 0x0000000d002d7c82 */ /* 0x000fe20008000000 */
[----:B------:R-:W-:Y:S01]  /*aca0*/  UMOV UR41, UR9 ;  /* 0x0000000900297c82 */ /* 0x000fe20008000000 */
[----:B------:R-:W-:Y:S01]  /*acb0*/  R2UR UR31, R2 ;  /* 0x00000000021f72ca */ /* 0x000fe200000e0000 */
[----:B------:R-:W-:-:S05]  /*acc0*/  IMAD.X R2, RZ, RZ, R6, P2 ;  /* 0x000000ffff027224 */ /* 0x000fca00010e0606 */
[----:B------:R-:W-:Y:S02]  /*acd0*/  R2UR UR49, R2 ;  /* 0x00000000023172ca */ /* 0x000fe400000e0000 */
[----:B------:R-:W-:-:S04]  /*ace0*/  IADD3 R2, P1, R7, 0xf0, RZ ;  /* 0x000000f007027810 */ /* 0x000fc80007f3e0ff */
[----:B------:R-:W-:Y:S01]  /*acf0*/  R2UR UR34, R2 ;  /* 0x00000000022272ca */ /* 0x000fe200000e0000 */
[----:B------:R-:W-:Y:S01]  /*ad00*/  IMAD.X R3, RZ, RZ, R6, P1 ;  /* 0x000000ffff037224 */ /* 0x000fe200008e0606 */
[----:B------:R-:W-:-:S04]  /*ad10*/  ISETP.GE.AND P1, PT, R4, R5, PT ;  /* 0x000000050400720c */ /* 0x000fc80003f26270 */
[----:B------:R-:W-:-:S13]  /*ad20*/  R2UR UR35, R3 ;  /* 0x00000000032372ca */ /* 0x000fda00000e0000 */
        /* <DEDUP_REMOVED lines=20> */
[-C--:B------:R-:W-:Y:S01]  /*ae70*/  LOP3.LUT R17, RZ, R4.reuse, RZ, 0x33, !PT ;  /* 0x00000004ff117212 */ /* 0x080fe200078e33ff */
[C---:B------:R-:W-:Y:S02]  /*ae80*/  VIADD R5, R0.reuse, 0xfffffffe ;  /* 0xfffffffe00057836 */ /* 0x040fe40000000000 */
[----:B------:R-:W-:Y:S02]  /*ae90*/  IMAD.MOV.U32 R10, RZ, RZ, 0x1 ;  /* 0x00000001ff0a7424 */ /* 0x000fe400078e00ff */
[----:B------:R-:W-:Y:S01]  /*aea0*/  IMAD.IADD R17, R0, 0x1, R17 ;  /* 0x0000000100117824 */ /* 0x000fe200078e0211 */
[----:B------:R-:W-:Y:S01]  /*aeb0*/  ISETP.NE.AND P1, PT, R5, R4, PT ;  /* 0x000000040500720c */ /* 0x000fe20003f25270 */
[----:B------:R-:W-:-:S03]  /*aec0*/  IMAD.MOV.U32 R0, RZ, RZ, R4 ;  /* 0x000000ffff007224 */ /* 0x000fc600078e0004 */
[----:B------:R-:W-:-:S05]  /*aed0*/  LOP3.LUT R5, R17, 0x1, RZ, 0xc0, !PT ;  /* 0x0000000111057812 */ /* 0x000fca00078ec0ff */
[----:B------:R1:W-:Y:S04]  /*aee0*/  STL [R1+0x8], R5 ;  /* 0x0000080501007387 */ /* 0x0003e80000100800 */
[----:B------:R-:W-:Y:S05]  /*aef0*/  @!P1 BRA `(.L_x_3064) ;  /* 0x0000000800d09947 */ /* 0x000fea0003800000 */
[----:B------:R-:W-:Y:S02]  /*af00*/  IMAD.IADD R17, R17, 0x1, -R5 ;  /* 0x0000000111117824 */ /* 0x000fe400078e0a05 */
[----:B------:R-:W-:Y:S02]  /*af10*/  IMAD.MOV.U32 R0, RZ, RZ, R4 ;  /* 0x000000ffff007224 */ /* 0x000fe400078e0004 */
[----:B------:R-:W-:-:S07]  /*af20*/  IMAD.MOV.U32 R10, RZ, RZ, 0x1 ;  /* 0x00000001ff0a7424 */ /* 0x000fce00078e00ff */
.L_x_3073:
[----:B-123--:R-:W-:-:S04]  /*af30*/  SHF.L.U32 R18, R10, 0x1f, RZ ;  /* 0x0000001f0a127819 */ /* 0x00efc800000006ff */
[----:B------:R-:W2:Y:S02]  /*af40*/  SYNCS.PHASECHK.TRANS64.TRYWAIT P1, [R15+URZ+0x30840], R18 ;  /* 0x030840120f0075a7 */ /* 0x000ea4000802017f */
[----:B--2---:R-:W-:Y:S05]  /*af50*/  @!P1 BRA `(.L_x_3065) ;  /* 0x0000001800189947 */ /* 0x004fea0003800000 */
.L_x_3090:
        /* <DEDUP_REMOVED lines=8> */
.L_x_3066:
        /* <DEDUP_REMOVED lines=37> */
.L_x_3091:
        /* <DEDUP_REMOVED lines=8> */
.L_x_3068:
        /* <DEDUP_REMOVED lines=37> */
.L_x_3092:
        /* <DEDUP_REMOVED lines=8> */
.L_x_3070:
        /* <DEDUP_REMOVED lines=31> */
.L_x_3094:
        /* <DEDUP_REMOVED lines=8> */
.L_x_3072:
        /* <DEDUP_REMOVED lines=37> */
.L_x_3064:
[----:B------:R-:W4:Y:S02]  /*ba40*/  LDL.LU R4, [R1+0x8] ;  /* 0x0000080001047983 */ /* 0x000f240000300800 */
[----:B----4-:R-:W-:Y:S02]  /*ba50*/  ISETP.NE.AND P1, PT, R4, RZ, PT ;  /* 0x000000ff0400720c */ /* 0x010fe40003f25270 */
[----:B------:R4:W5:Y:S11]  /*ba60*/  LDL R4, [R1+0x4] ;  /* 0x0000040001047983 */ /* 0x0009760000100800 */
[----:B----4-:R-:W-:Y:S05]  /*ba70*/  @!P1 BRA `(.L_x_3063) ;  /* 0x00000004005c9947 */ /* 0x010fea0003800000 */
[----:B------:R-:W-:-:S04]  /*ba80*/  SHF.L.U32 R12, R10, 0x1f, RZ ;  /* 0x0000001f0a0c7819 */ /* 0x000fc800000006ff */
[----:B------:R-:W4:Y:S02]  /*ba90*/  SYNCS.PHASECHK.TRANS64.TRYWAIT P1, [R15+URZ+0x30840], R12 ;  /* 0x0308400c0f0075a7 */ /* 0x000f24000802017f */
[----:B----4-:R-:W-:Y:S05]  /*baa0*/  @!P1 BRA `(.L_x_3074) ;  /* 0x0000000c00989947 */ /* 0x010fea0003800000 */
.L_x_3095:
        /* <DEDUP_REMOVED lines=8> */
.L_x_3075:
        /* <DEDUP_REMOVED lines=34> */
.L_x_3096:
        /* <DEDUP_REMOVED lines=8> */
.L_x_3077:
[----:B------:R2:W5:Y:S01]  /*bdd0*/  LDL.LU R4, [R1+0x4] ;  /* 0x0000040001047983 */ /* 0x0005620000300800 */
        /* <DEDUP_REMOVED lines=18> */
[----:B------:R-:W-:-:S02]  /*bf00*/  UIADD3 UR16, UR32, 0x1e000, URZ ;  /* 0x0001e00020107890 */ /* 0x000fc4000fffe03f */
[----:B------:R-:W-:Y:S01]  /*bf10*/  LEA.HI.X.SX32 R5, R5, R14, 0x1, P0 ;  /* 0x0000000e05057211 */ /* 0x000fe200000f0eff */
[----:B------:R-:W-:Y:S01]  /*bf20*/  UIADD3 UR32, UR32, 0x28100, URZ ;  /* 0x0002810020207890 */ /* 0x000fe2000fffe03f */
[C---:B------:R-:W-:Y:S01]  /*bf30*/  LEA R9, P0, R0.reuse, R9, 0x2 ;  /* 0x0000000900097211 */ /* 0x040fe200078010ff */
[----:B------:R-:W-:Y:S01]  /*bf40*/  UMOV UR17, UR25 ;  /* 0x0000001900117c82 */ /* 0x000fe20008000000 */
[----:B------:R-:W-:Y:S01]  /*bf50*/  UMOV UR19, UR27 ;  /* 0x0000001b00137c82 */ /* 0x000fe20008000000 */
[----:B------:R-:W-:Y:S01]  /*bf60*/  UMOV UR33, UR25 ;  /* 0x0000001900217c82 */ /* 0x000fe20008000000 */
[----:B------:R-:W-:Y:S01]  /*bf70*/  LEA.HI.X R8, R0, R8, R5, 0x2, P0 ;  /* 0x0000000800087211 */ /* 0x000fe200000f1405 */
[----:B------:R2:W-:Y:S01]  /*bf80*/  UTMALDG.4D [UR24], [UR8], desc[UR30] ;  /* 0x00001e18080075b4 */ /* 0x0005e20008019000 */
[----:B------:R-:W-:Y:S01]  /*bf90*/  R2UR UR34, R9 ;  /* 0x00000000092272ca */ /* 0x000fe200000e0000 */
[----:B------:R-:W-:Y:S01]  /*bfa0*/  UMOV UR7, 0x10 ;  /* 0x0000001000077882 */ /* 0x000fe20000000000 */
[----:B------:R-:W-:Y:S01]  /*bfb0*/  R2UR UR35, R8 ;  /* 0x00000000082372ca */ /* 0x000fe200000e0000 */
[----:B------:R2:W-:-:S12]  /*bfc0*/  UTMALDG.4D [UR16], [UR8], desc[UR30] ;  /* 0x00001e10080075b4 */ /* 0x0005d80008019000 */
[----:B------:R2:W-:Y:S02]  /*bfd0*/  UBLKCP.S.G [UR32], [UR34], UR7 ;  /* 0x00000020220073ba */ /* 0x0005e40008000207 */
[----:B--2---:R-:W-:-:S07]  /*bfe0*/  IMAD.MOV.U32 R16, RZ, RZ, 0x1 ;  /* 0x00000001ff107424 */ /* 0x004fce00078e00ff */
.L_x_3063:
[----:B------:R-:W1:Y:S01]  /*bff0*/  S2R R0, SR_TID.X ;  /* 0x0000000000007919 */ /* 0x000e620000002100 */
[----:B------:R-:W-:Y:S01]  /*c000*/  IMAD R3, R16, 0x8, R15 ;  /* 0x0000000810037824 */ /* 0x000fe200078e020f */
[----:B-1----:R-:W-:Y:S02]  /*c010*/  LOP3.LUT R2, R0, 0x7f, RZ, 0xc0, !PT ;  /* 0x0000007f00027812 */ /* 0x002fe400078ec0ff */
[----:B------:R-:W-:Y:S02]  /*c020*/  SHF.L.U32 R0, R10, 0x1f, RZ ;  /* 0x0000001f0a007819 */ /* 0x000fe400000006ff */
[----:B------:R-:W-:Y:S02]  /*c030*/  ISETP.NE.AND P1, PT, R2, RZ, PT ;  /* 0x000000ff0200720c */ /* 0x000fe40003f25270 */
[----:B------:R-:W1:Y:S02]  /*c040*/  SYNCS.PHASECHK.TRANS64.TRYWAIT P0, [R3+URZ+0x30840], R0 ;  /* 0x03084000030075a7 */ /* 0x000e64000800017f */
[----:B-1----:R-:W-:Y:S09]  /*c050*/  @!P0 BRA `(.L_x_3078) ;  /* 0x0000000800548947 */ /* 0x002ff20003800000 */
.L_x_3097:
[----:B------:R-:W-:Y:S05]  /*c060*/  @P1 BRA `(.L_x_3079) ;  /* 0x0000000000181947 */ /* 0x000fea0003800000 */
[----:B------:R-:W1:Y:S01]  /*c070*/  S2R R2, SR_TID.X ;  /* 0x0000000000027919 */ /* 0x000e620000002100 */
[----:B------:R-:W-:-:S04]  /*c080*/  IMAD.MOV.U32 R0, RZ, RZ, 0x4100 ;  /* 0x00004100ff007424 */ /* 0x000fc800078e00ff */
[----:B------:R1:W-:Y:S02]  /*c090*/  SYNCS.ARRIVE.TRANS64 RZ, [R3+URZ+0x30830], R0 ;  /* 0x0308300003ff79a7 */ /* 0x0003e4000800003f */
[----:B-1----:R-:W-:-:S13]  /*c0a0*/  LOP3.LUT P0, RZ, R2, 0x1f, RZ, 0xc0, !PT ;  /* 0x0000001f02ff7812 */ /* 0x002fda000780c0ff */
[----:B------:R-:W-:Y:S05]  /*c0b0*/  @!P0 BRA `(.L_x_3079) ;  /* 0x0000000000048947 */ /* 0x000fea0003800000 */
[----:B------:R-:W-:Y:S01]  /*c0c0*/  BPT.TRAP 0x1 ;  /* 0x000000040000795c */ /* 0x000fe20000300000 */
.L_x_3079:
        /* <DEDUP_REMOVED lines=41> */
.L_x_3060:
[----:B------:R-:W-:Y:S05]  /*c360*/  BSYNC B0 ;  /* 0x0000000000007941 */ /* 0x000fea0003800000 */
.L_x_3056:
[----:B------:R-:W-:-:S03]  /*c370*/  UMOV UR7, 0xffffffff ;  /* 0xffffffff00077882 */ /* 0x000fc60000000000 */
[----:B------:R-:W-:Y:S05]  /*c380*/  BRA.DIV UR7, `(.L_x_3080) ;  /* 0x00000006079c7947 */ /* 0x000fea000b800000 */
[----:B------:R-:W-:-:S13]  /*c390*/  ELECT P6, URZ, PT ;  /* 0x00000000003f782f */ /* 0x000fda00038c0000 */
.L_x_3100:
[----:B------:R-:W-:Y:S05]  /*c3a0*/  @!P6 BRA `(.L_x_2934) ;  /* 0x000000000084e947 */ /* 0x000fea0003800000 */
[----:B------:R-:W-:-:S06]  /*c3b0*/  ULOP3.LUT UR7, UR38, 0x2, URZ, 0xfc, !UPT ;  /* 0x0000000226077892 */ /* 0x000fcc000f8efc3f */
[----:B------:R-:W-:-:S05]  /*c3c0*/  IMAD.U32 R0, RZ, RZ, UR7 ;  /* 0x00000007ff007e24 */ /* 0x000fca000f8e00ff */
[----:B------:R-:W-:-:S13]  /*c3d0*/  ISETP.NE.AND P2, PT, R0, 0x3, PT ;  /* 0x000000030000780c */ /* 0x000fda0003f45270 */
[----:B------:R-:W-:Y:S05]  /*c3e0*/  @!P2 BRA `(.L_x_3081) ;  /* 0x000000000004a947 */ /* 0x000fea0003800000 */
[----:B------:R-:W-:Y:S01]  /*c3f0*/  BPT.TRAP 0x1 ;  /* 0x000000040000795c */ /* 0x000fe20000300000 */
.L_x_3081:
        /* <DEDUP_REMOVED lines=15> */
.L_x_3101:
[----:B------:R-:W2:Y:S02]  /*c4f0*/  SYNCS.PHASECHK.TRANS64.TRYWAIT P0, [R3+URZ], R0 ;  /* 0x00000000030075a7 */ /* 0x000ea4000800017f */
[----:B--2---:R-:W-:Y:S05]  /*c500*/  @!P0 BRA `(.L_x_3083) ;  /* 0x0000000400708947 */ /* 0x004fea0003800000 */
.L_x_3102:
[----:B------:R-:W-:Y:S05]  /*c510*/  @!P2 BRA `(.L_x_3084) ;  /* 0x000000000004a947 */ /* 0x000fea0003800000 */
[----:B------:R-:W-:Y:S01]  /*c520*/  BPT.TRAP 0x1 ;  /* 0x000000040000795c */ /* 0x000fe20000300000 */
.L_x_3084:
[----:B--2---:R-:W-:-:S04]  /*c530*/  VIADD R3, R8, 0x30840 ;  /* 0x0003084008037836 */ /* 0x004fc80000000000 */
[----:B------:R-:W-:-:S04]  /*c540*/  IMAD R5, R2, 0x8, R3 ;  /* 0x0000000802057824 */ /* 0x000fc800078e0203 */
[----:B------:R-:W2:Y:S02]  /*c550*/  SYNCS.PHASECHK.TRANS64.TRYWAIT P0, [R5+URZ], R4 ;  /* 0x00000004050075a7 */ /* 0x000ea4000800017f */
[----:B--2---:R-:W-:Y:S05]  /*c560*/  @!P0 BRA `(.L_x_3085) ;  /* 0x00000004006c8947 */ /* 0x004fea0003800000 */
.L_x_3103:
[----:B------:R-:W-:-:S07]  /*c570*/  IMAD R3, R6, 0x8, R3 ;  /* 0x0000000806037824 */ /* 0x000fce00078e0203 */
.L_x_3086:
[----:B---3--:R3:W4:Y:S02]  /*c580*/  SYNCS.PHASECHK.TRANS64.TRYWAIT P0, [R3+URZ], R0 ;  /* 0x00000000030075a7 */ /* 0x008724000800017f */
[----:B----4-:R-:W-:Y:S05]  /*c590*/  @!P0 NANOSLEEP.SYNCS 0x989680 ;  /* 0x009896800000895d */ /* 0x010fea0003900000 */
[----:B------:R-:W4:Y:S02]  /*c5a0*/  @!P0 SYNCS.PHASECHK.TRANS64 P0, [R3+URZ], R0 ;  /* 0x00000000030085a7 */ /* 0x000f24000800007f */
[----:B----4-:R-:W-:Y:S05]  /*c5b0*/  @!P0 BRA `(.L_x_3086) ;  /* 0xfffffffc00f08947 */ /* 0x010fea000383ffff */
.L_x_2934:
[----:B------:R-:W-:Y:S05]  /*c5c0*/  BSYNC B6 ;  /* 0x0000000000067941 */ /* 0x000fea0003800000 */
.L_x_2926:
[----:B------:R-:W-:Y:S05]  /*c5d0*/  EXIT ;  /* 0x000000000000794d */ /* 0x000fea0003800000 */
.L_x_2944:
[----:B------:R-:W-:Y:S02]  /*c5e0*/  IMAD.MOV.U32 R12, RZ, RZ, RZ ;  /* 0x000000ffff0c7224 */ /* 0x000fe400078e00ff */
[----:B------:R-:W-:Y:S02]  /*c5f0*/  IMAD.MOV.U32 R11, RZ, RZ, 0x1f ;  /* 0x0000001fff0b7424 */ /* 0x000fe400078e00ff */
[----:B------:R-:W-:-:S07]  /*c600*/  IMAD.MOV.U32 R15, RZ, RZ, -0x1 ;  /* 0xffffffffff0f7424 */ /* 0x000fce00078e00ff */
[----:B------:R-:W-:Y:S05]  /*c610*/  WARPSYNC.COLLECTIVE R15, `(.L_x_3087) ;  /* 0x000000000f087348 */ /* 0x000fea0003c00000 */
[----:B------:R1:W2:Y:S02]  /*c620*/  SHFL.IDX P6, R14, R13, R12, R11 ;  /* 0x0000000c0d0e7389 */ /* 0x0002a400000c000b */
[----:B-12---:R-:W-:Y:S01]  /*c630*/  ENDCOLLECTIVE ;  /* 0x000000000000791b */ /* 0x006fe20003800000 */
.L_x_3087:
[----:B------:R-:W-:Y:S05]  /*c640*/  BRA `(.L_x_3088) ;  /* 0xffffff5000847947 */ /* 0x000fea000383ffff */
.L_x_2946:
        /* <DEDUP_REMOVED lines=8> */
.L_x_2950:
[----:B---3--:R3:W4:Y:S02]  /*c6d0*/  SYNCS.PHASECHK.TRANS64.TRYWAIT P1, [R0+URZ+0x30810], R209 ;  /* 0x030810d1000075a7 */ /* 0x008724000802017f */
[----:B----4-:R-:W-:Y:S05]  /*c6e0*/  @!P1 NANOSLEEP.SYNCS 0x989680 ;  /* 0x009896800000995d */ /* 0x010fea0003900000 */
[----:B------:R-:W4:Y:S02]  /*c6f0*/  @!P1 SYNCS.PHASECHK.TRANS64 P1, [R0+URZ+0x30810], R209 ;  /* 0x030810d1000095a7 */ /* 0x000f24000802007f */
[----:B----4-:R-:W-:Y:S05]  /*c700*/  @!P1 BRA `(.L_x_2950) ;  /* 0xfffffffc00f09947 */ /* 0x010fea000383ffff */
[----:B------:R-:W-:Y:S05]  /*c710*/  BRA `(.L_x_2949) ;  /* 0xffffff58006c7947 */ /* 0x000fea000383ffff */
.L_x_2954:
[----:B------:R1:W1:Y:S02]  /*c720*/  SYNCS.PHASECHK.TRANS64.TRYWAIT P1, [R0+URZ+0x30830], R209 ;  /* 0x030830d1000075a7 */ /* 0x000264000802017f */
[----:B-1----:R-:W-:Y:S05]  /*c730*/  @!P1 NANOSLEEP.SYNCS 0x989680 ;  /* 0x009896800000995d */ /* 0x002fea0003900000 */
[----:B------:R-:W1:Y:S02]  /*c740*/  @!P1 SYNCS.PHASECHK.TRANS64 P1, [R0+URZ+0x30830], R209 ;  /* 0x030830d1000095a7 */ /* 0x000e64000802007f */
[----:B-1----:R-:W-:Y:S05]  /*c750*/  @!P1 BRA `(.L_x_2954) ;  /* 0xfffffffc00f09947 */ /* 0x002fea000383ffff */
[----:B------:R-:W-:Y:S05]  /*c760*/  BRA `(.L_x_2953) ;  /* 0xffffff60008c7947 */ /* 0x000fea000383ffff */
.L_x_3061:
[----:B-1----:R1:W2:Y:S02]  /*c770*/  SYNCS.PHASECHK.TRANS64.TRYWAIT P0, [R15+URZ+0x30820], R2 ;  /* 0x030820020f0075a7 */ /* 0x0022a4000800017f */
[----:B--2---:R-:W-:Y:S05]  /*c780*/  @!P0 NANOSLEEP.SYNCS 0x989680 ;  /* 0x009896800000895d */ /* 0x004fea0003900000 */
[----:B------:R-:W2:Y:S02]  /*c790*/  @!P0 SYNCS.PHASECHK.TRANS64 P0, [R15+URZ+0x30820], R2 ;  /* 0x030820020f0085a7 */ /* 0x000ea4000800007f */
[----:B--2---:R-:W-:Y:S05]  /*c7a0*/  @!P0 BRA `(.L_x_3061) ;  /* 0xfffffffc00f08947 */ /* 0x004fea000383ffff */
[----:B------:R-:W-:Y:S05]  /*c7b0*/  BRA `(.L_x_3089) ;  /* 0xffffffe000307947 */ /* 0x000fea000383ffff */
.L_x_3065:
[----:B--2---:R2:W3:Y:S02]  /*c7c0*/  SYNCS.PHASECHK.TRANS64.TRYWAIT P1, [R15+URZ+0x30840], R18 ;  /* 0x030840120f0075a7 */ /* 0x0044e4000802017f */
[----:B---3--:R-:W-:Y:S05]  /*c7d0*/  @!P1 NANOSLEEP.SYNCS 0x989680 ;  /* 0x009896800000995d */ /* 0x008fea0003900000 */
[----:B------:R-:W3:Y:S02]  /*c7e0*/  @!P1 SYNCS.PHASECHK.TRANS64 P1, [R15+URZ+0x30840], R18 ;  /* 0x030840120f0095a7 */ /* 0x000ee4000802007f */
[----:B---3--:R-:W-:Y:S05]  /*c7f0*/  @!P1 BRA `(.L_x_3065) ;  /* 0xfffffffc00f09947 */ /* 0x008fea000383ffff */
[----:B------:R-:W-:Y:S05]  /*c800*/  BRA `(.L_x_3090) ;  /* 0xffffffe400d47947 */ /* 0x000fea000383ffff */
.L_x_3067:
[----:B-1----:R1:W3:Y:S02]  /*c810*/  SYNCS.PHASECHK.TRANS64.TRYWAIT P1, [R15+URZ+0x30828], R18 ;  /* 0x030828120f0075a7 */ /* 0x0022e4000802017f */
[----:B---3--:R-:W-:Y:S05]  /*c820*/  @!P1 NANOSLEEP.SYNCS 0x989680 ;  /* 0x009896800000995d */ /* 0x008fea0003900000 */
[----:B------:R-:W3:Y:S02]  /*c830*/  @!P1 SYNCS.PHASECHK.TRANS64 P1, [R15+URZ+0x30828], R18 ;  /* 0x030828120f0095a7 */ /* 0x000ee4000802007f */
[----:B---3--:R-:W-:Y:S05]  /*c840*/  @!P1 BRA `(.L_x_3067) ;  /* 0xfffffffc00f09947 */ /* 0x008fea000383ffff */
[----:B------:R-:W-:Y:S05]  /*c850*/  BRA `(.L_x_3091) ;  /* 0xffffffe800747947 */ /* 0x000fea000383ffff */
.L_x_3069:
[----:B---3--:R3:W4:Y:S02]  /*c860*/  SYNCS.PHASECHK.TRANS64.TRYWAIT P1, [R15+URZ+0x30848], R18 ;  /* 0x030848120f0075a7 */ /* 0x008724000802017f */
[----:B----4-:R-:W-:Y:S05]  /*c870*/  @!P1 NANOSLEEP.SYNCS 0x989680 ;  /* 0x009896800000995d */ /* 0x010fea0003900000 */
[----:B------:R-:W4:Y:S02]  /*c880*/  @!P1 SYNCS.PHASECHK.TRANS64 P1, [R15+URZ+0x30848], R18 ;  /* 0x030848120f0095a7 */ /* 0x000f24000802007f */
[----:B----4-:R-:W-:Y:S05]  /*c890*/  @!P1 BRA `(.L_x_3069) ;  /* 0xfffffffc00f09947 */ /* 0x010fea000383ffff */
[----:B------:R-:W-:Y:S05]  /*c8a0*/  BRA `(.L_x_3092) ;  /* 0xffffffec00147947 */ /* 0x000fea000383ffff */
.L_x_3071:
[----:B------:R-:W-:-:S07]  /*c8b0*/  SHF.L.U32 R4, R10, 0x1f, RZ ;  /* 0x0000001f0a047819 */ /* 0x000fce00000006ff */
.L_x_3093:
[----:B----4-:R4:W1:Y:S02]  /*c8c0*/  SYNCS.PHASECHK.TRANS64.TRYWAIT P1, [R15+URZ+0x30820], R4 ;  /* 0x030820040f0075a7 */ /* 0x010864000802017f */
[----:B-1----:R-:W-:Y:S05]  /*c8d0*/  @!P1 NANOSLEEP.SYNCS 0x989680 ;  /* 0x009896800000995d */ /* 0x002fea0003900000 */
[----:B------:R-:W1:Y:S02]  /*c8e0*/  @!P1 SYNCS.PHASECHK.TRANS64 P1, [R15+URZ+0x30820], R4 ;  /* 0x030820040f0095a7 */ /* 0x000e64000802007f */
[----:B-1----:R-:W-:Y:S05]  /*c8f0*/  @!P1 BRA `(.L_x_3093) ;  /* 0xfffffffc00f09947 */ /* 0x002fea000383ffff */
[----:B------:R-:W-:Y:S05]  /*c900*/  BRA `(.L_x_3094) ;  /* 0xffffffec00987947 */ /* 0x000fea000383ffff */
.L_x_3074:
[----:B----4-:R4:W1:Y:S02]  /*c910*/  SYNCS.PHASECHK.TRANS64.TRYWAIT P1, [R15+URZ+0x30840], R12 ;  /* 0x0308400c0f0075a7 */ /* 0x010864000802017f */
[----:B-1----:R-:W-:Y:S05]  /*c920*/  @!P1 NANOSLEEP.SYNCS 0x989680 ;  /* 0x009896800000995d */ /* 0x002fea0003900000 */
[----:B------:R-:W1:Y:S02]  /*c930*/  @!P1 SYNCS.PHASECHK.TRANS64 P1, [R15+URZ+0x30840], R12 ;  /* 0x0308400c0f0095a7 */ /* 0x000e64000802007f */
[----:B-1----:R-:W-:Y:S05]  /*c940*/  @!P1 BRA `(.L_x_3074) ;  /* 0xfffffffc00f09947 */ /* 0x002fea000383ffff */
[----:B------:R-:W-:Y:S05]  /*c950*/  BRA `(.L_x_3095) ;  /* 0xfffffff000547947 */ /* 0x000fea000383ffff */
.L_x_3076:
[----:B-1----:R1:W2:Y:S02]  /*c960*/  SYNCS.PHASECHK.TRANS64.TRYWAIT P1, [R15+URZ+0x30828], R12 ;  /* 0x0308280c0f0075a7 */ /* 0x0022a4000802017f */
[----:B--2---:R-:W-:Y:S05]  /*c970*/  @!P1 NANOSLEEP.SYNCS 0x989680 ;  /* 0x009896800000995d */ /* 0x004fea0003900000 */
[----:B------:R-:W2:Y:S02]  /*c980*/  @!P1 SYNCS.PHASECHK.TRANS64 P1, [R15+URZ+0x30828], R12 ;  /* 0x0308280c0f0095a7 */ /* 0x000ea4000802007f */
[----:B--2---:R-:W-:Y:S05]  /*c990*/  @!P1 BRA `(.L_x_3076) ;  /* 0xfffffffc00f09947 */ /* 0x004fea000383ffff */
[----:B------:R-:W-:Y:S05]  /*c9a0*/  BRA `(.L_x_3096) ;  /* 0xfffffff000e87947 */ /* 0x000fea000383ffff */
.L_x_3078:
[----:B------:R1:W1:Y:S02]  /*c9b0*/  SYNCS.PHASECHK.TRANS64.TRYWAIT P0, [R3+URZ+0x30840], R0 ;  /* 0x03084000030075a7 */ /* 0x000264000800017f */
[----:B-1----:R-:W-:Y:S05]  /*c9c0*/  @!P0 NANOSLEEP.SYNCS 0x989680 ;  /* 0x009896800000895d */ /* 0x002fea0003900000 */
[----:B------:R-:W1:Y:S02]  /*c9d0*/  @!P0 SYNCS.PHASECHK.TRANS64 P0, [R3+URZ+0x30840], R0 ;  /* 0x03084000030085a7 */ /* 0x000e64000800007f */
[----:B-1----:R-:W-:Y:S05]  /*c9e0*/  @!P0 BRA `(.L_x_3078) ;  /* 0xfffffffc00f08947 */ /* 0x002fea000383ffff */
[----:B------:R-:W-:Y:S05]  /*c9f0*/  BRA `(.L_x_3097) ;  /* 0xfffffff400987947 */ /* 0x000fea000383ffff */
.L_x_3080:
[----:B------:R-:W-:Y:S01]  /*ca00*/  BSSY B0, `(.L_x_3098) ;  /* 0x0000006000007945 */ /* 0x000fe20003800000 */
[----:B------:R-:W-:-:S07]  /*ca10*/  IMAD.MOV.U32 R15, RZ, RZ, -0x1 ;  /* 0xffffffffff0f7424 */ /* 0x000fce00078e00ff */
[----:B------:R-:W-:Y:S05]  /*ca20*/  WARPSYNC.COLLECTIVE R15, `(.L_x_3099) ;  /* 0x000000000f0c7348 */ /* 0x000fea0003c00000 */
[----:B------:R-:W-:Y:S02]  /*ca30*/  ELECT P6, UR62, PT ;  /* 0x00000000003e782f */ /* 0x000fe400038c0000 */
[----:B------:R-:W-:Y:S01]  /*ca40*/  MOV R14, UR62 ;  /* 0x0000003e000e7c02 */ /* 0x000fe20008000f00 */
[----:B------:R-:W-:Y:S10]  /*ca50*/  ENDCOLLECTIVE ;  /* 0x000000000000791b */ /* 0x000ff40003800000 */
.L_x_3099:
[----:B------:R-:W-:Y:S05]  /*ca60*/  BSYNC B0 ;  /* 0x0000000000007941 */ /* 0x000fea0003800000 */
.L_x_3098:
[----:B------:R-:W-:Y:S05]  /*ca70*/  BRA `(.L_x_3100) ;  /* 0xfffffff800487947 */ /* 0x000fea000383ffff */
.L_x_3082:
[----:B-1----:R1:W2:Y:S02]  /*ca80*/  SYNCS.PHASECHK.TRANS64.TRYWAIT P0, [R7+URZ], R4 ;  /* 0x00000004070075a7 */ /* 0x0022a4000800017f */
[----:B--2---:R-:W-:Y:S05]  /*ca90*/  @!P0 NANOSLEEP.SYNCS 0x989680 ;  /* 0x009896800000895d */ /* 0x004fea0003900000 */
[----:B------:R-:W2:Y:S02]  /*caa0*/  @!P0 SYNCS.PHASECHK.TRANS64 P0, [R7+URZ], R4 ;  /* 0x00000004070085a7 */ /* 0x000ea4000800007f */
[----:B--2---:R-:W-:Y:S05]  /*cab0*/  @!P0 BRA `(.L_x_3082) ;  /* 0xfffffffc00f08947 */ /* 0x004fea000383ffff */
[----:B------:R-:W-:Y:S05]  /*cac0*/  BRA `(.L_x_3101) ;  /* 0xfffffff800887947 */ /* 0x000fea000383ffff */
.L_x_3083:
[----:B--2---:R2:W3:Y:S02]  /*cad0*/  SYNCS.PHASECHK.TRANS64.TRYWAIT P0, [R3+URZ], R0 ;  /* 0x00000000030075a7 */ /* 0x0044e4000800017f */
[----:B---3--:R-:W-:Y:S05]  /*cae0*/  @!P0 NANOSLEEP.SYNCS 0x989680 ;  /* 0x009896800000895d */ /* 0x008fea0003900000 */
[----:B------:R-:W3:Y:S02]  /*caf0*/  @!P0 SYNCS.PHASECHK.TRANS64 P0, [R3+URZ], R0 ;  /* 0x00000000030085a7 */ /* 0x000ee4000800007f */
[----:B---3--:R-:W-:Y:S05]  /*cb00*/  @!P0 BRA `(.L_x_3083) ;  /* 0xfffffffc00f08947 */ /* 0x008fea000383ffff */
[----:B------:R-:W-:Y:S05]  /*cb10*/  BRA `(.L_x_3102) ;  /* 0xfffffff8007c7947 */ /* 0x000fea000383ffff */
.L_x_3085:
[----:B--2---:R2:W3:Y:S02]  /*cb20*/  SYNCS.PHASECHK.TRANS64.TRYWAIT P0, [R5+URZ], R4 ;  /* 0x00000004050075a7 */ /* 0x0044e4000800017f */
[----:B---3--:R-:W-:Y:S05]  /*cb30*/  @!P0 NANOSLEEP.SYNCS 0x989680 ;  /* 0x009896800000895d */ /* 0x008fea0003900000 */
[----:B------:R-:W3:Y:S02]  /*cb40*/  @!P0 SYNCS.PHASECHK.TRANS64 P0, [R5+URZ], R4 ;  /* 0x00000004050085a7 */ /* 0x000ee4000800007f */
[----:B---3--:R-:W-:Y:S05]  /*cb50*/  @!P0 BRA `(.L_x_3085) ;  /* 0xfffffffc00f08947 */ /* 0x008fea000383ffff */
[----:B------:R-:W-:Y:S05]  /*cb60*/  BRA `(.L_x_3103) ;  /* 0xfffffff800807947 */ /* 0x000fea000383ffff */
.L_x_3104:
        /* <DEDUP_REMOVED lines=9> */
.L_x_7310:


//--------------------- .text._ZN7cutlass13device_kernelIN5flash11enable_sm90INS1_16FlashAttnBwdSm90INS1_25CollectiveMainloopBwdSm90ILi2ELi2ELi2EN4cute5tupleIJNS5_1CILi1EEES8_S8_EEENS6_IJNS7_ILi64EEENS7_ILi128EEESB_EEENS_6half_tEfNS_4arch4Sm90ELb1ELb0ELb1ELb1ELb1ELb1ELb0ELb0ELi2ELi1ELi2ELi1ELb0EEENS1_21CollectiveEpilogueBwdISC_SD_SF_Li256ELb1ELb0ELi1EEENS1_25SingleTileBwdLPTSchedulerILb1ELi128ELb1EEEEEEEEEvNT_6ParamsE --------------------------
	.section	.text._ZN7cutlass13device_kernelIN5flash11enable_sm90INS1_16FlashAttnBwdSm90INS1_25CollectiveMainloopBwdSm90ILi2ELi2ELi2EN4cute5tupleIJNS5_1CILi1EEES8_S8_EEENS6_IJNS7_ILi64EEENS7_ILi128EEESB_EEENS_6half_tEfNS_4arch4Sm90ELb1ELb0ELb1ELb1ELb1ELb1ELb0ELb0ELi2ELi1ELi2ELi1ELb0EEENS1_21CollectiveEpilogueBwdISC_SD_SF_Li256ELb1ELb0ELi1EEENS1_25SingleTileBwdLPTSchedulerILb1ELi128ELb1EEEEEEEEEvNT_6ParamsE,"ax",@progbits
	.align	128
.text._ZN7cutlass13device_kernelIN5flash11enable_sm90INS1_16FlashAttnBwdSm90INS1_25CollectiveMainloopBwdSm90ILi2ELi2ELi2EN4cute5tupleIJNS5_1CILi1EEES8_S8_EEENS6_IJNS7_ILi64EEENS7_ILi128EEESB_EEENS_6half_tEfNS_4arch4Sm90ELb1ELb0ELb1ELb1ELb1ELb1ELb0ELb0ELi2ELi1ELi2ELi1ELb0EEENS1_21CollectiveEpilogueBwdISC_SD_SF_Li256ELb1ELb0ELi1EEENS1_25SingleTileBwdLPTSchedulerILb1ELi128ELb1EEEEEEEEEvNT_6ParamsE:
        .type           _ZN7cutlass13device_kernelIN5flash11enable_sm90INS1_16FlashAttnBwdSm90INS1_25CollectiveMainloopBwdSm90ILi2ELi2ELi2EN4cute5tupleIJNS5_1CILi1EEES8_S8_EEENS6_IJNS7_ILi64EEENS7_ILi128EEESB_EEENS_6half_tEfNS_4arch4Sm90ELb1ELb0ELb1ELb1ELb1ELb1ELb0ELb0ELi2ELi1ELi2ELi1ELb0EEENS1_21CollectiveEpilogueBwdISC_SD_SF_Li256ELb1ELb0ELi1EEENS1_25SingleTileBwdLPTSchedulerILb1ELi128ELb1EEEEEEEEEvNT_6ParamsE,@function
        .size           _ZN7cutlass13device_kernelIN5flash11enable_sm90INS1_16FlashAttnBwdSm90INS1_25CollectiveMainloopBwdSm90ILi2ELi2ELi2EN4cute5tupleIJNS5_1CILi1EEES8_S8_EEENS6_IJNS7_ILi64EEENS7_ILi128EEESB_EEENS_6half_tEfNS_4arch4Sm90ELb1ELb0ELb1ELb1ELb1ELb1ELb0ELb0ELi2ELi1ELi2ELi1ELb0EEENS1_21CollectiveEpilogueBwdISC_SD_SF_Li256ELb1ELb0ELi1EEENS1_25SingleTileBwdLPTSchedulerILb1ELi128ELb1EEEEEEEEEvNT_6ParamsE,(.L_x_7311 - _ZN7cutlass13device_kernelIN5flash11enable_sm90INS1_16FlashAttnBwdSm90INS1_25CollectiveMainloopBwdSm90ILi2ELi2ELi2EN4cute5tupleIJNS5_1CILi1EEES8_S8_EEENS6_IJNS7_ILi64EEENS7_ILi128EEESB_EEENS_6half_tEfNS_4arch4Sm90ELb1ELb0ELb1ELb1ELb1ELb1ELb0ELb0ELi2ELi1ELi2ELi1ELb0EEENS1_21CollectiveEpilogueBwdISC_SD_SF_Li256ELb1ELb0ELi1EEENS1_25SingleTileBwdLPTSchedulerILb1ELi128ELb1EEEEEEEEEvNT_6ParamsE)
        .other          _ZN7cutlass13device_kernelIN5flash11enable_sm90INS1_16FlashAttnBwdSm90INS1_25CollectiveMainloopBwdSm90ILi2ELi2ELi2EN4cute5tupleIJNS5_1CILi1EEES8_S8_EEENS6_IJNS7_ILi64EEENS7_ILi128EEESB_EEENS_6half_tEfNS_4arch4Sm90ELb1ELb0ELb1ELb1ELb1ELb1ELb0ELb0ELi2ELi1ELi2ELi1ELb0EEENS1_21CollectiveEpilogueBwdISC_SD_SF_Li256ELb1ELb0ELi1EEENS1_25SingleTileBwdLPTSchedulerILb1ELi128ELb1EEEEEEEEEvNT_6ParamsE,@"STO_CUDA_ENTRY STV_DEFAULT"
_ZN7cutlass13device_kernelIN5flash11enable_sm90INS1_16FlashAttnBwdSm90INS1_25CollectiveMainloopBwdSm90ILi2ELi2ELi2EN4cute5tupleIJNS5_1CILi1EEES8_S8_EEENS6_IJNS7_ILi64EEENS7_ILi128EEESB_EEENS_6half_tEfNS_4arch4Sm90ELb1ELb0ELb1ELb1ELb1ELb1ELb0ELb0ELi2ELi1ELi2ELi1ELb0EEENS1_21CollectiveEpilogueBwdISC_SD_SF_Li256ELb1ELb0ELi1EEENS1_25SingleTileBwdLPTSchedulerILb1ELi128ELb1EEEEEEEEEvNT_6ParamsE:
        /* <DEDUP_REMOVED lines=24> */
.L_x_3106:
[----:B------:R-:W-:Y:S05]  /*0180*/  BSYNC B0 ;  /* 0x0000000000007941 */ /* 0x000fea0003800000 */
.L_x_3105:
        /* <DEDUP_REMOVED lines=37> */
.L_x_3107:
        /* <DEDUP_REMOVED lines=22> */
.L_x_3108:
[----:B------:R-:W-:Y:S01]  /*0540*/  PLOP3.LUT P0, PT, PT, PT, UP0, 0x80, 0x0 ;  /* 0x000000000000781c */ /* 0x000fe20003f0f008 */
[----:B------:R-:W-:Y:S01]  /*0550*/  NOP ;  /* 0x0000000000007918 */ /* 0x000fe20000000000 */
[----:B------:R-:W-:Y:S01]  /*0560*/  ULDC.64 UR46, c[0x0][0x208] ;  /* 0x00008200002e7ab9 */ /* 0x000fe20000000a00 */
[----:B------:R-:W-:Y:S01]  /*0570*/  BSSY B6, `(.L_x_3109) ;  /* 0x0000c97000067945 */ /* 0x000fe20003800000 */
[----:B-12-4-:R-:W-:Y:S09]  /*0580*/  BAR.SYNC.DEFER_BLOCKING 0x0 ;  /* 0x0000000000007b1d */ /* 0x016ff20000010000 */
[----:B------:R-:W-:Y:S05]  /*0590*/  @!P0 BRA `(.L_x_3110) ;  /* 0x0000008000588947 */ /* 0x000fea0003800000 */
.L_x_3111:
        /* <DEDUP_REMOVED lines=32> */
.L_x_3112:
[----:B------:R-:W-:Y:S01]  /*07a0*/  ULDC UR8, c[0x0][0x8c4] ;  /* 0x0002310000087ab9 */ /* 0x000fe20000000800 */
[----:B------:R-:W-:Y:S01]  /*07b0*/  UMOV UR7, UR9 ;  /* 0x0000000900077c82 */ /* 0x000fe20008000000 */
[----:B------:R-:W-:-:S11]  /*07c0*/  UISETP.NE.AND UP0, UPT, UR8, 0x1, UPT ;  /* 0x000000010800788c */ /* 0x000fd6000bf05270 */
[----:B------:R-:W-:Y:S02]  /*07d0*/  @UP0 ULDC.64 UR10, c[0x0][0x8c8] ;  /* 0x00023200000a0ab9 */ /* 0x000fe40000000a00 */
[----:B------:R-:W-:-:S04]  /*07e0*/  UIMAD.WIDE.U32 UR4, UR9, UR10, URZ ;  /* 0x0000000a090472a5 */ /* 0x000fc8000f8e003f */
[----:B------:R-:W-:-:S04]  /*07f0*/  @UP0 USHF.R.U32.HI UR7, URZ, UR11, UR5 ;  /* 0x0000000b3f070299 */ /* 0x000fc80008011605 */
[----:B------:R-:W-:-:S12]  /*0800*/  UIMAD UR4, UR7, UR8, URZ ;  /* 0x00000008070472a4 */ /* 0x000fd8000f8e023f */
.L_x_3113:
        /* <DEDUP_REMOVED lines=23> */
.L_x_3114:
        /* <DEDUP_REMOVED lines=14> */
.L_x_3116:
[----:B------:R-:W-:-:S05]  /*0a60*/  ULDC UR4, c[0x0][0x8ec] ;  /* 0x00023b0000047ab9 */ /* 0x000fca0000000800 */
.L_x_3115:
[----:B------:R-:W-:Y:S02]  /*0a70*/  UIADD3 UR4, UR4, 0x7f, URZ ;  /* 0x0000007f04047890 */ /* 0x000fe4000fffe03f */
[----:B------:R-:W-:Y:S02]  /*0a80*/  ULOP3.LUT UR39, URZ, UR7, URZ, 0x33, !UPT ;  /* 0x000000073f277292 */ /* 0x000fe4000f8e333f */
[----:B------:R-:W-:-:S04]  /*0a90*/  USHF.R.S32.HI UR5, URZ, 0x1f, UR4 ;  /* 0x0000001f3f057899 */ /* 0x000fc80008011404 */
[----:B------:R-:W-:-:S04]  /*0aa0*/  ULEA.HI UR5, UR5, UR4, URZ, 0x7 ;  /* 0x0000000405057291 */ /* 0x000fc8000f8f383f */
[----:B------:R-:W-:-:S04]  /*0ab0*/  USHF.R.S32.HI UR5, URZ, 0x7, UR5 ;  /* 0x000000073f057899 */ /* 0x000fc80008011405 */
[----:B------:R-:W-:Y:S02]  /*0ac0*/  UISETP.GT.AND UP0, UPT, UR5, UR7, UPT ;  /* 0x000000070500728c */ /* 0x000fe4000bf04270 */
[----:B------:R-:W-:Y:S02]  /*0ad0*/  UIADD3 UR39, UR5, UR39, URZ ;  /* 0x0000002705277290 */ /* 0x000fe4000fffe03f */
[----:B------:R-:W-:-:S06]  /*0ae0*/  USEL UR37, UR37, 0xffffffff, UP0 ;  /* 0xffffffff25257887 */ /* 0x000fcc0008000000 */
        /* <DEDUP_REMOVED lines=14> */
.L_x_3118:
        /* <DEDUP_REMOVED lines=14> */
.L_x_3119:
        /* <DEDUP_REMOVED lines=11> */
.L_x_3120:
        /* <DEDUP_REMOVED lines=13> */
.L_x_3121:
        /* <DEDUP_REMOVED lines=104> */
.L_x_3124:
        /* <DEDUP_REMOVED lines=15> */
.L_x_3123:
        /* <DEDUP_REMOVED lines=23> */
.L_x_3126:
        /* <DEDUP_REMOVED lines=15> */
.L_x_3125:
        /* <DEDUP_REMOVED lines=8> */
.L_x_3289:
        /* <DEDUP_REMOVED lines=15> */
.L_x_3128:
        /* <DEDUP_REMOVED lines=104> */
.L_x_3140:
[----:B------:R-:W-:-:S05]  /*1ff0*/  IMAD.U32 R0, RZ, RZ, UR38 ;  /* 0x00000026ff007e24 */ /* 0x000fca000f8e00ff */
[----:B------:R-:W-:-:S04]  /*2000*/  LOP3.LUT R0, R0, 0x1, RZ, 0xfc, !PT ;  /* 0x0000000100007812 */ /* 0x000fc800078efcff */
[----:B------:R-:W-:-:S13]  /*2010*/  ISETP.NE.AND P0, PT, R0, 0x3, PT ;  /* 0x000000030000780c */ /* 0x000fda0003f05270 */
[----:B------:R-:W-:Y:S05]  /*2020*/  @!P0 BRA `(.L_x_3130) ;  /* 0x0000000000048947 */ /* 0x000fea0003800000 */
[----:B------:R-:W-:Y:S01]  /*2030*/  BPT.TRAP 0x1 ;  /* 0x000000040000795c */ /* 0x000fe20000300000 */
.L_x_3130:
        /* <DEDUP_REMOVED lines=8> */
.L_x_3131:
[----:B---3--:R-:W-:Y:S05]  /*20c0*/  @P1 BRA `(.L_x_3132) ;  /* 0x0000000000081947 */ /* 0x008fea0003800000 */
[----:B------:R-:W3:Y:S02]  /*20d0*/  SYNCS.PHASECHK.TRANS64.TRYWAIT P1, [R0+URZ+0x30810], R209 ;  /* 0x030810d1000075a7 */ /* 0x000ee4000802017f */
[----:B---3--:R-:W-:Y:S05]  /*20e0*/  @!P1 BRA `(.L_x_3133) ;  /* 0x000000ac00c09947 */ /* 0x008fea0003800000 */
.L_x_3132:
        /* <DEDUP_REMOVED lines=84> */
.L_x_3134:
[----:B------:R1:W1:Y:S01]  /*2630*/  SYNCS.PHASECHK.TRANS64.TRYWAIT P1, [R0+URZ+0x30830], R209 ;  /* 0x030830d1000075a7 */ /* 0x000262000802017f */
[----:B------:R-:W-:Y:S05]  /*2640*/  @!P0 BRA `(.L_x_3135) ;  /* 0x0000000000048947 */ /* 0x000fea0003800000 */
[----:B------:R-:W-:Y:S01]  /*2650*/  BPT.TRAP 0x1 ;  /* 0x000000040000795c */ /* 0x000fe20000300000 */
.L_x_3135:
        /* <DEDUP_REMOVED lines=54> */
.L_x_3136:
        /* <DEDUP_REMOVED lines=492> */
.L_x_3138:
        /* <DEDUP_REMOVED lines=49> */
.L_x_3139:
        /* <DEDUP_REMOVED lines=78> */
.L_x_3122:
        /* <DEDUP_REMOVED lines=163> */
.L_x_3142:
        /* <DEDUP_REMOVED lines=60> */
.L_x_3144:
[----:B------:R-:W-:Y:S05]  /*5e60*/  BSYNC B0 ;  /* 0x0000000000007941 */ /* 0x000fea0003800000 */
.L_x_3143:
        /* <DEDUP_REMOVED lines=15> */
.L_x_3146:
[----:B------:R-:W-:Y:S05]  /*5f60*/  BSYNC B0 ;  /* 0x0000000000007941 */ /* 0x000fea0003800000 */
.L_x_3145:
        /* <DEDUP_REMOVED lines=18> */
.L_x_3148:
[----:B------:R-:W-:Y:S05]  /*6090*/  BSYNC B0 ;  /* 0x0000000000007941 */ /* 0x000fea0003800000 */
.L_x_3147:
        /* <DEDUP_REMOVED lines=17> */
.L_x_3150:
[----:B------:R-:W-:Y:S05]  /*61b0*/  BSYNC B0 ;  /* 0x0000000000007941 */ /* 0x000fea0003800000 */
.L_x_3149:
        /* <DEDUP_REMOVED lines=18> */
.L_x_3152:
[----:B------:R-:W-:Y:S05]  /*62e0*/  BSYNC B0 ;  /* 0x0000000000007941 */ /* 0x000fea0003800000 */
.L_x_3151:
        /* <DEDUP_REMOVED lines=18> */
.L_x_3154:
[----:B------:R-:W-:Y:S05]  /*6410*/  BSYNC B0 ;  /* 0x0000000000007941 */ /* 0x000fea0003800000 */
.L_x_3153:
        /* <DEDUP_REMOVED lines=19> */
.L_x_3156:
[----:B------:R-:W-:Y:S05]  /*6550*/  BSYNC B0 ;  /* 0x0000000000007941 */ /* 0x000fea0003800000 */
.L_x_3155:
        /* <DEDUP_REMOVED lines=18> */
.L_x_3158:
[----:B------:R-:W-:Y:S05]  /*6680*/  BSYNC B0 ;  /* 0x0000000000007941 */ /* 0x000fea0003800000 */
.L_x_3157:
        /* <DEDUP_REMOVED lines=39> */
.L_x_3160:
[----:B------:R-:W-:Y:S05]  /*6900*/  BSYNC B0 ;  /* 0x0000000000007941 */ /* 0x000fea0003800000 */
.L_x_3159:
        /* <DEDUP_REMOVED lines=17> */
.L_x_3162:
[----:B------:R-:W-:Y:S05]  /*6a20*/  BSYNC B0 ;  /* 0x0000000000007941 */ /* 0x000fea0003800000 */
.L_x_3161:
        /* <DEDUP_REMOVED lines=15> */
.L_x_3164:
[----:B------:R-:W-:Y:S05]  /*6b20*/  BSYNC B0 ;  /* 0x0000000000007941 */ /* 0x000fea0003800000 */
.L_x_3163:
        /* <DEDUP_REMOVED lines=15> */
.L_x_3166:
[----:B------:R-:W-:Y:S05]  /*6c20*/  BSYNC B0 ;  /* 0x0000000000007941 */ /* 0x000fea0003800000 */
.L_x_3165:
        /* <DEDUP_REMOVED lines=15> */
.L_x_3168:
[----:B------:R-:W-:Y:S05]  /*6d20*/  BSYNC B0 ;  /* 0x0000000000007941 */ /* 0x000fea0003800000 */
.L_x_3167:
        /* <DEDUP_REMOVED lines=15> */
.L_x_3170:
[----:B------:R-:W-:Y:S05]  /*6e20*/  BSYNC B0 ;  /* 0x0000000000007941 */ /* 0x000fea0003800000 */
.L_x_3169:
        /* <DEDUP_REMOVED lines=15> */
.L_x_3172:
[----:B------:R-:W-:Y:S05]  /*6f20*/  BSYNC B0 ;  /* 0x0000000000007941 */ /* 0x000fea0003800000 */
.L_x_3171:
        /* <DEDUP_REMOVED lines=15> */
.L_x_3141:
        /* <DEDUP_REMOVED lines=40> */
.L_x_3173:
        /* <DEDUP_REMOVED lines=50> */
.L_x_3175:
[----:B------:R-:W-:Y:S05]  /*75c0*/  BSYNC B0 ;  /* 0x0000000000007941 */ /* 0x000fea0003800000 */
.L_x_3174:
        /* <DEDUP_REMOVED lines=16> */
.L_x_3177:
[----:B------:R-:W-:Y:S05]  /*76d0*/  BSYNC B0 ;  /* 0x0000000000007941 */ /* 0x000fea0003800000 */
.L_x_3176:
        /* <DEDUP_REMOVED lines=16> */
.L_x_3179:
[----:B------:R-:W-:Y:S05]  /*77e0*/  BSYNC B0 ;  /* 0x0000000000007941 */ /* 0x000fea0003800000 */
.L_x_3178:
        /* <DEDUP_REMOVED lines=17> */
.L_x_3181:
[----:B------:R-:W-:Y:S05]  /*7900*/  BSYNC B0 ;  /* 0x0000000000007941 */ /* 0x000fea0003800000 */
.L_x_3180:
        /* <DEDUP_REMOVED lines=16> */
.L_x_3183:
[----:B------:R-:W-:Y:S05]  /*7a10*/  BSYNC B0 ;  /* 0x0000000000007941 */ /* 0x000fea0003800000 */
.L_x_3182:
        /* <DEDUP_REMOVED lines=17> */
.L_x_3185:
[----:B------:R-:W-:Y:S05]  /*7b30*/  BSYNC B0 ;  /* 0x0000000000007941 */ /* 0x000fea0003800000 */
.L_x_3184:
        /* <DEDUP_REMOVED lines=18> */
.L_x_3187:
[----:B------:R-:W-:Y:S05]  /*7c60*/  BSYNC B0 ;  /* 0x0000000000007941 */ /* 0x000fea0003800000 */
.L_x_3186:
        /* <DEDUP_REMOVED lines=17> */
.L_x_3189:
[----:B------:R-:W-:Y:S05]  /*7d80*/  BSYNC B0 ;  /* 0x0000000000007941 */ /* 0x000fea0003800000 */
.L_x_3188:
        /* <DEDUP_REMOVED lines=38> */
.L_x_3191:
[----:B------:R-:W-:Y:S05]  /*7ff0*/  BSYNC B0 ;  /* 0x0000000000007941 */ /* 0x000fea0003800000 */
.L_x_3190:
        /* <DEDUP_REMOVED lines=16> */
.L_x_3193:
[----:B------:R-:W-:Y:S05]  /*8100*/  BSYNC B0 ;  /* 0x0000000000007941 */ /* 0x000fea0003800000 */
.L_x_3192:
        /* <DEDUP_REMOVED lines=15> */
.L_x_3195:
[----:B------:R-:W-:Y:S05]  /*8200*/  BSYNC B0 ;  /* 0x0000000000007941 */ /* 0x000fea0003800000 */
.L_x_3194:
        /* <DEDUP_REMOVED lines=15> */
.L_x_3197:
[----:B------:R-:W-:Y:S05]  /*8300*/  BSYNC B0 ;  /* 0x0000000000007941 */ /* 0x000fea0003800000 */
.L_x_3196:
        /* <DEDUP_REMOVED lines=15> */
.L_x_3199:
[----:B------:R-:W-:Y:S05]  /*8400*/  BSYNC B0 ;  /* 0x0000000000007941 */ /* 0x000fea0003800000 */
.L_x_3198:
        /* <DEDUP_REMOVED lines=15> */
.L_x_3201:
[----:B------:R-:W-:Y:S05]  /*8500*/  BSYNC B0 ;  /* 0x0000000000007941 */ /* 0x000fea0003800000 */
.L_x_3200:
        /* <DEDUP_REMOVED lines=15> */
.L_x_3203:
[----:B------:R-:W-:Y:S05]  /*8600*/  BSYNC B0 ;  /* 0x0000000000007941 */ /* 0x000fea0003800000 */
.L_x_3202:
        /* <DEDUP_REMOVED lines=15> */
.L_x_3110:
        /* <DEDUP_REMOVED lines=29> */
.L_x_3205:
[----:B------:R-:W-:Y:S01]  /*88d0*/  ULDC UR9, c[0x0][0x8c4] ;  /* 0x0002310000097ab9 */ /* 0x000fe20000000800 */
[----:B------:R-:W-:Y:S01]  /*88e0*/  UMOV UR7, UR8 ;  /* 0x0000000800077c82 */ /* 0x000fe20008000000 */
[----:B------:R-:W-:-:S11]  /*88f0*/  UISETP.NE.AND UP0, UPT, UR9, 0x1, UPT ;  /* 0x000000010900788c */ /* 0x000fd6000bf05270 */
[----:B------:R-:W-:Y:S02]  /*8900*/  @UP0 ULDC.64 UR10, c[0x0][0x8c8] ;  /* 0x00023200000a0ab9 */ /* 0x000fe40000000a00 */
[----:B------:R-:W-:-:S04]  /*8910*/  UIMAD.WIDE.U32 UR4, UR8, UR10, URZ ;  /* 0x0000000a080472a5 */ /* 0x000fc8000f8e003f */
[----:B------:R-:W-:-:S04]  /*8920*/  @UP0 USHF.R.U32.HI UR7, URZ, UR11, UR5 ;  /* 0x0000000b3f070299 */ /* 0x000fc80008011605 */
[----:B------:R-:W-:-:S12]  /*8930*/  UIMAD UR4, UR7, UR9, URZ ;  /* 0x00000009070472a4 */ /* 0x000fd8000f8e023f */
.L_x_3206:
        /* <DEDUP_REMOVED lines=23> */
.L_x_3207:
        /* <DEDUP_REMOVED lines=13> */
.L_x_3209:
[----:B------:R-:W-:-:S05]  /*8b80*/  ULDC UR4, c[0x0][0x8ec] ;  /* 0x00023b0000047ab9 */ /* 0x000fca0000000800 */
.L_x_3208:
[----:B------:R-:W-:-:S04]  /*8b90*/  UIADD3 UR4, UR4, 0x7f, URZ ;  /* 0x0000007f04047890 */ /* 0x000fc8000fffe03f */
[----:B------:R-:W-:-:S04]  /*8ba0*/  USHF.R.S32.HI UR5, URZ, 0x1f, UR4 ;  /* 0x0000001f3f057899 */ /* 0x000fc80008011404 */
[----:B------:R-:W-:-:S04]  /*8bb0*/  ULEA.HI UR5, UR5, UR4, URZ, 0x7 ;  /* 0x0000000405057291 */ /* 0x000fc8000f8f383f */
[----:B------:R-:W-:-:S04]  /*8bc0*/  USHF.R.S32.HI UR5, URZ, 0x7, UR5 ;  /* 0x000000073f057899 */ /* 0x000fc80008011405 */
[----:B------:R-:W-:Y:S02]  /*8bd0*/  UISETP.GT.AND UP0, UPT, UR5, UR7, UPT ;  /* 0x000000070500728c */ /* 0x000fe4000bf04270 */
[----:B------:R-:W-:Y:S02]  /*8be0*/  ULOP3.LUT UR7, URZ, UR7, URZ, 0x33, !UPT ;  /* 0x000000073f077292 */ /* 0x000fe4000f8e333f */
[----:B------:R-:W-:Y:S02]  /*8bf0*/  USEL UR10, UR10, 0xffffffff, UP0 ;  /* 0xffffffff0a0a7887 */ /* 0x000fe40008000000 */
[----:B------:R-:W-:-:S04]  /*8c00*/  UIADD3 UR7, UR5, UR7, URZ ;  /* 0x0000000705077290 */ /* 0x000fc8000fffe03f */
        /* <DEDUP_REMOVED lines=40> */
.L_x_3210:
        /* <DEDUP_REMOVED lines=13> */
.L_x_3211:
        /* <DEDUP_REMOVED lines=12> */
.L_x_3212:
[----:B------:R-:W-:Y:S01]  /*9020*/  ULEA UR8, UR7, UR14, 0x7 ;  /* 0x0000000e07087291 */ /* 0x000fe2000f8e383f */
[----:B------:R-:W-:-:S03]  /*9030*/  ULDC UR9, c[0x0][0x74c] ;  /* 0x0001d30000097ab9 */ /* 0x000fc60000000800 */
[----:B------:R-:W-:Y:S02]  /*9040*/  UIADD3 UR9, UR8, -UR9, -UR11 ;  /* 0x8000000908097290 */ /* 0x000fe4000fffe80b */
        /* <DEDUP_REMOVED lines=13> */
[----:B------:R-:W1:Y:S01]  /*9120*/  S2R R0, SR_TID.X ;  /* 0x0000000000007919 */ /* 0x000e620000002100 */
[----:B------:R-:W-:Y:S01]  /*9130*/  UIMAD UR16, UR20, UR18, URZ ;  /* 0x00000012141072a4 */ /* 0x000fe2000f8e023f */
[----:B------:R-:W-:Y:S01]  /*9140*/  LOP3.LUT R8, RZ, UR7, RZ, 0x33, !PT ;  /* 0x00000007ff087c12 */ /* 0x000fe2000f8e33ff */
[----:B------:R-:W-:Y:S02]  /*9150*/  USHF.R.S32.HI UR15, URZ, 0x1f, UR10 ;  /* 0x0000001f3f0f7899 */ /* 0x000fe4000801140a */
[----:B------:R-:W-:Y:S02]  /*9160*/  UIMAD UR17, UR6, UR19, UR16 ;  /* 0x00000013061172a4 */ /* 0x000fe4000f8e0210 */
[----:B------:R-:W-:Y:S02]  /*9170*/  UIADD3 UR19, UR11, 0x7f, URZ ;  /* 0x0000007f0b137890 */ /* 0x000fe4000fffe03f */
[----:B------:R-:W-:Y:S01]  /*9180*/  UIMAD.WIDE.U32 UR8, UR6, UR18, URZ ;  /* 0x00000012060872a5 */ /* 0x000fe2000f8e003f */
[----:B------:R-:W-:Y:S01]  /*9190*/  ULDC UR21, c[0x0][0x288] ;  /* 0x0000a20000157ab9 */ /* 0x000fe20000000800 */
[----:B------:R-:W-:-:S02]  /*91a0*/  UIADD3 UR16, UR12, -UR13, URZ ;  /* 0x8000000d0c107290 */ /* 0x000fc4000fffe03f */
[----:B------:R-:W-:Y:S01]  /*91b0*/  UIADD3 UR14, UR11, 0xbf, -UR14 ;  /* 0x000000bf0b0e7890 */ /* 0x000fe2000fffe80e */
[----:B------:R-:W-:Y:S01]  /*91c0*/  ULDC UR22, c[0x0][0x760] ;  /* 0x0001d80000167ab9 */ /* 0x000fe20000000800 */
[----:B------:R-:W-:Y:S02]  /*91d0*/  USEL UR29, UR10, URZ, !UP0 ;  /* 0x0000003f0a1d7287 */ /* 0x000fe4000c000000 */
[----:B------:R-:W-:Y:S02]  /*91e0*/  USEL UR23, UR15, URZ, !UP0 ;  /* 0x0000003f0f177287 */ /* 0x000fe4000c000000 */
[----:B------:R-:W-:Y:S02]  /*91f0*/  UIMAD UR18, UR10, UR21, URZ ;  /* 0x000000150a1272a4 */ /* 0x000fe4000f8e023f */
[----:B------:R-:W-:Y:S02]  /*9200*/  USHF.R.S32.HI UR11, URZ, 0x1f, UR19 ;  /* 0x0000001f3f0b7899 */ /* 0x000fe40008011413 */
[----:B------:R-:W-:-:S02]  /*9210*/  UIMAD UR15, UR21, UR22, URZ ;  /* 0x00000016150f72a4 */ /* 0x000fc4000f8e023f */
[----:B------:R-:W-:Y:S02]  /*9220*/  UIADD3 UR10, UP0, UR4, UR8, URZ ;  /* 0x00000008040a7290 */ /* 0x000fe4000ff1e03f */
[----:B------:R-:W-:Y:S02]  /*9230*/  UIADD3 UR17, UR9, UR17, URZ ;  /* 0x0000001109117290 */ /* 0x000fe4000fffe03f */
[----:B------:R-:W-:Y:S01]  /*9240*/  ULOP3.LUT UR21, UR16, 0x1, URZ, 0xc0, !UPT ;  /* 0x0000000110157892 */ /* 0x000fe2000f8ec03f */
[----:B-1----:R-:W-:Y:S01]  /*9250*/  LOP3.LUT R0, R0, 0x1f, RZ, 0xc0, !PT ;  /* 0x0000001f00007812 */ /* 0x002fe200078ec0ff */
[----:B------:R-:W-:Y:S02]  /*9260*/  ULEA.HI UR22, UR11, UR19, URZ, 0x7 ;  /* 0x000000130b167291 */ /* 0x000fe4000f8f383f */
[----:B------:R-:W-:Y:S02]  /*9270*/  UIADD3.X UR11, UR5, UR17, URZ, UP0, !UPT ;  /* 0x00000011050b7290 */ /* 0x000fe400087fe43f */
[----:B------:R-:W-:Y:S01]  /*9280*/  UISETP.NE.U32.AND UP0, UPT, UR21, 0x1, UPT ;  /* 0x000000011500788c */ /* 0x000fe2000bf05070 */
[----:B------:R-:W-:Y:S01]  /*9290*/  ULDC.64 UR30, c[0x0][0x2e0] ;  /* 0x0000b800001e7ab9 */ /* 0x000fe20000000a00 */
[----:B------:R-:W-:-:S02]  /*92a0*/  UIADD3 UR16, UP1, UR6, UR18, URZ ;  /* 0x0000001206107290 */ /* 0x000fc4000ff3e03f */
[----:B------:R-:W-:Y:S02]  /*92b0*/  UIMAD UR6, UR23, UR30, URZ ;  /* 0x0000001e170672a4 */ /* 0x000fe4000f8e023f */
[----:B------:R-:W-:Y:S01]  /*92c0*/  PLOP3.LUT P1, PT, PT, PT, UP0, 0x80, 0x0 ;  /* 0x000000000000781c */ /* 0x000fe20003f2f008 */
[----:B------:R-:W-:Y:S02]  /*92d0*/  UIMAD.WIDE.U32 UR10, UR29, UR30, UR10 ;  /* 0x0000001e1d0a72a5 */ /* 0x000fe4000f8e000a */
[----:B------:R-:W-:Y:S01]  /*92e0*/  UIMAD UR21, UR29, UR31, UR6 ;  /* 0x0000001f1d1572a4 */ /* 0x000fe2000f8e0206 */
[----:B------:R-:W-:Y:S01]  /*92f0*/  ELECT P0, URZ, PT ;  /* 0x00000000003f782f */ /* 0x000fe20003800000 */
[----:B------:R-:W-:Y:S02]  /*9300*/  ULEA.HI.X.SX32 UR20, UR18, UR20, 0x1, UP1 ;  /* 0x0000001412147291 */ /* 0x000fe400088f0e3f */
[----:B------:R-:W-:Y:S02]  /*9310*/  USHF.R.S32.HI UR22, URZ, 0x7, UR22 ;  /* 0x000000073f167899 */ /* 0x000fe40008011416 */
[----:B------:R-:W-:-:S04]  /*9320*/  UIADD3 UR32, UR11, UR21, URZ ;  /* 0x000000150b207290 */ /* 0x000fc8000fffe03f */
[----:B------:R-:W-:Y:S08]  /*9330*/  @P1 BRA `(.L_x_3213) ;  /* 0x0000000400881947 */ /* 0x000ff00003800000 */
        /* <DEDUP_REMOVED lines=18> */
.L_x_3216:
[----:B------:R-:W2:Y:S04]  /*9460*/  LDG.E.STRONG.GPU R4, desc[UR46][R2.64] ;  /* 0x0000002e02047981 */ /* 0x000ea8000c1ef900 */
[----:B--2---:R-:W-:Y:S01]  /*9470*/  CCTL.IVALL ;  /* 0x00000000ff00798f */ /* 0x004fe20002000000 */
[----:B------:R-:W-:Y:S05]  /*9480*/  YIELD ;  /* 0x0000000000007946 */ /* 0x000fea0003800000 */
[----:B------:R-:W-:-:S13]  /*9490*/  ISETP.NE.AND P1, PT, R4, R5, PT ;  /* 0x000000050400720c */ /* 0x000fda0003f25270 */
[----:B------:R-:W-:Y:S05]  /*94a0*/  @P1 BRA `(.L_x_3216) ;  /* 0xfffffffc00ec1947 */ /* 0x000fea000383ffff */
.L_x_3215:
[----:B------:R-:W-:Y:S05]  /*94b0*/  BSYNC B0 ;  /* 0x0000000000007941 */ /* 0x000fea0003800000 */
.L_x_3214:
[----:B------:R-:W-:-:S03]  /*94c0*/  UMOV UR6, 0xffffffff ;  /* 0xffffffff00067882 */ /* 0x000fc60000000000 */
[----:B------:R-:W-:Y:S05]  /*94d0*/  BRA.DIV UR6, `(.L_x_3217) ;  /* 0x0000003a06ec7947 */ /* 0x000fea000b800000 */
[----:B------:R-:W-:Y:S01]  /*94e0*/  NOP ;  /* 0x0000000000007918 */ /* 0x000fe20000000000 */
.L_x_3292:
        /* <DEDUP_REMOVED lines=22> */
.L_x_3219:
[----:B------:R-:W-:Y:S05]  /*9650*/  BSYNC B0 ;  /* 0x0000000000007941 */ /* 0x000fea0003800000 */
.L_x_3218:
        /* <DEDUP_REMOVED lines=9> */
[----:B------:R-:W-:Y:S02]  /*96f0*/  UIADD3 UR24, UP0, UR6, UR10, URZ ;  /* 0x0000000a06187290 */ /* 0x000fe4000ff1e03f */
[----:B-1----:R-:W-:Y:S02]  /*9700*/  ULEA UR23, UR23, UR7, 0x18 ;  /* 0x0000000717177291 */ /* 0x002fe4000f8ec03f */
[----:B------:R-:W-:Y:S02]  /*9710*/  ULEA.HI.X.SX32 UR7, UR6, UR32, 0x1, UP0 ;  /* 0x0000002006077291 */ /* 0x000fe400080f0e3f */
        /* <DEDUP_REMOVED lines=8> */
.L_x_3221:
[----:B------:R-:W-:Y:S05]  /*97a0*/  BSYNC B0 ;  /* 0x0000000000007941 */ /* 0x000fea0003800000 */
.L_x_3220:
[----:B------:R-:W-:Y:S06]  /*97b0*/  BAR.ARV 0xa, 0xa0 ;  /* 0x0282800000007b1d */ /* 0x000fec0000002000 */
[----:B------:R-:W-:Y:S04]  /*97c0*/  BSSY B0, `(.L_x_3222) ;  /* 0x0000003000007945 */ /* 0x000fe80003800000 */
[----:B------:R-:W-:Y:S05]  /*97d0*/  @!P0 BRA `(.L_x_3223) ;  /* 0x0000000000048947 */ /* 0x000fea0003800000 */
[----:B------:R-:W-:-:S04]  /*97e0*/  DEPBAR.LE SB0, 0x0 ;  /* 0x000080000000791a */ /* 0x000fc80000000000 */
.L_x_3223:
[----:B------:R-:W-:Y:S05]  /*97f0*/  BSYNC B0 ;  /* 0x0000000000007941 */ /* 0x000fea0003800000 */
.L_x_3222:
        /* <DEDUP_REMOVED lines=19> */
.L_x_3225:
[----:B------:R-:W-:Y:S05]  /*9930*/  BSYNC B0 ;  /* 0x0000000000007941 */ /* 0x000fea0003800000 */
.L_x_3224:
[----:B------:R-:W-:Y:S01]  /*9940*/  UIADD3 UR7, UR13, 0x1, URZ ;  /* 0x000000010d077890 */ /* 0x000fe2000fffe03f */
[----:B------:R-:W-:Y:S11]  /*9950*/  BRA `(.L_x_3226) ;  /* 0x0000000000047947 */ /* 0x000ff60003800000 */
.L_x_3213:
[----:B------:R-:W-:-:S05]  /*9960*/  UMOV UR7, UR13 ;  /* 0x0000000d00077c82 */ /* 0x000fca0008000000 */
.L_x_3226:
[----:B------:R-:W-:-:S04]  /*9970*/  UIADD3 UR6, UR13, 0x1, URZ ;  /* 0x000000010d067890 */ /* 0x000fc8000fffe03f */
[----:B------:R-:W-:-:S06]  /*9980*/  UISETP.NE.AND UP0, UPT, UR12, UR6, UPT ;  /* 0x000000060c00728c */ /* 0x000fcc000bf05270 */
[----:B------:R-:W-:-:S13]  /*9990*/  PLOP3.LUT P1, PT, PT, PT, UP0, 0x80, 0x0 ;  /* 0x000000000000781c */ /* 0x000fda0003f2f008 */
[----:B------:R-:W-:Y:S05]  /*99a0*/  @!P1 BRA `(.L_x_3117) ;  /* 0x00000034004c9947 */ /* 0x000fea0003800000 */
[----:B------:R-:W-:Y:S01]  /*99b0*/  UMOV UR18, UR8 ;  /* 0x0000000800127c82 */ /* 0x000fe20008000000 */
[----:B------:R-:W-:Y:S01]  /*99c0*/  UMOV UR19, UR17 ;  /* 0x0000001100137c82 */ /* 0x000fe20008000000 */
[----:B------:R-:W-:Y:S01]  /*99d0*/  ULDC.64 UR24, c[0x0][0x2c0] ;  /* 0x0000b00000187ab9 */ /* 0x000fe20000000a00 */
[----:B------:R-:W-:Y:S01]  /*99e0*/  UIMAD.WIDE.U32 UR18, UR29, UR30, UR18 ;  /* 0x0000001e1d1272a5 */ /* 0x000fe2000f8e0012 */
[----:B------:R-:W-:Y:S01]  /*99f0*/  UMOV UR23, UR7 ;  /* 0x0000000700177c82 */ /* 0x000fe20008000000 */
[----:B------:R-:W-:Y:S02]  /*9a00*/  UMOV UR6, URZ ;  /* 0x0000003f00067c82 */ /* 0x000fe40008000000 */
[----:B------:R-:W-:-:S04]  /*9a10*/  UIADD3 UR27, UP0, UR4, UR18, URZ ;  /* 0x00000012041b7290 */ /* 0x000fc8000ff1e03f */
[----:B------:R-:W-:Y:S02]  /*9a20*/  UIADD3.X UR18, UR5, UR21, UR19, UP0, !UPT ;  /* 0x0000001505127290 */ /* 0x000fe400087fe413 */
[----:B------:R-:W-:-:S04]  /*9a30*/  ULEA UR26, UP0, UR27, UR24, 0x2 ;  /* 0x000000181b1a7291 */ /* 0x000fc8000f80103f */
[----:B------:R-:W-:Y:S02]  /*9a40*/  ULEA.HI.X UR27, UR27, UR25, UR18, 0x2, UP0 ;  /* 0x000000191b1b7291 */ /* 0x000fe400080f1412 */
[----:B------:R-:W-:-:S04]  /*9a50*/  UIADD3 UR26, UP0, UR26, 0x4000, URZ ;  /* 0x000040001a1a7890 */ /* 0x000fc8000ff1e03f */
[----:B------:R-:W-:-:S12]  /*9a60*/  UIADD3.X UR27, URZ, UR27, URZ, UP0, !UPT ;  /* 0x0000001b3f1b7290 */ /* 0x000fd800087fe43f */
.L_x_3251:
        /* <DEDUP_REMOVED lines=18> */
.L_x_3229:
[----:B------:R-:W2:Y:S04]  /*9b90*/  LDG.E.STRONG.GPU R4, desc[UR46][R2.64] ;  /* 0x0000002e02047981 */ /* 0x000ea8000c1ef900 */
[----:B--2---:R-:W-:Y:S01]  /*9ba0*/  CCTL.IVALL ;  /* 0x00000000ff00798f */ /* 0x004fe20002000000 */
[----:B------:R-:W-:Y:S05]  /*9bb0*/  YIELD ;  /* 0x0000000000007946 */ /* 0x000fea0003800000 */
[----:B------:R-:W-:-:S13]  /*9bc0*/  ISETP.NE.AND P1, PT, R4, R5, PT ;  /* 0x000000050400720c */ /* 0x000fda0003f25270 */
[----:B------:R-:W-:Y:S05]  /*9bd0*/  @P1 BRA `(.L_x_3229) ;  /* 0xfffffffc00ec1947 */ /* 0x000fea000383ffff */
.L_x_3228:
[----:B------:R-:W-:Y:S05]  /*9be0*/  BSYNC B0 ;  /* 0x0000000000007941 */ /* 0x000fea0003800000 */
.L_x_3227:
[----:B------:R-:W-:-:S03]  /*9bf0*/  UMOV UR24, 0xffffffff ;  /* 0xffffffff00187882 */ /* 0x000fc60000000000 */
[----:B------:R-:W-:Y:S05]  /*9c00*/  BRA.DIV UR24, `(.L_x_3230) ;  /* 0x00000036183c7947 */ /* 0x000fea000b800000 */
[----:B------:R-:W-:Y:S01]  /*9c10*/  NOP ;  /* 0x0000000000007918 */ /* 0x000fe20000000000 */
.L_x_3295:
        /* <DEDUP_REMOVED lines=19> */
.L_x_3232:
[----:B------:R-:W-:Y:S05]  /*9d50*/  BSYNC B0 ;  /* 0x0000000000007941 */ /* 0x000fea0003800000 */
.L_x_3231:
        /* <DEDUP_REMOVED lines=15> */
.L_x_3234:
[----:B------:R-:W-:Y:S05]  /*9e50*/  BSYNC B0 ;  /* 0x0000000000007941 */ /* 0x000fea0003800000 */
.L_x_3233:
[----:B------:R-:W-:Y:S06]  /*9e60*/  BAR.ARV 0xa, 0xa0 ;  /* 0x0282800000007b1d */ /* 0x000fec0000002000 */
[----:B------:R-:W-:Y:S04]  /*9e70*/  BSSY B0, `(.L_x_3235) ;  /* 0x0000003000007945 */ /* 0x000fe80003800000 */
[----:B------:R-:W-:Y:S05]  /*9e80*/  @!P0 BRA `(.L_x_3236) ;  /* 0x0000000000048947 */ /* 0x000fea0003800000 */
[----:B------:R-:W-:-:S04]  /*9e90*/  DEPBAR.LE SB0, 0x0 ;  /* 0x000080000000791a */ /* 0x000fc80000000000 */
.L_x_3236:
[----:B------:R-:W-:Y:S05]  /*9ea0*/  BSYNC B0 ;  /* 0x0000000000007941 */ /* 0x000fea0003800000 */
.L_x_3235:
        /* <DEDUP_REMOVED lines=19> */
.L_x_3238:
[----:B------:R-:W-:Y:S05]  /*9fe0*/  BSYNC B0 ;  /* 0x0000000000007941 */ /* 0x000fea0003800000 */
.L_x_3237:
        /* <DEDUP_REMOVED lines=17> */
.L_x_3241:
[----:B------:R-:W2:Y:S04]  /*a100*/  LDG.E.STRONG.GPU R4, desc[UR46][R2.64] ;  /* 0x0000002e02047981 */ /* 0x000ea8000c1ef900 */
[----:B--2---:R-:W-:Y:S01]  /*a110*/  CCTL.IVALL ;  /* 0x00000000ff00798f */ /* 0x004fe20002000000 */
[----:B------:R-:W-:Y:S05]  /*a120*/  YIELD ;  /* 0x0000000000007946 */ /* 0x000fea0003800000 */
[----:B------:R-:W-:-:S13]  /*a130*/  ISETP.NE.AND P1, PT, R4, R5, PT ;  /* 0x000000050400720c */ /* 0x000fda0003f25270 */
[----:B------:R-:W-:Y:S05]  /*a140*/  @P1 BRA `(.L_x_3241) ;  /* 0xfffffffc00ec1947 */ /* 0x000fea000383ffff */
.L_x_3240:
[----:B------:R-:W-:Y:S05]  /*a150*/  BSYNC B0 ;  /* 0x0000000000007941 */ /* 0x000fea0003800000 */
.L_x_3239:
[----:B------:R-:W-:-:S03]  /*a160*/  UMOV UR18, 0xffffffff ;  /* 0xffffffff00127882 */ /* 0x000fc60000000000 */
[----:B------:R-:W-:Y:S05]  /*a170*/  BRA.DIV UR18, `(.L_x_3242) ;  /* 0x0000002e12fc7947 */ /* 0x000fea000b800000 */
[----:B------:R-:W-:Y:S01]  /*a180*/  NOP ;  /* 0x0000000000007918 */ /* 0x000fe20000000000 */
.L_x_3298:
        /* <DEDUP_REMOVED lines=15> */
.L_x_3244:
[----:B------:R-:W-:Y:S05]  /*a280*/  BSYNC B0 ;  /* 0x0000000000007941 */ /* 0x000fea0003800000 */
.L_x_3243:
        /* <DEDUP_REMOVED lines=15> */
.L_x_3246:
[----:B------:R-:W-:Y:S05]  /*a380*/  BSYNC B0 ;  /* 0x0000000000007941 */ /* 0x000fea0003800000 */
.L_x_3245:
[----:B------:R-:W-:Y:S06]  /*a390*/  BAR.ARV 0xa, 0xa0 ;  /* 0x0282800000007b1d */ /* 0x000fec0000002000 */
[----:B------:R-:W-:Y:S04]  /*a3a0*/  BSSY B0, `(.L_x_3247) ;  /* 0x0000003000007945 */ /* 0x000fe80003800000 */
[----:B------:R-:W-:Y:S05]  /*a3b0*/  @!P0 BRA `(.L_x_3248) ;  /* 0x0000000000048947 */ /* 0x000fea0003800000 */
[----:B------:R-:W-:-:S04]  /*a3c0*/  DEPBAR.LE SB0, 0x0 ;  /* 0x000080000000791a */ /* 0x000fc80000000000 */
.L_x_3248:
[----:B------:R-:W-:Y:S05]  /*a3d0*/  BSYNC B0 ;  /* 0x0000000000007941 */ /* 0x000fea0003800000 */
.L_x_3247:
        /* <DEDUP_REMOVED lines=19> */
.L_x_3250:
[----:B------:R-:W-:Y:S05]  /*a510*/  BSYNC B0 ;  /* 0x0000000000007941 */ /* 0x000fea0003800000 */
.L_x_3249:
[----:B------:R-:W-:Y:S02]  /*a520*/  UIADD3 UR7, UR7, 0x2, URZ ;  /* 0x0000000207077890 */ /* 0x000fe4000fffe03f */
[----:B------:R-:W-:Y:S02]  /*a530*/  UIADD3 UR6, UR6, 0x4000, URZ ;  /* 0x0000400006067890 */ /* 0x000fe4000fffe03f */
[----:B------:R-:W-:-:S06]  /*a540*/  UISETP.GE.AND UP0, UPT, UR7, UR12, UPT ;  /* 0x0000000c0700728c */ /* 0x000fcc000bf06270 */
[----:B------:R-:W-:-:S13]  /*a550*/  PLOP3.LUT P1, PT, PT, PT, UP0, 0x80, 0x0 ;  /* 0x000000000000781c */ /* 0x000fda0003f2f008 */
[----:B------:R-:W-:Y:S05]  /*a560*/  @!P1 BRA `(.L_x_3251) ;  /* 0xfffffff400409947 */ /* 0x000fea000383ffff */
[----:B------:R-:W-:Y:S05]  /*a570*/  BRA `(.L_x_3117) ;  /* 0x0000002800587947 */ /* 0x000fea0003800000 */
.L_x_3204:
[----:B------:R-:W1:Y:S01]  /*a580*/  LDC R5, c[0x0][0x8d0] ;  /* 0x00023400ff057b82 */ /* 0x000e620000000800 */
[----:B------:R-:W2:Y:S01]  /*a590*/  S2R R3, SR_CTAID.X ;  /* 0x0000000000037919 */ /* 0x000ea20000002500 */
[----:B------:R-:W-:Y:S01]  /*a5a0*/  ULDC UR4, c[0x0][0x8e8] ;  /* 0x00023a0000047ab9 */ /* 0x000fe20000000800 */
[----:B-1----:R-:W-:Y:S01]  /*a5b0*/  ISETP.NE.AND P0, PT, R5, 0x1, PT ;  /* 0x000000010500780c */ /* 0x002fe20003f05270 */
[----:B--2---:R-:W-:-:S12]  /*a5c0*/  IMAD.MOV.U32 R2, RZ, RZ, R3 ;  /* 0x000000ffff027224 */ /* 0x004fd800078e0003 */
[----:B------:R-:W1:Y:S08]  /*a5d0*/  @P0 LDC R0, c[0x0][0x8d4] ;  /* 0x00023500ff000b82 */ /* 0x000e700000000800 */
[----:B------:R-:W2:Y:S01]  /*a5e0*/  @P0 LDC R7, c[0x0][0x8d8] ;  /* 0x00023600ff070b82 */ /* 0x000ea20000000800 */
[----:B-1----:R-:W-:-:S05]  /*a5f0*/  @P0 IMAD.HI.U32 R0, R3, R0, RZ ;  /* 0x0000000003000227 */ /* 0x002fca00078e00ff */
[----:B--2---:R-:W-:-:S04]  /*a600*/  @P0 SHF.R.U32.HI R2, RZ, R7, R0 ;  /* 0x00000007ff020219 */ /* 0x004fc80000011600 */
[----:B------:R-:W-:Y:S01]  /*a610*/  ISETP.GE.AND P0, PT, R2, UR4, PT ;  /* 0x0000000402007c0c */ /* 0x000fe2000bf06270 */
[----:B------:R-:W-:-:S04]  /*a620*/  IMAD.MOV R0, RZ, RZ, -R2 ;  /* 0x000000ffff007224 */ /* 0x000fc800078e0a02 */
[----:B------:R-:W-:-:S08]  /*a630*/  IMAD R5, R5, R0, R3 ;  /* 0x0000000005057224 */ /* 0x000fd000078e0203 */
[----:B------:R-:W-:Y:S05]  /*a640*/  @!P0 BRA `(.L_x_3252) ;  /* 0x0000000000208947 */ /* 0x000fea0003800000 */
[----:B------:R-:W1:Y:S01]  /*a650*/  LDC R3, c[0x0][0x8dc] ;  /* 0x00023700ff037b82 */ /* 0x000e620000000800 */
[----:B------:R-:W-:Y:S01]  /*a660*/  IMAD.MOV.U32 R0, RZ, RZ, R5 ;  /* 0x000000ffff007224 */ /* 0x000fe200078e0005 */
[----:B-1----:R-:W-:-:S13]  /*a670*/  ISETP.NE.AND P0, PT, R3, 0x1, PT ;  /* 0x000000010300780c */ /* 0x002fda0003f05270 */
[----:B------:R-:W1:Y:S02]  /*a680*/  @P0 LDC.64 R6, c[0x0][0x8e0] ;  /* 0x00023800ff060b82 */ /* 0x000e640000000a00 */
[----:B-1----:R-:W-:-:S05]  /*a690*/  @P0 IMAD.HI.U32 R4, R5, R6, RZ ;  /* 0x0000000605040227 */ /* 0x002fca00078e00ff */
[----:B------:R-:W-:-:S05]  /*a6a0*/  @P0 SHF.R.U32.HI R0, RZ, R7, R4 ;  /* 0x00000007ff000219 */ /* 0x000fca0000011604 */
[----:B------:R-:W-:Y:S01]  /*a6b0*/  IMAD R3, R0, R3, RZ ;  /* 0x0000000300037224 */ /* 0x000fe200078e02ff */
[----:B------:R-:W-:Y:S06]  /*a6c0*/  BRA `(.L_x_3253) ;  /* 0x00000000001c7947 */ /* 0x000fec0003800000 */
.L_x_3252:
[----:B------:R-:W1:Y:S01]  /*a6d0*/  LDC R3, c[0x0][0x8c4] ;  /* 0x00023100ff037b82 */ /* 0x000e620000000800 */
[----:B------:R-:W-:Y:S01]  /*a6e0*/  IMAD.MOV.U32 R0, RZ, RZ, R5 ;  /* 0x000000ffff007224 */ /* 0x000fe200078e0005 */
[----:B-1----:R-:W-:-:S13]  /*a6f0*/  ISETP.NE.AND P0, PT, R3, 0x1, PT ;  /* 0x000000010300780c */ /* 0x002fda0003f05270 */
[----:B------:R-:W1:Y:S02]  /*a700*/  @P0 LDC.64 R6, c[0x0][0x8c8] ;  /* 0x00023200ff060b82 */ /* 0x000e640000000a00 */
[----:B-1----:R-:W-:-:S05]  /*a710*/  @P0 IMAD.HI.U32 R4, R5, R6, RZ ;  /* 0x0000000605040227 */ /* 0x002fca00078e00ff */
[----:B------:R-:W-:-:S05]  /*a720*/  @P0 SHF.R.U32.HI R0, RZ, R7, R4 ;  /* 0x00000007ff000219 */ /* 0x000fca0000011604 */
[----:B------:R-:W-:-:S07]  /*a730*/  IMAD R3, R0, R3, RZ ;  /* 0x0000000300037224 */ /* 0x000fce00078e02ff */
.L_x_3253:
[----:B------:R-:W1:Y:S01]  /*a740*/  LDC R8, c[0x0][0x8b8] ;  /* 0x00022e00ff087b82 */ /* 0x000e620000000800 */
[----:B------:R-:W-:Y:S01]  /*a750*/  IMAD.IADD R3, R5, 0x1, -R3 ;  /* 0x0000000105037824 */ /* 0x000fe200078e0a03 */
[----:B------:R-:W-:-:S06]  /*a760*/  ULDC.64 UR6, c[0x0][0x8f8] ;  /* 0x00023e0000067ab9 */ /* 0x000fcc0000000a00 */
[----:B------:R-:W2:Y:S01]  /*a770*/  LDC R4, c[0x0][0x8c4] ;  /* 0x00023100ff047b82 */ /* 0x000ea20000000800 */
[C---:B-1----:R-:W-:Y:S02]  /*a780*/  ISETP.NE.AND P0, PT, R8.reuse, 0x1, PT ;  /* 0x000000010800780c */ /* 0x042fe40003f05270 */
[----:B------:R-:W-:Y:S01]  /*a790*/  R2UR UR20, R8 ;  /* 0x00000000081472ca */ /* 0x000fe200000e0000 */
[----:B--2---:R-:W-:-:S04]  /*a7a0*/  IMAD R3, R2, R4, R3 ;  /* 0x0000000402037224 */ /* 0x004fc800078e0203 */
[----:B------:R-:W-:-:S06]  /*a7b0*/  IMAD.MOV.U32 R11, RZ, RZ, R3 ;  /* 0x000000ffff0b7224 */ /* 0x000fcc00078e0003 */
[----:B------:R-:W1:Y:S01]  /*a7c0*/  @P0 LDC R6, c[0x0][0x8bc] ;  /* 0x00022f00ff060b82 */ /* 0x000e620000000800 */
[----:B------:R-:W-:-:S07]  /*a7d0*/  R2UR UR5, R3 ;  /* 0x00000000030572ca */ /* 0x000fce00000e0000 */
[----:B------:R-:W2:Y:S01]  /*a7e0*/  @P0 LDC R7, c[0x0][0x8c0] ;  /* 0x00023000ff070b82 */ /* 0x000ea20000000800 */
[----:B-1----:R-:W-:-:S05]  /*a7f0*/  @P0 IMAD.HI.U32 R2, R3, R6, RZ ;  /* 0x0000000603020227 */ /* 0x002fca00078e00ff */
[----:B--2---:R-:W-:Y:S02]  /*a800*/  @P0 SHF.R.U32.HI R11, RZ, R7, R2 ;  /* 0x00000007ff0b0219 */ /* 0x004fe40000011602 */
[----:B------:R-:W-:-:S03]  /*a810*/  ISETP.NE.U32.AND P0, PT, RZ, UR6, PT ;  /* 0x00000006ff007c0c */ /* 0x000fc6000bf05070 */
[----:B------:R-:W-:Y:S01]  /*a820*/  IMAD.MOV R2, RZ, RZ, -R11 ;  /* 0x000000ffff027224 */ /* 0x000fe200078e0a0b */
[----:B------:R-:W-:-:S04]  /*a830*/  ISETP.NE.AND.EX P0, PT, RZ, UR7, PT, P0 ;  /* 0x00000007ff007c0c */ /* 0x000fc8000bf05300 */
[----:B------:R-:W-:-:S13]  /*a840*/  R2UR UR4, R2 ;  /* 0x00000000020472ca */ /* 0x000fda00000e0000 */
[----:B------:R-:W-:Y:S01]  /*a850*/  UIMAD UR20, UR20, UR4, UR5 ;  /* 0x00000004141472a4 */ /* 0x000fe2000f8e0205 */
[----:B------:R-:W-:Y:S11]  /*a860*/  @!P0 BRA `(.L_x_3254) ;  /* 0x0000000000108947 */ /* 0x000ff60003800000 */
[----:B------:R-:W1:Y:S02]  /*a870*/  LDC.64 R2, c[0x0][0x8f8] ;  /* 0x00023e00ff027b82 */ /* 0x000e640000000a00 */
[----:B-1----:R-:W-:-:S05]  /*a880*/  IMAD.WIDE R2, R11, 0x4, R2 ;  /* 0x000000040b027825 */ /* 0x002fca00078e0202 */
[----:B------:R2:W5:Y:S01]  /*a890*/  LDG.E R4, desc[UR46][R2.64] ;  /* 0x0000002e02047981 */ /* 0x000562000c1e1900 */
[----:B------:R-:W-:Y:S05]  /*a8a0*/  BRA `(.L_x_3255) ;  /* 0x00000000002c7947 */ /* 0x000fea0003800000 */
.L_x_3254:
        /* <DEDUP_REMOVED lines=10> */
.L_x_3256:
[----:B------:R-:W1:Y:S02]  /*a950*/  LDC R4, c[0x0][0x8ec] ;  /* 0x00023b00ff047b82 */ /* 0x000e640000000800 */
.L_x_3255:
[----:B-1---5:R-:W-:Y:S01]  /*a960*/  VIADD R4, R4, 0x7f ;  /* 0x0000007f04047836 */ /* 0x022fe20000000000 */
[----:B------:R-:W-:Y:S01]  /*a970*/  LOP3.LUT R12, R0, 0x1ffffff, RZ, 0x3c, !PT ;  /* 0x01ffffff000c7812 */ /* 0x000fe200078e3cff */
[----:B------:R-:W-:Y:S02]  /*a980*/  IMAD.MOV.U32 R10, RZ, RZ, 0x1 ;  /* 0x00000001ff0a7424 */ /* 0x000fe400078e00ff */
[----:B--2---:R-:W-:Y:S01]  /*a990*/  IMAD.MOV.U32 R2, RZ, RZ, RZ ;  /* 0x000000ffff027224 */ /* 0x004fe200078e00ff */
[----:B------:R-:W-:-:S04]  /*a9a0*/  SHF.R.S32.HI R3, RZ, 0x1f, R4 ;  /* 0x0000001fff037819 */ /* 0x000fc80000011404 */
[----:B------:R-:W-:-:S04]  /*a9b0*/  LEA.HI R3, R3, R4, RZ, 0x7 ;  /* 0x0000000403037211 */ /* 0x000fc800078f38ff */
[----:B------:R-:W-:-:S04]  /*a9c0*/  SHF.R.S32.HI R3, RZ, 0x7, R3 ;  /* 0x00000007ff037819 */ /* 0x000fc80000011403 */
[C---:B------:R-:W-:Y:S01]  /*a9d0*/  ISETP.GT.AND P0, PT, R3.reuse, R0, PT ;  /* 0x000000000300720c */ /* 0x040fe20003f04270 */
[----:B------:R-:W-:-:S03]  /*a9e0*/  IMAD.IADD R12, R3, 0x1, R12 ;  /* 0x00000001030c7824 */ /* 0x000fc600078e020c */
[----:B------:R-:W-:-:S04]  /*a9f0*/  SEL R11, R11, 0xffffffff, P0 ;  /* 0xffffffff0b0b7807 */ /* 0x000fc80000000000 */
[----:B------:R-:W-:-:S13]  /*aa00*/  ISETP.GE.AND P0, PT, R11, RZ, PT ;  /* 0x000000ff0b00720c */ /* 0x000fda0003f06270 */
[----:B------:R-:W-:Y:S05]  /*aa10*/  @!P0 BRA `(.L_x_3257) ;  /* 0x00000020009c8947 */ /* 0x000fea0003800000 */
[----:B------:R-:W1:Y:S08]  /*aa20*/  LDC.64 R8, c[0x0][0x770] ;  /* 0x0001dc00ff087b82 */ /* 0x000e700000000a00 */
[----:B------:R-:W2:Y:S08]  /*aa30*/  LDC.64 R2, c[0x0][0x780] ;  /* 0x0001e000ff027b82 */ /* 0x000eb00000000a00 */
[----:B------:R-:W3:Y:S01]  /*aa40*/  LDC.64 R6, c[0x0][0x778] ;  /* 0x0001de00ff067b82 */ /* 0x000ee20000000a00 */
[----:B-1----:R-:W-:-:S07]  /*aa50*/  ISETP.NE.U32.AND P0, PT, R8, RZ, PT ;  /* 0x000000ff0800720c */ /* 0x002fce0003f05070 */
[----:B------:R-:W1:Y:S01]  /*aa60*/  LDC.64 R14, c[0x0][0x778] ;  /* 0x0001de00ff0e7b82 */ /* 0x000e620000000a00 */
[----:B------:R-:W-:Y:S02]  /*aa70*/  ISETP.NE.AND.EX P0, PT, R9, RZ, PT, P0 ;  /* 0x000000ff0900720c */ /* 0x000fe40003f05300 */
[----:B--2---:R-:W-:-:S05]  /*aa80*/  ISETP.NE.U32.AND P1, PT, R2, RZ, PT ;  /* 0x000000ff0200720c */ /* 0x004fca0003f25070 */
[----:B------:R-:W2:Y:S01]  /*aa90*/  LDC.64 R4, c[0x0][0x770] ;  /* 0x0001dc00ff047b82 */ /* 0x000ea20000000a00 */
[----:B------:R-:W-:-:S05]  /*aaa0*/  ISETP.NE.AND.EX P1, PT, R3, RZ, PT, P1 ;  /* 0x000000ff0300720c */ /* 0x000fca0003f25310 */
[----:B------:R-:W-:Y:S01]  /*aab0*/  VOTEU.ANY UP0, P0 ;  /* 0x00000000003f7886 */ /* 0x000fe20000000100 */
[----:B---3--:R-:W-:Y:S02]  /*aac0*/  ISETP.NE.U32.AND P0, PT, R6, RZ, PT ;  /* 0x000000ff0600720c */ /* 0x008fe40003f05070 */
[----:B------:R-:W-:Y:S02]  /*aad0*/  PLOP3.LUT P2, PT, PT, PT, UP0, 0x80, 0x0 ;  /* 0x000000000000781c */ /* 0x000fe40003f4f008 */
[----:B------:R-:W-:-:S03]  /*aae0*/  ISETP.NE.AND.EX P0, PT, R7, RZ, PT, P0 ;  /* 0x000000ff0700720c */ /* 0x000fc60003f05300 */
[----:B------:R-:W3:Y:S01]  /*aaf0*/  @P1 LDC.64 R6, c[0x0][0x780] ;  /* 0x0001e000ff061b82 */ /* 0x000ee20000000a00 */
[----:B-1----:R-:W-:-:S07]  /*ab00*/  IMAD.WIDE R2, R11, 0x4, R14 ;  /* 0x000000040b027825 */ /* 0x002fce00078e020e */
[----:B------:R-:W1:Y:S01]  /*ab10*/  LDC R15, c[0x0][0x280] ;  /* 0x0000a000ff0f7b82 */ /* 0x000e620000000800 */
[----:B--2---:R-:W-:-:S05]  /*ab20*/  IMAD.WIDE R4, R11, 0x4, R4 ;  /* 0x000000040b047825 */ /* 0x004fca00078e0204 */
[----:B------:R-:W2:Y:S01]  /*ab30*/  @P2 LDG.E R16, desc[UR46][R4.64] ;  /* 0x0000002e04102981 */ /* 0x000ea2000c1e1900 */
[----:B------:R-:W-:-:S03]  /*ab40*/  IMAD.MOV.U32 R13, RZ, RZ, RZ ;  /* 0x000000ffff0d7224 */ /* 0x000fc600078e00ff */
[----:B------:R4:W5:Y:S04]  /*ab50*/  @P2 LDG.E R0, desc[UR46][R4.64] ;  /* 0x0000002e04002981 */ /* 0x000968000c1e1900 */
[----:B------:R4:W5:Y:S01]  /*ab60*/  @P0 LDG.E R13, desc[UR46][R2.64] ;  /* 0x0000002e020d0981 */ /* 0x000962000c1e1900 */
[----:B---3--:R-:W-:-:S05]  /*ab70*/  @P1 IMAD.WIDE R6, R11, 0x4, R6 ;  /* 0x000000040b061825 */ /* 0x008fca00078e0206 */
[----:B-1----:R4:W5:Y:S01]  /*ab80*/  @P1 LDG.E R15, desc[UR46][R6.64] ;  /* 0x0000002e060f1981 */ /* 0x002962000c1e1900 */
[----:B--2---:R-:W-:-:S05]  /*ab90*/  @P2 IMAD R16, R11, 0x40, R16 ;  /* 0x000000400b102824 */ /* 0x004fca00078e0210 */
[----:B------:R-:W-:Y:S01]  /*aba0*/  @P2 R2UR UR4, R16 ;  /* 0x00000000100422ca */ /* 0x000fe200000e0000 */
[----:B----4-:R-:W-:-:S14]  /*abb0*/  @P1 BRA `(.L_x_3258) ;  /* 0x0000000000101947 */ /* 0x010fdc0003800000 */
[----:B------:R-:W-:Y:S05]  /*abc0*/  @!P2 BRA `(.L_x_3258) ;  /* 0x00000000000ca947 */ /* 0x000fea0003800000 */
[----:B------:R-:W2:Y:S04]  /*abd0*/  LDG.E R6, desc[UR46][R4.64] ;  /* 0x0000002e04067981 */ /* 0x000ea8000c1e1900 */
[----:B-----5:R-:W2:Y:S02]  /*abe0*/  LDG.E R15, desc[UR46][R4.64+0x4] ;  /* 0x0000042e040f7981 */ /* 0x020ea4000c1e1900 */
[----:B--2---:R-:W-:-:S07]  /*abf0*/  IMAD.IADD R15, R15, 0x1, -R6 ;  /* 0x000000010f0f7824 */ /* 0x004fce00078e0a06 */
.L_x_3258:
[----:B------:R-:W-:Y:S01]  /*ac00*/  @UP0 USHF.R.S32.HI UR5, URZ, 0x1f, UR4 ;  /* 0x0000001f3f050899 */ /* 0x000fe20008011404 */
[----:B------:R-:W-:Y:S01]  /*ac10*/  ULDC.64 UR8, c[0x0][0x788] ;  /* 0x0001e20000087ab9 */ /* 0x000fe20000000a00 */
[----:B------:R-:W-:Y:S01]  /*ac20*/  UMOV UR6, URZ ;  /* 0x0000003f00067c82 */ /* 0x000fe20008000000 */
[----:B------:R-:W-:Y:S01]  /*ac30*/  ISETP.NE.U32.AND P1, PT, RZ, UR8, PT ;  /* 0x00000008ff007c0c */ /* 0x000fe2000bf25070 */
[----:B------:R-:W-:Y:S01]  /*ac40*/  @UP0 ULEA.HI UR5, UR5, UR4, URZ, 0x6 ;  /* 0x0000000405050291 */ /* 0x000fe2000f8f303f */
[----:B-----5:R-:W-:Y:S02]  /*ac50*/  @P2 R2UR UR6, R0 ;  /* 0x00000000000622ca */ /* 0x020fe400000e0000 */
[----:B------:R-:W-:Y:S01]  /*ac60*/  ISETP.NE.AND.EX P1, PT, RZ, UR9, PT, P1 ;  /* 0x00000009ff007c0c */ /* 0x000fe2000bf25310 */
[----:B------:R-:W-:Y:S01]  /*ac70*/  @UP0 ULOP3.LUT UR7, UR5, 0xffffffc0, URZ, 0xc0, !UPT ;  /* 0xffffffc005070892 */ /* 0x000fe2000f8ec03f */
[----:B------:R-:W-:Y:S01]  /*ac80*/  ULDC UR9, c[0x0][0x290] ;  /* 0x0000a40000097ab9 */ /* 0x000fe20000000800 */
[----:B------:R-:W-:-:S02]  /*ac90*/  UMOV UR4, URZ ;  /* 0x0000003f00047c82 */ /* 0x000fc40008000000 */
[----:B------:R-:W-:Y:S01]  /*aca0*/  @UP0 USHF.R.S32.HI UR8, URZ, 0x1f, UR7 ;  /* 0x0000001f3f080899 */ /* 0x000fe20008011407 */
[----:B------:R-:W-:Y:S01]  /*acb0*/  IMAD.U32 R0, RZ, RZ, UR9 ;  /* 0x00000009ff007e24 */ /* 0x000fe2000f8e00ff */
[----:B------:R-:W-:Y:S01]  /*acc0*/  UMOV UR5, URZ ;  /* 0x0000003f00057c82 */ /* 0x000fe20008000000 */
[----:B------:R-:W-:-:S04]  /*acd0*/  @UP0 UMOV UR4, UR7 ;  /* 0x0000000700040c82 */ /* 0x000fc80008000000 */
[----:B------:R-:W-:Y:S01]  /*ace0*/  @UP0 UMOV UR5, UR8 ;  /* 0x0000000800050c82 */ /* 0x000fe20008000000 */
[----:B------:R-:W-:Y:S05]  /*acf0*/  @!P1 BRA `(.L_x_3259) ;  /* 0x0000000000109947 */ /* 0x000fea0003800000 */
[----:B------:R-:W1:Y:S02]  /*ad00*/  LDC.64 R2, c[0x0][0x788] ;  /* 0x0001e200ff027b82 */ /* 0x000e640000000a00 */
[----:B-1----:R-:W-:-:S05]  /*ad10*/  IMAD.WIDE R2, R11, 0x4, R2 ;  /* 0x000000040b027825 */ /* 0x002fca00078e0202 */
[----:B------:R1:W5:Y:S01]  /*ad20*/  LDG.E R0, desc[UR46][R2.64] ;  /* 0x0000002e02007981 */ /* 0x000362000c1e1900 */
[----:B------:R-:W-:Y:S05]  /*ad30*/  BRA `(.L_x_3260) ;  /* 0x0000000000107947 */ /* 0x000fea0003800000 */
.L_x_3259:
[----:B------:R-:W-:Y:S05]  /*ad40*/  @!P0 BRA `(.L_x_3260) ;  /* 0x00000000000c8947 */ /* 0x000fea0003800000 */
[----:B------:R-:W2:Y:S04]  /*ad50*/  LDG.E R5, desc[UR46][R2.64] ;  /* 0x0000002e02057981 */ /* 0x000ea8000c1e1900 */
[----:B------:R-:W2:Y:S02]  /*ad60*/  LDG.E R0, desc[UR46][R2.64+0x4] ;  /* 0x0000042e02007981 */ /* 0x000ea4000c1e1900 */
[----:B--2---:R-:W-:-:S07]  /*ad70*/  IMAD.IADD R0, R0, 0x1, -R5 ;  /* 0x0000000100007824 */ /* 0x004fce00078e0a05 */
.L_x_3260:
[----:B-1----:R-:W-:Y:S01]  /*ad80*/  IMAD R3, R12, 0x80, R15 ;  /* 0x000000800c037824 */ /* 0x002fe200078e020f */
[----:B------:R-:W-:Y:S01]  /*ad90*/  ULDC UR7, c[0x0][0x74c] ;  /* 0x0001d30000077ab9 */ /* 0x000fe20000000800 */
[----:B------:R-:W-:Y:S02]  /*ada0*/  VIADD R15, R15, 0x3f ;  /* 0x0000003f0f0f7836 */ /* 0x000fe40000000000 */
[----:B------:R-:W-:Y:S01]  /*adb0*/  IMAD.MOV.U32 R2, RZ, RZ, RZ ;  /* 0x000000ffff027224 */ /* 0x000fe200078e00ff */
[----:B-----5:R-:W-:-:S04]  /*adc0*/  IADD3 R0, R3, -UR7, -R0 ;  /* 0x8000000703007c10 */ /* 0x020fc8000fffe800 */
[----:B------:R-:W-:-:S04]  /*add0*/  SHF.R.S32.HI R3, RZ, 0x1f, R0 ;  /* 0x0000001fff037819 */ /* 0x000fc80000011400 */
[----:B------:R-:W-:Y:S02]  /*ade0*/  LEA.HI R3, R3, R0, RZ, 0x6 ;  /* 0x0000000003037211 */ /* 0x000fe400078f30ff */
[----:B------:R-:W-:Y:S02]  /*adf0*/  SHF.R.S32.HI R0, RZ, 0x1f, R15 ;  /* 0x0000001fff007819 */ /* 0x000fe4000001140f */
[----:B------:R-:W-:Y:S02]  /*ae00*/  SHF.R.S32.HI R3, RZ, 0x6, R3 ;  /* 0x00000006ff037819 */ /* 0x000fe40000011403 */
[----:B------:R-:W-:Y:S02]  /*ae10*/  LEA.HI R0, R0, R15, RZ, 0x6 ;  /* 0x0000000f00007211 */ /* 0x000fe400078f30ff */
[----:B------:R-:W-:Y:S02]  /*ae20*/  VIMNMX R4, RZ, R3, !PT ;  /* 0x00000003ff047248 */ /* 0x000fe40007fe0100 */
[----:B------:R-:W-:-:S04]  /*ae30*/  SHF.R.S32.HI R0, RZ, 0x6, R0 ;  /* 0x00000006ff007819 */ /* 0x000fc80000011400 */
[----:B------:R-:W-:-:S13]  /*ae40*/  ISETP.GT.AND P1, PT, R0, R4, PT ;  /* 0x000000040000720c */ /* 0x000fda0003f24270 */
[----:B------:R-:W-:Y:S05]  /*ae50*/  @!P1 BRA `(.L_x_3257) ;  /* 0x0000001c008c9947 */ /* 0x000fea0003800000 */
[----:B------:R-:W-:Y:S01]  /*ae60*/  ISETP.NE.U32.AND P1, PT, R8, RZ, PT ;  /* 0x000000ff0800720c */ /* 0x000fe20003f25070 */
[----:B------:R-:W-:Y:S01]  /*ae70*/  USHF.R.S32.HI UR7, URZ, 0x1f, UR20 ;  /* 0x0000001f3f077899 */ /* 0x000fe20008011414 */
[----:B------:R-:W-:Y:S01]  /*ae80*/  SHF.R.S32.HI R2, RZ, 0x1f, R11 ;  /* 0x0000001fff027819 */ /* 0x000fe2000001140b */
[----:B------:R-:W-:Y:S01]  /*ae90*/  ULDC.64 UR10, c[0x0][0x718] ;  /* 0x0001c600000a7ab9 */ /* 0x000fe20000000a00 */
[----:B------:R-:W-:Y:S01]  /*aea0*/  ISETP.NE.AND.EX P1, PT, R9, RZ, PT, P1 ;  /* 0x000000ff0900720c */ /* 0x000fe20003f25310 */
[----:B------:R-:W-:Y:S01]  /*aeb0*/  UMOV UR8, UR4 ;  /* 0x0000000400087c82 */ /* 0x000fe20008000000 */
[----:B------:R-:W-:Y:S01]  /*aec0*/  UMOV UR9, UR5 ;  /* 0x0000000500097c82 */ /* 0x000fe20008000000 */
[----:B------:R-:W-:Y:S01]  /*aed0*/  R2UR UR21, R11 ;  /* 0x000000000b1572ca */ /* 0x000fe200000e0000 */
[----:B------:R-:W-:Y:S01]  /*aee0*/  UIMAD.WIDE.U32 UR4, UR20, UR10, UR8 ;  /* 0x0000000a140472a5 */ /* 0x000fe2000f8e0008 */
[----:B------:R-:W-:Y:S01]  /*aef0*/  SEL R2, R2, RZ, !P1 ;  /* 0x000000ff02027207 */ /* 0x000fe20004800000 */
[----:B------:R-:W-:Y:S01]  /*af00*/  UIMAD UR10, UR7, UR10, URZ ;  /* 0x0000000a070a72a4 */ /* 0x000fe2000f8e023f */
[----:B------:R-:W-:Y:S01]  /*af10*/  R2UR UR18, R12 ;  /* 0x000000000c1272ca */ /* 0x000fe200000e0000 */
[----:B------:R-:W-:Y:S01]  /*af20*/  ULDC.64 UR14, c[0x0][0x730] ;  /* 0x0001cc00000e7ab9 */ /* 0x000fe20000000a00 */
[----:B------:R-:W-:Y:S01]  /*af30*/  R2UR UR12, R2 ;  /* 0x00000000020c72ca */ /* 0x000fe200000e0000 */
[----:B------:R-:W-:Y:S01]  /*af40*/  UIMAD UR7, UR7, UR14, URZ ;  /* 0x0000000e070772a4 */ /* 0x000fe2000f8e023f */
[----:B------:R-:W-:Y:S01]  /*af50*/  R2UR UR19, R13 ;  /* 0x000000000d1372ca */ /* 0x000fe200000e0000 */
[----:B------:R-:W-:Y:S01]  /*af60*/  UIMAD UR10, UR20, UR11, UR10 ;  /* 0x0000000b140a72a4 */ /* 0x000fe2000f8e020a */
[----:B------:R-:W-:Y:S01]  /*af70*/  SEL R11, R11, RZ, !P0 ;  /* 0x000000ff0b0b7207 */ /* 0x000fe20004000000 */
[----:B------:R-:W-:Y:S01]  /*af80*/  UIMAD.WIDE.U32 UR8, UR20, UR14, UR8 ;  /* 0x0000000e140872a5 */ /* 0x000fe2000f8e0008 */
[----:B------:R-:W-:Y:S01]  /*af90*/  BSSY B0, `(.L_x_3257) ;  /* 0x00001cf000007945 */ /* 0x000fe20003800000 */
[----:B------:R-:W-:Y:S01]  /*afa0*/  ULDC UR11, c[0x0][0x2e8] ;  /* 0x0000ba00000b7ab9 */ /* 0x000fe20000000800 */
[----:B------:R-:W-:Y:S01]  /*afb0*/  UIMAD UR7, UR20, UR15, UR7 ;  /* 0x0000000f140772a4 */ /* 0x000fe2000f8e0207 */
[----:B------:R-:W-:Y:S01]  /*afc0*/  R2UR UR13, R11 ;  /* 0x000000000b0d72ca */ /* 0x000fe200000e0000 */
[----:B------:R-:W-:Y:S01]  /*afd0*/  UISETP.NE.AND UP0, UPT, UR11, 0x1, UPT ;  /* 0x000000010b00788c */ /* 0x000fe2000bf05270 */
[----:B------:R-:W-:Y:S01]  /*afe0*/  IMAD.MOV.U32 R2, RZ, RZ, RZ ;  /* 0x000000ffff027224 */ /* 0x000fe200078e00ff */
[----:B------:R-:W-:Y:S01]  /*aff0*/  ULDC.64 UR14, c[0x0][0x720] ;  /* 0x0001c800000e7ab9 */ /* 0x000fe20000000a00 */
[----:B------:R-:W-:Y:S01]  /*b000*/  VOTEU.ANY UP1, P1 ;  /* 0x00000000003f7886 */ /* 0x000fe20000820100 */
[----:B------:R-:W-:-:S02]  /*b010*/  UIADD3 UR5, UR5, UR10, URZ ;  /* 0x0000000a05057290 */ /* 0x000fc4000fffe03f */
[----:B------:R-:W-:Y:S02]  /*b020*/  UIADD3 UR9, UR9, UR7, URZ ;  /* 0x0000000709097290 */ /* 0x000fe4000fffe03f */
[----:B------:R-:W-:Y:S02]  /*b030*/  USEL UR21, UR21, URZ, !UP1 ;  /* 0x0000003f15157287 */ /* 0x000fe4000c800000 */
[----:B------:R-:W-:Y:S01]  /*b040*/  UIMAD UR7, UR12, UR14, URZ ;  /* 0x0000000e0c0772a4 */ /* 0x000fe2000f8e023f */
[----:B------:R-:W-:Y:S01]  /*b050*/  ELECT P0, URZ, PT ;  /* 0x00000000003f782f */ /* 0x000fe20003800000 */
[----:B------:R-:W-:Y:S01]  /*b060*/  ULDC.64 UR16, c[0x0][0x738] ;  /* 0x0001ce0000107ab9 */ /* 0x000fe20000000a00 */
[----:B------:R-:W-:Y:S02]  /*b070*/  UIMAD.WIDE.U32 UR22, UR14, UR21, UR4 ;  /* 0x000000150e1672a5 */ /* 0x000fe4000f8e0004 */
[----:B------:R-:W-:Y:S02]  /*b080*/  UIMAD UR5, UR15, UR21, UR7 ;  /* 0x000000150f0572a4 */ /* 0x000fe4000f8e0207 */
[----:B------:R-:W-:-:S02]  /*b090*/  UIMAD.WIDE.U32 UR14, UR16, UR21, UR8 ;  /* 0x00000015100e72a5 */ /* 0x000fc4000f8e0008 */
[----:B------:R-:W-:Y:S01]  /*b0a0*/  UIMAD UR10, UR12, UR16, URZ ;  /* 0x000000100c0a72a4 */ /* 0x000fe2000f8e023f */
[----:B------:R-:W-:Y:S01]  /*b0b0*/  @UP0 ULDC UR8, c[0x0][0x2ec] ;  /* 0x0000bb0000080ab9 */ /* 0x000fe20000000800 */
[----:B------:R-:W-:Y:S01]  /*b0c0*/  @UP0 ULDC UR7, c[0x0][0x2f0] ;  /* 0x0000bc0000070ab9 */ /* 0x000fe20000000800 */
[----:B------:R-:W-:Y:S02]  /*b0d0*/  UIMAD.WIDE.U32 UR8, UR20, UR8, URZ ;  /* 0x00000008140872a5 */ /* 0x000fe4000f8e003f */
[----:B------:R-:W-:Y:S01]  /*b0e0*/  UMOV UR12, UR20 ;  /* 0x00000014000c7c82 */ /* 0x000fe20008000000 */
[----:B------:R-:W-:Y:S02]  /*b0f0*/  UIMAD UR4, UR17, UR21, UR10 ;  /* 0x00000015110472a4 */ /* 0x000fe4000f8e020a */
[----:B------:R-:W-:Y:S02]  /*b100*/  ULEA UR11, UR18, UR19, 0x7 ;  /* 0x00000013120b7291 */ /* 0x000fe4000f8e383f */
        /* <DEDUP_REMOVED lines=9> */
.L_x_3299:
        /* <DEDUP_REMOVED lines=15> */
.L_x_3263:
        /* <DEDUP_REMOVED lines=92> */
.L_x_3274:
[----:B-123--:R-:W-:-:S04]  /*b850*/  SHF.L.U32 R18, R10, 0x1f, RZ ;  /* 0x0000001f0a127819 */ /* 0x00efc800000006ff */
[----:B------:R-:W2:Y:S02]  /*b860*/  SYNCS.PHASECHK.TRANS64.TRYWAIT P1, [R15+URZ+0x30840], R18 ;  /* 0x030840120f0075a7 */ /* 0x000ea4000802017f */
[----:B--2---:R-:W-:Y:S05]  /*b870*/  @!P1 BRA `(.L_x_3266) ;  /* 0x00000018006c9947 */ /* 0x004fea0003800000 */
.L_x_3300:
        /* <DEDUP_REMOVED lines=8> */
.L_x_3267:
        /* <DEDUP_REMOVED lines=37> */
.L_x_3301:
        /* <DEDUP_REMOVED lines=8> */
.L_x_3269:
        /* <DEDUP_REMOVED lines=37> */
.L_x_3302:
        /* <DEDUP_REMOVED lines=8> */
.L_x_3271:
        /* <DEDUP_REMOVED lines=31> */
.L_x_3304:
        /* <DEDUP_REMOVED lines=8> */
.L_x_3273:
        /* <DEDUP_REMOVED lines=37> */
.L_x_3265:
[----:B------:R-:W4:Y:S02]  /*c360*/  LDL.LU R4, [R1+0x8] ;  /* 0x0000080001047983 */ /* 0x000f240000300800 */
[----:B----4-:R-:W-:Y:S02]  /*c370*/  ISETP.NE.AND P1, PT, R4, RZ, PT ;  /* 0x000000ff0400720c */ /* 0x010fe40003f25270 */
[----:B------:R4:W5:Y:S11]  /*c380*/  LDL R4, [R1+0x4] ;  /* 0x0000040001047983 */ /* 0x0009760000100800 */
[----:B----4-:R-:W-:Y:S05]  /*c390*/  @!P1 BRA `(.L_x_3264) ;  /* 0x00000004005c9947 */ /* 0x010fea0003800000 */
[----:B------:R-:W-:-:S04]  /*c3a0*/  SHF.L.U32 R12, R10, 0x1f, RZ ;  /* 0x0000001f0a0c7819 */ /* 0x000fc800000006ff */
[----:B------:R-:W4:Y:S02]  /*c3b0*/  SYNCS.PHASECHK.TRANS64.TRYWAIT P1, [R15+URZ+0x30840], R12 ;  /* 0x0308400c0f0075a7 */ /* 0x000f24000802017f */
[----:B----4-:R-:W-:Y:S05]  /*c3c0*/  @!P1 BRA `(.L_x_3275) ;  /* 0x0000000c00ec9947 */ /* 0x010fea0003800000 */
.L_x_3305:
        /* <DEDUP_REMOVED lines=8> */
.L_x_3276:
        /* <DEDUP_REMOVED lines=34> */
.L_x_3306:
        /* <DEDUP_REMOVED lines=8> */
.L_x_3278:
        /* <DEDUP_REMOVED lines=34> */
.L_x_3264:
[----:B------:R-:W1:Y:S01]  /*c910*/  S2R R0, SR_TID.X ;  /* 0x0000000000007919 */ /* 0x000e620000002100 */
[----:B------:R-:W-:Y:S01]  /*c920*/  IMAD R3, R16, 0x8, R15 ;  /* 0x0000000810037824 */ /* 0x000fe200078e020f */
[----:B-1----:R-:W-:Y:S02]  /*c930*/  LOP3.LUT R2, R0, 0x7f, RZ, 0xc0, !PT ;  /* 0x0000007f00027812 */ /* 0x002fe400078ec0ff */
[----:B------:R-:W-:Y:S02]  /*c940*/  SHF.L.U32 R0, R10, 0x1f, RZ ;  /* 0x0000001f0a007819 */ /* 0x000fe400000006ff */
[----:B------:R-:W-:Y:S02]  /*c950*/  ISETP.NE.AND P1, PT, R2, RZ, PT ;  /* 0x000000ff0200720c */ /* 0x000fe40003f25270 */
[----:B------:R-:W1:Y:S02]  /*c960*/  SYNCS.PHASECHK.TRANS64.TRYWAIT P0, [R3+URZ+0x30840], R0 ;  /* 0x03084000030075a7 */ /* 0x000e64000800017f */
[----:B-1----:R-:W-:Y:S09]  /*c970*/  @!P0 BRA `(.L_x_3279) ;  /* 0x0000000800a88947 */ /* 0x002ff20003800000 */
.L_x_3307:
[----:B------:R-:W-:Y:S05]  /*c980*/  @P1 BRA `(.L_x_3280) ;  /* 0x0000000000181947 */ /* 0x000fea0003800000 */
[----:B------:R-:W1:Y:S01]  /*c990*/  S2R R2, SR_TID.X ;  /* 0x0000000000027919 */ /* 0x000e620000002100 */
[----:B------:R-:W-:-:S04]  /*c9a0*/  IMAD.MOV.U32 R0, RZ, RZ, 0x4100 ;  /* 0x00004100ff007424 */ /* 0x000fc800078e00ff */
[----:B------:R1:W-:Y:S02]  /*c9b0*/  SYNCS.ARRIVE.TRANS64 RZ, [R3+URZ+0x30830], R0 ;  /* 0x0308300003ff79a7 */ /* 0x0003e4000800003f */
[----:B-1----:R-:W-:-:S13]  /*c9c0*/  LOP3.LUT P0, RZ, R2, 0x1f, RZ, 0xc0, !PT ;  /* 0x0000001f02ff7812 */ /* 0x002fda000780c0ff */
[----:B------:R-:W-:Y:S05]  /*c9d0*/  @!P0 BRA `(.L_x_3280) ;  /* 0x0000000000048947 */ /* 0x000fea0003800000 */
[----:B------:R-:W-:Y:S01]  /*c9e0*/  BPT.TRAP 0x1 ;  /* 0x000000040000795c */ /* 0x000fe20000300000 */
.L_x_3280:
        /* <DEDUP_REMOVED lines=41> */
.L_x_3261:
[----:B------:R-:W-:Y:S05]  /*cc80*/  BSYNC B0 ;  /* 0x0000000000007941 */ /* 0x000fea0003800000 */
.L_x_3257:
[----:B------:R-:W-:-:S03]  /*cc90*/  UMOV UR7, 0xffffffff ;  /* 0xffffffff00077882 */ /* 0x000fc60000000000 */
[----:B------:R-:W-:Y:S05]  /*cca0*/  BRA.DIV UR7, `(.L_x_3281) ;  /* 0x0000000607f07947 */ /* 0x000fea000b800000 */
[----:B------:R-:W-:-:S13]  /*ccb0*/  ELECT P6, URZ, PT ;  /* 0x00000000003f782f */ /* 0x000fda00038c0000 */
.L_x_3310:
[----:B------:R-:W-:Y:S05]  /*ccc0*/  @!P6 BRA `(.L_x_3117) ;  /* 0x000000000084e947 */ /* 0x000fea0003800000 */
[----:B------:R-:W-:-:S06]  /*ccd0*/  ULOP3.LUT UR7, UR38, 0x2, URZ, 0xfc, !UPT ;  /* 0x0000000226077892 */ /* 0x000fcc000f8efc3f */
[----:B------:R-:W-:-:S05]  /*cce0*/  IMAD.U32 R0, RZ, RZ, UR7 ;  /* 0x00000007ff007e24 */ /* 0x000fca000f8e00ff */
[----:B------:R-:W-:-:S13]  /*ccf0*/  ISETP.NE.AND P2, PT, R0, 0x3, PT ;  /* 0x000000030000780c */ /* 0x000fda0003f45270 */
[----:B------:R-:W-:Y:S05]  /*cd00*/  @!P2 BRA `(.L_x_3282) ;  /* 0x000000000004a947 */ /* 0x000fea0003800000 */
[----:B------:R-:W-:Y:S01]  /*cd10*/  BPT.TRAP 0x1 ;  /* 0x000000040000795c */ /* 0x000fe20000300000 */
.L_x_3282:
        /* <DEDUP_REMOVED lines=15> */
.L_x_3311:
[----:B------:R-:W2:Y:S02]  /*ce10*/  SYNCS.PHASECHK.TRANS64.TRYWAIT P0, [R3+URZ], R0 ;  /* 0x00000000030075a7 */ /* 0x000ea4000800017f */
[----:B--2---:R-:W-:Y:S05]  /*ce20*/  @!P0 BRA `(.L_x_3284) ;  /* 0x0000000400c48947 */ /* 0x004fea0003800000 */
.L_x_3312:
[----:B------:R-:W-:Y:S05]  /*ce30*/  @!P2 BRA `(.L_x_3285) ;  /* 0x000000000004a947 */ /* 0x000fea0003800000 */
[----:B------:R-:W-:Y:S01]  /*ce40*/  BPT.TRAP 0x1 ;  /* 0x000000040000795c */ /* 0x000fe20000300000 */
.L_x_3285:
[----:B--2---:R-:W-:-:S04]  /*ce50*/  VIADD R3, R8, 0x30840 ;  /* 0x0003084008037836 */ /* 0x004fc80000000000 */
[----:B------:R-:W-:-:S04]  /*ce60*/  IMAD R5, R2, 0x8, R3 ;  /* 0x0000000802057824 */ /* 0x000fc800078e0203 */
[----:B------:R-:W2:Y:S02]  /*ce70*/  SYNCS.PHASECHK.TRANS64.TRYWAIT P0, [R5+URZ], R4 ;  /* 0x00000004050075a7 */ /* 0x000ea4000800017f */
[----:B--2---:R-:W-:Y:S05]  /*ce80*/  @!P0 BRA `(.L_x_3286) ;  /* 0x0000000400c08947 */ /* 0x004fea0003800000 */
.L_x_3313:
[----:B------:R-:W-:-:S07]  /*ce90*/  IMAD R3, R6, 0x8, R3 ;  /* 0x0000000806037824 */ /* 0x000fce00078e0203 */
.L_x_3287:
[----:B---3--:R3:W4:Y:S02]  /*cea0*/  SYNCS.PHASECHK.TRANS64.TRYWAIT P0, [R3+URZ], R0 ;  /* 0x00000000030075a7 */ /* 0x008724000800017f */
[----:B----4-:R-:W-:Y:S05]  /*ceb0*/  @!P0 NANOSLEEP.SYNCS 0x989680 ;  /* 0x009896800000895d */ /* 0x010fea0003900000 */
[----:B------:R-:W4:Y:S02]  /*cec0*/  @!P0 SYNCS.PHASECHK.TRANS64 P0, [R3+URZ], R0 ;  /* 0x00000000030085a7 */ /* 0x000f24000800007f */
[----:B----4-:R-:W-:Y:S05]  /*ced0*/  @!P0 BRA `(.L_x_3287) ;  /* 0xfffffffc00f08947 */ /* 0x010fea000383ffff */
.L_x_3117:
[----:B------:R-:W-:Y:S05]  /*cee0*/  BSYNC B6 ;  /* 0x0000000000067941 */ /* 0x000fea0003800000 */
.L_x_3109:
[----:B------:R-:W-:Y:S05]  /*cef0*/  EXIT ;  /* 0x000000000000794d */ /* 0x000fea0003800000 */
.L_x_3127:
[----:B------:R-:W-:Y:S02]  /*cf00*/  IMAD.MOV.U32 R12, RZ, RZ, RZ ;  /* 0x000000ffff0c7224 */ /* 0x000fe400078e00ff */
[----:B------:R-:W-:Y:S02]  /*cf10*/  IMAD.MOV.U32 R11, RZ, RZ, 0x1f ;  /* 0x0000001fff0b7424 */ /* 0x000fe400078e00ff */
[----:B------:R-:W-:-:S07]  /*cf20*/  IMAD.MOV.U32 R15, RZ, RZ, -0x1 ;  /* 0xffffffffff0f7424 */ /* 0x000fce00078e00ff */
[----:B------:R-:W-:Y:S05]  /*cf30*/  WARPSYNC.COLLECTIVE R15, `(.L_x_3288) ;  /* 0x000000000f087348 */ /* 0x000fea0003c00000 */
[----:B------:R1:W2:Y:S02]  /*cf40*/  SHFL.IDX P6, R14, R13, R12, R11 ;  /* 0x0000000c0d0e7389 */ /* 0x0002a400000c000b */
[----:B-12---:R-:W-:Y:S01]  /*cf50*/  ENDCOLLECTIVE ;  /* 0x000000000000791b */ /* 0x006fe20003800000 */
.L_x_3288:
[----:B------:R-:W-:Y:S05]  /*cf60*/  BRA `(.L_x_3289) ;  /* 0xffffff4800447947 */ /* 0x000fea000383ffff */
.L_x_3129:
        /* <DEDUP_REMOVED lines=8> */
.L_x_3133:
[----:B---3--:R3:W4:Y:S02]  /*cff0*/  SYNCS.PHASECHK.TRANS64.TRYWAIT P1, [R0+URZ+0x30810], R209 ;  /* 0x030810d1000075a7 */ /* 0x008724000802017f */
[----:B----4-:R-:W-:Y:S05]  /*d000*/  @!P1 NANOSLEEP.SYNCS 0x989680 ;  /* 0x009896800000995d */ /* 0x010fea0003900000 */
[----:B------:R-:W4:Y:S02]  /*d010*/  @!P1 SYNCS.PHASECHK.TRANS64 P1, [R0+URZ+0x30810], R209 ;  /* 0x030810d1000095a7 */ /* 0x000f24000802007f */
[----:B----4-:R-:W-:Y:S05]  /*d020*/  @!P1 BRA `(.L_x_3133) ;  /* 0xfffffffc00f09947 */ /* 0x010fea000383ffff */
[----:B------:R-:W-:Y:S05]  /*d030*/  BRA `(.L_x_3132) ;  /* 0xffffff50002c7947 */ /* 0x000fea000383ffff */
.L_x_3137:
[----:B------:R1:W1:Y:S02]  /*d040*/  SYNCS.PHASECHK.TRANS64.TRYWAIT P1, [R0+URZ+0x30830], R209 ;  /* 0x030830d1000075a7 */ /* 0x000264000802017f */
[----:B-1----:R-:W-:Y:S05]  /*d050*/  @!P1 NANOSLEEP.SYNCS 0x989680 ;  /* 0x009896800000995d */ /* 0x002fea0003900000 */
[----:B------:R-:W1:Y:S02]  /*d060*/  @!P1 SYNCS.PHASECHK.TRANS64 P1, [R0+URZ+0x30830], R209 ;  /* 0x030830d1000095a7 */ /* 0x000e64000802007f */
[----:B-1----:R-:W-:Y:S05]  /*d070*/  @!P1 BRA `(.L_x_3137) ;  /* 0xfffffffc00f09947 */ /* 0x002fea000383ffff */
[----:B------:R-:W-:Y:S05]  /*d080*/  BRA `(.L_x_3136) ;  /* 0xffffff58004c7947 */ /* 0x000fea000383ffff */
.L_x_3217:
[----:B------:R-:W-:Y:S01]  /*d090*/  BSSY B0, `(.L_x_3290) ;  /* 0x0000005000007945 */ /* 0x000fe20003800000 */
[----:B------:R-:W-:-:S07]  /*d0a0*/  IMAD.MOV.U32 R15, RZ, RZ, -0x1 ;  /* 0xffffffffff0f7424 */ /* 0x000fce00078e00ff */
[----:B------:R-:W-:Y:S05]  /*d0b0*/  WARPSYNC.COLLECTIVE R15, `(.L_x_3291) ;  /* 0x000000000f087348 */ /* 0x000fea0003c00000 */
[----:B------:R-:W-:Y:S01]  /*d0c0*/  NOP ;  /* 0x0000000000007918 */ /* 0x000fe20000000000 */
[----:B------:R-:W-:Y:S01]  /*d0d0*/  ENDCOLLECTIVE ;  /* 0x000000000000791b */ /* 0x000fe20003800000 */
.L_x_3291:
[----:B------:R-:W-:Y:S05]  /*d0e0*/  BSYNC B0 ;  /* 0x0000000000007941 */ /* 0x000fea0003800000 */
.L_x_3290:
[----:B------:R-:W-:Y:S05]  /*d0f0*/  BRA `(.L_x_3292) ;  /* 0xffffffc000fc7947 */ /* 0x000fea000383ffff */
.L_x_3230:
[----:B------:R-:W-:Y:S01]  /*d100*/  BSSY B0, `(.L_x_3293) ;  /* 0x0000005000007945 */ /* 0x000fe20003800000 */
[----:B------:R-:W-:-:S07]  /*d110*/  IMAD.MOV.U32 R15, RZ, RZ, -0x1 ;  /* 0xffffffffff0f7424 */ /* 0x000fce00078e00ff */
[----:B------:R-:W-:Y:S05]  /*d120*/  WARPSYNC.COLLECTIVE R15, `(.L_x_3294) ;  /* 0x000000000f087348 */ /* 0x000fea0003c00000 */
[----:B------:R-:W-:Y:S01]  /*d130*/  NOP ;  /* 0x0000000000007918 */ /* 0x000fe20000000000 */
[----:B------:R-:W-:Y:S01]  /*d140*/  ENDCOLLECTIVE ;  /* 0x000000000000791b */ /* 0x000fe20003800000 */
.L_x_3294:
[----:B------:R-:W-:Y:S05]  /*d150*/  BSYNC B0 ;  /* 0x0000000000007941 */ /* 0x000fea0003800000 */
.L_x_3293:
[----:B------:R-:W-:Y:S05]  /*d160*/  BRA `(.L_x_3295) ;  /* 0xffffffc800ac7947 */ /* 0x000fea000383ffff */
.L_x_3242:
[----:B------:R-:W-:Y:S01]  /*d170*/  BSSY B0, `(.L_x_3296) ;  /* 0x0000005000007945 */ /* 0x000fe20003800000 */
[----:B------:R-:W-:-:S07]  /*d180*/  IMAD.MOV.U32 R15, RZ, RZ, -0x1 ;  /* 0xffffffffff0f7424 */ /* 0x000fce00078e00ff */
[----:B------:R-:W-:Y:S05]  /*d190*/  WARPSYNC.COLLECTIVE R15, `(.L_x_3297) ;  /* 0x000000000f087348 */ /* 0x000fea0003c00000 */
[----:B------:R-:W-:Y:S01]  /*d1a0*/  NOP ;  /* 0x0000000000007918 */ /* 0x000fe20000000000 */
[----:B------:R-:W-:Y:S01]  /*d1b0*/  ENDCOLLECTIVE ;  /* 0x000000000000791b */ /* 0x000fe20003800000 */
.L_x_3297:
[----:B------:R-:W-:Y:S05]  /*d1c0*/  BSYNC B0 ;  /* 0x0000000000007941 */ /* 0x000fea0003800000 */
.L_x_3296:
[----:B------:R-:W-:Y:S05]  /*d1d0*/  BRA `(.L_x_3298) ;  /* 0xffffffcc00ec7947 */ /* 0x000fea000383ffff */
.L_x_3262:
[----:B-1----:R1:W2:Y:S02]  /*d1e0*/  SYNCS.PHASECHK.TRANS64.TRYWAIT P0, [R15+URZ+0x30820], R2 ;  /* 0x030820020f0075a7 */ /* 0x0022a4000800017f */
[----:B--2---:R-:W-:Y:S05]  /*d1f0*/  @!P0 NANOSLEEP.SYNCS 0x989680 ;  /* 0x009896800000895d */ /* 0x004fea0003900000 */
[----:B------:R-:W2:Y:S02]  /*d200*/  @!P0 SYNCS.PHASECHK.TRANS64 P0, [R15+URZ+0x30820], R2 ;  /* 0x030820020f0085a7 */ /* 0x000ea4000800007f */
[----:B--2---:R-:W-:Y:S05]  /*d210*/  @!P0 BRA `(.L_x_3262) ;  /* 0xfffffffc00f08947 */ /* 0x004fea000383ffff */
[----:B------:R-:W-:Y:S05]  /*d220*/  BRA `(.L_x_3299) ;  /* 0xffffffdc00dc7947 */ /* 0x000fea000383ffff */
.L_x_3266:
[----:B--2---:R2:W3:Y:S02]  /*d230*/  SYNCS.PHASECHK.TRANS64.TRYWAIT P1, [R15+URZ+0x30840], R18 ;  /* 0x030840120f0075a7 */ /* 0x0044e4000802017f */
[----:B---3--:R-:W-:Y:S05]  /*d240*/  @!P1 NANOSLEEP.SYNCS 0x989680 ;  /* 0x009896800000995d */ /* 0x008fea0003900000 */
[----:B------:R-:W3:Y:S02]  /*d250*/  @!P1 SYNCS.PHASECHK.TRANS64 P1, [R15+URZ+0x30840], R18 ;  /* 0x030840120f0095a7 */ /* 0x000ee4000802007f */
[----:B---3--:R-:W-:Y:S05]  /*d260*/  @!P1 BRA `(.L_x_3266) ;  /* 0xfffffffc00f09947 */ /* 0x008fea000383ffff */
[----:B------:R-:W-:Y:S05]  /*d270*/  BRA `(.L_x_3300) ;  /* 0xffffffe400807947 */ /* 0x000fea000383ffff */
.L_x_3268:
[----:B-1----:R1:W3:Y:S02]  /*d280*/  SYNCS.PHASECHK.TRANS64.TRYWAIT P1, [R15+URZ+0x30828], R18 ;  /* 0x030828120f0075a7 */ /* 0x0022e4000802017f */
[----:B---3--:R-:W-:Y:S05]  /*d290*/  @!P1 NANOSLEEP.SYNCS 0x989680 ;  /* 0x009896800000995d */ /* 0x008fea0003900000 */
[----:B------:R-:W3:Y:S02]  /*d2a0*/  @!P1 SYNCS.PHASECHK.TRANS64 P1, [R15+URZ+0x30828], R18 ;  /* 0x030828120f0095a7 */ /* 0x000ee4000802007f */
[----:B---3--:R-:W-:Y:S05]  /*d2b0*/  @!P1 BRA `(.L_x_3268) ;  /* 0xfffffffc00f09947 */ /* 0x008fea000383ffff */
[----:B------:R-:W-:Y:S05]  /*d2c0*/  BRA `(.L_x_3301) ;  /* 0xffffffe800207947 */ /* 0x000fea000383ffff */
.L_x_3270:
[----:B---3--:R3:W4:Y:S02]  /*d2d0*/  SYNCS.PHASECHK.TRANS64.TRYWAIT P1, [R15+URZ+0x30848], R18 ;  /* 0x030848120f0075a7 */ /* 0x008724000802017f */
[----:B----4-:R-:W-:Y:S05]  /*d2e0*/  @!P1 NANOSLEEP.SYNCS 0x989680 ;  /* 0x009896800000995d */ /* 0x010fea0003900000 */
[----:B------:R-:W4:Y:S02]  /*d2f0*/  @!P1 SYNCS.PHASECHK.TRANS64 P1, [R15+URZ+0x30848], R18 ;  /* 0x030848120f0095a7 */ /* 0x000f24000802007f */
[----:B----4-:R-:W-:Y:S05]  /*d300*/  @!P1 BRA `(.L_x_3270) ;  /* 0xfffffffc00f09947 */ /* 0x010fea000383ffff */
[----:B------:R-:W-:Y:S05]  /*d310*/  BRA `(.L_x_3302) ;  /* 0xffffffe800c07947 */ /* 0x000fea000383ffff */
.L_x_3272:
[----:B------:R-:W-:-:S07]  /*d320*/  SHF.L.U32 R4, R10, 0x1f, RZ ;  /* 0x0000001f0a047819 */ /* 0x000fce00000006ff */
.L_x_3303:
[----:B----4-:R4:W1:Y:S02]  /*d330*/  SYNCS.PHASECHK.TRANS64.TRYWAIT P1, [R15+URZ+0x30820], R4 ;  /* 0x030820040f0075a7 */ /* 0x010864000802017f */
[----:B-1----:R-:W-:Y:S05]  /*d340*/  @!P1 NANOSLEEP.SYNCS 0x989680 ;  /* 0x009896800000995d */ /* 0x002fea0003900000 */
[----:B------:R-:W1:Y:S02]  /*d350*/  @!P1 SYNCS.PHASECHK.TRANS64 P1, [R15+URZ+0x30820], R4 ;  /* 0x030820040f0095a7 */ /* 0x000e64000802007f */
[----:B-1----:R-:W-:Y:S05]  /*d360*/  @!P1 BRA `(.L_x_3303) ;  /* 0xfffffffc00f09947 */ /* 0x002fea000383ffff */
[----:B------:R-:W-:Y:S05]  /*d370*/  BRA `(.L_x_3304) ;  /* 0xffffffec00447947 */ /* 0x000fea000383ffff */
.L_x_3275:
[----:B----4-:R4:W1:Y:S02]  /*d380*/  SYNCS.PHASECHK.TRANS64.TRYWAIT P1, [R15+URZ+0x30840], R12 ;  /* 0x0308400c0f0075a7 */ /* 0x010864000802017f */
[----:B-1----:R-:W-:Y:S05]  /*d390*/  @!P1 NANOSLEEP.SYNCS 0x989680 ;  /* 0x009896800000995d */ /* 0x002fea0003900000 */
[----:B------:R-:W1:Y:S02]  /*d3a0*/  @!P1 SYNCS.PHASECHK.TRANS64 P1, [R15+URZ+0x30840], R12 ;  /* 0x0308400c0f0095a7 */ /* 0x000e64000802007f */
[----:B-1----:R-:W-:Y:S05]  /*d3b0*/  @!P1 BRA `(.L_x_3275) ;  /* 0xfffffffc00f09947 */ /* 0x002fea000383ffff */
[----:B------:R-:W-:Y:S05]  /*d3c0*/  BRA `(.L_x_3305) ;  /* 0xfffffff000007947 */ /* 0x000fea000383ffff */
.L_x_3277:
[----:B-1----:R1:W2:Y:S02]  /*d3d0*/  SYNCS.PHASECHK.TRANS64.TRYWAIT P1, [R15+URZ+0x30828], R12 ;  /* 0x0308280c0f0075a7 */ /* 0x0022a4000802017f */
[----:B--2---:R-:W-:Y:S05]  /*d3e0*/  @!P1 NANOSLEEP.SYNCS 0x989680 ;  /* 0x009896800000995d */ /* 0x004fea0003900000 */
[----:B------:R-:W2:Y:S02]  /*d3f0*/  @!P1 SYNCS.PHASECHK.TRANS64 P1, [R15+URZ+0x30828], R12 ;  /* 0x0308280c0f0095a7 */ /* 0x000ea4000802007f */
[----:B--2---:R-:W-:Y:S05]  /*d400*/  @!P1 BRA `(.L_x_3277) ;  /* 0xfffffffc00f09947 */ /* 0x004fea000383ffff */
[----:B------:R-:W-:Y:S05]  /*d410*/  BRA `(.L_x_3306) ;  /* 0xfffffff000947947 */ /* 0x000fea000383ffff */
.L_x_3279:
[----:B------:R1:W1:Y:S02]  /*d420*/  SYNCS.PHASECHK.TRANS64.TRYWAIT P0, [R3+URZ+0x30840], R0 ;  /* 0x03084000030075a7 */ /* 0x000264000800017f */
[----:B-1----:R-:W-:Y:S05]  /*d430*/  @!P0 NANOSLEEP.SYNCS 0x989680 ;  /* 0x009896800000895d */ /* 0x002fea0003900000 */
[----:B------:R-:W1:Y:S02]  /*d440*/  @!P0 SYNCS.PHASECHK.TRANS64 P0, [R3+URZ+0x30840], R0 ;  /* 0x03084000030085a7 */ /* 0x000e64000800007f */
[----:B-1----:R-:W-:Y:S05]  /*d450*/  @!P0 BRA `(.L_x_3279) ;  /* 0xfffffffc00f08947 */ /* 0x002fea000383ffff */
[----:B------:R-:W-:Y:S05]  /*d460*/  BRA `(.L_x_3307) ;  /* 0xfffffff400447947 */ /* 0x000fea000383ffff */
.L_x_3281:
[----:B------:R-:W-:Y:S01]  /*d470*/  BSSY B0, `(.L_x_3308) ;  /* 0x0000006000007945 */ /* 0x000fe20003800000 */
[----:B------:R-:W-:-:S07]  /*d480*/  IMAD.MOV.U32 R15, RZ, RZ, -0x1 ;  /* 0xffffffffff0f7424 */ /* 0x000fce00078e00ff */
[----:B------:R-:W-:Y:S05]  /*d490*/  WARPSYNC.COLLECTIVE R15, `(.L_x_3309) ;  /* 0x000000000f0c7348 */ /* 0x000fea0003c00000 */
[----:B------:R-:W-:Y:S02]  /*d4a0*/  ELECT P6, UR62, PT ;  /* 0x00000000003e782f */ /* 0x000fe400038c0000 */
[----:B------:R-:W-:Y:S01]  /*d4b0*/  MOV R14, UR62 ;  /* 0x0000003e000e7c02 */ /* 0x000fe20008000f00 */
[----:B------:R-:W-:Y:S10]  /*d4c0*/  ENDCOLLECTIVE ;  /* 0x000000000000791b */ /* 0x000ff40003800000 */
.L_x_3309:
[----:B------:R-:W-:Y:S05]  /*d4d0*/  BSYNC B0 ;  /* 0x0000000000007941 */ /* 0x000fea0003800000 */
.L_x_3308:
[----:B------:R-:W-:Y:S05]  /*d4e0*/  BRA `(.L_x_3310) ;  /* 0xfffffff400f47947 */ /* 0x000fea000383ffff */
.L_x_3283:
[----:B-1----:R1:W2:Y:S02]  /*d4f0*/  SYNCS.PHASECHK.TRANS64.TRYWAIT P0, [R7+URZ], R4 ;  /* 0x00000004070075a7 */ /* 0x0022a4000800017f */
[----:B--2---:R-:W-:Y:S05]  /*d500*/  @!P0 NANOSLEEP.SYNCS 0x989680 ;  /* 0x009896800000895d */ /* 0x004fea0003900000 */
[----:B------:R-:W2:Y:S02]  /*d510*/  @!P0 SYNCS.PHASECHK.TRANS64 P0, [R7+URZ], R4 ;  /* 0x00000004070085a7 */ /* 0x000ea4000800007f */
[----:B--2---:R-:W-:Y:S05]  /*d520*/  @!P0 BRA `(.L_x_3283) ;  /* 0xfffffffc00f08947 */ /* 0x004fea000383ffff */
[----:B------:R-:W-:Y:S05]  /*d530*/  BRA `(.L_x_3311) ;  /* 0xfffffff800347947 */ /* 0x000fea000383ffff */
.L_x_3284:
[----:B--2---:R2:W3:Y:S02]  /*d540*/  SYNCS.PHASECHK.TRANS64.TRYWAIT P0, [R3+URZ], R0 ;  /* 0x00000000030075a7 */ /* 0x0044e4000800017f */
[----:B---3--:R-:W-:Y:S05]  /*d550*/  @!P0 NANOSLEEP.SYNCS 0x989680 ;  /* 0x009896800000895d */ /* 0x008fea0003900000 */
[----:B------:R-:W3:Y:S02]  /*d560*/  @!P0 SYNCS.PHASECHK.TRANS64 P0, [R3+URZ], R0 ;  /* 0x00000000030085a7 */ /* 0x000ee4000800007f */
[----:B---3--:R-:W-:Y:S05]  /*d570*/  @!P0 BRA `(.L_x_3284) ;  /* 0xfffffffc00f08947 */ /* 0x008fea000383ffff */
[----:B------:R-:W-:Y:S05]  /*d580*/  BRA `(.L_x_3312) ;  /* 0xfffffff800287947 */ /* 0x000fea000383ffff */
.L_x_3286:
[----:B--2---:R2:W3:Y:S02]  /*d590*/  SYNCS.PHASECHK.TRANS64.TRYWAIT P0, [R5+URZ], R4 ;  /* 0x00000004050075a7 */ /* 0x0044e4000800017f */
[----:B---3--:R-:W-:Y:S05]  /*d5a0*/  @!P0 NANOSLEEP.SYNCS 0x989680 ;  /* 0x009896800000895d */ /* 0x008fea0003900000 */
[----:B------:R-:W3:Y:S02]  /*d5b0*/  @!P0 SYNCS.PHASECHK.TRANS64 P0, [R5+URZ], R4 ;  /* 0x00000004050085a7 */ /* 0x000ee4000800007f */
[----:B---3--:R-:W-:Y:S05]  /*d5c0*/  @!P0 BRA `(.L_x_3286) ;  /* 0xfffffffc00f08947 */ /* 0x008fea000383ffff */
[----:B------:R-:W-:Y:S05]  /*d5d0*/  BRA `(.L_x_3313) ;  /* 0xfffffff8002c7947 */ /* 0x000fea000383ffff */
.L_x_3314:
        /* <DEDUP_REMOVED lines=10> */
.L_x_7311:


//--------------------- .text._ZN7cutlass13device_kernelIN5flash11enable_sm90INS1_16FlashAttnBwdSm90INS1_25CollectiveMainloopBwdSm90ILi2ELi2ELi2EN4cute5tupleIJNS5_1CILi1EEES8_S8_EEENS6_IJNS7_ILi64EEENS7_ILi128EEESB_EEENS_6half_tEfNS_4arch4Sm90ELb1ELb0ELb1ELb1ELb0ELb1ELb0ELb0ELi2ELi1ELi2ELi1ELb0EEENS1_24CollectiveEpilogueBwdGQAISC_fSF_Li256ELb1ELb0EEENS1_25SingleTileBwdLPTSchedulerILb1ELi128ELb0EEEEEEEEEvNT_6ParamsE --------------------------
	.section	.text._ZN7cutlass13device_kernelIN5flash11enable_sm90INS1_16FlashAttnBwdSm90INS1_25CollectiveMainloopBwdSm90ILi2ELi2ELi2EN4cute5tupleIJNS5_1CILi1EEES8_S8_EEENS6_IJNS7_ILi64EEENS7_ILi128EEESB_EEENS_6half_tEfNS_4arch4Sm90ELb1ELb0ELb1ELb1ELb0ELb1ELb0ELb0ELi2ELi1ELi2ELi1ELb0EEENS1_24CollectiveEpilogueBwdGQAISC_fSF_Li256ELb1ELb0EEENS1_25SingleTileBwdLPTSchedulerILb1ELi128ELb0EEEEEEEEEvNT_6ParamsE,"ax",@progbits
	.align	128
.text._ZN7cutlass13device_kernelIN5flash11enable_sm90INS1_16FlashAttnBwdSm90INS1_25CollectiveMainloopBwdSm90ILi2ELi2ELi2EN4cute5tupleIJNS5_1CILi1EEES8_S8_EEENS6_IJNS7_ILi64EEENS7_ILi128EEESB_EEENS_6half_tEfNS_4arch4Sm90ELb1ELb0ELb1ELb1ELb0ELb1ELb0ELb0ELi2ELi1ELi2ELi1ELb0EEENS1_24CollectiveEpilogueBwdGQAISC_fSF_Li256ELb1ELb0EEENS1_25SingleTileBwdLPTSchedulerILb1ELi128ELb0EEEEEEEEEvNT_6ParamsE:
        .type           _ZN7cutlass13device_kernelIN5flash11enable_sm90INS1_16FlashAttnBwdSm90INS1_25CollectiveMainloopBwdSm90ILi2ELi2ELi2EN4cute5tupleIJNS5_1CILi1EEES8_S8_EEENS6_IJNS7_ILi64EEENS7_ILi128EEESB_EEENS_6half_tEfNS_4arch4Sm90ELb1ELb0ELb1ELb1ELb0ELb1ELb0ELb0ELi2ELi1ELi2ELi1ELb0EEENS1_24CollectiveEpilogueBwdGQAISC_fSF_Li256ELb1ELb0EEENS1_25SingleTileBwdLPTSchedulerILb1ELi128ELb0EEEEEEEEEvNT_6ParamsE,@function
        .size           _ZN7cutlass13device_kernelIN5flash11enable_sm90INS1_16FlashAttnBwdSm90INS1_25CollectiveMainloopBwdSm90ILi2ELi2ELi2EN4cute5tupleIJNS5_1CILi1EEES8_S8_EEENS6_IJNS7_ILi64EEENS7_ILi128EEESB_EEENS_6half_tEfNS_4arch4Sm90ELb1ELb0ELb1ELb1ELb0ELb1ELb0ELb0ELi2ELi1ELi2ELi1ELb0EEENS1_24CollectiveEpilogueBwdGQAISC_fSF_Li256ELb1ELb0EEENS1_25SingleTileBwdLPTSchedulerILb1ELi128ELb0EEEEEEEEEvNT_6ParamsE,(.L_x_7312 - _ZN7cutlass13device_kernelIN5flash11enable_sm90INS1_16FlashAttnBwdSm90INS1_25CollectiveMainloopBwdSm90ILi2ELi2ELi2EN4cute5tupleIJNS5_1CILi1EEES8_S8_EEENS6_IJNS7_ILi64EEENS7_ILi128EEESB_EEENS_6half_tEfNS_4arch4Sm90ELb1ELb0ELb1ELb1ELb0ELb1ELb0ELb0ELi2ELi1ELi2ELi1ELb0EEENS1_24CollectiveEpilogueBwdGQAISC_fSF_Li256ELb1ELb0EEENS1_25SingleTileBwdLPTSchedulerILb1ELi128ELb0EEEEEEEEEvNT_6ParamsE)
        .other          _ZN7cutlass13device_kernelIN5flash11enable_sm90INS1_16FlashAttnBwdSm90INS1_25CollectiveMainloopBwdSm90ILi2ELi2ELi2EN4cute5tupleIJNS5_1CILi1EEES8_S8_EEENS6_IJNS7_ILi64EEENS7_ILi128EEESB_EEENS_6half_tEfNS_4arch4Sm90ELb1ELb0ELb1ELb1ELb0ELb1ELb0ELb0ELi2ELi1ELi2ELi1ELb0EEENS1_24CollectiveEpilogueBwdGQAISC_fSF_Li256ELb1ELb0EEENS1_25SingleTileBwdLPTSchedulerILb1ELi128ELb0EEEEEEEEEvNT_6ParamsE,@"STO_CUDA_ENTRY STV_DEFAULT"
_ZN7cutlass13device_kernelIN5flash11enable_sm90INS1_16FlashAttnBwdSm90INS1_25CollectiveMainloopBwdSm90ILi2ELi2ELi2EN4cute5tupleIJNS5_1CILi1EEES8_S8_EEENS6_IJNS7_ILi64EEENS7_ILi128EEESB_EEENS_6half_tEfNS_4arch4Sm90ELb1ELb0ELb1ELb1ELb0ELb1ELb0ELb0ELi2ELi1ELi2ELi1ELb0EEENS1_24CollectiveEpilogueBwdGQAISC_fSF_Li256ELb1ELb0EEENS1_25SingleTileBwdLPTSchedulerILb1ELi128ELb0EEEEEEEEEvNT_6ParamsE:
        /* <DEDUP_REMOVED lines=24> */
.L_x_3316:
[----:B------:R-:W-:Y:S05]  /*0180*/  BSYNC B0 ;  /* 0x0000000000007941 */ /* 0x000fea0003800000 */
.L_x_3315:
        /* <DEDUP_REMOVED lines=37> */
.L_x_3317:
        /* <DEDUP_REMOVED lines=22> */
.L_x_3318:
[----:B------:R-:W-:Y:S01]  /*0540*/  PLOP3.LUT P0, PT, PT, PT, UP0, 0x80, 0x0 ;  /* 0x000000000000781c */ /* 0x000fe20003f0f008 */
[----:B------:R-:W-:Y:S01]  /*0550*/  NOP ;  /* 0x0000000000007918 */ /* 0x000fe20000000000 */
[----:B------:R-:W-:Y:S01]  /*0560*/  ULDC.64 UR46, c[0x0][0x208] ;  /* 0x00008200002e7ab9 */ /* 0x000fe20000000a00 */
[----:B------:R-:W-:Y:S01]  /*0570*/  BSSY B6, `(.L_x_3319) ;  /* 0x0000931000067945 */ /* 0x000fe20003800000 */
[----:B-12-4-:R-:W-:Y:S09]  /*0580*/  BAR.SYNC.DEFER_BLOCKING 0x0 ;  /* 0x0000000000007b1d */ /* 0x016ff20000010000 */
[----:B------:R-:W-:Y:S05]  /*0590*/  @!P0 BRA `(.L_x_3320) ;  /* 0x0000005400008947 */ /* 0x000fea0003800000 */
.L_x_3321:
        /* <DEDUP_REMOVED lines=32> */
.L_x_3322:
[----:B------:R-:W-:Y:S01]  /*07a0*/  ULDC UR7, c[0x0][0x8cc] ;  /* 0x0002330000077ab9 */ /* 0x000fe20000000800 */
[----:B------:R-:W-:Y:S01]  /*07b0*/  UMOV UR36, UR10 ;  /* 0x0000000a00247c82 */ /* 0x000fe20008000000 */
[----:B------:R-:W-:-:S11]  /*07c0*/  UISETP.NE.AND UP0, UPT, UR7, 0x1, UPT ;  /* 0x000000010700788c */ /* 0x000fd6000bf05270 */
[----:B------:R-:W-:Y:S02]  /*07d0*/  @UP0 ULDC.64 UR8, c[0x0][0x8d0] ;  /* 0x0002340000080ab9 */ /* 0x000fe40000000a00 */
[----:B------:R-:W-:-:S04]  /*07e0*/  UIMAD.WIDE.U32 UR4, UR10, UR8, URZ ;  /* 0x000000080a0472a5 */ /* 0x000fc8000f8e003f */
[----:B------:R-:W-:-:S04]  /*07f0*/  @UP0 USHF.R.U32.HI UR36, URZ, UR9, UR5 ;  /* 0x000000093f240299 */ /* 0x000fc80008011605 */
[----:B------:R-:W-:-:S12]  /*0800*/  UIMAD UR4, UR36, UR7, URZ ;  /* 0x00000007240472a4 */ /* 0x000fd8000f8e023f */
.L_x_3323:
        /* <DEDUP_REMOVED lines=23> */
.L_x_3324:
        /* <DEDUP_REMOVED lines=14> */
.L_x_3326:
[----:B------:R-:W-:-:S05]  /*0a60*/  ULDC UR4, c[0x0][0x8f4] ;  /* 0x00023d0000047ab9 */ /* 0x000fca0000000800 */
.L_x_3325:
        /* <DEDUP_REMOVED lines=20> */
.L_x_3328:
        /* <DEDUP_REMOVED lines=14> */
.L_x_3329:
        /* <DEDUP_REMOVED lines=11> */
.L_x_3330:
        /* <DEDUP_REMOVED lines=13> */
.L_x_3331:
        /* <DEDUP_REMOVED lines=102> */
.L_x_3334:
        /* <DEDUP_REMOVED lines=15> */
.L_x_3333:
        /* <DEDUP_REMOVED lines=23> */
.L_x_3336:
        /* <DEDUP_REMOVED lines=15> */
.L_x_3335:
        /* <DEDUP_REMOVED lines=8> */
.L_x_3422:
        /* <DEDUP_REMOVED lines=15> */
.L_x_3338:
        /* <DEDUP_REMOVED lines=104> */
.L_x_3350:
[----:B------:R-:W-:-:S05]  /*1fb0*/  IMAD.U32 R0, RZ, RZ, UR38 ;  /* 0x00000026ff007e24 */ /* 0x000fca000f8e00ff */
[----:B------:R-:W-:-:S04]  /*1fc0*/  LOP3.LUT R0, R0, 0x1, RZ, 0xfc, !PT ;  /* 0x0000000100007812 */ /* 0x000fc800078efcff */
[----:B------:R-:W-:-:S13]  /*1fd0*/  ISETP.NE.AND P0, PT, R0, 0x3, PT ;  /* 0x000000030000780c */ /* 0x000fda0003f05270 */
[----:B------:R-:W-:Y:S05]  /*1fe0*/  @!P0 BRA `(.L_x_3340) ;  /* 0x0000000000048947 */ /* 0x000fea0003800000 */
[----:B------:R-:W-:Y:S01]  /*1ff0*/  BPT.TRAP 0x1 ;  /* 0x000000040000795c */ /* 0x000fe20000300000 */
.L_x_3340:
        /* <DEDUP_REMOVED lines=8> */
.L_x_3341:
[----:B---3--:R-:W-:Y:S05]  /*2080*/  @P1 BRA `(.L_x_3342) ;  /* 0x0000000000081947 */ /* 0x008fea0003800000 */
[----:B------:R-:W3:Y:S02]  /*2090*/  SYNCS.PHASECHK.TRANS64.TRYWAIT P1, [R0+URZ+0x30810], R209 ;  /* 0x030810d1000075a7 */ /* 0x000ee4000802017f */
[----:B---3--:R-:W-:Y:S05]  /*20a0*/  @!P1 BRA `(.L_x_3343) ;  /* 0x0000007800389947 */ /* 0x008fea0003800000 */
.L_x_3342:
        /* <DEDUP_REMOVED lines=84> */
.L_x_3344:
[----:B------:R1:W1:Y:S01]  /*25f0*/  SYNCS.PHASECHK.TRANS64.TRYWAIT P1, [R0+URZ+0x30830], R209 ;  /* 0x030830d1000075a7 */ /* 0x000262000802017f */
[----:B------:R-:W-:Y:S05]  /*2600*/  @!P0 BRA `(.L_x_3345) ;  /* 0x0000000000048947 */ /* 0x000fea0003800000 */
[----:B------:R-:W-:Y:S01]  /*2610*/  BPT.TRAP 0x1 ;  /* 0x000000040000795c */ /* 0x000fe20000300000 */
.L_x_3345:
        /* <DEDUP_REMOVED lines=54> */
.L_x_3346:
        /* <DEDUP_REMOVED lines=492> */
.L_x_3348:
        /* <DEDUP_REMOVED lines=49> */
.L_x_3349:
        /* <DEDUP_REMOVED lines=78> */
.L_x_3332:
[----:B------:R-:W-:Y:S05]  /*5030*/  @P0 BRA `(.L_x_3327) ;  /* 0x0000004800100947 */ /* 0x000fea0003800000 */
[----:B------:R-:W-:Y:S01]  /*5040*/  ULDC.64 UR4, c[0x0][0x878] ;  /* 0x00021e0000047ab9 */ /* 0x000fe20000000a00 */
[----:B------:R-:W1:Y:S01]  /*5050*/  S2R R4, SR_TID.X ;  /* 0x0000000000047919 */ /* 0x000e620000002100 */
[----:B------:R-:W-:Y:S01]  /*5060*/  UISETP.NE.U32.AND UP0, UPT, UR4, URZ, UPT ;  /* 0x0000003f0400728c */ /* 0x000fe2000bf05070 */
[----:B------:R-:W2:Y:S01]  /*5070*/  S2UR UR10, SR_CgaCtaId ;  /* 0x00000000000a79c3 */ /* 0x000ea20000008800 */
[----:B------:R-:W-:Y:S01]  /*5080*/  UMOV UR7, 0x400 ;  /* 0x0000040000077882 */ /* 0x000fe20000000000 */
[----:B------:R-:W-:Y:S02]  /*5090*/  USHF.L.U32 UR36, UR36, 0xe, URZ ;  /* 0x0000000e24247899 */ /* 0x000fe4000800063f */
[----:B------:R-:W-:Y:S01]  /*50a0*/  UISETP.NE.AND.EX UP0, UPT, UR5, URZ, UPT, UP0 ;  /* 0x0000003f0500728c */ /* 0x000fe2000bf05300 */
[----:B------:R-:W-:Y:S01]  /*50b0*/  ULDC.64 UR12, c[0x0][0x818] ;  /* 0x00020600000c7ab9 */ /* 0x000fe20000000a00 */
[----:B------:R-:W-:Y:S01]  /*50c0*/  ULDC.64 UR14, c[0x0][0x840] ;  /* 0x00021000000e7ab9 */ /* 0x000fe20000000a00 */
[----:B------:R-:W-:-:S03]  /*50d0*/  ULDC.64 UR16, c[0x0][0x848] ;  /* 0x0002120000107ab9 */ /* 0x000fc60000000a00 */
[----:B------:R-:W-:-:S05]  /*50e0*/  PLOP3.LUT P0, PT, PT, PT, UP0, 0x80, 0x0 ;  /* 0x000000000000781c */ /* 0x000fca0003f0f008 */
[----:B------:R-:W-:Y:S02]  /*50f0*/  @UP0 ULDC.64 UR4, c[0x0][0x878] ;  /* 0x00021e0000040ab9 */ /* 0x000fe40000000a00 */
[----:B------:R-:W-:-:S06]  /*5100*/  @UP0 UIMAD.WIDE UR4, UR39, 0x4, UR4 ;  /* 0x00000004270408a5 */ /* 0x000fcc000f8e0204 */
[----:B------:R-:W-:Y:S02]  /*5110*/  IMAD.U32 R2, RZ, RZ, UR4 ;  /* 0x00000004ff027e24 */ /* 0x000fe4000f8e00ff */
[----:B------:R-:W-:Y:S01]  /*5120*/  IMAD.U32 R3, RZ, RZ, UR5 ;  /* 0x00000005ff037e24 */ /* 0x000fe2000f8e00ff */
[----:B------:R-:W-:-:S04]  /*5130*/  ULDC UR5, c[0x0][0x850] ;  /* 0x0002140000057ab9 */ /* 0x000fc80000000800 */
[----:B------:R-:W3:Y:S01]  /*5140*/  @P0 LDG.E R2, desc[UR46][R2.64] ;  /* 0x0000002e02020981 */ /* 0x000ee2000c1e1900 */
[----:B-1----:R-:W-:Y:S01]  /*5150*/  VIADD R5, R4, 0xffffff80 ;  /* 0xffffff8004057836 */ /* 0x002fe20000000000 */
[----:B------:R-:W-:Y:S01]  /*5160*/  UISETP.NE.AND UP1, UPT, UR5, 0x1, UPT ;  /* 0x000000010500788c */ /* 0x000fe2000bf25270 */
[----:B------:R-:W-:Y:S03]  /*5170*/  BSSY B0, `(.L_x_3351) ;  /* 0x000005a000007945 */ /* 0x000fe60003800000 */
[----:B------:R-:W-:-:S07]  /*5180*/  SHF.R.S32.HI R0, RZ, 0x1f, R5 ;  /* 0x0000001fff007819 */ /* 0x000fce0000011405 */
[----:B------:R-:W-:Y:S02]  /*5190*/  @UP1 ULDC UR8, c[0x0][0x854] ;  /* 0x0002150000081ab9 */ /* 0x000fe40000000800 */
[----:B------:R-:W-:Y:S01]  /*51a0*/  UIMAD.WIDE.U32 UR8, UR37, UR8, URZ ;  /* 0x00000008250872a5 */ /* 0x000fe2000f8e003f */
[----:B------:R-:W-:Y:S01]  /*51b0*/  BAR.SYNC.DEFER_BLOCKING 0x1, 0x100 ;  /* 0x0044000000007b1d */ /* 0x000fe20000010000 */
[----:B---3--:R-:W-:Y:S02]  /*51c0*/  @P0 R2UR UR4, R2 ;  /* 0x00000000020402ca */ /* 0x008fe400000e0000 */
        /* <DEDUP_REMOVED lines=10> */
[----:B--2---:R-:W-:Y:S02]  /*5270*/  ULEA UR4, UR10, UR7, 0x18 ;  /* 0x000000070a047291 */ /* 0x004fe4000f8ec03f */
[----:B------:R-:W-:-:S04]  /*5280*/  @UP0 USHF.L.U32 UR5, UR5, 0x7, URZ ;  /* 0x0000000705050899 */ /* 0x000fc8000800063f */
[----:B------:R-:W-:Y:S01]  /*5290*/  @UP0 ULOP3.LUT UR6, UR5, 0xffffc000, URZ, 0xc0, !UPT ;  /* 0xffffc00005060892 */ /* 0x000fe2000f8ec03f */
[----:B------:R-:W-:Y:S02]  /*52a0*/  LEA R0, R0, UR4, 0x2 ;  /* 0x0000000400007c11 */ /* 0x000fe4000f8e10ff */
[----:B------:R-:W-:Y:S01]  /*52b0*/  @UP1 ULDC UR5, c[0x0][0x858] ;  /* 0x0002160000051ab9 */ /* 0x000fe20000000800 */
[----:B------:R-:W-:Y:S02]  /*52c0*/  @UP0 USHF.R.S32.HI UR7, URZ, 0x1f, UR6 ;  /* 0x0000001f3f070899 */ /* 0x000fe40008011406 */
[----:B------:R-:W-:Y:S01]  /*52d0*/  @UP1 USHF.R.U32.HI UR37, URZ, UR5, UR9 ;  /* 0x000000053f251299 */ /* 0x000fe20008011609 */
[----:B------:R1:W-:Y:S01]  /*52e0*/  STS.128 [R0], R24 ;  /* 0x0000001800007388 */ /* 0x0003e20000000c00 */
[----:B------:R-:W-:Y:S02]  /*52f0*/  @!UP0 UMOV UR6, URZ ;  /* 0x0000003f00068c82 */ /* 0x000fe40008000000 */
[----:B------:R-:W-:Y:S01]  /*5300*/  USHF.R.S32.HI UR5, URZ, 0x1f, UR37 ;  /* 0x0000001f3f057899 */ /* 0x000fe20008011425 */
[----:B------:R1:W-:Y:S01]  /*5310*/  STS.128 [R0+0x800], R28 ;  /* 0x0008001c00007388 */ /* 0x0003e20000000c00 */
[----:B------:R-:W-:Y:S01]  /*5320*/  UIADD3 UR8, UP1, UR36, UR6, URZ ;  /* 0x0000000624087290 */ /* 0x000fe2000ff3e03f */
[----:B------:R-:W-:Y:S01]  /*5330*/  @!UP0 UMOV UR7, URZ ;  /* 0x0000003f00078c82 */ /* 0x000fe20008000000 */
[----:B------:R-:W-:Y:S01]  /*5340*/  UIMAD UR6, UR5, UR12, URZ ;  /* 0x0000000c050672a4 */ /* 0x000fe2000f8e023f */
[----:B------:R1:W-:Y:S01]  /*5350*/  STS.128 [R0+0x1000], R32 ;  /* 0x0010002000007388 */ /* 0x0003e20000000c00 */
[----:B------:R-:W-:-:S02]  /*5360*/  ULEA.HI.X.SX32 UR9, UR36, UR7, 0x1, UP1 ;  /* 0x0000000724097291 */ /* 0x000fc400088f0e3f */
[----:B------:R-:W-:Y:S01]  /*5370*/  UIMAD UR5, UR5, UR14, URZ ;  /* 0x0000000e050572a4 */ /* 0x000fe2000f8e023f */
[----:B------:R1:W-:Y:S01]  /*5380*/  STS.128 [R0+0x1800], R36 ;  /* 0x0018002400007388 */ /* 0x0003e20000000c00 */
[----:B------:R-:W-:Y:S02]  /*5390*/  UIMAD UR10, UR37, UR13, UR6 ;  /* 0x0000000d250a72a4 */ /* 0x000fe4000f8e0206 */
[----:B------:R-:W-:Y:S01]  /*53a0*/  UIMAD.WIDE.U32 UR6, UR37, UR12, UR8 ;  /* 0x0000000c250672a5 */ /* 0x000fe2000f8e0008 */
[----:B------:R1:W-:Y:S01]  /*53b0*/  STS.128 [R0+0x2000], R40 ;  /* 0x0020002800007388 */ /* 0x0003e20000000c00 */
[----:B------:R-:W-:Y:S02]  /*53c0*/  UIMAD UR12, UR37, UR15, UR5 ;  /* 0x0000000f250c72a4 */ /* 0x000fe4000f8e0205 */
[----:B------:R-:W-:Y:S01]  /*53d0*/  USHF.R.S32.HI UR5, URZ, 0x1f, UR39 ;  /* 0x0000001f3f057899 */ /* 0x000fe20008011427 */
[----:B------:R1:W-:Y:S01]  /*53e0*/  STS.128 [R0+0x2800], R44 ;  /* 0x0028002c00007388 */ /* 0x0003e20000000c00 */
[----:B------:R-:W-:-:S02]  /*53f0*/  UIMAD.WIDE.U32 UR8, UR37, UR14, UR8 ;  /* 0x0000000e250872a5 */ /* 0x000fc4000f8e0008 */
[----:B------:R-:W-:Y:S01]  /*5400*/  USEL UR5, UR5, URZ, !UP0 ;  /* 0x0000003f05057287 */ /* 0x000fe2000c000000 */
[----:B------:R1:W-:Y:S01]  /*5410*/  STS.128 [R0+0x3000], R48 ;  /* 0x0030003000007388 */ /* 0x0003e20000000c00 */
[----:B------:R-:W-:Y:S01]  /*5420*/  ULDC.64 UR14, c[0x0][0x820] ;  /* 0x00020800000e7ab9 */ /* 0x000fe20000000a00 */
[----:B------:R-:W-:Y:S02]  /*5430*/  USEL UR39, UR39, URZ, !UP0 ;  /* 0x0000003f27277287 */ /* 0x000fe4000c000000 */
[----:B------:R1:W-:Y:S01]  /*5440*/  STS.128 [R0+0x3800], R52 ;  /* 0x0038003400007388 */ /* 0x0003e20000000c00 */
[----:B------:R-:W-:Y:S02]  /*5450*/  UIMAD UR11, UR5, UR14, URZ ;  /* 0x0000000e050b72a4 */ /* 0x000fe4000f8e023f */
[----:B------:R-:W-:Y:S01]  /*5460*/  UIADD3 UR7, UR7, UR10, URZ ;  /* 0x0000000a07077290 */ /* 0x000fe2000fffe03f */
[----:B------:R1:W-:Y:S01]  /*5470*/  STS.128 [R0+0x4000], R56 ;  /* 0x0040003800007388 */ /* 0x0003e20000000c00 */
[----:B------:R-:W-:-:S02]  /*5480*/  UIMAD UR5, UR5, UR16, URZ ;  /* 0x00000010050572a4 */ /* 0x000fc4000f8e023f */
[----:B------:R-:W-:Y:S01]  /*5490*/  UIADD3 UR9, UR9, UR12, URZ ;  /* 0x0000000c09097290 */ /* 0x000fe2000fffe03f */
[----:B------:R1:W-:Y:S01]  /*54a0*/  STS.128 [R0+0x4800], R60 ;  /* 0x0048003c00007388 */ /* 0x0003e20000000c00 */
[----:B------:R-:W-:Y:S02]  /*54b0*/  UIMAD UR11, UR39, UR15, UR11 ;  /* 0x0000000f270b72a4 */ /* 0x000fe4000f8e020b */
[----:B------:R-:W-:Y:S01]  /*54c0*/  UIMAD.WIDE.U32 UR6, UR39, UR14, UR6 ;  /* 0x0000000e270672a5 */ /* 0x000fe2000f8e0006 */
[----:B------:R1:W-:Y:S01]  /*54d0*/  STS.128 [R0+0x5000], R64 ;  /* 0x0050004000007388 */ /* 0x0003e20000000c00 */
[----:B------:R-:W-:Y:S02]  /*54e0*/  UIMAD UR5, UR39, UR17, UR5 ;  /* 0x00000011270572a4 */ /* 0x000fe4000f8e0205 */
[----:B------:R-:W-:Y:S01]  /*54f0*/  UIMAD.WIDE.U32 UR8, UR39, UR16, UR8 ;  /* 0x00000010270872a5 */ /* 0x000fe2000f8e0008 */
[----:B------:R1:W-:Y:S01]  /*5500*/  STS.128 [R0+0x5800], R68 ;  /* 0x0058004400007388 */ /* 0x0003e20000000c00 */
[----:B------:R-:W-:Y:S01]  /*5510*/  ULDC.64 UR12, c[0x0][0x800] ;  /* 0x00020000000c7ab9 */ /* 0x000fe20000000a00 */
[----:B------:R-:W-:Y:S01]  /*5520*/  ULDC.64 UR14, c[0x0][0x828] ;  /* 0x00020a00000e7ab9 */ /* 0x000fe20000000a00 */
[----:B------:R-:W-:Y:S01]  /*5530*/  UIADD3 UR7, UR7, UR11, URZ ;  /* 0x0000000b07077290 */ /* 0x000fe2000fffe03f */
        /* <DEDUP_REMOVED lines=22> */
.L_x_3353:
[----:B------:R-:W-:Y:S01]  /*56a0*/  @P0 ELECT P1, URZ, PT ;  /* 0x00000000003f082f */ /* 0x000fe20003820000 */
[----:B------:R2:W-:-:S12]  /*56b0*/  UBLKRED.G.S.ADD.F32.RN [UR6], [UR4], UR5, desc[UR8] ;  /* 0x00000806040073bb */ /* 0x0005d800080a1405 */
[----:B------:R-:W-:Y:S02]  /*56c0*/  @P1 PLOP3.LUT P0, PT, P1, PT, PT, 0x8, 0x0 ;  /* 0x000000000000181c */ /* 0x000fe40000f0e170 */
[----:B------:R-:W-:-:S11]  /*56d0*/  PLOP3.LUT P1, PT, PT, PT, PT, 0x8, 0x0 ;  /* 0x000000000000781c */ /* 0x000fd60003f2e170 */
[----:B--2---:R-:W-:Y:S05]  /*56e0*/  @P0 BRA.U.ANY `(.L_x_3353) ;  /* 0xfffffffd00ec0947 */ /* 0x004fea000393ffff */
[----:B------:R0:W-:Y:S01]  /*56f0*/  UTMACMDFLUSH ;  /* 0x00000000000079b7 */ /* 0x0001e20000000000 */
[----:B------:R-:W-:-:S04]  /*5700*/  DEPBAR.LE SB0, 0x0 ;  /* 0x000080000000791a */ /* 0x000fc80000000000 */
.L_x_3352:
[----:B------:R-:W-:Y:S05]  /*5710*/  BSYNC B0 ;  /* 0x0000000000007941 */ /* 0x000fea0003800000 */
.L_x_3351:
        /* <DEDUP_REMOVED lines=32> */
.L_x_3354:
[----:B------:R-:W-:Y:S01]  /*5920*/  @P0 ELECT P1, URZ, PT ;  /* 0x00000000003f082f */ /* 0x000fe20003820000 */
[----:B------:R2:W-:-:S12]  /*5930*/  UBLKRED.G.S.ADD.F32.RN [UR6], [UR4], UR5, desc[UR8] ;  /* 0x00000806040073bb */ /* 0x0005d800080a1405 */
[----:B------:R-:W-:Y:S02]  /*5940*/  @P1 PLOP3.LUT P0, PT, P1, PT, PT, 0x8, 0x0 ;  /* 0x000000000000181c */ /* 0x000fe40000f0e170 */
[----:B------:R-:W-:-:S11]  /*5950*/  PLOP3.LUT P1, PT, PT, PT, PT, 0x8, 0x0 ;  /* 0x000000000000781c */ /* 0x000fd60003f2e170 */
[----:B--2---:R-:W-:Y:S05]  /*5960*/  @P0 BRA.U.ANY `(.L_x_3354) ;  /* 0xfffffffd00ec0947 */ /* 0x004fea000393ffff */
[----:B------:R0:W-:Y:S01]  /*5970*/  UTMACMDFLUSH ;  /* 0x00000000000079b7 */ /* 0x0001e20000000000 */
[----:B------:R-:W-:-:S04]  /*5980*/  DEPBAR.LE SB0, 0x0 ;  /* 0x000080000000791a */ /* 0x000fc80000000000 */
[----:B------:R-:W-:Y:S05]  /*5990*/  BRA `(.L_x_3327) ;  /* 0x0000003c00b87947 */ /* 0x000fea0003800000 */
.L_x_3320:
        /* <DEDUP_REMOVED lines=29> */
.L_x_3356:
[----:B------:R-:W-:Y:S01]  /*5b70*/  ULDC UR9, c[0x0][0x8cc] ;  /* 0x0002330000097ab9 */ /* 0x000fe20000000800 */
[----:B------:R-:W-:Y:S01]  /*5b80*/  UMOV UR7, UR8 ;  /* 0x0000000800077c82 */ /* 0x000fe20008000000 */
[----:B------:R-:W-:-:S11]  /*5b90*/  UISETP.NE.AND UP0, UPT, UR9, 0x1, UPT ;  /* 0x000000010900788c */ /* 0x000fd6000bf05270 */
[----:B------:R-:W-:Y:S02]  /*5ba0*/  @UP0 ULDC.64 UR10, c[0x0][0x8d0] ;  /* 0x00023400000a0ab9 */ /* 0x000fe40000000a00 */
[----:B------:R-:W-:-:S04]  /*5bb0*/  UIMAD.WIDE.U32 UR4, UR8, UR10, URZ ;  /* 0x0000000a080472a5 */ /* 0x000fc8000f8e003f */
[----:B------:R-:W-:-:S04]  /*5bc0*/  @UP0 USHF.R.U32.HI UR7, URZ, UR11, UR5 ;  /* 0x0000000b3f070299 */ /* 0x000fc80008011605 */
[----:B------:R-:W-:-:S12]  /*5bd0*/  UIMAD UR4, UR7, UR9, URZ ;  /* 0x00000009070472a4 */ /* 0x000fd8000f8e023f */
.L_x_3357:
        /* <DEDUP_REMOVED lines=23> */
.L_x_3358:
        /* <DEDUP_REMOVED lines=13> */
.L_x_3360:
[----:B------:R-:W-:-:S05]  /*5e20*/  ULDC UR4, c[0x0][0x8f4] ;  /* 0x00023d0000047ab9 */ /* 0x000fca0000000800 */
.L_x_3359:
        /* <DEDUP_REMOVED lines=46> */
.L_x_3361:
        /* <DEDUP_REMOVED lines=13> */
.L_x_3362:
        /* <DEDUP_REMOVED lines=12> */
.L_x_3363:
        /* <DEDUP_REMOVED lines=54> */
.L_x_3366:
[----:B------:R-:W-:Y:S05]  /*6600*/  BSYNC B0 ;  /* 0x0000000000007941 */ /* 0x000fea0003800000 */
.L_x_3365:
        /* <DEDUP_REMOVED lines=19> */
.L_x_3368:
[----:B------:R-:W-:Y:S05]  /*6740*/  BSYNC B0 ;  /* 0x0000000000007941 */ /* 0x000fea0003800000 */
.L_x_3367:
[----:B------:R-:W-:Y:S06]  /*6750*/  BAR.ARV 0xa, 0xa0 ;  /* 0x0282800000007b1d */ /* 0x000fec0000002000 */
[----:B------:R-:W-:Y:S04]  /*6760*/  BSSY B0, `(.L_x_3369) ;  /* 0x0000003000007945 */ /* 0x000fe80003800000 */
[----:B------:R-:W-:Y:S05]  /*6770*/  @!P0 BRA `(.L_x_3370) ;  /* 0x0000000000048947 */ /* 0x000fea0003800000 */
[----:B------:R-:W-:-:S04]  /*6780*/  DEPBAR.LE SB0, 0x0 ;  /* 0x000080000000791a */ /* 0x000fc80000000000 */
.L_x_3370:
[----:B------:R-:W-:Y:S05]  /*6790*/  BSYNC B0 ;  /* 0x0000000000007941 */ /* 0x000fea0003800000 */
.L_x_3369:
[----:B------:R-:W-:Y:S06]  /*67a0*/  BAR.ARV 0xb, 0xa0 ;  /* 0x02c2800000007b1d */ /* 0x000fec0000002000 */
[----:B------:R-:W-:Y:S01]  /*67b0*/  UIADD3 UR18, UR12, 0x1, URZ ;  /* 0x000000010c127890 */ /* 0x000fe2000fffe03f */
[----:B------:R-:W-:Y:S11]  /*67c0*/  BRA `(.L_x_3371) ;  /* 0x0000000000047947 */ /* 0x000ff60003800000 */
.L_x_3364:
[----:B------:R-:W-:-:S05]  /*67d0*/  UMOV UR18, UR12 ;  /* 0x0000000c00127c82 */ /* 0x000fca0008000000 */
.L_x_3371:
        /* <DEDUP_REMOVED lines=22> */
.L_x_3384:
        /* <DEDUP_REMOVED lines=20> */
.L_x_3373:
[----:B------:R-:W-:Y:S05]  /*6a80*/  BSYNC B0 ;  /* 0x0000000000007941 */ /* 0x000fea0003800000 */
.L_x_3372:
        /* <DEDUP_REMOVED lines=13> */
.L_x_3375:
[----:B------:R-:W-:Y:S05]  /*6b60*/  BSYNC B0 ;  /* 0x0000000000007941 */ /* 0x000fea0003800000 */
.L_x_3374:
[----:B------:R-:W-:Y:S06]  /*6b70*/  BAR.ARV 0xa, 0xa0 ;  /* 0x0282800000007b1d */ /* 0x000fec0000002000 */
[----:B------:R-:W-:Y:S04]  /*6b80*/  BSSY B0, `(.L_x_3376) ;  /* 0x0000003000007945 */ /* 0x000fe80003800000 */
[----:B------:R-:W-:Y:S05]  /*6b90*/  @!P0 BRA `(.L_x_3377) ;  /* 0x0000000000048947 */ /* 0x000fea0003800000 */
[----:B------:R-:W-:-:S04]  /*6ba0*/  DEPBAR.LE SB0, 0x0 ;  /* 0x000080000000791a */ /* 0x000fc80000000000 */
.L_x_3377:
[----:B------:R-:W-:Y:S05]  /*6bb0*/  BSYNC B0 ;  /* 0x0000000000007941 */ /* 0x000fea0003800000 */
.L_x_3376:
        /* <DEDUP_REMOVED lines=13> */
.L_x_3379:
[----:B------:R-:W-:Y:S05]  /*6c90*/  BSYNC B0 ;  /* 0x0000000000007941 */ /* 0x000fea0003800000 */
.L_x_3378:
        /* <DEDUP_REMOVED lines=13> */
.L_x_3381:
[----:B------:R-:W-:Y:S05]  /*6d70*/  BSYNC B0 ;  /* 0x0000000000007941 */ /* 0x000fea0003800000 */
.L_x_3380:
[----:B------:R-:W-:Y:S01]  /*6d80*/  UIADD3 UR18, UR18, 0x2, URZ ;  /* 0x0000000212127890 */ /* 0x000fe2000fffe03f */
[----:B------:R-:W-:Y:S06]  /*6d90*/  BAR.ARV 0xa, 0xa0 ;  /* 0x0282800000007b1d */ /* 0x000fec0000002000 */
[----:B------:R-:W-:Y:S01]  /*6da0*/  UISETP.GE.AND UP0, UPT, UR18, UR7, UPT ;  /* 0x000000071200728c */ /* 0x000fe2000bf06270 */
[----:B------:R-:W-:Y:S04]  /*6db0*/  BSSY B0, `(.L_x_3382) ;  /* 0x0000003000007945 */ /* 0x000fe80003800000 */
[----:B------:R-:W-:Y:S06]  /*6dc0*/  @!P0 BRA `(.L_x_3383) ;  /* 0x0000000000048947 */ /* 0x000fec0003800000 */
[----:B------:R-:W-:-:S04]  /*6dd0*/  DEPBAR.LE SB0, 0x0 ;  /* 0x000080000000791a */ /* 0x000fc80000000000 */
.L_x_3383:
[----:B------:R-:W-:Y:S05]  /*6de0*/  BSYNC B0 ;  /* 0x0000000000007941 */ /* 0x000fea0003800000 */
.L_x_3382:
[----:B------:R-:W-:Y:S06]  /*6df0*/  BAR.ARV 0xb, 0xa0 ;  /* 0x02c2800000007b1d */ /* 0x000fec0000002000 */
[----:B------:R-:W-:Y:S01]  /*6e00*/  PLOP3.LUT P1, PT, PT, PT, UP0, 0x80, 0x0 ;  /* 0x000000000000781c */ /* 0x000fe20003f2f008 */
[----:B------:R-:W-:Y:S02]  /*6e10*/  UIADD3 UR26, UR26, 0x4000, URZ ;  /* 0x000040001a1a7890 */ /* 0x000fe4000fffe03f */
[----:B------:R-:W-:-:S10]  /*6e20*/  UIADD3 UR6, UR6, 0x4000, URZ ;  /* 0x0000400006067890 */ /* 0x000fd4000fffe03f */
[----:B------:R-:W-:Y:S05]  /*6e30*/  @!P1 BRA `(.L_x_3384) ;  /* 0xfffffff800c09947 */ /* 0x000fea000383ffff */
[----:B------:R-:W-:Y:S05]  /*6e40*/  BRA `(.L_x_3327) ;  /* 0x00000028008c7947 */ /* 0x000fea0003800000 */
.L_x_3355:
        /* <DEDUP_REMOVED lines=22> */
.L_x_3385:
[----:B------:R-:W-:Y:S01]  /*6fb0*/  ULDC UR9, c[0x0][0x8cc] ;  /* 0x0002330000097ab9 */ /* 0x000fe20000000800 */
[----:B------:R-:W-:Y:S01]  /*6fc0*/  UMOV UR7, UR8 ;  /* 0x0000000800077c82 */ /* 0x000fe20008000000 */
[----:B------:R-:W-:-:S11]  /*6fd0*/  UISETP.NE.AND UP0, UPT, UR9, 0x1, UPT ;  /* 0x000000010900788c */ /* 0x000fd6000bf05270 */
[----:B------:R-:W-:Y:S02]  /*6fe0*/  @UP0 ULDC.64 UR10, c[0x0][0x8d0] ;  /* 0x00023400000a0ab9 */ /* 0x000fe40000000a00 */
[----:B------:R-:W-:-:S04]  /*6ff0*/  UIMAD.WIDE.U32 UR4, UR8, UR10, URZ ;  /* 0x0000000a080472a5 */ /* 0x000fc8000f8e003f */
[----:B------:R-:W-:-:S04]  /*7000*/  @UP0 USHF.R.U32.HI UR7, URZ, UR11, UR5 ;  /* 0x0000000b3f070299 */ /* 0x000fc80008011605 */
[----:B------:R-:W-:-:S12]  /*7010*/  UIMAD UR4, UR7, UR9, URZ ;  /* 0x00000009070472a4 */ /* 0x000fd8000f8e023f */
.L_x_3386:
        /* <DEDUP_REMOVED lines=23> */
.L_x_3387:
        /* <DEDUP_REMOVED lines=14> */
.L_x_3389:
[----:B------:R-:W-:-:S05]  /*7270*/  ULDC UR4, c[0x0][0x8f4] ;  /* 0x00023d0000047ab9 */ /* 0x000fca0000000800 */
.L_x_3388:
        /* <DEDUP_REMOVED lines=60> */
.L_x_3391:
        /* <DEDUP_REMOVED lines=12> */
.L_x_3392:
[----:B------:R-:W-:Y:S05]  /*7700*/  @!P2 BRA `(.L_x_3393) ;  /* 0x000000000014a947 */ /* 0x000fea0003800000 */
[----:B------:R-:W-:Y:S02]  /*7710*/  IMAD.U32 R2, RZ, RZ, UR14 ;  /* 0x0000000eff027e24 */ /* 0x000fe4000f8e00ff */
[----:B------:R-:W-:-:S05]  /*7720*/  IMAD.U32 R3, RZ, RZ, UR15 ;  /* 0x0000000fff037e24 */ /* 0x000fca000f8e00ff */
[----:B------:R-:W2:Y:S04]  /*7730*/  LDG.E R5, desc[UR46][R2.64] ;  /* 0x0000002e02057981 */ /* 0x000ea8000c1e1900 */
[----:B------:R-:W2:Y:S02]  /*7740*/  LDG.E R4, desc[UR46][R2.64+0x4] ;  /* 0x0000042e02047981 */ /* 0x000ea4000c1e1900 */
[----:B--2---:R-:W-:-:S07]  /*7750*/  IMAD.IADD R4, R4, 0x1, -R5 ;  /* 0x0000000104047824 */ /* 0x004fce00078e0a05 */
.L_x_3393:
        /* <DEDUP_REMOVED lines=62> */
.L_x_3423:
        /* <DEDUP_REMOVED lines=15> */
.L_x_3396:
        /* <DEDUP_REMOVED lines=92> */
.L_x_3407:
[----:B-123--:R-:W-:-:S04]  /*81f0*/  SHF.L.U32 R18, R10, 0x1f, RZ ;  /* 0x0000001f0a127819 */ /* 0x00efc800000006ff */
[----:B------:R-:W2:Y:S02]  /*8200*/  SYNCS.PHASECHK.TRANS64.TRYWAIT P1, [R15+URZ+0x30840], R18 ;  /* 0x030840120f0075a7 */ /* 0x000ea4000802017f */
[----:B--2---:R-:W-:Y:S05]  /*8210*/  @!P1 BRA `(.L_x_3399) ;  /* 0x0000001800189947 */ /* 0x004fea0003800000 */
.L_x_3424:
        /* <DEDUP_REMOVED lines=8> */
.L_x_3400:
        /* <DEDUP_REMOVED lines=37> */
.L_x_3425:
        /* <DEDUP_REMOVED lines=8> */
.L_x_3402:
        /* <DEDUP_REMOVED lines=37> */
.L_x_3426:
        /* <DEDUP_REMOVED lines=8> */
.L_x_3404:
        /* <DEDUP_REMOVED lines=31> */
.L_x_3428:
        /* <DEDUP_REMOVED lines=8> */
.L_x_3406:
        /* <DEDUP_REMOVED lines=37> */
.L_x_3398:
[----:B------:R-:W4:Y:S02]  /*8d00*/  LDL.LU R4, [R1+0x8] ;  /* 0x0000080001047983 */ /* 0x000f240000300800 */
[----:B----4-:R-:W-:Y:S02]  /*8d10*/  ISETP.NE.AND P1, PT, R4, RZ, PT ;  /* 0x000000ff0400720c */ /* 0x010fe40003f25270 */
[----:B------:R4:W5:Y:S11]  /*8d20*/  LDL R4, [R1+0x4] ;  /* 0x0000040001047983 */ /* 0x0009760000100800 */
[----:B----4-:R-:W-:Y:S05]  /*8d30*/  @!P1 BRA `(.L_x_3397) ;  /* 0x00000004005c9947 */ /* 0x010fea0003800000 */
[----:B------:R-:W-:-:S04]  /*8d40*/  SHF.L.U32 R12, R10, 0x1f, RZ ;  /* 0x0000001f0a0c7819 */ /* 0x000fc800000006ff */
[----:B------:R-:W4:Y:S02]  /*8d50*/  SYNCS.PHASECHK.TRANS64.TRYWAIT P1, [R15+URZ+0x30840], R12 ;  /* 0x0308400c0f0075a7 */ /* 0x000f24000802017f */
[----:B----4-:R-:W-:Y:S05]  /*8d60*/  @!P1 BRA `(.L_x_3408) ;  /* 0x0000000c00989947 */ /* 0x010fea0003800000 */
.L_x_3429:
        /* <DEDUP_REMOVED lines=8> */
.L_x_3409:
        /* <DEDUP_REMOVED lines=34> */
.L_x_3430:
        /* <DEDUP_REMOVED lines=8> */
.L_x_3411:
        /* <DEDUP_REMOVED lines=34> */
.L_x_3397:
[----:B------:R-:W1:Y:S01]  /*92b0*/  S2R R0, SR_TID.X ;  /* 0x0000000000007919 */ /* 0x000e620000002100 */
[----:B------:R-:W-:Y:S01]  /*92c0*/  IMAD R3, R16, 0x8, R15 ;  /* 0x0000000810037824 */ /* 0x000fe200078e020f */
[----:B-1----:R-:W-:Y:S02]  /*92d0*/  LOP3.LUT R2, R0, 0x7f, RZ, 0xc0, !PT ;  /* 0x0000007f00027812 */ /* 0x002fe400078ec0ff */
[----:B------:R-:W-:Y:S02]  /*92e0*/  SHF.L.U32 R0, R10, 0x1f, RZ ;  /* 0x0000001f0a007819 */ /* 0x000fe400000006ff */
[----:B------:R-:W-:Y:S02]  /*92f0*/  ISETP.NE.AND P1, PT, R2, RZ, PT ;  /* 0x000000ff0200720c */ /* 0x000fe40003f25270 */
[----:B------:R-:W1:Y:S02]  /*9300*/  SYNCS.PHASECHK.TRANS64.TRYWAIT P0, [R3+URZ+0x30840], R0 ;  /* 0x03084000030075a7 */ /* 0x000e64000800017f */
[----:B-1----:R-:W-:Y:S09]  /*9310*/  @!P0 BRA `(.L_x_3412) ;  /* 0x0000000800548947 */ /* 0x002ff20003800000 */
.L_x_3431:
[----:B------:R-:W-:Y:S05]  /*9320*/  @P1 BRA `(.L_x_3413) ;  /* 0x0000000000181947 */ /* 0x000fea0003800000 */
[----:B------:R-:W1:Y:S01]  /*9330*/  S2R R2, SR_TID.X ;  /* 0x0000000000027919 */ /* 0x000e620000002100 */
[----:B------:R-:W-:-:S04]  /*9340*/  IMAD.MOV.U32 R0, RZ, RZ, 0x4100 ;  /* 0x00004100ff007424 */ /* 0x000fc800078e00ff */
[----:B------:R1:W-:Y:S02]  /*9350*/  SYNCS.ARRIVE.TRANS64 RZ, [R3+URZ+0x30830], R0 ;  /* 0x0308300003ff79a7 */ /* 0x0003e4000800003f */
[----:B-1----:R-:W-:-:S13]  /*9360*/  LOP3.LUT P0, RZ, R2, 0x1f, RZ, 0xc0, !PT ;  /* 0x0000001f02ff7812 */ /* 0x002fda000780c0ff */
[----:B------:R-:W-:Y:S05]  /*9370*/  @!P0 BRA `(.L_x_3413) ;  /* 0x0000000000048947 */ /* 0x000fea0003800000 */
[----:B------:R-:W-:Y:S01]  /*9380*/  BPT.TRAP 0x1 ;  /* 0x000000040000795c */ /* 0x000fe20000300000 */
.L_x_3413:
        /* <DEDUP_REMOVED lines=41> */
.L_x_3394:
[----:B------:R-:W-:Y:S05]  /*9620*/  BSYNC B0 ;  /* 0x0000000000007941 */ /* 0x000fea0003800000 */
.L_x_3390:
[----:B------:R-:W-:-:S03]  /*9630*/  UMOV UR7, 0xffffffff ;  /* 0xffffffff00077882 */ /* 0x000fc60000000000 */
[----:B------:R-:W-:Y:S05]  /*9640*/  BRA.DIV UR7, `(.L_x_3414) ;  /* 0x00000006079c7947 */ /* 0x000fea000b800000 */
[----:B------:R-:W-:-:S13]  /*9650*/  ELECT P6, URZ, PT ;  /* 0x00000000003f782f */ /* 0x000fda00038c0000 */
.L_x_3434:
[----:B------:R-:W-:Y:S05]  /*9660*/  @!P6 BRA `(.L_x_3327) ;  /* 0x000000000084e947 */ /* 0x000fea0003800000 */
[----:B------:R-:W-:-:S06]  /*9670*/  ULOP3.LUT UR7, UR38, 0x2, URZ, 0xfc, !UPT ;  /* 0x0000000226077892 */ /* 0x000fcc000f8efc3f */
[----:B------:R-:W-:-:S05]  /*9680*/  IMAD.U32 R0, RZ, RZ, UR7 ;  /* 0x00000007ff007e24 */ /* 0x000fca000f8e00ff */
[----:B------:R-:W-:-:S13]  /*9690*/  ISETP.NE.AND P2, PT, R0, 0x3, PT ;  /* 0x000000030000780c */ /* 0x000fda0003f45270 */
[----:B------:R-:W-:Y:S05]  /*96a0*/  @!P2 BRA `(.L_x_3415) ;  /* 0x000000000004a947 */ /* 0x000fea0003800000 */
[----:B------:R-:W-:Y:S01]  /*96b0*/  BPT.TRAP 0x1 ;  /* 0x000000040000795c */ /* 0x000fe20000300000 */
.L_x_3415:
        /* <DEDUP_REMOVED lines=15> */
.L_x_3435:
[----:B------:R-:W2:Y:S02]  /*97b0*/  SYNCS.PHASECHK.TRANS64.TRYWAIT P0, [R3+URZ], R0 ;  /* 0x00000000030075a7 */ /* 0x000ea4000800017f */
[----:B--2---:R-:W-:Y:S05]  /*97c0*/  @!P0 BRA `(.L_x_3417) ;  /* 0x0000000400708947 */ /* 0x004fea0003800000 */
.L_x_3436:
[----:B------:R-:W-:Y:S05]  /*97d0*/  @!P2 BRA `(.L_x_3418) ;  /* 0x000000000004a947 */ /* 0x000fea0003800000 */
[----:B------:R-:W-:Y:S01]  /*97e0*/  BPT.TRAP 0x1 ;  /* 0x000000040000795c */ /* 0x000fe20000300000 */
.L_x_3418:
[----:B--2---:R-:W-:-:S04]  /*97f0*/  VIADD R3, R8, 0x30840 ;  /* 0x0003084008037836 */ /* 0x004fc80000000000 */
[----:B------:R-:W-:-:S04]  /*9800*/  IMAD R5, R2, 0x8, R3 ;  /* 0x0000000802057824 */ /* 0x000fc800078e0203 */
[----:B------:R-:W2:Y:S02]  /*9810*/  SYNCS.PHASECHK.TRANS64.TRYWAIT P0, [R5+URZ], R4 ;  /* 0x00000004050075a7 */ /* 0x000ea4000800017f */
[----:B--2---:R-:W-:Y:S05]  /*9820*/  @!P0 BRA `(.L_x_3419) ;  /* 0x00000004006c8947 */ /* 0x004fea0003800000 */
.L_x_3437:
[----:B------:R-:W-:-:S07]  /*9830*/  IMAD R3, R6, 0x8, R3 ;  /* 0x0000000806037824 */ /* 0x000fce00078e0203 */
.L_x_3420:
[----:B---3--:R3:W4:Y:S02]  /*9840*/  SYNCS.PHASECHK.TRANS64.TRYWAIT P0, [R3+URZ], R0 ;  /* 0x00000000030075a7 */ /* 0x008724000800017f */
[----:B----4-:R-:W-:Y:S05]  /*9850*/  @!P0 NANOSLEEP.SYNCS 0x989680 ;  /* 0x009896800000895d */ /* 0x010fea0003900000 */
[----:B------:R-:W4:Y:S02]  /*9860*/  @!P0 SYNCS.PHASECHK.TRANS64 P0, [R3+URZ], R0 ;  /* 0x00000000030085a7 */ /* 0x000f24000800007f */
[----:B----4-:R-:W-:Y:S05]  /*9870*/  @!P0 BRA `(.L_x_3420) ;  /* 0xfffffffc00f08947 */ /* 0x010fea000383ffff */
.L_x_3327:
[----:B------:R-:W-:Y:S05]  /*9880*/  BSYNC B6 ;  /* 0x0000000000067941 */ /* 0x000fea0003800000 */
.L_x_3319:
[----:B------:R-:W-:Y:S05]  /*9890*/  EXIT ;  /* 0x000000000000794d */ /* 0x000fea0003800000 */
.L_x_3337:
[----:B------:R-:W-:Y:S02]  /*98a0*/  IMAD.MOV.U32 R12, RZ, RZ, RZ ;  /* 0x000000ffff0c7224 */ /* 0x000fe400078e00ff */
[----:B------:R-:W-:Y:S02]  /*98b0*/  IMAD.MOV.U32 R11, RZ, RZ, 0x1f ;  /* 0x0000001fff0b7424 */ /* 0x000fe400078e00ff */
[----:B------:R-:W-:-:S07]  /*98c0*/  IMAD.MOV.U32 R15, RZ, RZ, -0x1 ;  /* 0xffffffffff0f7424 */ /* 0x000fce00078e00ff */
[----:B------:R-:W-:Y:S05]  /*98d0*/  WARPSYNC.COLLECTIVE R15, `(.L_x_3421) ;  /* 0x000000000f087348 */ /* 0x000fea0003c00000 */
[----:B------:R1:W2:Y:S02]  /*98e0*/  SHFL.IDX P6, R14, R13, R12, R11 ;  /* 0x0000000c0d0e7389 */ /* 0x0002a400000c000b */
[----:B-12---:R-:W-:Y:S01]  /*98f0*/  ENDCOLLECTIVE ;  /* 0x000000000000791b */ /* 0x006fe20003800000 */
.L_x_3421:
[----:B------:R-:W-:Y:S05]  /*9900*/  BRA `(.L_x_3422) ;  /* 0xffffff7c00cc7947 */ /* 0x000fea000383ffff */
.L_x_3339:
        /* <DEDUP_REMOVED lines=8> */
.L_x_3343:
[----:B---3--:R3:W4:Y:S02]  /*9990*/  SYNCS.PHASECHK.TRANS64.TRYWAIT P1, [R0+URZ+0x30810], R209 ;  /* 0x030810d1000075a7 */ /* 0x008724000802017f */
[----:B----4-:R-:W-:Y:S05]  /*99a0*/  @!P1 NANOSLEEP.SYNCS 0x989680 ;  /* 0x009896800000995d */ /* 0x010fea0003900000 */
[----:B------:R-:W4:Y:S02]  /*99b0*/  @!P1 SYNCS.PHASECHK.TRANS64 P1, [R0+URZ+0x30810], R209 ;  /* 0x030810d1000095a7 */ /* 0x000f24000802007f */
[----:B----4-:R-:W-:Y:S05]  /*99c0*/  @!P1 BRA `(.L_x_3343) ;  /* 0xfffffffc00f09947 */ /* 0x010fea000383ffff */
[----:B------:R-:W-:Y:S05]  /*99d0*/  BRA `(.L_x_3342) ;  /* 0xffffff8400b47947 */ /* 0x000fea000383ffff */
.L_x_3347:
[----:B------:R1:W1:Y:S02]  /*99e0*/  SYNCS.PHASECHK.TRANS64.TRYWAIT P1, [R0+URZ+0x30830], R209 ;  /* 0x030830d1000075a7 */ /* 0x000264000802017f */
[----:B-1----:R-:W-:Y:S05]  /*99f0*/  @!P1 NANOSLEEP.SYNCS 0x989680 ;  /* 0x009896800000995d */ /* 0x002fea0003900000 */
[----:B------:R-:W1:Y:S02]  /*9a00*/  @!P1 SYNCS.PHASECHK.TRANS64 P1, [R0+URZ+0x30830], R209 ;  /* 0x030830d1000095a7 */ /* 0x000e64000802007f */
[----:B-1----:R-:W-:Y:S05]  /*9a10*/  @!P1 BRA `(.L_x_3347) ;  /* 0xfffffffc00f09947 */ /* 0x002fea000383ffff */
[----:B------:R-:W-:Y:S05]  /*9a20*/  BRA `(.L_x_3346) ;  /* 0xffffff8c00d47947 */ /* 0x000fea000383ffff */
.L_x_3395:
[----:B-1----:R1:W2:Y:S02]  /*9a30*/  SYNCS.PHASECHK.TRANS64.TRYWAIT P0, [R15+URZ+0x30820], R2 ;  /* 0x030820020f0075a7 */ /* 0x0022a4000800017f */
[----:B--2---:R-:W-:Y:S05]  /*9a40*/  @!P0 NANOSLEEP.SYNCS 0x989680 ;  /* 0x009896800000895d */ /* 0x004fea0003900000 */
[----:B------:R-:W2:Y:S02]  /*9a50*/  @!P0 SYNCS.PHASECHK.TRANS64 P0, [R15+URZ+0x30820], R2 ;  /* 0x030820020f0085a7 */ /* 0x000ea4000800007f */
[----:B--2---:R-:W-:Y:S05]  /*9a60*/  @!P0 BRA `(.L_x_3395) ;  /* 0xfffffffc00f08947 */ /* 0x004fea000383ffff */
[----:B------:R-:W-:Y:S05]  /*9a70*/  BRA `(.L_x_3423) ;  /* 0xffffffe000307947 */ /* 0x000fea000383ffff */
.L_x_3399:
[----:B--2---:R2:W3:Y:S02]  /*9a80*/  SYNCS.PHASECHK.TRANS64.TRYWAIT P1, [R15+URZ+0x30840], R18 ;  /* 0x030840120f0075a7 */ /* 0x0044e4000802017f */
[----:B---3--:R-:W-:Y:S05]  /*9a90*/  @!P1 NANOSLEEP.SYNCS 0x989680 ;  /* 0x009896800000995d */ /* 0x008fea0003900000 */
[----:B------:R-:W3:Y:S02]  /*9aa0*/  @!P1 SYNCS.PHASECHK.TRANS64 P1, [R15+URZ+0x30840], R18 ;  /* 0x030840120f0095a7 */ /* 0x000ee4000802007f */
[----:B---3--:R-:W-:Y:S05]  /*9ab0*/  @!P1 BRA `(.L_x_3399) ;  /* 0xfffffffc00f09947 */ /* 0x008fea000383ffff */
[----:B------:R-:W-:Y:S05]  /*9ac0*/  BRA `(.L_x_3424) ;  /* 0xffffffe400d47947 */ /* 0x000fea000383ffff */
.L_x_3401:
[----:B-1----:R1:W3:Y:S02]  /*9ad0*/  SYNCS.PHASECHK.TRANS64.TRYWAIT P1, [R15+URZ+0x30828], R18 ;  /* 0x030828120f0075a7 */ /* 0x0022e4000802017f */
[----:B---3--:R-:W-:Y:S05]  /*9ae0*/  @!P1 NANOSLEEP.SYNCS 0x989680 ;  /* 0x009896800000995d */ /* 0x008fea0003900000 */
[----:B------:R-:W3:Y:S02]  /*9af0*/  @!P1 SYNCS.PHASECHK.TRANS64 P1, [R15+URZ+0x30828], R18 ;  /* 0x030828120f0095a7 */ /* 0x000ee4000802007f */
[----:B---3--:R-:W-:Y:S05]  /*9b00*/  @!P1 BRA `(.L_x_3401) ;  /* 0xfffffffc00f09947 */ /* 0x008fea000383ffff */
[----:B------:R-:W-:Y:S05]  /*9b10*/  BRA `(.L_x_3425) ;  /* 0xffffffe800747947 */ /* 0x000fea000383ffff */
.L_x_3403:
[----:B---3--:R3:W4:Y:S02]  /*9b20*/  SYNCS.PHASECHK.TRANS64.TRYWAIT P1, [R15+URZ+0x30848], R18 ;  /* 0x030848120f0075a7 */ /* 0x008724000802017f */
[----:B----4-:R-:W-:Y:S05]  /*9b30*/  @!P1 NANOSLEEP.SYNCS 0x989680 ;  /* 0x009896800000995d */ /* 0x010fea0003900000 */
[----:B------:R-:W4:Y:S02]  /*9b40*/  @!P1 SYNCS.PHASECHK.TRANS64 P1, [R15+URZ+0x30848], R18 ;  /* 0x030848120f0095a7 */ /* 0x000f24000802007f */
[----:B----4-:R-:W-:Y:S05]  /*9b50*/  @!P1 BRA `(.L_x_3403) ;  /* 0xfffffffc00f09947 */ /* 0x010fea000383ffff */
[----:B------:R-:W-:Y:S05]  /*9b60*/  BRA `(.L_x_3426) ;  /* 0xffffffec00147947 */ /* 0x000fea000383ffff */
.L_x_3405:
[----:B------:R-:W-:-:S07]  /*9b70*/  SHF.L.U32 R4, R10, 0x1f, RZ ;  /* 0x0000001f0a047819 */ /* 0x000fce00000006ff */
.L_x_3427:
[----:B----4-:R4:W1:Y:S02]  /*9b80*/  SYNCS.PHASECHK.TRANS64.TRYWAIT P1, [R15+URZ+0x30820], R4 ;  /* 0x030820040f0075a7 */ /* 0x010864000802017f */
[----:B-1----:R-:W-:Y:S05]  /*9b90*/  @!P1 NANOSLEEP.SYNCS 0x989680 ;  /* 0x009896800000995d */ /* 0x002fea0003900000 */
[----:B------:R-:W1:Y:S02]  /*9ba0*/  @!P1 SYNCS.PHASECHK.TRANS64 P1, [R15+URZ+0x30820], R4 ;  /* 0x030820040f0095a7 */ /* 0x000e64000802007f */
[----:B-1----:R-:W-:Y:S05]  /*9bb0*/  @!P1 BRA `(.L_x_3427) ;  /* 0xfffffffc00f09947 */ /* 0x002fea000383ffff */
[----:B------:R-:W-:Y:S05]  /*9bc0*/  BRA `(.L_x_3428) ;  /* 0xffffffec00987947 */ /* 0x000fea000383ffff */
.L_x_3408:
[----:B----4-:R4:W1:Y:S02]  /*9bd0*/  SYNCS.PHASECHK.TRANS64.TRYWAIT P1, [R15+URZ+0x30840], R12 ;  /* 0x0308400c0f0075a7 */ /* 0x010864000802017f */
[----:B-1----:R-:W-:Y:S05]  /*9be0*/  @!P1 NANOSLEEP.SYNCS 0x989680 ;  /* 0x009896800000995d */ /* 0x002fea0003900000 */
[----:B------:R-:W1:Y:S02]  /*9bf0*/  @!P1 SYNCS.PHASECHK.TRANS64 P1, [R15+URZ+0x30840], R12 ;  /* 0x0308400c0f0095a7 */ /* 0x000e64000802007f */
[----:B-1----:R-:W-:Y:S05]  /*9c00*/  @!P1 BRA `(.L_x_3408) ;  /* 0xfffffffc00f09947 */ /* 0x002fea000383ffff */
[----:B------:R-:W-:Y:S05]  /*9c10*/  BRA `(.L_x_3429) ;  /* 0xfffffff000547947 */ /* 0x000fea000383ffff */
.L_x_3410:
[----:B-1----:R1:W2:Y:S02]  /*9c20*/  SYNCS.PHASECHK.TRANS64.TRYWAIT P1, [R15+URZ+0x30828], R12 ;  /* 0x0308280c0f0075a7 */ /* 0x0022a4000802017f */
[----:B--2---:R-:W-:Y:S05]  /*9c30*/  @!P1 NANOSLEEP.SYNCS 0x989680 ;  /* 0x009896800000995d */ /* 0x004fea0003900000 */
[----:B------:R-:W2:Y:S02]  /*9c40*/  @!P1 SYNCS.PHASECHK.TRANS64 P1, [R15+URZ+0x30828], R12 ;  /* 0x0308280c0f0095a7 */ /* 0x000ea4000802007f */
[----:B--2---:R-:W-:Y:S05]  /*9c50*/  @!P1 BRA `(.L_x_3410) ;  /* 0xfffffffc00f09947 */ /* 0x004fea000383ffff */
[----:B------:R-:W-:Y:S05]  /*9c60*/  BRA `(.L_x_3430) ;  /* 0xfffffff000e87947 */ /* 0x000fea000383ffff */
.L_x_3412:
[----:B------:R1:W1:Y:S02]  /*9c70*/  SYNCS.PHASECHK.TRANS64.TRYWAIT P0, [R3+URZ+0x30840], R0 ;  /* 0x03084000030075a7 */ /* 0x000264000800017f */
[----:B-1----:R-:W-:Y:S05]  /*9c80*/  @!P0 NANOSLEEP.SYNCS 0x989680 ;  /* 0x009896800000895d */ /* 0x002fea0003900000 */
[----:B------:R-:W1:Y:S02]  /*9c90*/  @!P0 SYNCS.PHASECHK.TRANS64 P0, [R3+URZ+0x30840], R0 ;  /* 0x03084000030085a7 */ /* 0x000e64000800007f */
[----:B-1----:R-:W-:Y:S05]  /*9ca0*/  @!P0 BRA `(.L_x_3412) ;  /* 0xfffffffc00f08947 */ /* 0x002fea000383ffff */
[----:B------:R-:W-:Y:S05]  /*9cb0*/  BRA `(.L_x_3431) ;  /* 0xfffffff400987947 */ /* 0x000fea000383ffff */
.L_x_3414:
[----:B------:R-:W-:Y:S01]  /*9cc0*/  BSSY B0, `(.L_x_3432) ;  /* 0x0000006000007945 */ /* 0x000fe20003800000 */
[----:B------:R-:W-:-:S07]  /*9cd0*/  IMAD.MOV.U32 R15, RZ, RZ, -0x1 ;  /* 0xffffffffff0f7424 */ /* 0x000fce00078e00ff */
[----:B------:R-:W-:Y:S05]  /*9ce0*/  WARPSYNC.COLLECTIVE R15, `(.L_x_3433) ;  /* 0x000000000f0c7348 */ /* 0x000fea0003c00000 */
[----:B------:R-:W-:Y:S02]  /*9cf0*/  ELECT P6, UR62, PT ;  /* 0x00000000003e782f */ /* 0x000fe400038c0000 */
[----:B------:R-:W-:Y:S01]  /*9d00*/  MOV R14, UR62 ;  /* 0x0000003e000e7c02 */ /* 0x000fe20008000f00 */
[----:B------:R-:W-:Y:S10]  /*9d10*/  ENDCOLLECTIVE ;  /* 0x000000000000791b */ /* 0x000ff40003800000 */
.L_x_3433:
[----:B------:R-:W-:Y:S05]  /*9d20*/  BSYNC B0 ;  /* 0x0000000000007941 */ /* 0x000fea0003800000 */
.L_x_3432:
[----:B------:R-:W-:Y:S05]  /*9d30*/  BRA `(.L_x_3434) ;  /* 0xfffffff800487947 */ /* 0x000fea000383ffff */
.L_x_3416:
[----:B-1----:R1:W2:Y:S02]  /*9d40*/  SYNCS.PHASECHK.TRANS64.TRYWAIT P0, [R7+URZ], R4 ;  /* 0x00000004070075a7 */ /* 0x0022a4000800017f */
[----:B--2---:R-:W-:Y:S05]  /*9d50*/  @!P0 NANOSLEEP.SYNCS 0x989680 ;  /* 0x009896800000895d */ /* 0x004fea0003900000 */
[----:B------:R-:W2:Y:S02]  /*9d60*/  @!P0 SYNCS.PHASECHK.TRANS64 P0, [R7+URZ], R4 ;  /* 0x00000004070085a7 */ /* 0x000ea4000800007f */
[----:B--2---:R-:W-:Y:S05]  /*9d70*/  @!P0 BRA `(.L_x_3416) ;  /* 0xfffffffc00f08947 */ /* 0x004fea000383ffff */
[----:B------:R-:W-:Y:S05]  /*9d80*/  BRA `(.L_x_3435) ;  /* 0xfffffff800887947 */ /* 0x000fea000383ffff */
.L_x_3417:
[----:B--2---:R2:W3:Y:S02]  /*9d90*/  SYNCS.PHASECHK.TRANS64.TRYWAIT P0, [R3+URZ], R0 ;  /* 0x00000000030075a7 */ /* 0x0044e4000800017f */
[----:B---3--:R-:W-:Y:S05]  /*9da0*/  @!P0 NANOSLEEP.SYNCS 0x989680 ;  /* 0x009896800000895d */ /* 0x008fea0003900000 */
[----:B------:R-:W3:Y:S02]  /*9db0*/  @!P0 SYNCS.PHASECHK.TRANS64 P0, [R3+URZ], R0 ;  /* 0x00000000030085a7 */ /* 0x000ee4000800007f */
[----:B---3--:R-:W-:Y:S05]  /*9dc0*/  @!P0 BRA `(.L_x_3417) ;  /* 0xfffffffc00f08947 */ /* 0x008fea000383ffff */
[----:B------:R-:W-:Y:S05]  /*9dd0*/  BRA `(.L_x_3436) ;  /* 0xfffffff8007c7947 */ /* 0x000fea000383ffff */
.L_x_3419:
[----:B--2---:R2:W3:Y:S02]  /*9de0*/  SYNCS.PHASECHK.TRANS64.TRYWAIT P0, [R5+URZ], R4 ;  /* 0x00000004050075a7 */ /* 0x0044e4000800017f */
[----:B---3--:R-:W-:Y:S05]  /*9df0*/  @!P0 NANOSLEEP.SYNCS 0x989680 ;  /* 0x009896800000895d */ /* 0x008fea0003900000 */
[----:B------:R-:W3:Y:S02]  /*9e00*/  @!P0 SYNCS.PHASECHK.TRANS64 P0, [R5+URZ], R4 ;  /* 0x00000004050085a7 */ /* 0x000ee4000800007f */
[----:B---3--:R-:W-:Y:S05]  /*9e10*/  @!P0 BRA `(.L_x_3419) ;  /* 0xfffffffc00f08947 */ /* 0x008fea000383ffff */
[----:B------:R-:W-:Y:S05]  /*9e20*/  BRA `(.L_x_3437) ;  /* 0xfffffff800807947 */ /* 0x000fea000383ffff */
.L_x_3438:
        /* <DEDUP_REMOVED lines=13> */
.L_x_7312:


//--------------------- .text._ZN7cutlass13device_kernelIN5flash11enable_sm90INS1_16FlashAttnBwdSm90INS1_25CollectiveMainloopBwdSm90ILi2ELi2ELi2EN4cute5tupleIJNS5_1CILi1EEES8_S8_EEENS6_IJNS7_ILi64EEENS7_ILi128EEESB_EEENS_6half_tEfNS_4arch4Sm90ELb1ELb0ELb1ELb1ELb1ELb1ELb0ELb0ELi2ELi1ELi2ELi1ELb0EEENS1_24CollectiveEpilogueBwdGQAISC_fSF_Li256ELb1ELb1EEENS1_25SingleTileBwdLPTSchedulerILb1ELi128ELb1EEEEEEEEEvNT_6ParamsE --------------------------
	.section	.text._ZN7cutlass13device_kernelIN5flash11enable_sm90INS1_16FlashAttnBwdSm90INS1_25CollectiveMainloopBwdSm90ILi2ELi2ELi2EN4cute5tupleIJNS5_1CILi1EEES8_S8_EEENS6_IJNS7_ILi64EEENS7_ILi128EEESB_EEENS_6half_tEfNS_4arch4Sm90ELb1ELb0ELb1ELb1ELb1ELb1ELb0ELb0ELi2ELi1ELi2ELi1ELb0EEENS1_24CollectiveEpilogueBwdGQAISC_fSF_Li256ELb1ELb1EEENS1_25SingleTileBwdLPTSchedulerILb1ELi128ELb1EEEEEEEEEvNT_6ParamsE,"ax",@progbits
	.align	128
.text._ZN7cutlass13device_kernelIN5flash11enable_sm90INS1_16FlashAttnBwdSm90INS1_25CollectiveMainloopBwdSm90ILi2ELi2ELi2EN4cute5tupleIJNS5_1CILi1EEES8_S8_EEENS6_IJNS7_ILi64EEENS7_ILi128EEESB_EEENS_6half_tEfNS_4arch4Sm90ELb1ELb0ELb1ELb1ELb1ELb1ELb0ELb0ELi2ELi1ELi2ELi1ELb0EEENS1_24CollectiveEpilogueBwdGQAISC_fSF_Li256ELb1ELb1EEENS1_25SingleTileBwdLPTSchedulerILb1ELi128ELb1EEEEEEEEEvNT_6ParamsE:
        .type           _ZN7cutlass13device_kernelIN5flash11enable_sm90INS1_16FlashAttnBwdSm90INS1_25CollectiveMainloopBwdSm90ILi2ELi2ELi2EN4cute5tupleIJNS5_1CILi1EEES8_S8_EEENS6_IJNS7_ILi64EEENS7_ILi128EEESB_EEENS_6half_tEfNS_4arch4Sm90ELb1ELb0ELb1ELb1ELb1ELb1ELb0ELb0ELi2ELi1ELi2ELi1ELb0EEENS1_24CollectiveEpilogueBwdGQAISC_fSF_Li256ELb1ELb1EEENS1_25SingleTileBwdLPTSchedulerILb1ELi128ELb1EEEEEEEEEvNT_6ParamsE,@function
        .size           _ZN7cutlass13device_kernelIN5flash11enable_sm90INS1_16FlashAttnBwdSm90INS1_25CollectiveMainloopBwdSm90ILi2ELi2ELi2EN4cute5tupleIJNS5_1CILi1EEES8_S8_EEENS6_IJNS7_ILi64EEENS7_ILi128EEESB_EEENS_6half_tEfNS_4arch4Sm90ELb1ELb0ELb1ELb1ELb1ELb1ELb0ELb0ELi2ELi1ELi2ELi1ELb0EEENS1_24CollectiveEpilogueBwdGQAISC_fSF_Li256ELb1ELb1EEENS1_25SingleTileBwdLPTSchedulerILb1ELi128ELb1EEEEEEEEEvNT_6ParamsE,(.L_x_7313 - _ZN7cutlass13device_kernelIN5flash11enable_sm90INS1_16FlashAttnBwdSm90INS1_25CollectiveMainloopBwdSm90ILi2ELi2ELi2EN4cute5tupleIJNS5_1CILi1EEES8_S8_EEENS6_IJNS7_ILi64EEENS7_ILi128EEESB_EEENS_6half_tEfNS_4arch4Sm90ELb1ELb0ELb1ELb1ELb1ELb1ELb0ELb0ELi2ELi1ELi2ELi1ELb0EEENS1_24CollectiveEpilogueBwdGQAISC_fSF_Li256ELb1ELb1EEENS1_25SingleTileBwdLPTSchedulerILb1ELi128ELb1EEEEEEEEEvNT_6ParamsE)
        .other          _ZN7cutlass13device_kernelIN5flash11enable_sm90INS1_16FlashAttnBwdSm90INS1_25CollectiveMainloopBwdSm90ILi2ELi2ELi2EN4cute5tupleIJNS5_1CILi1EEES8_S8_EEENS6_IJNS7_ILi64EEENS7_ILi128EEESB_EEENS_6half_tEfNS_4arch4Sm90ELb1ELb0ELb1ELb1ELb1ELb1ELb0ELb0ELi2ELi1ELi2ELi1ELb0EEENS1_24CollectiveEpilogueBwdGQAISC_fSF_Li256ELb1ELb1EEENS1_25SingleTileBwdLPTSchedulerILb1ELi128ELb1EEEEEEEEEvNT_6ParamsE,@"STO_CUDA_ENTRY STV_DEFAULT"
_ZN7cutlass13device_kernelIN5flash11enable_sm90INS1_16FlashAttnBwdSm90INS1_25CollectiveMainloopBwdSm90ILi2ELi2ELi2EN4cute5tupleIJNS5_1CILi1EEES8_S8_EEENS6_IJNS7_ILi64EEENS7_ILi128EEESB_EEENS_6half_tEfNS_4arch4Sm90ELb1ELb0ELb1ELb1ELb1ELb1ELb0ELb0ELi2ELi1ELi2ELi1ELb0EEENS1_24CollectiveEpilogueBwdGQAISC_fSF_Li256ELb1ELb1EEENS1_25SingleTileBwdLPTSchedulerILb1ELi128ELb1EEEEEEEEEvNT_6ParamsE:
        /* <DEDUP_REMOVED lines=24> */
.L_x_3440:
[----:B------:R-:W-:Y:S05]  /*0180*/  BSYNC B0 ;  /* 0x0000000000007941 */ /* 0x000fea0003800000 */
.L_x_3439:
        /* <DEDUP_REMOVED lines=37> */
.L_x_3441:
        /* <DEDUP_REMOVED lines=22> */
.L_x_3442:
[----:B------:R-:W-:Y:S01]  /*0540*/  PLOP3.LUT P0, PT, PT, PT, UP0, 0x80, 0x0 ;  /* 0x000000000000781c */ /* 0x000fe20003f0f008 */
[----:B------:R-:W-:Y:S01]  /*0550*/  NOP ;  /* 0x0000000000007918 */ /* 0x000fe20000000000 */
[----:B------:R-:W-:Y:S01]  /*0560*/  ULDC.64 UR46, c[0x0][0x208] ;  /* 0x00008200002e7ab9 */ /* 0x000fe20000000a00 */
[----:B------:R-:W-:Y:S01]  /*0570*/  BSSY B6, `(.L_x_3443) ;  /* 0x0000a11000067945 */ /* 0x000fe20003800000 */
[----:B-12-4-:R-:W-:Y:S09]  /*0580*/  BAR.SYNC.DEFER_BLOCKING 0x0 ;  /* 0x0000000000007b1d */ /* 0x016ff20000010000 */
[----:B------:R-:W-:Y:S05]  /*0590*/  @!P0 BRA `(.L_x_3444) ;  /* 0x0000005800408947 */ /* 0x000fea0003800000 */
.L_x_3445:
        /* <DEDUP_REMOVED lines=32> */
.L_x_3446:
[----:B------:R-:W-:Y:S01]  /*07a0*/  ULDC UR8, c[0x0][0x8cc] ;  /* 0x0002330000087ab9 */ /* 0x000fe20000000800 */
[----:B------:R-:W-:Y:S01]  /*07b0*/  UMOV UR7, UR9 ;  /* 0x0000000900077c82 */ /* 0x000fe20008000000 */
[----:B------:R-:W-:-:S11]  /*07c0*/  UISETP.NE.AND UP0, UPT, UR8, 0x1, UPT ;  /* 0x000000010800788c */ /* 0x000fd6000bf05270 */
[----:B------:R-:W-:Y:S02]  /*07d0*/  @UP0 ULDC.64 UR10, c[0x0][0x8d0] ;  /* 0x00023400000a0ab9 */ /* 0x000fe40000000a00 */
[----:B------:R-:W-:-:S04]  /*07e0*/  UIMAD.WIDE.U32 UR4, UR9, UR10, URZ ;  /* 0x0000000a090472a5 */ /* 0x000fc8000f8e003f */
[----:B------:R-:W-:-:S04]  /*07f0*/  @UP0 USHF.R.U32.HI UR7, URZ, UR11, UR5 ;  /* 0x0000000b3f070299 */ /* 0x000fc80008011605 */
[----:B------:R-:W-:-:S12]  /*0800*/  UIMAD UR4, UR7, UR8, URZ ;  /* 0x00000008070472a4 */ /* 0x000fd8000f8e023f */
.L_x_3447:
        /* <DEDUP_REMOVED lines=23> */
.L_x_3448:
        /* <DEDUP_REMOVED lines=14> */
.L_x_3450:
[----:B------:R-:W-:-:S05]  /*0a60*/  ULDC UR4, c[0x0][0x8f4] ;  /* 0x00023d0000047ab9 */ /* 0x000fca0000000800 */
.L_x_3449:
        /* <DEDUP_REMOVED lines=22> */
.L_x_3452:
        /* <DEDUP_REMOVED lines=14> */
.L_x_3453:
        /* <DEDUP_REMOVED lines=11> */
.L_x_3454:
        /* <DEDUP_REMOVED lines=13> */
.L_x_3455:
        /* <DEDUP_REMOVED lines=102> */
.L_x_3458:
        /* <DEDUP_REMOVED lines=15> */
.L_x_3457:
        /* <DEDUP_REMOVED lines=23> */
.L_x_3460:
        /* <DEDUP_REMOVED lines=15> */
.L_x_3459:
        /* <DEDUP_REMOVED lines=8> */
.L_x_3576:
        /* <DEDUP_REMOVED lines=15> */
.L_x_3462:
        /* <DEDUP_REMOVED lines=104> */
.L_x_3474:
[----:B------:R-:W-:-:S05]  /*1fd0*/  IMAD.U32 R0, RZ, RZ, UR38 ;  /* 0x00000026ff007e24 */ /* 0x000fca000f8e00ff */
[----:B------:R-:W-:-:S04]  /*1fe0*/  LOP3.LUT R0, R0, 0x1, RZ, 0xfc, !PT ;  /* 0x0000000100007812 */ /* 0x000fc800078efcff */
[----:B------:R-:W-:-:S13]  /*1ff0*/  ISETP.NE.AND P0, PT, R0, 0x3, PT ;  /* 0x000000030000780c */ /* 0x000fda0003f05270 */
[----:B------:R-:W-:Y:S05]  /*2000*/  @!P0 BRA `(.L_x_3464) ;  /* 0x0000000000048947 */ /* 0x000fea0003800000 */
[----:B------:R-:W-:Y:S01]  /*2010*/  BPT.TRAP 0x1 ;  /* 0x000000040000795c */ /* 0x000fe20000300000 */
.L_x_3464:
        /* <DEDUP_REMOVED lines=8> */
.L_x_3465:
[----:B---3--:R-:W-:Y:S05]  /*20a0*/  @P1 BRA `(.L_x_3466) ;  /* 0x0000000000081947 */ /* 0x008fea0003800000 */
[----:B------:R-:W3:Y:S02]  /*20b0*/  SYNCS.PHASECHK.TRANS64.TRYWAIT P1, [R0+URZ+0x30810], R209 ;  /* 0x030810d1000075a7 */ /* 0x000ee4000802017f */
[----:B---3--:R-:W-:Y:S05]  /*20c0*/  @!P1 BRA `(.L_x_3467) ;  /* 0x0000008400b09947 */ /* 0x008fea0003800000 */
.L_x_3466:
        /* <DEDUP_REMOVED lines=84> */
.L_x_3468:
[----:B------:R1:W1:Y:S01]  /*2610*/  SYNCS.PHASECHK.TRANS64.TRYWAIT P1, [R0+URZ+0x30830], R209 ;  /* 0x030830d1000075a7 */ /* 0x000262000802017f */
[----:B------:R-:W-:Y:S05]  /*2620*/  @!P0 BRA `(.L_x_3469) ;  /* 0x0000000000048947 */ /* 0x000fea0003800000 */
[----:B------:R-:W-:Y:S01]  /*2630*/  BPT.TRAP 0x1 ;  /* 0x000000040000795c */ /* 0x000fe20000300000 */
.L_x_3469:
        /* <DEDUP_REMOVED lines=54> */
.L_x_3470:
        /* <DEDUP_REMOVED lines=492> */
.L_x_3472:
        /* <DEDUP_REMOVED lines=49> */
.L_x_3473:
        /* <DEDUP_REMOVED lines=78> */
.L_x_3456:
[----:B------:R-:W-:Y:S05]  /*5050*/  @P0 BRA `(.L_x_3451) ;  /* 0x0000005400880947 */ /* 0x000fea0003800000 */
[----:B------:R-:W-:Y:S01]  /*5060*/  ULDC.64 UR4, c[0x0][0x878] ;  /* 0x00021e0000047ab9 */ /* 0x000fe20000000a00 */
[----:B------:R-:W1:Y:S01]  /*5070*/  S2R R4, SR_TID.X ;  /* 0x0000000000047919 */ /* 0x000e620000002100 */
[----:B------:R-:W-:Y:S01]  /*5080*/  UISETP.NE.U32.AND UP0, UPT, UR4, URZ, UPT ;  /* 0x0000003f0400728c */ /* 0x000fe2000bf05070 */
[----:B------:R-:W-:Y:S01]  /*5090*/  ULDC UR10, c[0x0][0x870] ;  /* 0x00021c00000a7ab9 */ /* 0x000fe20000000800 */
[----:B------:R-:W-:Y:S02]  /*50a0*/  ULDC UR11, c[0x0][0x80c] ;  /* 0x00020300000b7ab9 */ /* 0x000fe40000000800 */
[----:B------:R-:W-:Y:S01]  /*50b0*/  UISETP.NE.AND.EX UP0, UPT, UR5, URZ, UPT, UP0 ;  /* 0x0000003f0500728c */ /* 0x000fe2000bf05300 */
[----:B------:R-:W2:Y:S01]  /*50c0*/  S2UR UR15, SR_CgaCtaId ;  /* 0x00000000000f79c3 */ /* 0x000ea20000008800 */
[----:B------:R-:W-:Y:S01]  /*50d0*/  UMOV UR14, 0x400 ;  /* 0x00000400000e7882 */ /* 0x000fe20000000000 */
[----:B------:R-:W-:Y:S01]  /*50e0*/  ULDC.64 UR18, c[0x0][0x818] ;  /* 0x0002060000127ab9 */ /* 0x000fe20000000a00 */
[----:B------:R-:W-:Y:S01]  /*50f0*/  ULDC.64 UR20, c[0x0][0x840] ;  /* 0x0002100000147ab9 */ /* 0x000fe20000000a00 */
[----:B------:R-:W-:Y:S01]  /*5100*/  ULDC.64 UR22, c[0x0][0x848] ;  /* 0x0002120000167ab9 */ /* 0x000fe20000000a00 */
[----:B------:R-:W-:-:S05]  /*5110*/  PLOP3.LUT P0, PT, PT, PT, UP0, 0x80, 0x0 ;  /* 0x000000000000781c */ /* 0x000fca0003f0f008 */
[----:B------:R-:W-:Y:S02]  /*5120*/  @UP0 ULDC.64 UR4, c[0x0][0x878] ;  /* 0x00021e0000040ab9 */ /* 0x000fe40000000a00 */
[----:B------:R-:W-:-:S06]  /*5130*/  @UP0 UIMAD.WIDE UR4, UR37, 0x4, UR4 ;  /* 0x00000004250408a5 */ /* 0x000fcc000f8e0204 */
[----:B------:R-:W-:Y:S01]  /*5140*/  IMAD.U32 R2, RZ, RZ, UR4 ;  /* 0x00000004ff027e24 */ /* 0x000fe2000f8e00ff */
[----:B------:R-:W-:Y:S01]  /*5150*/  ULDC UR4, c[0x0][0x850] ;  /* 0x0002140000047ab9 */ /* 0x000fe20000000800 */
[----:B------:R-:W-:-:S05]  /*5160*/  IMAD.U32 R3, RZ, RZ, UR5 ;  /* 0x00000005ff037e24 */ /* 0x000fca000f8e00ff */
[----:B------:R-:W3:Y:S01]  /*5170*/  @P0 LDG.E R2, desc[UR46][R2.64] ;  /* 0x0000002e02020981 */ /* 0x000ee2000c1e1900 */
[----:B------:R-:W-:Y:S01]  /*5180*/  UISETP.NE.AND UP1, UPT, UR4, 0x1, UPT ;  /* 0x000000010400788c */ /* 0x000fe2000bf25270 */
[C---:B-1----:R-:W-:Y:S01]  /*5190*/  VIADD R5, R4.reuse, 0xffffff80 ;  /* 0xffffff8004057836 */ /* 0x042fe20000000000 */
[----:B------:R-:W-:Y:S01]  /*51a0*/  UIMAD UR10, UR39, UR10, URZ ;  /* 0x0000000a270a72a4 */ /* 0x000fe2000f8e023f */
[----:B------:R-:W-:Y:S01]  /*51b0*/  BSSY B0, `(.L_x_3475) ;  /* 0x000005e000007945 */ /* 0x000fe20003800000 */
[----:B------:R-:W-:Y:S01]  /*51c0*/  UMOV UR5, UR36 ;  /* 0x0000002400057c82 */ /* 0x000fe20008000000 */
[----:B------:R-:W-:Y:S01]  /*51d0*/  UIMAD UR9, UR37, UR11, URZ ;  /* 0x0000000b250972a4 */ /* 0x000fe2000f8e023f */
[----:B------:R-:W-:Y:S01]  /*51e0*/  SHF.R.S32.HI R0, RZ, 0x1f, R5 ;  /* 0x0000001fff007819 */ /* 0x000fe20000011405 */
[----:B------:R-:W-:Y:S01]  /*51f0*/  UIMAD UR10, UR10, UR11, URZ ;  /* 0x0000000b0a0a72a4 */ /* 0x000fe2000f8e023f */
[----:B------:R-:W-:Y:S01]  /*5200*/  BAR.SYNC.DEFER_BLOCKING 0x1, 0x100 ;  /* 0x0044000000007b1d */ /* 0x000fe20000010000 */
[----:B------:R-:W-:Y:S01]  /*5210*/  USHF.L.U32 UR39, UR39, 0xe, URZ ;  /* 0x0000000e27277899 */ /* 0x000fe2000800063f */
[----:B------:R-:W-:-:S04]  /*5220*/  ISETP.NE.AND P1, PT, R4, 0x80, PT ;  /* 0x000000800400780c */ /* 0x000fc80003f25270 */
[----:B------:R-:W-:Y:S01]  /*5230*/  @UP1 ULDC UR6, c[0x0][0x854] ;  /* 0x0002150000061ab9 */ /* 0x000fe20000000800 */
[----:B------:R-:W-:Y:S01]  /*5240*/  @UP1 ULDC UR12, c[0x0][0x858] ;  /* 0x00021600000c1ab9 */ /* 0x000fe20000000800 */
[----:B------:R-:W-:Y:S02]  /*5250*/  UIMAD.WIDE.U32 UR6, UR36, UR6, URZ ;  /* 0x00000006240672a5 */ /* 0x000fe4000f8e003f */
[----:B------:R-:W-:Y:S02]  /*5260*/  USHF.R.S32.HI UR6, URZ, 0x1f, UR9 ;  /* 0x0000001f3f067899 */ /* 0x000fe40008011409 */
[----:B------:R-:W-:Y:S02]  /*5270*/  @UP1 USHF.R.U32.HI UR5, URZ, UR12, UR7 ;  /* 0x0000000c3f051299 */ /* 0x000fe40008011607 */
[----:B------:R-:W-:Y:S02]  /*5280*/  USHF.R.S32.HI UR7, URZ, 0x1f, UR10 ;  /* 0x0000001f3f077899 */ /* 0x000fe4000801140a */
[----:B------:R-:W-:-:S02]  /*5290*/  UIADD3 UR9, UP1, UP2, UR10, UR9, UR5 ;  /* 0x000000090a097290 */ /* 0x000fc4000fa3e005 */
[----:B------:R-:W-:Y:S01]  /*52a0*/  USHF.R.S32.HI UR11, URZ, 0x1f, UR5 ;  /* 0x0000001f3f0b7899 */ /* 0x000fe20008011405 */
[----:B------:R-:W-:-:S03]  /*52b0*/  ULDC.64 UR12, c[0x0][0x868] ;  /* 0x00021a00000c7ab9 */ /* 0x000fc60000000a00 */
[----:B------:R-:W-:Y:S02]  /*52c0*/  UIADD3.X UR7, UR7, UR6, UR11, UP1, UP2 ;  /* 0x0000000607077290 */ /* 0x000fe40008fe440b */
[----:B------:R-:W-:Y:S02]  /*52d0*/  USHF.L.U32 UR6, UR9, 0x2, URZ ;  /* 0x0000000209067899 */ /* 0x000fe4000800063f */
[----:B------:R-:W-:Y:S02]  /*52e0*/  USHF.L.U64.HI UR7, UR9, 0x2, UR7 ;  /* 0x0000000209077899 */ /* 0x000fe40008010207 */
[----:B------:R-:W-:Y:S01]  /*52f0*/  UIADD3 UR9, UP1, UR6, UR12, URZ ;  /* 0x0000000c06097290 */ /* 0x000fe2000ff3e03f */
[----:B---3--:R-:W-:Y:S02]  /*5300*/  @P0 R2UR UR8, R2 ;  /* 0x00000000020802ca */ /* 0x008fe400000e0000 */
[----:B------:R-:W-:Y:S02]  /*5310*/  LEA.HI R2, R0, R5, RZ, 0x7 ;  /* 0x0000000500027211 */ /* 0x000fe400078f38ff */
[----:B------:R-:W-:-:S02]  /*5320*/  ISETP.NE.AND P0, PT, R5, RZ, PT ;  /* 0x000000ff0500720c */ /* 0x000fc40003f05270 */
[C---:B------:R-:W-:Y:S01]  /*5330*/  LOP3.LUT R0, R2.reuse, 0xfffff80, RZ, 0xc0, !PT ;  /* 0x0fffff8002007812 */ /* 0x040fe200078ec0ff */
[----:B------:R-:W-:-:S04]  /*5340*/  IMAD.SHL.U32 R2, R2, 0x40, RZ ;  /* 0x0000004002027824 */ /* 0x000fc800078e00ff */
[----:B------:R-:W-:Y:S01]  /*5350*/  IMAD.IADD R0, R5, 0x1, -R0 ;  /* 0x0000000105007824 */ /* 0x000fe200078e0a00 */
[----:B------:R-:W-:Y:S01]  /*5360*/  LOP3.LUT R3, R2, 0x3fffe000, RZ, 0xc0, !PT ;  /* 0x3fffe00002037812 */ /* 0x000fe200078ec0ff */
[----:B------:R-:W-:Y:S01]  /*5370*/  @UP0 ULEA UR8, UR37, UR8, 0x7 ;  /* 0x0000000825080291 */ /* 0x000fe2000f8e383f */
[----:B------:R-:W-:-:S03]  /*5380*/  IMAD.U32 R2, RZ, RZ, UR9 ;  /* 0x00000009ff027e24 */ /* 0x000fc6000f8e00ff */
[----:B------:R-:W-:Y:S01]  /*5390*/  @UP0 USHF.R.S32.HI UR10, URZ, 0x1f, UR8 ;  /* 0x0000001f3f0a0899 */ /* 0x000fe20008011408 */
[----:B------:R-:W-:-:S03]  /*53a0*/  IMAD R0, R0, 0x4, R3 ;  /* 0x0000000400007824 */ /* 0x000fc600078e0203 */
[----:B------:R-:W-:Y:S02]  /*53b0*/  @UP0 ULEA.HI UR8, UR10, UR8, URZ, 0x7 ;  /* 0x000000080a080291 */ /* 0x000fe4000f8f383f */
[----:B------:R-:W-:Y:S02]  /*53c0*/  UIADD3.X UR10, UR7, UR13, URZ, UP1, !UPT ;  /* 0x0000000d070a7290 */ /* 0x000fe40008ffe43f */
[----:B------:R-:W-:-:S04]  /*53d0*/  @UP0 USHF.L.U32 UR8, UR8, 0x7, URZ ;  /* 0x0000000708080899 */ /* 0x000fc8000800063f */
[----:B------:R-:W-:Y:S01]  /*53e0*/  @UP0 ULOP3.LUT UR12, UR8, 0xffffc000, URZ, 0xc0, !UPT ;  /* 0xffffc000080c0892 */ /* 0x000fe2000f8ec03f */
[----:B------:R-:W-:Y:S01]  /*53f0*/  IMAD.U32 R3, RZ, RZ, UR10 ;  /* 0x0000000aff037e24 */ /* 0x000fe2000f8e00ff */
[----:B--2---:R-:W-:Y:S02]  /*5400*/  ULEA UR8, UR15, UR14, 0x18 ;  /* 0x0000000e0f087291 */ /* 0x004fe4000f8ec03f */
[----:B------:R-:W-:-:S03]  /*5410*/  @UP0 USHF.R.S32.HI UR13, URZ, 0x1f, UR12 ;  /* 0x0000001f3f0d0899 */ /* 0x000fc6000801140c */
[----:B------:R-:W-:Y:S01]  /*5420*/  @!UP0 UMOV UR12, URZ ;  /* 0x0000003f000c8c82 */ /* 0x000fe20008000000 */
[----:B------:R-:W-:Y:S01]  /*5430*/  LEA R0, R0, UR8, 0x2 ;  /* 0x0000000800007c11 */ /* 0x000fe2000f8e10ff */
[----:B------:R-:W-:Y:S02]  /*5440*/  UIADD3 UR14, UP1, UR39, UR12, URZ ;  /* 0x0000000c270e7290 */ /* 0x000fe4000ff3e03f */
[----:B------:R-:W-:Y:S01]  /*5450*/  @!UP0 UMOV UR13, URZ ;  /* 0x0000003f000d8c82 */ /* 0x000fe20008000000 */
[----:B------:R-:W-:Y:S01]  /*5460*/  UIMAD UR12, UR11, UR18, URZ ;  /* 0x000000120b0c72a4 */ /* 0x000fe2000f8e023f */
[----:B------:R1:W-:Y:S01]  /*5470*/  STS.128 [R0], R24 ;  /* 0x0000001800007388 */ /* 0x0003e20000000c00 */
[----:B------:R-:W-:Y:S02]  /*5480*/  ULEA.HI.X.SX32 UR15, UR39, UR13, 0x1, UP1 ;  /* 0x0000000d270f7291 */ /* 0x000fe400088f0e3f */
[----:B------:R-:W-:Y:S01]  /*5490*/  UIMAD UR11, UR11, UR20, URZ ;  /* 0x000000140b0b72a4 */ /* 0x000fe2000f8e023f */
[----:B------:R1:W-:Y:S01]  /*54a0*/  STS.128 [R0+0x800], R28 ;  /* 0x0008001c00007388 */ /* 0x0003e20000000c00 */
[----:B------:R-:W-:-:S02]  /*54b0*/  UIMAD UR16, UR5, UR19, UR12 ;  /* 0x00000013051072a4 */ /* 0x000fc4000f8e020c */
[----:B------:R-:W-:Y:S01]  /*54c0*/  UIMAD.WIDE.U32 UR12, UR5, UR18, UR14 ;  /* 0x00000012050c72a5 */ /* 0x000fe2000f8e000e */
[----:B------:R1:W-:Y:S01]  /*54d0*/  STS.128 [R0+0x1000], R32 ;  /* 0x0010002000007388 */ /* 0x0003e20000000c00 */
[----:B------:R-:W-:Y:S02]  /*54e0*/  UIMAD UR18, UR5, UR21, UR11 ;  /* 0x00000015051272a4 */ /* 0x000fe4000f8e020b */
[----:B------:R-:W-:Y:S01]  /*54f0*/  USHF.R.S32.HI UR11, URZ, 0x1f, UR37 ;  /* 0x0000001f3f0b7899 */ /* 0x000fe20008011425 */
[----:B------:R1:W-:Y:S01]  /*5500*/  STS.128 [R0+0x1800], R36 ;  /* 0x0018002400007388 */ /* 0x0003e20000000c00 */
[----:B------:R-:W-:Y:S02]  /*5510*/  UIMAD.WIDE.U32 UR14, UR5, UR20, UR14 ;  /* 0x00000014050e72a5 */ /* 0x000fe4000f8e000e */
[----:B------:R-:W-:Y:S01]  /*5520*/  USEL UR11, UR11, URZ, !UP0 ;  /* 0x0000003f0b0b7287 */ /* 0x000fe2000c000000 */
[----:B------:R1:W-:Y:S01]  /*5530*/  STS.128 [R0+0x2000], R40 ;  /* 0x0020002800007388 */ /* 0x0003e20000000c00 */
[----:B------:R-:W-:Y:S01]  /*5540*/  ULDC.64 UR20, c[0x0][0x820] ;  /* 0x0002080000147ab9 */ /* 0x000fe20000000a00 */
[----:B------:R-:W-:-:S02]  /*5550*/  UIADD3 UR13, UR13, UR16, URZ ;  /* 0x000000100d0d7290 */ /* 0x000fc4000fffe03f */
[----:B------:R1:W-:Y:S01]  /*5560*/  STS.128 [R0+0x2800], R44 ;  /* 0x0028002c00007388 */ /* 0x0003e20000000c00 */
[----:B------:R-:W-:Y:S02]  /*5570*/  USEL UR37, UR37, URZ, !UP0 ;  /* 0x0000003f25257287 */ /* 0x000fe4000c000000 */
        /* <DEDUP_REMOVED lines=16> */
[----:B------:R-:W-:Y:S01]  /*5680*/  UIADD3 UR5, UR15, UR16, URZ ;  /* 0x000000100f057290 */ /* 0x000fe2000fffe03f */
[----:B------:R1:W-:Y:S01]  /*5690*/  STS.128 [R0+0x5800], R68 ;  /* 0x0058004400007388 */ /* 0x0003e20000000c00 */
[----:B------:R-:W-:-:S02]  /*56a0*/  ULEA UR18, UP0, UR12, UR18, 0x2 ;  /* 0x000000120c127291 */ /* 0x000fc4000f80103f */
[----:B------:R-:W-:Y:S01]  /*56b0*/  ULEA UR20, UP1, UR14, UR20, 0x2 ;  /* 0x000000140e147291 */ /* 0x000fe2000f82103f */
[----:B------:R1:W-:Y:S01]  /*56c0*/  STS.128 [R0+0x6000], R72 ;  /* 0x0060004800007388 */ /* 0x0003e20000000c00 */
[----:B------:R-:W-:Y:S02]  /*56d0*/  ULEA.HI.X UR19, UR12, UR19, UR11, 0x2, UP0 ;  /* 0x000000130c137291 */ /* 0x000fe400080f140b */
[----:B------:R-:W-:Y:S01]  /*56e0*/  ULEA.HI.X UR5, UR14, UR21, UR5, 0x2, UP1 ;  /* 0x000000150e057291 */ /* 0x000fe200088f1405 */
[----:B------:R1:W-:Y:S01]  /*56f0*/  STS.128 [R0+0x6800], R76 ;  /* 0x0068004c00007388 */ /* 0x0003e20000000c00 */
[----:B------:R-:W-:-:S03]  /*5700*/  UIMAD UR17, UR4, UR17, UR36 ;  /* 0x00000011041172a4 */ /* 0x000fc6000f8e0224 */
[----:B------:R1:W-:Y:S04]  /*5710*/  STS.128 [R0+0x7000], R80 ;  /* 0x0070005000007388 */ /* 0x0003e80000000c00 */
[----:B------:R1:W-:Y:S01]  /*5720*/  STS.128 [R0+0x7800], R84 ;  /* 0x0078005400007388 */ /* 0x0003e20000000c00 */
[----:B------:R-:W-:Y:S05]  /*5730*/  @P0 BRA `(.L_x_3476) ;  /* 0x0000000000140947 */ /* 0x000fea0003800000 */
.L_x_3477:
[----:B------:R-:W2:Y:S04]  /*5740*/  LDG.E.STRONG.GPU R4, desc[UR46][R2.64] ;  /* 0x0000002e02047981 */ /* 0x000ea8000c1ef900 */
[----:B--2---:R-:W-:Y:S01]  /*5750*/  CCTL.IVALL ;  /* 0x00000000ff00798f */ /* 0x004fe20002000000 */
[----:B------:R-:W-:Y:S05]  /*5760*/  YIELD ;  /* 0x0000000000007946 */ /* 0x000fea0003800000 */
[----:B------:R-:W-:-:S13]  /*5770*/  ISETP.NE.AND P0, PT, R4, UR17, PT ;  /* 0x0000001104007c0c */ /* 0x000fda000bf05270 */
[----:B------:R-:W-:Y:S05]  /*5780*/  @P0 BRA `(.L_x_3477) ;  /* 0xfffffffc00ec0947 */ /* 0x000fea000383ffff */
.L_x_3476:
[----:B------:R-:W-:Y:S05]  /*5790*/  BSYNC B0 ;  /* 0x0000000000007941 */ /* 0x000fea0003800000 */
.L_x_3475:
[----:B------:R-:W-:-:S03]  /*57a0*/  UMOV UR4, 0xffffffff ;  /* 0xffffffff00047882 */ /* 0x000fc60000000000 */
[----:B------:R-:W-:Y:S05]  /*57b0*/  BRA.DIV UR4, `(.L_x_3478) ;  /* 0x00000052041c7947 */ /* 0x000fea000b800000 */
[----:B------:R-:W-:Y:S01]  /*57c0*/  NOP ;  /* 0x0000000000007918 */ /* 0x000fe20000000000 */
.L_x_3579:
        /* <DEDUP_REMOVED lines=15> */
.L_x_3481:
[----:B------:R-:W-:Y:S01]  /*58c0*/  @P0 ELECT P2, URZ, PT ;  /* 0x00000000003f082f */ /* 0x000fe20003840000 */
[----:B------:R2:W-:-:S12]  /*58d0*/  UBLKRED.G.S.ADD.F32.RN [UR4], [UR8], UR9, desc[UR10] ;  /* 0x00000a04080073bb */ /* 0x0005d800080a1409 */
[----:B------:R-:W-:Y:S02]  /*58e0*/  @P2 PLOP3.LUT P0, PT, P2, PT, PT, 0x8, 0x0 ;  /* 0x000000000000281c */ /* 0x000fe4000170e170 */
[----:B------:R-:W-:-:S11]  /*58f0*/  PLOP3.LUT P2, PT, PT, PT, PT, 0x8, 0x0 ;  /* 0x000000000000781c */ /* 0x000fd60003f4e170 */
[----:B--2---:R-:W-:Y:S05]  /*5900*/  @P0 BRA.U.ANY `(.L_x_3481) ;  /* 0xfffffffd00ec0947 */ /* 0x004fea000393ffff */
[----:B------:R0:W-:Y:S01]  /*5910*/  UTMACMDFLUSH ;  /* 0x00000000000079b7 */ /* 0x0001e20000000000 */
[----:B------:R-:W-:-:S04]  /*5920*/  DEPBAR.LE SB0, 0x0 ;  /* 0x000080000000791a */ /* 0x000fc80000000000 */
.L_x_3480:
[----:B------:R-:W-:Y:S05]  /*5930*/  BSYNC B0 ;  /* 0x0000000000007941 */ /* 0x000fea0003800000 */
.L_x_3479:
        /* <DEDUP_REMOVED lines=14> */
.L_x_3483:
[----:B------:R-:W-:Y:S05]  /*5a20*/  BSYNC B0 ;  /* 0x0000000000007941 */ /* 0x000fea0003800000 */
.L_x_3482:
        /* <DEDUP_REMOVED lines=24> */
.L_x_3486:
[----:B-12---:R-:W2:Y:S04]  /*5bb0*/  LDG.E.STRONG.GPU R0, desc[UR46][R2.64] ;  /* 0x0000002e02007981 */ /* 0x006ea8000c1ef900 */
[----:B--2---:R-:W-:Y:S01]  /*5bc0*/  CCTL.IVALL ;  /* 0x00000000ff00798f */ /* 0x004fe20002000000 */
[----:B------:R-:W-:Y:S05]  /*5bd0*/  YIELD ;  /* 0x0000000000007946 */ /* 0x000fea0003800000 */
[----:B------:R-:W-:-:S13]  /*5be0*/  ISETP.NE.AND P0, PT, R0, UR17, PT ;  /* 0x0000001100007c0c */ /* 0x000fda000bf05270 */
[----:B------:R-:W-:Y:S05]  /*5bf0*/  @P0 BRA `(.L_x_3486) ;  /* 0xfffffffc00ec0947 */ /* 0x000fea000383ffff */
.L_x_3485:
[----:B------:R-:W-:Y:S05]  /*5c00*/  BSYNC B0 ;  /* 0x0000000000007941 */ /* 0x000fea0003800000 */
.L_x_3484:
[----:B------:R-:W-:-:S03]  /*5c10*/  UMOV UR4, 0xffffffff ;  /* 0xffffffff00047882 */ /* 0x000fc60000000000 */
[----:B------:R-:W-:Y:S05]  /*5c20*/  BRA.DIV UR4, `(.L_x_3487) ;  /* 0x0000004e041c7947 */ /* 0x000fea000b800000 */
[----:B------:R-:W-:Y:S01]  /*5c30*/  NOP ;  /* 0x0000000000007918 */ /* 0x000fe20000000000 */
.L_x_3582:
        /* <DEDUP_REMOVED lines=16> */
.L_x_3490:
[----:B------:R-:W-:Y:S01]  /*5d40*/  @P0 ELECT P2, URZ, PT ;  /* 0x00000000003f082f */ /* 0x000fe20003840000 */
[----:B------:R3:W-:-:S12]  /*5d50*/  UBLKRED.G.S.ADD.F32.RN [UR4], [UR8], UR6, desc[UR10] ;  /* 0x00000a04080073bb */ /* 0x0007d800080a1406 */
[----:B------:R-:W-:Y:S02]  /*5d60*/  @P2 PLOP3.LUT P0, PT, P2, PT, PT, 0x8, 0x0 ;  /* 0x000000000000281c */ /* 0x000fe4000170e170 */
[----:B------:R-:W-:-:S11]  /*5d70*/  PLOP3.LUT P2, PT, PT, PT, PT, 0x8, 0x0 ;  /* 0x000000000000781c */ /* 0x000fd60003f4e170 */
[----:B---3--:R-:W-:Y:S05]  /*5d80*/  @P0 BRA.U.ANY `(.L_x_3490) ;  /* 0xfffffffd00ec0947 */ /* 0x008fea000393ffff */
[----:B------:R0:W-:Y:S01]  /*5d90*/  UTMACMDFLUSH ;  /* 0x00000000000079b7 */ /* 0x0001e20000000000 */
[----:B------:R-:W-:-:S04]  /*5da0*/  DEPBAR.LE SB0, 0x0 ;  /* 0x000080000000791a */ /* 0x000fc80000000000 */
.L_x_3489:
[----:B------:R-:W-:Y:S05]  /*5db0*/  BSYNC B0 ;  /* 0x0000000000007941 */ /* 0x000fea0003800000 */
.L_x_3488:
        /* <DEDUP_REMOVED lines=14> */
.L_x_3444:
        /* <DEDUP_REMOVED lines=29> */
.L_x_3492:
[----:B------:R-:W-:Y:S01]  /*6070*/  ULDC UR9, c[0x0][0x8cc] ;  /* 0x0002330000097ab9 */ /* 0x000fe20000000800 */
[----:B------:R-:W-:Y:S01]  /*6080*/  UMOV UR7, UR8 ;  /* 0x0000000800077c82 */ /* 0x000fe20008000000 */
[----:B------:R-:W-:-:S11]  /*6090*/  UISETP.NE.AND UP0, UPT, UR9, 0x1, UPT ;  /* 0x000000010900788c */ /* 0x000fd6000bf05270 */
[----:B------:R-:W-:Y:S02]  /*60a0*/  @UP0 ULDC.64 UR10, c[0x0][0x8d0] ;  /* 0x00023400000a0ab9 */ /* 0x000fe40000000a00 */
[----:B------:R-:W-:-:S04]  /*60b0*/  UIMAD.WIDE.U32 UR4, UR8, UR10, URZ ;  /* 0x0000000a080472a5 */ /* 0x000fc8000f8e003f */
[----:B------:R-:W-:-:S04]  /*60c0*/  @UP0 USHF.R.U32.HI UR7, URZ, UR11, UR5 ;  /* 0x0000000b3f070299 */ /* 0x000fc80008011605 */
[----:B------:R-:W-:-:S12]  /*60d0*/  UIMAD UR4, UR7, UR9, URZ ;  /* 0x00000009070472a4 */ /* 0x000fd8000f8e023f */
.L_x_3493:
        /* <DEDUP_REMOVED lines=23> */
.L_x_3494:
        /* <DEDUP_REMOVED lines=13> */
.L_x_3496:
[----:B------:R-:W-:-:S05]  /*6320*/  ULDC UR4, c[0x0][0x8f4] ;  /* 0x00023d0000047ab9 */ /* 0x000fca0000000800 */
.L_x_3495:
        /* <DEDUP_REMOVED lines=48> */
.L_x_3497:
        /* <DEDUP_REMOVED lines=13> */
.L_x_3498:
        /* <DEDUP_REMOVED lines=12> */
.L_x_3499:
        /* <DEDUP_REMOVED lines=68> */
.L_x_3503:
[----:B------:R-:W2:Y:S04]  /*6c00*/  LDG.E.STRONG.GPU R4, desc[UR46][R2.64] ;  /* 0x0000002e02047981 */ /* 0x000ea8000c1ef900 */
[----:B--2---:R-:W-:Y:S01]  /*6c10*/  CCTL.IVALL ;  /* 0x00000000ff00798f */ /* 0x004fe20002000000 */
[----:B------:R-:W-:Y:S05]  /*6c20*/  YIELD ;  /* 0x0000000000007946 */ /* 0x000fea0003800000 */
[----:B------:R-:W-:-:S13]  /*6c30*/  ISETP.NE.AND P1, PT, R4, R5, PT ;  /* 0x000000050400720c */ /* 0x000fda0003f25270 */
[----:B------:R-:W-:Y:S05]  /*6c40*/  @P1 BRA `(.L_x_3503) ;  /* 0xfffffffc00ec1947 */ /* 0x000fea000383ffff */
.L_x_3502:
[----:B------:R-:W-:Y:S05]  /*6c50*/  BSYNC B0 ;  /* 0x0000000000007941 */ /* 0x000fea0003800000 */
.L_x_3501:
[----:B------:R-:W-:-:S03]  /*6c60*/  UMOV UR6, 0xffffffff ;  /* 0xffffffff00067882 */ /* 0x000fc60000000000 */
[----:B------:R-:W-:Y:S05]  /*6c70*/  BRA.DIV UR6, `(.L_x_3504) ;  /* 0x0000003e06247947 */ /* 0x000fea000b800000 */
[----:B------:R-:W-:Y:S01]  /*6c80*/  NOP ;  /* 0x0000000000007918 */ /* 0x000fe20000000000 */
.L_x_3585:
        /* <DEDUP_REMOVED lines=22> */
.L_x_3506:
[----:B------:R-:W-:Y:S05]  /*6df0*/  BSYNC B0 ;  /* 0x0000000000007941 */ /* 0x000fea0003800000 */
.L_x_3505:
        /* <DEDUP_REMOVED lines=20> */
.L_x_3508:
[----:B------:R-:W-:Y:S05]  /*6f40*/  BSYNC B0 ;  /* 0x0000000000007941 */ /* 0x000fea0003800000 */
.L_x_3507:
[----:B------:R-:W-:Y:S06]  /*6f50*/  BAR.ARV 0xa, 0xa0 ;  /* 0x0282800000007b1d */ /* 0x000fec0000002000 */
[----:B------:R-:W-:Y:S04]  /*6f60*/  BSSY B0, `(.L_x_3509) ;  /* 0x0000003000007945 */ /* 0x000fe80003800000 */
[----:B------:R-:W-:Y:S05]  /*6f70*/  @!P0 BRA `(.L_x_3510) ;  /* 0x0000000000048947 */ /* 0x000fea0003800000 */
[----:B------:R-:W-:-:S04]  /*6f80*/  DEPBAR.LE SB0, 0x0 ;  /* 0x000080000000791a */ /* 0x000fc80000000000 */
.L_x_3510:
[----:B------:R-:W-:Y:S05]  /*6f90*/  BSYNC B0 ;  /* 0x0000000000007941 */ /* 0x000fea0003800000 */
.L_x_3509:
        /* <DEDUP_REMOVED lines=19> */
.L_x_3512:
[----:B------:R-:W-:Y:S05]  /*70d0*/  BSYNC B0 ;  /* 0x0000000000007941 */ /* 0x000fea0003800000 */
.L_x_3511:
[----:B------:R-:W-:Y:S01]  /*70e0*/  UIADD3 UR7, UR13, 0x1, URZ ;  /* 0x000000010d077890 */ /* 0x000fe2000fffe03f */
[----:B------:R-:W-:Y:S11]  /*70f0*/  BRA `(.L_x_3513) ;  /* 0x0000000000047947 */ /* 0x000ff60003800000 */
.L_x_3500:
[----:B------:R-:W-:-:S05]  /*7100*/  UMOV UR7, UR13 ;  /* 0x0000000d00077c82 */ /* 0x000fca0008000000 */
.L_x_3513:
        /* <DEDUP_REMOVED lines=16> */
.L_x_3538:
        /* <DEDUP_REMOVED lines=18> */
.L_x_3516:
[----:B------:R-:W2:Y:S04]  /*7330*/  LDG.E.STRONG.GPU R4, desc[UR46][R2.64] ;  /* 0x0000002e02047981 */ /* 0x000ea8000c1ef900 */
[----:B--2---:R-:W-:Y:S01]  /*7340*/  CCTL.IVALL ;  /* 0x00000000ff00798f */ /* 0x004fe20002000000 */
[----:B------:R-:W-:Y:S05]  /*7350*/  YIELD ;  /* 0x0000000000007946 */ /* 0x000fea0003800000 */
[----:B------:R-:W-:-:S13]  /*7360*/  ISETP.NE.AND P1, PT, R4, R5, PT ;  /* 0x000000050400720c */ /* 0x000fda0003f25270 */
[----:B------:R-:W-:Y:S05]  /*7370*/  @P1 BRA `(.L_x_3516) ;  /* 0xfffffffc00ec1947 */ /* 0x000fea000383ffff */
.L_x_3515:
[----:B------:R-:W-:Y:S05]  /*7380*/  BSYNC B0 ;  /* 0x0000000000007941 */ /* 0x000fea0003800000 */
.L_x_3514:
[----:B------:R-:W-:-:S03]  /*7390*/  UMOV UR24, 0xffffffff ;  /* 0xffffffff00187882 */ /* 0x000fc60000000000 */
[----:B------:R-:W-:Y:S05]  /*73a0*/  BRA.DIV UR24, `(.L_x_3517) ;  /* 0x0000003618747947 */ /* 0x000fea000b800000 */
[----:B------:R-:W-:Y:S01]  /*73b0*/  NOP ;  /* 0x0000000000007918 */ /* 0x000fe20000000000 */
.L_x_3588:
        /* <DEDUP_REMOVED lines=19> */
.L_x_3519:
[----:B------:R-:W-:Y:S05]  /*74f0*/  BSYNC B0 ;  /* 0x0000000000007941 */ /* 0x000fea0003800000 */
.L_x_3518:
        /* <DEDUP_REMOVED lines=15> */
.L_x_3521:
[----:B------:R-:W-:Y:S05]  /*75f0*/  BSYNC B0 ;  /* 0x0000000000007941 */ /* 0x000fea0003800000 */
.L_x_3520:
[----:B------:R-:W-:Y:S06]  /*7600*/  BAR.ARV 0xa, 0xa0 ;  /* 0x0282800000007b1d */ /* 0x000fec0000002000 */
[----:B------:R-:W-:Y:S04]  /*7610*/  BSSY B0, `(.L_x_3522) ;  /* 0x0000003000007945 */ /* 0x000fe80003800000 */
[----:B------:R-:W-:Y:S05]  /*7620*/  @!P0 BRA `(.L_x_3523) ;  /* 0x0000000000048947 */ /* 0x000fea0003800000 */
[----:B------:R-:W-:-:S04]  /*7630*/  DEPBAR.LE SB0, 0x0 ;  /* 0x000080000000791a */ /* 0x000fc80000000000 */
.L_x_3523:
[----:B------:R-:W-:Y:S05]  /*7640*/  BSYNC B0 ;  /* 0x0000000000007941 */ /* 0x000fea0003800000 */
.L_x_3522:
        /* <DEDUP_REMOVED lines=19> */
.L_x_3525:
[----:B------:R-:W-:Y:S05]  /*7780*/  BSYNC B0 ;  /* 0x0000000000007941 */ /* 0x000fea0003800000 */
.L_x_3524:
        /* <DEDUP_REMOVED lines=17> */
.L_x_3528:
[----:B------:R-:W2:Y:S04]  /*78a0*/  LDG.E.STRONG.GPU R4, desc[UR46][R2.64] ;  /* 0x0000002e02047981 */ /* 0x000ea8000c1ef900 */
[----:B--2---:R-:W-:Y:S01]  /*78b0*/  CCTL.IVALL ;  /* 0x00000000ff00798f */ /* 0x004fe20002000000 */
[----:B------:R-:W-:Y:S05]  /*78c0*/  YIELD ;  /* 0x0000000000007946 */ /* 0x000fea0003800000 */
[----:B------:R-:W-:-:S13]  /*78d0*/  ISETP.NE.AND P1, PT, R4, R5, PT ;  /* 0x000000050400720c */ /* 0x000fda0003f25270 */
[----:B------:R-:W-:Y:S05]  /*78e0*/  @P1 BRA `(.L_x_3528) ;  /* 0xfffffffc00ec1947 */ /* 0x000fea000383ffff */
.L_x_3527:
[----:B------:R-:W-:Y:S05]  /*78f0*/  BSYNC B0 ;  /* 0x0000000000007941 */ /* 0x000fea0003800000 */
.L_x_3526:
[----:B------:R-:W-:-:S03]  /*7900*/  UMOV UR18, 0xffffffff ;  /* 0xffffffff00127882 */ /* 0x000fc60000000000 */
[----:B------:R-:W-:Y:S05]  /*7910*/  BRA.DIV UR18, `(.L_x_3529) ;  /* 0x0000003212347947 */ /* 0x000fea000b800000 */
[----:B------:R-:W-:Y:S01]  /*7920*/  NOP ;  /* 0x0000000000007918 */ /* 0x000fe20000000000 */
.L_x_3591:
        /* <DEDUP_REMOVED lines=15> */
.L_x_3531:
[----:B------:R-:W-:Y:S05]  /*7a20*/  BSYNC B0 ;  /* 0x0000000000007941 */ /* 0x000fea0003800000 */
.L_x_3530:
        /* <DEDUP_REMOVED lines=15> */
.L_x_3533:
[----:B------:R-:W-:Y:S05]  /*7b20*/  BSYNC B0 ;  /* 0x0000000000007941 */ /* 0x000fea0003800000 */
.L_x_3532:
[----:B------:R-:W-:Y:S06]  /*7b30*/  BAR.ARV 0xa, 0xa0 ;  /* 0x0282800000007b1d */ /* 0x000fec0000002000 */
[----:B------:R-:W-:Y:S04]  /*7b40*/  BSSY B0, `(.L_x_3534) ;  /* 0x0000003000007945 */ /* 0x000fe80003800000 */
[----:B------:R-:W-:Y:S05]  /*7b50*/  @!P0 BRA `(.L_x_3535) ;  /* 0x0000000000048947 */ /* 0x000fea0003800000 */
[----:B------:R-:W-:-:S04]  /*7b60*/  DEPBAR.LE SB0, 0x0 ;  /* 0x000080000000791a */ /* 0x000fc80000000000 */
.L_x_3535:
[----:B------:R-:W-:Y:S05]  /*7b70*/  BSYNC B0 ;  /* 0x0000000000007941 */ /* 0x000fea0003800000 */
.L_x_3534:
        /* <DEDUP_REMOVED lines=19> */
.L_x_3537:
[----:B------:R-:W-:Y:S05]  /*7cb0*/  BSYNC B0 ;  /* 0x0000000000007941 */ /* 0x000fea0003800000 */
.L_x_3536:
[----:B------:R-:W-:Y:S02]  /*7cc0*/  UIADD3 UR7, UR7, 0x2, URZ ;  /* 0x0000000207077890 */ /* 0x000fe4000fffe03f */
[----:B------:R-:W-:Y:S02]  /*7cd0*/  UIADD3 UR6, UR6, 0x4000, URZ ;  /* 0x0000400006067890 */ /* 0x000fe4000fffe03f */
[----:B------:R-:W-:-:S06]  /*7ce0*/  UISETP.GE.AND UP0, UPT, UR7, UR12, UPT ;  /* 0x0000000c0700728c */ /* 0x000fcc000bf06270 */
[----:B------:R-:W-:-:S13]  /*7cf0*/  PLOP3.LUT P1, PT, PT, PT, UP0, 0x80, 0x0 ;  /* 0x000000000000781c */ /* 0x000fda0003f2f008 */
[----:B------:R-:W-:Y:S05]  /*7d00*/  @!P1 BRA `(.L_x_3538) ;  /* 0xfffffff400409947 */ /* 0x000fea000383ffff */
[----:B------:R-:W-:Y:S05]  /*7d10*/  BRA `(.L_x_3451) ;  /* 0x0000002800587947 */ /* 0x000fea0003800000 */
.L_x_3491:
        /* <DEDUP_REMOVED lines=21> */
.L_x_3539:
[----:B------:R-:W1:Y:S01]  /*7e70*/  LDC R3, c[0x0][0x8cc] ;  /* 0x00023300ff037b82 */ /* 0x000e620000000800 */
[----:B------:R-:W-:Y:S01]  /*7e80*/  IMAD.MOV.U32 R0, RZ, RZ, R5 ;  /* 0x000000ffff007224 */ /* 0x000fe200078e0005 */
[----:B-1----:R-:W-:-:S13]  /*7e90*/  ISETP.NE.AND P0, PT, R3, 0x1, PT ;  /* 0x000000010300780c */ /* 0x002fda0003f05270 */
[----:B------:R-:W1:Y:S02]  /*7ea0*/  @P0 LDC.64 R6, c[0x0][0x8d0] ;  /* 0x00023400ff060b82 */ /* 0x000e640000000a00 */
[----:B-1----:R-:W-:-:S05]  /*7eb0*/  @P0 IMAD.HI.U32 R4, R5, R6, RZ ;  /* 0x0000000605040227 */ /* 0x002fca00078e00ff */
[----:B------:R-:W-:-:S05]  /*7ec0*/  @P0 SHF.R.U32.HI R0, RZ, R7, R4 ;  /* 0x00000007ff000219 */ /* 0x000fca0000011604 */
[----:B------:R-:W-:-:S07]  /*7ed0*/  IMAD R3, R0, R3, RZ ;  /* 0x0000000300037224 */ /* 0x000fce00078e02ff */
.L_x_3540:
        /* <DEDUP_REMOVED lines=23> */
.L_x_3541:
        /* <DEDUP_REMOVED lines=10> */
.L_x_3543:
[----:B------:R-:W2:Y:S02]  /*80f0*/  LDC R4, c[0x0][0x8f4] ;  /* 0x00023d00ff047b82 */ /* 0x000ea40000000800 */
.L_x_3542:
[----:B--2--5:R-:W-:Y:S01]  /*8100*/  VIADD R4, R4, 0x7f ;  /* 0x0000007f04047836 */ /* 0x024fe20000000000 */
[----:B------:R-:W-:Y:S01]  /*8110*/  LOP3.LUT R12, R0, 0x1ffffff, RZ, 0x3c, !PT ;  /* 0x01ffffff000c7812 */ /* 0x000fe200078e3cff */
[----:B------:R-:W-:Y:S02]  /*8120*/  IMAD.MOV.U32 R10, RZ, RZ, 0x1 ;  /* 0x00000001ff0a7424 */ /* 0x000fe400078e00ff */
[----:B-1----:R-:W-:Y:S01]  /*8130*/  IMAD.MOV.U32 R2, RZ, RZ, RZ ;  /* 0x000000ffff027224 */ /* 0x002fe200078e00ff */
        /* <DEDUP_REMOVED lines=38> */
.L_x_3545:
        /* <DEDUP_REMOVED lines=20> */
.L_x_3546:
[----:B------:R-:W-:Y:S05]  /*84e0*/  @!P0 BRA `(.L_x_3547) ;  /* 0x00000000000c8947 */ /* 0x000fea0003800000 */
[----:B------:R-:W2:Y:S04]  /*84f0*/  LDG.E R5, desc[UR46][R2.64] ;  /* 0x0000002e02057981 */ /* 0x000ea8000c1e1900 */
[----:B------:R-:W2:Y:S02]  /*8500*/  LDG.E R0, desc[UR46][R2.64+0x4] ;  /* 0x0000042e02007981 */ /* 0x000ea4000c1e1900 */
[----:B--2---:R-:W-:-:S07]  /*8510*/  IMAD.IADD R0, R0, 0x1, -R5 ;  /* 0x0000000100007824 */ /* 0x004fce00078e0a05 */
.L_x_3547:
        /* <DEDUP_REMOVED lines=66> */
.L_x_3592:
        /* <DEDUP_REMOVED lines=15> */
.L_x_3550:
        /* <DEDUP_REMOVED lines=92> */
.L_x_3561:
[----:B-123--:R-:W-:-:S04]  /*8ff0*/  SHF.L.U32 R18, R10, 0x1f, RZ ;  /* 0x0000001f0a127819 */ /* 0x00efc800000006ff */
[----:B------:R-:W2:Y:S02]  /*9000*/  SYNCS.PHASECHK.TRANS64.TRYWAIT P1, [R15+URZ+0x30840], R18 ;  /* 0x030840120f0075a7 */ /* 0x000ea4000802017f */
[----:B--2---:R-:W-:Y:S05]  /*9010*/  @!P1 BRA `(.L_x_3553) ;  /* 0x0000001800a49947 */ /* 0x004fea0003800000 */
.L_x_3593:
        /* <DEDUP_REMOVED lines=8> */
.L_x_3554:
        /* <DEDUP_REMOVED lines=37> */
.L_x_3594:
        /* <DEDUP_REMOVED lines=8> */
.L_x_3556:
        /* <DEDUP_REMOVED lines=37> */
.L_x_3595:
        /* <DEDUP_REMOVED lines=8> */
.L_x_3558:
        /* <DEDUP_REMOVED lines=31> */
.L_x_3597:
        /* <DEDUP_REMOVED lines=8> */
.L_x_3560:
        /* <DEDUP_REMOVED lines=37> */
.L_x_3552:
[----:B------:R-:W4:Y:S02]  /*9b00*/  LDL.LU R4, [R1+0x8] ;  /* 0x0000080001047983 */ /* 0x000f240000300800 */
[----:B----4-:R-:W-:Y:S02]  /*9b10*/  ISETP.NE.AND P1, PT, R4, RZ, PT ;  /* 0x000000ff0400720c */ /* 0x010fe40003f25270 */
[----:B------:R4:W5:Y:S11]  /*9b20*/  LDL R4, [R1+0x4] ;  /* 0x0000040001047983 */ /* 0x0009760000100800 */
[----:B----4-:R-:W-:Y:S05]  /*9b30*/  @!P1 BRA `(.L_x_3551) ;  /* 0x00000004005c9947 */ /* 0x010fea0003800000 */
[----:B------:R-:W-:-:S04]  /*9b40*/  SHF.L.U32 R12, R10, 0x1f, RZ ;  /* 0x0000001f0a0c7819 */ /* 0x000fc800000006ff */
[----:B------:R-:W4:Y:S02]  /*9b50*/  SYNCS.PHASECHK.TRANS64.TRYWAIT P1, [R15+URZ+0x30840], R12 ;  /* 0x0308400c0f0075a7 */ /* 0x000f24000802017f */
[----:B----4-:R-:W-:Y:S05]  /*9b60*/  @!P1 BRA `(.L_x_3562) ;  /* 0x0000001000249947 */ /* 0x010fea0003800000 */
.L_x_3598:
        /* <DEDUP_REMOVED lines=8> */
.L_x_3563:
        /* <DEDUP_REMOVED lines=34> */
.L_x_3599:
        /* <DEDUP_REMOVED lines=8> */
.L_x_3565:
        /* <DEDUP_REMOVED lines=34> */
.L_x_3551:
[----:B------:R-:W1:Y:S01]  /*a0b0*/  S2R R0, SR_TID.X ;  /* 0x0000000000007919 */ /* 0x000e620000002100 */
[----:B------:R-:W-:Y:S01]  /*a0c0*/  IMAD R3, R16, 0x8, R15 ;  /* 0x0000000810037824 */ /* 0x000fe200078e020f */
[----:B-1----:R-:W-:Y:S02]  /*a0d0*/  LOP3.LUT R2, R0, 0x7f, RZ, 0xc0, !PT ;  /* 0x0000007f00027812 */ /* 0x002fe400078ec0ff */
[----:B------:R-:W-:Y:S02]  /*a0e0*/  SHF.L.U32 R0, R10, 0x1f, RZ ;  /* 0x0000001f0a007819 */ /* 0x000fe400000006ff */
[----:B------:R-:W-:Y:S02]  /*a0f0*/  ISETP.NE.AND P1, PT, R2, RZ, PT ;  /* 0x000000ff0200720c */ /* 0x000fe40003f25270 */
[----:B------:R-:W1:Y:S02]  /*a100*/  SYNCS.PHASECHK.TRANS64.TRYWAIT P0, [R3+URZ+0x30840], R0 ;  /* 0x03084000030075a7 */ /* 0x000e64000800017f */
[----:B-1----:R-:W-:Y:S09]  /*a110*/  @!P0 BRA `(.L_x_3566) ;  /* 0x0000000800e08947 */ /* 0x002ff20003800000 */
.L_x_3600:
[----:B------:R-:W-:Y:S05]  /*a120*/  @P1 BRA `(.L_x_3567) ;  /* 0x0000000000181947 */ /* 0x000fea0003800000 */
[----:B------:R-:W1:Y:S01]  /*a130*/  S2R R2, SR_TID.X ;  /* 0x0000000000027919 */ /* 0x000e620000002100 */
[----:B------:R-:W-:-:S04]  /*a140*/  IMAD.MOV.U32 R0, RZ, RZ, 0x4100 ;  /* 0x00004100ff007424 */ /* 0x000fc800078e00ff */
[----:B------:R1:W-:Y:S02]  /*a150*/  SYNCS.ARRIVE.TRANS64 RZ, [R3+URZ+0x30830], R0 ;  /* 0x0308300003ff79a7 */ /* 0x0003e4000800003f */
[----:B-1----:R-:W-:-:S13]  /*a160*/  LOP3.LUT P0, RZ, R2, 0x1f, RZ, 0xc0, !PT ;  /* 0x0000001f02ff7812 */ /* 0x002fda000780c0ff */
[----:B------:R-:W-:Y:S05]  /*a170*/  @!P0 BRA `(.L_x_3567) ;  /* 0x0000000000048947 */ /* 0x000fea0003800000 */
[----:B------:R-:W-:Y:S01]  /*a180*/  BPT.TRAP 0x1 ;  /* 0x000000040000795c */ /* 0x000fe20000300000 */
.L_x_3567:
        /* <DEDUP_REMOVED lines=41> */
.L_x_3548:
[----:B------:R-:W-:Y:S05]  /*a420*/  BSYNC B0 ;  /* 0x0000000000007941 */ /* 0x000fea0003800000 */
.L_x_3544:
[----:B------:R-:W-:-:S03]  /*a430*/  UMOV UR7, 0xffffffff ;  /* 0xffffffff00077882 */ /* 0x000fc60000000000 */
[----:B------:R-:W-:Y:S05]  /*a440*/  BRA.DIV UR7, `(.L_x_3568) ;  /* 0x0000000a07287947 */ /* 0x000fea000b800000 */
[----:B------:R-:W-:-:S13]  /*a450*/  ELECT P6, URZ, PT ;  /* 0x00000000003f782f */ /* 0x000fda00038c0000 */
.L_x_3603:
[----:B------:R-:W-:Y:S05]  /*a460*/  @!P6 BRA `(.L_x_3451) ;  /* 0x000000000084e947 */ /* 0x000fea0003800000 */
[----:B------:R-:W-:-:S06]  /*a470*/  ULOP3.LUT UR7, UR38, 0x2, URZ, 0xfc, !UPT ;  /* 0x0000000226077892 */ /* 0x000fcc000f8efc3f */
[----:B------:R-:W-:-:S05]  /*a480*/  IMAD.U32 R0, RZ, RZ, UR7 ;  /* 0x00000007ff007e24 */ /* 0x000fca000f8e00ff */
[----:B------:R-:W-:-:S13]  /*a490*/  ISETP.NE.AND P2, PT, R0, 0x3, PT ;  /* 0x000000030000780c */ /* 0x000fda0003f45270 */
[----:B------:R-:W-:Y:S05]  /*a4a0*/  @!P2 BRA `(.L_x_3569) ;  /* 0x000000000004a947 */ /* 0x000fea0003800000 */
[----:B------:R-:W-:Y:S01]  /*a4b0*/  BPT.TRAP 0x1 ;  /* 0x000000040000795c */ /* 0x000fe20000300000 */
.L_x_3569:
        /* <DEDUP_REMOVED lines=15> */
.L_x_3604:
[----:B------:R-:W2:Y:S02]  /*a5b0*/  SYNCS.PHASECHK.TRANS64.TRYWAIT P0, [R3+URZ], R0 ;  /* 0x00000000030075a7 */ /* 0x000ea4000800017f */
[----:B--2---:R-:W-:Y:S05]  /*a5c0*/  @!P0 BRA `(.L_x_3571) ;  /* 0x0000000400fc8947 */ /* 0x004fea0003800000 */
.L_x_3605:
[----:B------:R-:W-:Y:S05]  /*a5d0*/  @!P2 BRA `(.L_x_3572) ;  /* 0x000000000004a947 */ /* 0x000fea0003800000 */
[----:B------:R-:W-:Y:S01]  /*a5e0*/  BPT.TRAP 0x1 ;  /* 0x000000040000795c */ /* 0x000fe20000300000 */
.L_x_3572:
[----:B--2---:R-:W-:-:S04]  /*a5f0*/  VIADD R3, R8, 0x30840 ;  /* 0x0003084008037836 */ /* 0x004fc80000000000 */
[----:B------:R-:W-:-:S04]  /*a600*/  IMAD R5, R2, 0x8, R3 ;  /* 0x0000000802057824 */ /* 0x000fc800078e0203 */
[----:B------:R-:W2:Y:S02]  /*a610*/  SYNCS.PHASECHK.TRANS64.TRYWAIT P0, [R5+URZ], R4 ;  /* 0x00000004050075a7 */ /* 0x000ea4000800017f */
[----:B--2---:R-:W-:Y:S05]  /*a620*/  @!P0 BRA `(.L_x_3573) ;  /* 0x0000000400f88947 */ /* 0x004fea0003800000 */
.L_x_3606:
[----:B------:R-:W-:-:S07]  /*a630*/  IMAD R3, R6, 0x8, R3 ;  /* 0x0000000806037824 */ /* 0x000fce00078e0203 */
.L_x_3574:
[----:B---3--:R3:W4:Y:S02]  /*a640*/  SYNCS.PHASECHK.TRANS64.TRYWAIT P0, [R3+URZ], R0 ;  /* 0x00000000030075a7 */ /* 0x008724000800017f */
[----:B----4-:R-:W-:Y:S05]  /*a650*/  @!P0 NANOSLEEP.SYNCS 0x989680 ;  /* 0x009896800000895d */ /* 0x010fea0003900000 */
[----:B------:R-:W4:Y:S02]  /*a660*/  @!P0 SYNCS.PHASECHK.TRANS64 P0, [R3+URZ], R0 ;  /* 0x00000000030085a7 */ /* 0x000f24000800007f */
[----:B----4-:R-:W-:Y:S05]  /*a670*/  @!P0 BRA `(.L_x_3574) ;  /* 0xfffffffc00f08947 */ /* 0x010fea000383ffff */
.L_x_3451:
[----:B------:R-:W-:Y:S05]  /*a680*/  BSYNC B6 ;  /* 0x0000000000067941 */ /* 0x000fea0003800000 */
.L_x_3443:
[----:B------:R-:W-:Y:S05]  /*a690*/  EXIT ;  /* 0x000000000000794d */ /* 0x000fea0003800000 */
.L_x_3461:
[----:B------:R-:W-:Y:S02]  /*a6a0*/  IMAD.MOV.U32 R12, RZ, RZ, RZ ;  /* 0x000000ffff0c7224 */ /* 0x000fe400078e00ff */
[----:B------:R-:W-:Y:S02]  /*a6b0*/  IMAD.MOV.U32 R11, RZ, RZ, 0x1f ;  /* 0x0000001fff0b7424 */ /* 0x000fe400078e00ff */
[----:B------:R-:W-:-:S07]  /*a6c0*/  IMAD.MOV.U32 R15, RZ, RZ, -0x1 ;  /* 0xffffffffff0f7424 */ /* 0x000fce00078e00ff */
[----:B------:R-:W-:Y:S05]  /*a6d0*/  WARPSYNC.COLLECTIVE R15, `(.L_x_3575) ;  /* 0x000000000f087348 */ /* 0x000fea0003c00000 */
[----:B------:R1:W2:Y:S02]  /*a6e0*/  SHFL.IDX P6, R14, R13, R12, R11 ;  /* 0x0000000c0d0e7389 */ /* 0x0002a400000c000b */
[----:B-12---:R-:W-:Y:S01]  /*a6f0*/  ENDCOLLECTIVE ;  /* 0x000000000000791b */ /* 0x006fe20003800000 */
.L_x_3575:
[----:B------:R-:W-:Y:S05]  /*a700*/  BRA `(.L_x_3576) ;  /* 0xffffff7000547947 */ /* 0x000fea000383ffff */
.L_x_3463:
        /* <DEDUP_REMOVED lines=8> */
.L_x_3467:
[----:B---3--:R3:W4:Y:S02]  /*a790*/  SYNCS.PHASECHK.TRANS64.TRYWAIT P1, [R0+URZ+0x30810], R209 ;  /* 0x030810d1000075a7 */ /* 0x008724000802017f */
[----:B----4-:R-:W-:Y:S05]  /*a7a0*/  @!P1 NANOSLEEP.SYNCS 0x989680 ;  /* 0x009896800000995d */ /* 0x010fea0003900000 */
[----:B------:R-:W4:Y:S02]  /*a7b0*/  @!P1 SYNCS.PHASECHK.TRANS64 P1, [R0+URZ+0x30810], R209 ;  /* 0x030810d1000095a7 */ /* 0x000f24000802007f */
[----:B----4-:R-:W-:Y:S05]  /*a7c0*/  @!P1 BRA `(.L_x_3467) ;  /* 0xfffffffc00f09947 */ /* 0x010fea000383ffff */
[----:B------:R-:W-:Y:S05]  /*a7d0*/  BRA `(.L_x_3466) ;  /* 0xffffff78003c7947 */ /* 0x000fea000383ffff */
.L_x_3471:
[----:B------:R1:W1:Y:S02]  /*a7e0*/  SYNCS.PHASECHK.TRANS64.TRYWAIT P1, [R0+URZ+0x30830], R209 ;  /* 0x030830d1000075a7 */ /* 0x000264000802017f */
[----:B-1----:R-:W-:Y:S05]  /*a7f0*/  @!P1 NANOSLEEP.SYNCS 0x989680 ;  /* 0x009896800000995d */ /* 0x002fea0003900000 */
[----:B------:R-:W1:Y:S02]  /*a800*/  @!P1 SYNCS.PHASECHK.TRANS64 P1, [R0+URZ+0x30830], R209 ;  /* 0x030830d1000095a7 */ /* 0x000e64000802007f */
[----:B-1----:R-:W-:Y:S05]  /*a810*/  @!P1 BRA `(.L_x_3471) ;  /* 0xfffffffc00f09947 */ /* 0x002fea000383ffff */
[----:B------:R-:W-:Y:S05]  /*a820*/  BRA `(.L_x_3470) ;  /* 0xffffff80005c7947 */ /* 0x000fea000383ffff */
.L_x_3478:
[----:B------:R-:W-:Y:S01]  /*a830*/  BSSY B0, `(.L_x_3577) ;  /* 0x0000005000007945 */ /* 0x000fe20003800000 */
[----:B------:R-:W-:-:S07]  /*a840*/  IMAD.MOV.U32 R15, RZ, RZ, -0x1 ;  /* 0xffffffffff0f7424 */ /* 0x000fce00078e00ff */
[----:B-1----:R-:W-:Y:S05]  /*a850*/  WARPSYNC.COLLECTIVE R15, `(.L_x_3578) ;  /* 0x000000000f087348 */ /* 0x002fea0003c00000 */
[----:B------:R-:W-:Y:S01]  /*a860*/  NOP ;  /* 0x0000000000007918 */ /* 0x000fe20000000000 */
[----:B-1----:R-:W-:Y:S01]  /*a870*/  ENDCOLLECTIVE ;  /* 0x000000000000791b */ /* 0x002fe20003800000 */
.L_x_3578:
[----:B------:R-:W-:Y:S05]  /*a880*/  BSYNC B0 ;  /* 0x0000000000007941 */ /* 0x000fea0003800000 */
.L_x_3577:
[----:B------:R-:W-:Y:S05]  /*a890*/  BRA `(.L_x_3579) ;  /* 0xffffffac00cc7947 */ /* 0x000fea000383ffff */
.L_x_3487:
[----:B------:R-:W-:Y:S01]  /*a8a0*/  BSSY B0, `(.L_x_3580) ;  /* 0x0000005000007945 */ /* 0x000fe20003800000 */
[----:B------:R-:W-:-:S07]  /*a8b0*/  IMAD.MOV.U32 R15, RZ, RZ, -0x1 ;  /* 0xffffffffff0f7424 */ /* 0x000fce00078e00ff */
[----:B-12---:R-:W-:Y:S05]  /*a8c0*/  WARPSYNC.COLLECTIVE R15, `(.L_x_3581) ;  /* 0x000000000f087348 */ /* 0x006fea0003c00000 */
[----:B------:R-:W-:Y:S01]  /*a8d0*/  NOP ;  /* 0x0000000000007918 */ /* 0x000fe20000000000 */
[----:B-12---:R-:W-:Y:S01]  /*a8e0*/  ENDCOLLECTIVE ;  /* 0x000000000000791b */ /* 0x006fe20003800000 */
.L_x_3581:
[----:B------:R-:W-:Y:S05]  /*a8f0*/  BSYNC B0 ;  /* 0x0000000000007941 */ /* 0x000fea0003800000 */
.L_x_3580:
[----:B------:R-:W-:Y:S05]  /*a900*/  BRA `(.L_x_3582) ;  /* 0xffffffb000cc7947 */ /* 0x000fea000383ffff */
.L_x_3504:
[----:B------:R-:W-:Y:S01]  /*a910*/  BSSY B0, `(.L_x_3583) ;  /* 0x0000005000007945 */ /* 0x000fe20003800000 */
[----:B------:R-:W-:-:S07]  /*a920*/  IMAD.MOV.U32 R15, RZ, RZ, -0x1 ;  /* 0xffffffffff0f7424 */ /* 0x000fce00078e00ff */
[----:B------:R-:W-:Y:S05]  /*a930*/  WARPSYNC.COLLECTIVE R15, `(.L_x_3584) ;  /* 0x000000000f087348 */ /* 0x000fea0003c00000 */
[----:B------:R-:W-:Y:S01]  /*a940*/  NOP ;  /* 0x0000000000007918 */ /* 0x000fe20000000000 */
[----:B------:R-:W-:Y:S01]  /*a950*/  ENDCOLLECTIVE ;  /* 0x000000000000791b */ /* 0x000fe20003800000 */
.L_x_3584:
[----:B------:R-:W-:Y:S05]  /*a960*/  BSYNC B0 ;  /* 0x0000000000007941 */ /* 0x000fea0003800000 */
.L_x_3583:
[----:B------:R-:W-:Y:S05]  /*a970*/  BRA `(.L_x_3585) ;  /* 0xffffffc000c47947 */ /* 0x000fea000383ffff */
.L_x_3517:
[----:B------:R-:W-:Y:S01]  /*a980*/  BSSY B0, `(.L_x_3586) ;  /* 0x0000005000007945 */ /* 0x000fe20003800000 */
[----:B------:R-:W-:-:S07]  /*a990*/  IMAD.MOV.U32 R15, RZ, RZ, -0x1 ;  /* 0xffffffffff0f7424 */ /* 0x000fce00078e00ff */
[----:B------:R-:W-:Y:S05]  /*a9a0*/  WARPSYNC.COLLECTIVE R15, `(.L_x_3587) ;  /* 0x000000000f087348 */ /* 0x000fea0003c00000 */
[----:B------:R-:W-:Y:S01]  /*a9b0*/  NOP ;  /* 0x0000000000007918 */ /* 0x000fe20000000000 */
[----:B------:R-:W-:Y:S01]  /*a9c0*/  ENDCOLLECTIVE ;  /* 0x000000000000791b */ /* 0x000fe20003800000 */
.L_x_3587:
[----:B------:R-:W-:Y:S05]  /*a9d0*/  BSYNC B0 ;  /* 0x0000000000007941 */ /* 0x000fea0003800000 */
.L_x_3586:
[----:B------:R-:W-:Y:S05]  /*a9e0*/  BRA `(.L_x_3588) ;  /* 0xffffffc800747947 */ /* 0x000fea000383ffff */
.L_x_3529:
[----:B------:R-:W-:Y:S01]  /*a9f0*/  BSSY B0, `(.L_x_3589) ;  /* 0x0000005000007945 */ /* 0x000fe20003800000 */
[----:B------:R-:W-:-:S07]  /*aa00*/  IMAD.MOV.U32 R15, RZ, RZ, -0x1 ;  /* 0xffffffffff0f7424 */ /* 0x000fce00078e00ff */
[----:B------:R-:W-:Y:S05]  /*aa10*/  WARPSYNC.COLLECTIVE R15, `(.L_x_3590) ;  /* 0x000000000f087348 */ /* 0x000fea0003c00000 */
[----:B------:R-:W-:Y:S01]  /*aa20*/  NOP ;  /* 0x0000000000007918 */ /* 0x000fe20000000000 */
[----:B------:R-:W-:Y:S01]  /*aa30*/  ENDCOLLECTIVE ;  /* 0x000000000000791b */ /* 0x000fe20003800000 */
.L_x_3590:
[----:B------:R-:W-:Y:S05]  /*aa40*/  BSYNC B0 ;  /* 0x0000000000007941 */ /* 0x000fea0003800000 */
.L_x_3589:
[----:B------:R-:W-:Y:S05]  /*aa50*/  BRA `(.L_x_3591) ;  /* 0xffffffcc00b47947 */ /* 0x000fea000383ffff */
.L_x_3549:
[----:B-1----:R1:W2:Y:S02]  /*aa60*/  SYNCS.PHASECHK.TRANS64.TRYWAIT P0, [R15+URZ+0x30820], R2 ;  /* 0x030820020f0075a7 */ /* 0x0022a4000800017f */
[----:B--2---:R-:W-:Y:S05]  /*aa70*/  @!P0 NANOSLEEP.SYNCS 0x989680 ;  /* 0x009896800000895d */ /* 0x004fea0003900000 */
[----:B------:R-:W2:Y:S02]  /*aa80*/  @!P0 SYNCS.PHASECHK.TRANS64 P0, [R15+URZ+0x30820], R2 ;  /* 0x030820020f0085a7 */ /* 0x000ea4000800007f */
[----:B--2---:R-:W-:Y:S05]  /*aa90*/  @!P0 BRA `(.L_x_3549) ;  /* 0xfffffffc00f08947 */ /* 0x004fea000383ffff */
[----:B------:R-:W-:Y:S05]  /*aaa0*/  BRA `(.L_x_3592) ;  /* 0xffffffdc00a47947 */ /* 0x000fea000383ffff */
.L_x_3553:
[----:B--2---:R2:W3:Y:S02]  /*aab0*/  SYNCS.PHASECHK.TRANS64.TRYWAIT P1, [R15+URZ+0x30840], R18 ;  /* 0x030840120f0075a7 */ /* 0x0044e4000802017f */
[----:B---3--:R-:W-:Y:S05]  /*aac0*/  @!P1 NANOSLEEP.SYNCS 0x989680 ;  /* 0x009896800000995d */ /* 0x008fea0003900000 */
[----:B------:R-:W3:Y:S02]  /*aad0*/  @!P1 SYNCS.PHASECHK.TRANS64 P1, [R15+URZ+0x30840], R18 ;  /* 0x030840120f0095a7 */ /* 0x000ee4000802007f */
[----:B---3--:R-:W-:Y:S05]  /*aae0*/  @!P1 BRA `(.L_x_3553) ;  /* 0xfffffffc00f09947 */ /* 0x008fea000383ffff */
[----:B------:R-:W-:Y:S05]  /*aaf0*/  BRA `(.L_x_3593) ;  /* 0xffffffe400487947 */ /* 0x000fea000383ffff */
.L_x_3555:
[----:B-1----:R1:W3:Y:S02]  /*ab00*/  SYNCS.PHASECHK.TRANS64.TRYWAIT P1, [R15+URZ+0x30828], R18 ;  /* 0x030828120f0075a7 */ /* 0x0022e4000802017f */
[----:B---3--:R-:W-:Y:S05]  /*ab10*/  @!P1 NANOSLEEP.SYNCS 0x989680 ;  /* 0x009896800000995d */ /* 0x008fea0003900000 */
[----:B------:R-:W3:Y:S02]  /*ab20*/  @!P1 SYNCS.PHASECHK.TRANS64 P1, [R15+URZ+0x30828], R18 ;  /* 0x030828120f0095a7 */ /* 0x000ee4000802007f */
[----:B---3--:R-:W-:Y:S05]  /*ab30*/  @!P1 BRA `(.L_x_3555) ;  /* 0xfffffffc00f09947 */ /* 0x008fea000383ffff */
[----:B------:R-:W-:Y:S05]  /*ab40*/  BRA `(.L_x_3594) ;  /* 0xffffffe400e87947 */ /* 0x000fea000383ffff */
.L_x_3557:
[----:B---3--:R3:W4:Y:S02]  /*ab50*/  SYNCS.PHASECHK.TRANS64.TRYWAIT P1, [R15+URZ+0x30848], R18 ;  /* 0x030848120f0075a7 */ /* 0x008724000802017f */
[----:B----4-:R-:W-:Y:S05]  /*ab60*/  @!P1 NANOSLEEP.SYNCS 0x989680 ;  /* 0x009896800000995d */ /* 0x010fea0003900000 */
[----:B------:R-:W4:Y:S02]  /*ab70*/  @!P1 SYNCS.PHASECHK.TRANS64 P1, [R15+URZ+0x30848], R18 ;  /* 0x030848120f0095a7 */ /* 0x000f24000802007f */
[----:B----4-:R-:W-:Y:S05]  /*ab80*/  @!P1 BRA `(.L_x_3557) ;  /* 0xfffffffc00f09947 */ /* 0x010fea000383ffff */
[----:B------:R-:W-:Y:S05]  /*ab90*/  BRA `(.L_x_3595) ;  /* 0xffffffe800887947 */ /* 0x000fea000383ffff */
.L_x_3559:
[----:B------:R-:W-:-:S07]  /*aba0*/  SHF.L.U32 R4, R10, 0x1f, RZ ;  /* 0x0000001f0a047819 */ /* 0x000fce00000006ff */
.L_x_3596:
[----:B----4-:R4:W1:Y:S02]  /*abb0*/  SYNCS.PHASECHK.TRANS64.TRYWAIT P1, [R15+URZ+0x30820], R4 ;  /* 0x030820040f0075a7 */ /* 0x010864000802017f */
[----:B-1----:R-:W-:Y:S05]  /*abc0*/  @!P1 NANOSLEEP.SYNCS 0x989680 ;  /* 0x009896800000995d */ /* 0x002fea0003900000 */
[----:B------:R-:W1:Y:S02]  /*abd0*/  @!P1 SYNCS.PHASECHK.TRANS64 P1, [R15+URZ+0x30820], R4 ;  /* 0x030820040f0095a7 */ /* 0x000e64000802007f */
[----:B-1----:R-:W-:Y:S05]  /*abe0*/  @!P1 BRA `(.L_x_3596) ;  /* 0xfffffffc00f09947 */ /* 0x002fea000383ffff */
[----:B------:R-:W-:Y:S05]  /*abf0*/  BRA `(.L_x_3597) ;  /* 0xffffffec000c7947 */ /* 0x000fea000383ffff */
.L_x_3562:
[----:B----4-:R4:W1:Y:S02]  /*ac00*/  SYNCS.PHASECHK.TRANS64.TRYWAIT P1, [R15+URZ+0x30840], R12 ;  /* 0x0308400c0f0075a7 */ /* 0x010864000802017f */
[----:B-1----:R-:W-:Y:S05]  /*ac10*/  @!P1 NANOSLEEP.SYNCS 0x989680 ;  /* 0x009896800000995d */ /* 0x002fea0003900000 */
[----:B------:R-:W1:Y:S02]  /*ac20*/  @!P1 SYNCS.PHASECHK.TRANS64 P1, [R15+URZ+0x30840], R12 ;  /* 0x0308400c0f0095a7 */ /* 0x000e64000802007f */
[----:B-1----:R-:W-:Y:S05]  /*ac30*/  @!P1 BRA `(.L_x_3562) ;  /* 0xfffffffc00f09947 */ /* 0x002fea000383ffff */
[----:B------:R-:W-:Y:S05]  /*ac40*/  BRA `(.L_x_3598) ;  /* 0xffffffec00c87947 */ /* 0x000fea000383ffff */
.L_x_3564:
[----:B-1----:R1:W2:Y:S02]  /*ac50*/  SYNCS.PHASECHK.TRANS64.TRYWAIT P1, [R15+URZ+0x30828], R12 ;  /* 0x0308280c0f0075a7 */ /* 0x0022a4000802017f */
[----:B--2---:R-:W-:Y:S05]  /*ac60*/  @!P1 NANOSLEEP.SYNCS 0x989680 ;  /* 0x009896800000995d */ /* 0x004fea0003900000 */
[----:B------:R-:W2:Y:S02]  /*ac70*/  @!P1 SYNCS.PHASECHK.TRANS64 P1, [R15+URZ+0x30828], R12 ;  /* 0x0308280c0f0095a7 */ /* 0x000ea4000802007f */
[----:B--2---:R-:W-:Y:S05]  /*ac80*/  @!P1 BRA `(.L_x_3564) ;  /* 0xfffffffc00f09947 */ /* 0x004fea000383ffff */
[----:B------:R-:W-:Y:S05]  /*ac90*/  BRA `(.L_x_3599) ;  /* 0xfffffff0005c7947 */ /* 0x000fea000383ffff */
.L_x_3566:
[----:B------:R1:W1:Y:S02]  /*aca0*/  SYNCS.PHASECHK.TRANS64.TRYWAIT P0, [R3+URZ+0x30840], R0 ;  /* 0x03084000030075a7 */ /* 0x000264000800017f */
[----:B-1----:R-:W-:Y:S05]  /*acb0*/  @!P0 NANOSLEEP.SYNCS 0x989680 ;  /* 0x009896800000895d */ /* 0x002fea0003900000 */
[----:B------:R-:W1:Y:S02]  /*acc0*/  @!P0 SYNCS.PHASECHK.TRANS64 P0, [R3+URZ+0x30840], R0 ;  /* 0x03084000030085a7 */ /* 0x000e64000800007f */
[----:B-1----:R-:W-:Y:S05]  /*acd0*/  @!P0 BRA `(.L_x_3566) ;  /* 0xfffffffc00f08947 */ /* 0x002fea000383ffff */
[----:B------:R-:W-:Y:S05]  /*ace0*/  BRA `(.L_x_3600) ;  /* 0xfffffff4000c7947 */ /* 0x000fea000383ffff */
.L_x_3568:
[----:B------:R-:W-:Y:S01]  /*acf0*/  BSSY B0, `(.L_x_3601) ;  /* 0x0000006000007945 */ /* 0x000fe20003800000 */
[----:B------:R-:W-:-:S07]  /*ad00*/  IMAD.MOV.U32 R15, RZ, RZ, -0x1 ;  /* 0xffffffffff0f7424 */ /* 0x000fce00078e00ff */
[----:B------:R-:W-:Y:S05]  /*ad10*/  WARPSYNC.COLLECTIVE R15, `(.L_x_3602) ;  /* 0x000000000f0c7348 */ /* 0x000fea0003c00000 */
[----:B------:R-:W-:Y:S02]  /*ad20*/  ELECT P6, UR62, PT ;  /* 0x00000000003e782f */ /* 0x000fe400038c0000 */
[----:B------:R-:W-:Y:S01]  /*ad30*/  MOV R14, UR62 ;  /* 0x0000003e000e7c02 */ /* 0x000fe20008000f00 */
[----:B------:R-:W-:Y:S10]  /*ad40*/  ENDCOLLECTIVE ;  /* 0x000000000000791b */ /* 0x000ff40003800000 */
.L_x_3602:
[----:B------:R-:W-:Y:S05]  /*ad50*/  BSYNC B0 ;  /* 0x0000000000007941 */ /* 0x000fea0003800000 */
.L_x_3601:
[----:B------:R-:W-:Y:S05]  /*ad60*/  BRA `(.L_x_3603) ;  /* 0xfffffff400bc7947 */ /* 0x000fea000383ffff */
.L_x_3570:
[----:B-1----:R1:W2:Y:S02]  /*ad70*/  SYNCS.PHASECHK.TRANS64.TRYWAIT P0, [R7+URZ], R4 ;  /* 0x00000004070075a7 */ /* 0x0022a4000800017f */
[----:B--2---:R-:W-:Y:S05]  /*ad80*/  @!P0 NANOSLEEP.SYNCS 0x989680 ;  /* 0x009896800000895d */ /* 0x004fea0003900000 */
[----:B------:R-:W2:Y:S02]  /*ad90*/  @!P0 SYNCS.PHASECHK.TRANS64 P0, [R7+URZ], R4 ;  /* 0x00000004070085a7 */ /* 0x000ea4000800007f */
[----:B--2---:R-:W-:Y:S05]  /*ada0*/  @!P0 BRA `(.L_x_3570) ;  /* 0xfffffffc00f08947 */ /* 0x004fea000383ffff */
[----:B------:R-:W-:Y:S05]  /*adb0*/  BRA `(.L_x_3604) ;  /* 0xfffffff400fc7947 */ /* 0x000fea000383ffff */
.L_x_3571:
[----:B--2---:R2:W3:Y:S02]  /*adc0*/  SYNCS.PHASECHK.TRANS64.TRYWAIT P0, [R3+URZ], R0 ;  /* 0x00000000030075a7 */ /* 0x0044e4000800017f */
[----:B---3--:R-:W-:Y:S05]  /*add0*/  @!P0 NANOSLEEP.SYNCS 0x989680 ;  /* 0x009896800000895d */ /* 0x008fea0003900000 */
[----:B------:R-:W3:Y:S02]  /*ade0*/  @!P0 SYNCS.PHASECHK.TRANS64 P0, [R3+URZ], R0 ;  /* 0x00000000030085a7 */ /* 0x000ee4000800007f */
[----:B---3--:R-:W-:Y:S05]  /*adf0*/  @!P0 BRA `(.L_x_3571) ;  /* 0xfffffffc00f08947 */ /* 0x008fea000383ffff */
[----:B------:R-:W-:Y:S05]  /*ae00*/  BRA `(.L_x_3605) ;  /* 0xfffffff400f07947 */ /* 0x000fea000383ffff */
.L_x_3573:
[----:B--2---:R2:W3:Y:S02]  /*ae10*/  SYNCS.PHASECHK.TRANS64.TRYWAIT P0, [R5+URZ], R4 ;  /* 0x00000004050075a7 */ /* 0x0044e4000800017f */
[----:B---3--:R-:W-:Y:S05]  /*ae20*/  @!P0 NANOSLEEP.SYNCS 0x989680 ;  /* 0x009896800000895d */ /* 0x008fea0003900000 */
[----:B------:R-:W3:Y:S02]  /*ae30*/  @!P0 SYNCS.PHASECHK.TRANS64 P0, [R5+URZ], R4 ;  /* 0x00000004050085a7 */ /* 0x000ee4000800007f */
[----:B---3--:R-:W-:Y:S05]  /*ae40*/  @!P0 BRA `(.L_x_3573) ;  /* 0xfffffffc00f08947 */ /* 0x008fea000383ffff */
[----:B------:R-:W-:Y:S05]  /*ae50*/  BRA `(.L_x_3606) ;  /* 0xfffffff400f47947 */ /* 0x000fea000383ffff */
.L_x_3607:
        /* <DEDUP_REMOVED lines=10> */
.L_x_7313:


//--------------------- .text._ZN7cutlass13device_kernelIN5flash11enable_sm90INS1_16FlashAttnBwdSm90INS1_25CollectiveMainloopBwdSm90ILi2ELi2ELi2EN4cute5tupleIJNS5_1CILi1EEES8_S8_EEENS6_IJNS7_ILi80EEENS7_ILi128EEESB_EEENS_6half_tEfNS_4arch4Sm90ELb0ELb0ELb0ELb0ELb0ELb1ELb0ELb1ELi2ELi1ELi2ELi1ELb0EEENS1_21CollectiveEpilogueBwdISC_SD_SF_Li256ELb0ELb0ELi1EEENS1_19SingleTileSchedulerILb0ELb0ELb0ELi128EEEEEEEEEvNT_6ParamsE --------------------------
	.section	.text._ZN7cutlass13device_kernelIN5flash11enable_sm90INS1_16FlashAttnBwdSm90INS1_25CollectiveMainloopBwdSm90ILi2ELi2ELi2EN4cute5tupleIJNS5_1CILi1EEES8_S8_EEENS6_IJNS7_ILi80EEENS7_ILi128EEESB_EEENS_6half_tEfNS_4arch4Sm90ELb0ELb0ELb0ELb0ELb0ELb1ELb0ELb1ELi2ELi1ELi2ELi1ELb0EEENS1_21CollectiveEpilogueBwdISC_SD_SF_Li256ELb0ELb0ELi1EEENS1_19SingleTileSchedulerILb0ELb0ELb0ELi128EEEEEEEEEvNT_6ParamsE,"ax",@progbits
	.align	128
.text._ZN7cutlass13device_kernelIN5flash11enable_sm90INS1_16FlashAttnBwdSm90INS1_25CollectiveMainloopBwdSm90ILi2ELi2ELi2EN4cute5tupleIJNS5_1CILi1EEES8_S8_EEENS6_IJNS7_ILi80EEENS7_ILi128EEESB_EEENS_6half_tEfNS_4arch4Sm90ELb0ELb0ELb0ELb0ELb0ELb1ELb0ELb1ELi2ELi1ELi2ELi1ELb0EEENS1_21CollectiveEpilogueBwdISC_SD_SF_Li256ELb0ELb0ELi1EEENS1_19SingleTileSchedulerILb0ELb0ELb0ELi128EEEEEEEEEvNT_6ParamsE:
        .type           _ZN7cutlass13device_kernelIN5flash11enable_sm90INS1_16FlashAttnBwdSm90INS1_25CollectiveMainloopBwdSm90ILi2ELi2ELi2EN4cute5tupleIJNS5_1CILi1EEES8_S8_EEENS6_IJNS7_ILi80EEENS7_ILi128EEESB_EEENS_6half_tEfNS_4arch4Sm90ELb0ELb0ELb0ELb0ELb0ELb1ELb0ELb1ELi2ELi1ELi2ELi1ELb0EEENS1_21CollectiveEpilogueBwdISC_SD_SF_Li256ELb0ELb0ELi1EEENS1_19SingleTileSchedulerILb0ELb0ELb0ELi128EEEEEEEEEvNT_6ParamsE,@function
        .size           _ZN7cutlass13device_kernelIN5flash11enable_sm90INS1_16FlashAttnBwdSm90INS1_25CollectiveMainloopBwdSm90ILi2ELi2ELi2EN4cute5tupleIJNS5_1CILi1EEES8_S8_EEENS6_IJNS7_ILi80EEENS7_ILi128EEESB_EEENS_6half_tEfNS_4arch4Sm90ELb0ELb0ELb0ELb0ELb0ELb1ELb0ELb1ELi2ELi1ELi2ELi1ELb0EEENS1_21CollectiveEpilogueBwdISC_SD_SF_Li256ELb0ELb0ELi1EEENS1_19SingleTileSchedulerILb0ELb0ELb0ELi128EEEEEEEEEvNT_6ParamsE,(.L_x_7314 - _ZN7cutlass13device_kernelIN5flash11enable_sm90INS1_16FlashAttnBwdSm90INS1_25CollectiveMainloopBwdSm90ILi2ELi2ELi2EN4cute5tupleIJNS5_1CILi1EEES8_S8_EEENS6_IJNS7_ILi80EEENS7_ILi128EEESB_EEENS_6half_tEfNS_4arch4Sm90ELb0ELb0ELb0ELb0ELb0ELb1ELb0ELb1ELi2ELi1ELi2ELi1ELb0EEENS1_21CollectiveEpilogueBwdISC_SD_SF_Li256ELb0ELb0ELi1EEENS1_19SingleTileSchedulerILb0ELb0ELb0ELi128EEEEEEEEEvNT_6ParamsE)
        .other          _ZN7cutlass13device_kernelIN5flash11enable_sm90INS1_16FlashAttnBwdSm90INS1_25CollectiveMainloopBwdSm90ILi2ELi2ELi2EN4cute5tupleIJNS5_1CILi1EEES8_S8_EEENS6_IJNS7_ILi80EEENS7_ILi128EEESB_EEENS_6half_tEfNS_4arch4Sm90ELb0ELb0ELb0ELb0ELb0ELb1ELb0ELb1ELi2ELi1ELi2ELi1ELb0EEENS1_21CollectiveEpilogueBwdISC_SD_SF_Li256ELb0ELb0ELi1EEENS1_19SingleTileSchedulerILb0ELb0ELb0ELi128EEEEEEEEEvNT_6ParamsE,@"STO_CUDA_ENTRY STV_DEFAULT"
_ZN7cutlass13device_kernelIN5flash11enable_sm90INS1_16FlashAttnBwdSm90INS1_25CollectiveMainloopBwdSm90ILi2ELi2ELi2EN4cute5tupleIJNS5_1CILi1EEES8_S8_EEENS6_IJNS7_ILi80EEENS7_ILi128EEESB_EEENS_6half_tEfNS_4arch4Sm90ELb0ELb0ELb0ELb0ELb0ELb1ELb0ELb1ELi2ELi1ELi2ELi1ELb0EEENS1_21CollectiveEpilogueBwdISC_SD_SF_Li256ELb0ELb0ELi1EEENS1_19SingleTileSchedulerILb0ELb0ELb0ELi128EEEEEEEEEvNT_6ParamsE:
        /* <DEDUP_REMOVED lines=29> */
.L_x_3609:
[----:B------:R-:W-:Y:S05]  /*01d0*/  BSYNC B0 ;  /* 0x0000000000007941 */ /* 0x000fea0003800000 */
.L_x_3608:
        /* <DEDUP_REMOVED lines=34> */
.L_x_3610:
        /* <DEDUP_REMOVED lines=22> */
.L_x_3611:
[----:B---3--:R-:W-:Y:S01]  /*0560*/  ISETP.NE.AND P0, PT, R2, RZ, PT ;  /* 0x000000ff0200720c */ /* 0x008fe20003f05270 */
[----:B------:R-:W-:Y:S01]  /*0570*/  IMAD.MOV.U32 R2, RZ, RZ, 0x1 ;  /* 0x00000001ff027424 */ /* 0x000fe200078e00ff */
[----:B------:R-:W-:Y:S01]  /*0580*/  NOP ;  /* 0x0000000000007918 */ /* 0x000fe20000000000 */
[----:B------:R-:W-:Y:S03]  /*0590*/  BSSY B6, `(.L_x_3612) ;  /* 0x000095a000067945 */ /* 0x000fe60003800000 */
[----:B------:R-:W-:-:S05]  /*05a0*/  SEL R2, R2, 0x2, !P0 ;  /* 0x0000000202027807 */ /* 0x000fca0004000000 */
[----:B------:R3:W-:Y:S01]  /*05b0*/  STL [R1], R2 ;  /* 0x0000000201007387 */ /* 0x0007e20000100800 */
[----:B-12-4-:R-:W-:Y:S06]  /*05c0*/  BAR.SYNC.DEFER_BLOCKING 0x0 ;  /* 0x0000000000007b1d */ /* 0x016fec0000010000 */
[----:B------:R-:W-:Y:S05]  /*05d0*/  @!P0 BRA `(.L_x_3613) ;  /* 0x0000006c00348947 */ /* 0x000fea0003800000 */
.L_x_3614:
[----:B------:R-:W-:-:S08]  /*05e0*/  NOP ;  /* 0x0000000000007918 */ /* 0x000fd00000000000 */
[----:B------:R-:W1:Y:S02]  /*05f0*/  USETMAXREG.TRY_ALLOC.CTAPOOL UP0, 0xf0 ;  /* 0x000000f0000079c8 */ /* 0x000e640008000600 */
[----:B-1----:R-:W-:-:S13]  /*0600*/  PLOP3.LUT P0, PT, PT, PT, UP0, 0x80, 0x0 ;  /* 0x000000000000781c */ /* 0x002fda0003f0f008 */
[----:B------:R-:W-:Y:S05]  /*0610*/  @!P0 BRA `(.L_x_3614) ;  /* 0xfffffffc00f08947 */ /* 0x000fea000383ffff */
[----:B------:R-:W-:Y:S01]  /*0620*/  LOP3.LUT R0, R0, 0x3, RZ, 0xc0, !PT ;  /* 0x0000000300007812 */ /* 0x000fe200078ec0ff */
[----:B---3--:R-:W1:Y:S01]  /*0630*/  S2R R2, SR_TID.X ;  /* 0x0000000000027919 */ /* 0x008e620000002100 */
        /* <DEDUP_REMOVED lines=27> */
.L_x_3617:
        /* <DEDUP_REMOVED lines=15> */
.L_x_3616:
[----:B------:R-:W1:Y:S01]  /*08e0*/  S2R R3, SR_CgaCtaId ;  /* 0x0000000000037919 */ /* 0x000e620000008800 */
[----:B------:R-:W-:-:S04]  /*08f0*/  MOV R0, 0x400 ;  /* 0x0000040000007802 */ /* 0x000fc80000000f00 */
[----:B-1----:R-:W-:-:S05]  /*0900*/  LEA R16, R3, R0, 0x18 ;  /* 0x0000000003107211 */ /* 0x002fca00078ec0ff */
[----:B------:R1:W-:Y:S01]  /*0910*/  STL [R1+0xc], R16 ;  /* 0x00000c1001007387 */ /* 0x0003e20000100800 */
        /* <DEDUP_REMOVED lines=19> */
.L_x_3619:
        /* <DEDUP_REMOVED lines=15> */
.L_x_3618:
        /* <DEDUP_REMOVED lines=8> */
.L_x_3691:
        /* <DEDUP_REMOVED lines=9> */
[----:B------:R-:W-:-:S05]  /*0c50*/  IMAD.IADD R4, R6, 0x1, -R7 ;  /* 0x0000000106047824 */ /* 0x000fca00078e0a07 */
[----:B------:R2:W-:Y:S04]  /*0c60*/  STL [R1+0x1c], R4 ;  /* 0x00001c0401007387 */ /* 0x0005e80000100800 */
[----:B------:R2:W-:Y:S02]  /*0c70*/  STL [R1+0x4], R5 ;  /* 0x0000040501007387 */ /* 0x0005e40000100800 */
[----:B--23--:R-:W-:Y:S05]  /*0c80*/  @P0 BRA `(.L_x_3621) ;  /* 0x0000000000080947 */ /* 0x00cfea0003800000 */
[----:B------:R-:W2:Y:S02]  /*0c90*/  SYNCS.PHASECHK.TRANS64.TRYWAIT P0, [R16+URZ+0x38800], R8 ;  /* 0x03880008100075a7 */ /* 0x000ea4000800017f */
[----:B--2---:R-:W-:Y:S05]  /*0ca0*/  @!P0 BRA `(.L_x_3622) ;  /* 0x0000008c00c48947 */ /* 0x004fea0003800000 */
.L_x_3621:
[----:B------:R-:W-:Y:S01]  /*0cb0*/  LOP3.LUT R5, R2, 0xffffff80, RZ, 0xc0, !PT ;  /* 0xffffff8002057812 */ /* 0x000fe200078ec0ff */
[----:B------:R-:W3:Y:S01]  /*0cc0*/  LDC R10, c[0x0][0x280] ;  /* 0x0000a000ff0a7b82 */ /* 0x000ee20000000800 */
[----:B------:R-:W-:Y:S02]  /*0cd0*/  LEA.HI R2, R3, R0, RZ, 0x5 ;  /* 0x0000000003027211 */ /* 0x000fe400078f28ff */
[----:B------:R-:W-:Y:S02]  /*0ce0*/  CS2R R150, SRZ ;  /* 0x0000000000967805 */ /* 0x000fe4000001ff00 */
[----:B------:R-:W-:Y:S01]  /*0cf0*/  CS2R R148, SRZ ;  /* 0x0000000000947805 */ /* 0x000fe2000001ff00 */
[----:B------:R-:W-:Y:S01]  /*0d00*/  IMAD.IADD R5, R0, 0x1, -R5 ;  /* 0x0000000100057824 */ /* 0x000fe200078e0a05 */
[----:B------:R-:W-:Y:S02]  /*0d10*/  CS2R R146, SRZ ;  /* 0x0000000000927805 */ /* 0x000fe4000001ff00 */
[----:B------:R-:W-:-:S02]  /*0d20*/  CS2R R144, SRZ ;  /* 0x0000000000907805 */ /* 0x000fc4000001ff00 */
[----:B------:R-:W-:Y:S02]  /*0d30*/  CS2R R142, SRZ ;  /* 0x00000000008e7805 */ /* 0x000fe4000001ff00 */
[----:B------:R-:W-:Y:S02]  /*0d40*/  CS2R R140, SRZ ;  /* 0x00000000008c7805 */ /* 0x000fe4000001ff00 */
[----:B--2---:R-:W-:Y:S02]  /*0d50*/  SHF.R.S32.HI R4, RZ, 0x1f, R5 ;  /* 0x0000001fff047819 */ /* 0x004fe40000011405 */
[----:B------:R-:W-:Y:S02]  /*0d60*/  CS2R R138, SRZ ;  /* 0x00000000008a7805 */ /* 0x000fe4000001ff00 */
[----:B------:R-:W-:Y:S02]  /*0d70*/  CS2R R136, SRZ ;  /* 0x0000000000887805 */ /* 0x000fe4000001ff00 */
[----:B------:R-:W-:-:S02]  /*0d80*/  CS2R R134, SRZ ;  /* 0x0000000000867805 */ /* 0x000fc4000001ff00 */
[----:B------:R-:W-:Y:S02]  /*0d90*/  LEA.HI R6, R4, R5, RZ, 0x2 ;  /* 0x0000000504067211 */ /* 0x000fe400078f10ff */
[----:B------:R-:W-:Y:S02]  /*0da0*/  CS2R R132, SRZ ;  /* 0x0000000000847805 */ /* 0x000fe4000001ff00 */
[----:B------:R-:W-:Y:S02]  /*0db0*/  CS2R R130, SRZ ;  /* 0x0000000000827805 */ /* 0x000fe4000001ff00 */
[----:B------:R-:W-:Y:S02]  /*0dc0*/  CS2R R128, SRZ ;  /* 0x0000000000807805 */ /* 0x000fe4000001ff00 */
[----:B------:R-:W-:Y:S02]  /*0dd0*/  LOP3.LUT R8, R6, 0x7ffffffc, RZ, 0xc0, !PT ;  /* 0x7ffffffc06087812 */ /* 0x000fe400078ec0ff */
[----:B------:R-:W-:-:S02]  /*0de0*/  CS2R R126, SRZ ;  /* 0x00000000007e7805 */ /* 0x000fc4000001ff00 */
[----:B------:R-:W-:Y:S02]  /*0df0*/  CS2R R124, SRZ ;  /* 0x00000000007c7805 */ /* 0x000fe4000001ff00 */
[----:B------:R-:W-:Y:S02]  /*0e00*/  CS2R R122, SRZ ;  /* 0x00000000007a7805 */ /* 0x000fe4000001ff00 */
[----:B------:R-:W-:Y:S01]  /*0e10*/  CS2R R120, SRZ ;  /* 0x0000000000787805 */ /* 0x000fe2000001ff00 */
[----:B------:R-:W-:Y:S01]  /*0e20*/  IMAD.IADD R7, R5, 0x1, -R8 ;  /* 0x0000000105077824 */ /* 0x000fe200078e0a08 */
[----:B------:R-:W-:Y:S02]  /*0e30*/  CS2R R118, SRZ ;  /* 0x0000000000767805 */ /* 0x000fe4000001ff00 */
[----:B---3--:R-:W-:Y:S02]  /*0e40*/  ISETP.GE.AND P0, PT, R10, 0x1, PT ;  /* 0x000000010a00780c */ /* 0x008fe40003f06270 */
[----:B------:R-:W-:-:S02]  /*0e50*/  CS2R R116, SRZ ;  /* 0x0000000000747805 */ /* 0x000fc4000001ff00 */
[----:B------:R-:W-:Y:S01]  /*0e60*/  CS2R R114, SRZ ;  /* 0x0000000000727805 */ /* 0x000fe2000001ff00 */
[----:B------:R2:W-:Y:S01]  /*0e70*/  STL [R1+0x18], R7 ;  /* 0x0000180701007387 */ /* 0x0005e20000100800 */
        /* <DEDUP_REMOVED lines=46> */
[----:B--2---:R-:W-:Y:S06]  /*1160*/  @!P0 BRA `(.L_x_3623) ;  /* 0x0000004c00a48947 */ /* 0x004fec0003800000 */
[----:B------:R-:W2:Y:S01]  /*1170*/  LDL R15, [R1+0x1c] ;  /* 0x00001c00010f7983 */ /* 0x000ea20000100800 */
[----:B------:R-:W3:Y:S03]  /*1180*/  LDC R12, c[0x0][0x290] ;  /* 0x0000a400ff0c7b82 */ /* 0x000ee60000000800 */
[----:B------:R-:W4:Y:S01]  /*1190*/  LDL.LU R14, [R1] ;  /* 0x00000000010e7983 */ /* 0x000f220000300800 */
[----:B------:R-:W-:Y:S01]  /*11a0*/  IMAD.SHL.U32 R7, R0, 0x40, RZ ;  /* 0x0000004000077824 */ /* 0x000fe200078e00ff */
[----:B------:R-:W-:Y:S01]  /*11b0*/  LEA.HI R8, R3, R0, RZ, 0x3 ;  /* 0x0000000003087211 */ /* 0x000fe200078f18ff */
[----:B------:R-:W-:Y:S01]  /*11c0*/  IMAD.SHL.U32 R0, R2, 0x10, RZ ;  /* 0x0000001002007824 */ /* 0x000fe200078e00ff */
[----:B------:R-:W3:Y:S01]  /*11d0*/  S2R R9, SR_CTAID.X ;  /* 0x0000000000097919 */ /* 0x000ee20000002500 */
[----:B------:R-:W-:Y:S02]  /*11e0*/  LEA.HI R4, R4, R5, RZ, 0x5 ;  /* 0x0000000504047211 */ /* 0x000fe400078f28ff */
[----:B------:R-:W-:-:S02]  /*11f0*/  CS2R R236, SRZ ;  /* 0x0000000000ec7805 */ /* 0x000fc4000001ff00 */
[----:B------:R-:W-:Y:S01]  /*1200*/  LOP3.LUT R7, R7, 0x1c0, RZ, 0xc0, !PT ;  /* 0x000001c007077812 */ /* 0x000fe200078ec0ff */
[----:B------:R-:W-:Y:S01]  /*1210*/  IMAD.MOV.U32 R151, RZ, RZ, RZ ;  /* 0x000000ffff977224 */ /* 0x000fe200078e00ff */
[--C-:B------:R-:W-:Y:S02]  /*1220*/  SHF.R.S32.HI R2, RZ, 0x2, R6.reuse ;  /* 0x00000002ff027819 */ /* 0x100fe40000011406 */
[----:B------:R-:W-:Y:S01]  /*1230*/  SHF.R.S32.HI R3, RZ, 0x1f, R6 ;  /* 0x0000001fff037819 */ /* 0x000fe20000011406 */
[----:B------:R-:W-:Y:S01]  /*1240*/  VIADD R6, R10, 0x4f ;  /* 0x0000004f0a067836 */ /* 0x000fe20000000000 */
[----:B------:R-:W-:Y:S02]  /*1250*/  SHF.R.S32.HI R4, RZ, 0x5, R4 ;  /* 0x00000005ff047819 */ /* 0x000fe40000011404 */
[----:B------:R-:W-:Y:S01]  /*1260*/  LOP3.LUT R11, R7, 0x30, R0, 0xf8, !PT ;  /* 0x00000030070b7812 */ /* 0x000fe200078ef800 */
[----:B------:R-:W-:Y:S01]  /*1270*/  IMAD.HI R6, R6, 0x66666667, RZ ;  /* 0x6666666706067827 */ /* 0x000fe200078e02ff */
[----:B------:R-:W-:-:S02]  /*1280*/  LEA.HI R0, R13, R13, RZ, 0x1 ;  /* 0x0000000d0d007211 */ /* 0x000fc400078f08ff */
[----:B------:R-:W-:Y:S02]  /*1290*/  LEA.HI R3, R3, R2, RZ, 0x3 ;  /* 0x0000000203037211 */ /* 0x000fe400078f18ff */
[----:B------:R-:W-:Y:S02]  /*12a0*/  LOP3.LUT R8, R11, 0x8, R8, 0xf8, !PT ;  /* 0x000000080b087812 */ /* 0x000fe400078ef808 */
[----:B------:R-:W-:Y:S02]  /*12b0*/  LOP3.LUT R3, R3, 0xfffffff8, RZ, 0xc0, !PT ;  /* 0xfffffff803037812 */ /* 0x000fe400078ec0ff */
[----:B------:R-:W-:-:S04]  /*12c0*/  SHF.R.U32.HI R7, RZ, 0x3, R7 ;  /* 0x00000003ff077819 */ /* 0x000fc80000011607 */
[----:B------:R-:W-:Y:S01]  /*12d0*/  LOP3.LUT R7, R8, R7, RZ, 0x3c, !PT ;  /* 0x0000000708077212 */ /* 0x000fe200078e3cff */
[----:B---3--:R-:W-:-:S04]  /*12e0*/  IMAD R9, R9, -0x80, R12 ;  /* 0xffffff8009097824 */ /* 0x008fc800078e020c */
[----:B------:R-:W-:Y:S01]  /*12f0*/  IMAD R9, R4, -0x10, R9 ;  /* 0xfffffff004097824 */ /* 0x000fe200078e0209 */
[----:B------:R-:W-:Y:S01]  /*1300*/  LOP3.LUT R4, R0, 0xfffffffe, RZ, 0xc0, !PT ;  /* 0xfffffffe00047812 */ /* 0x000fe200078ec0ff */
[----:B------:R-:W-:-:S03]  /*1310*/  IMAD R0, R13, 0x1400, RZ ;  /* 0x000014000d007824 */ /* 0x000fc600078e02ff */
[----:B------:R-:W-:Y:S01]  /*1320*/  IADD3 R3, R9, R3, -R2 ;  /* 0x0000000309037210 */ /* 0x000fe20007ffe802 */
[----:B------:R-:W-:Y:S01]  /*1330*/  IMAD R5, R5, 0x4, R0 ;  /* 0x0000000405057824 */ /* 0x000fe200078e0200 */
[----:B------:R-:W-:Y:S01]  /*1340*/  SHF.R.U32.HI R9, RZ, 0x1f, R6 ;  /* 0x0000001fff097819 */ /* 0x000fe20000011606 */
[----:B------:R-:W-:Y:S02]  /*1350*/  IMAD.IADD R4, R13, 0x1, -R4 ;  /* 0x000000010d047824 */ /* 0x000fe400078e0a04 */
[----:B--2---:R-:W-:Y:S01]  /*1360*/  IMAD R2, R15, 0x200, R0 ;  /* 0x000002000f027824 */ /* 0x004fe200078e0200 */
[----:B------:R-:W-:Y:S01]  /*1370*/  LEA.HI.SX32 R0, R6, R9, 0x1b ;  /* 0x0000000906007211 */ /* 0x000fe200078fdaff */
[----:B------:R-:W2:Y:S02]  /*1380*/  S2R R15, SR_CgaCtaId ;  /* 0x00000000000f7919 */ /* 0x000ea40000008800 */
[----:B------:R-:W-:Y:S02]  /*1390*/  IMAD.IADD R6, R2, 0x1, R7 ;  /* 0x0000000102067824 */ /* 0x000fe400078e0207 */
[----:B------:R4:W-:Y:S01]  /*13a0*/  STL [R1+0x10], R0 ;  /* 0x0000100001007387 */ /* 0x0009e20000100800 */
[----:B------:R-:W-:-:S03]  /*13b0*/  IMAD R2, R4, -0x40, R3 ;  /* 0xffffffc004027824 */ /* 0x000fc600078e0203 */
[----:B------:R-:W-:Y:S04]  /*13c0*/  STL [R1+0x14], R6 ;  /* 0x0000140601007387 */ /* 0x000fe80000100800 */
[----:B------:R-:W-:Y:S01]  /*13d0*/  STL [R1+0x8], R2 ;  /* 0x0000080201007387 */ /* 0x000fe20000100800 */
[----:B----4-:R-:W-:Y:S02]  /*13e0*/  LOP3.LUT R0, R14, 0x1, RZ, 0xfc, !PT ;  /* 0x000000010e007812 */ /* 0x010fe400078efcff */
[----:B------:R-:W-:-:S03]  /*13f0*/  MOV R14, 0x400 ;  /* 0x00000400000e7802 */ /* 0x000fc60000000f00 */
[----:B------:R3:W-:Y:S02]  /*1400*/  STL [R1], R0 ;  /* 0x0000000001007387 */ /* 0x0007e40000100800 */
[----:B---3--:R-:W-:Y:S01]  /*1410*/  IMAD.MOV.U32 R0, RZ, RZ, RZ ;  /* 0x000000ffff007224 */ /* 0x008fe200078e00ff */
[----:B--2---:R-:W-:-:S05]  /*1420*/  LEA R14, R15, R14, 0x18 ;  /* 0x0000000e0f0e7211 */ /* 0x004fca00078ec0ff */
[----:B------:R-:W-:-:S07]  /*1430*/  IMAD R2, R5, 0x4, R14 ;  /* 0x0000000405027824 */ /* 0x000fce00078e020e */
.L_x_3634:
[----:B------:R-:W2:Y:S01]  /*1440*/  LDL R3, [R1] ;  /* 0x0000000001037983 */ /* 0x000ea20000100800 */
[----:B------:R-:W-:Y:S05]  /*1450*/  YIELD ;  /* 0x0000000000007946 */ /* 0x000fea0003800000 */
[----:B--2---:R-:W-:-:S13]  /*1460*/  ISETP.NE.AND P0, PT, R3, 0x3, PT ;  /* 0x000000030300780c */ /* 0x004fda0003f05270 */
[----:B------:R-:W-:Y:S05]  /*1470*/  @!P0 BRA `(.L_x_3624) ;  /* 0x0000000000048947 */ /* 0x000fea0003800000 */
[----:B------:R-:W-:Y:S01]  /*1480*/  BPT.TRAP 0x1 ;  /* 0x000000040000795c */ /* 0x000fe20000300000 */
.L_x_3624:
        /* <DEDUP_REMOVED lines=8> */
.L_x_3625:
[----:B---3--:R-:W-:Y:S05]  /*1510*/  @P1 BRA `(.L_x_3626) ;  /* 0x0000000000081947 */ /* 0x008fea0003800000 */
[----:B------:R-:W3:Y:S02]  /*1520*/  SYNCS.PHASECHK.TRANS64.TRYWAIT P1, [R3+URZ+0x38810], R152 ;  /* 0x03881098030075a7 */ /* 0x000ee4000802017f */
[----:B---3--:R-:W-:Y:S05]  /*1530*/  @!P1 BRA `(.L_x_3627) ;  /* 0x0000008400c09947 */ /* 0x008fea0003800000 */
.L_x_3626:
[----:B------:R-:W-:Y:S05]  /*1540*/  WARPSYNC.ALL ;  /* 0x0000000000007948 */ /* 0x000fea0003800000 */
[----:B------:R-:W4:Y:S01]  /*1550*/  LDL R5, [R1+0x4] ;  /* 0x0000040001057983 */ /* 0x000f220000100800 */
[----:B------:R-:W-:Y:S01]  /*1560*/  MOV R153, 0x400 ;  /* 0x0000040000997802 */ /* 0x000fe20000000f00 */
[----:B------:R-:W5:Y:S02]  /*1570*/  S2R R154, SR_CgaCtaId ;  /* 0x00000000009a7919 */ /* 0x000f640000008800 */
[----:B------:R-:W2:Y:S01]  /*1580*/  LDL R6, [R1+0x18] ;  /* 0x0000180001067983 */ /* 0x000ea20000100800 */
[----:B-----5:R-:W-:-:S05]  /*1590*/  LEA R153, R154, R153, 0x18 ;  /* 0x000000999a997211 */ /* 0x020fca00078ec0ff */
[----:B------:R-:W-:-:S05]  /*15a0*/  VIADD R4, R153, 0x1a000 ;  /* 0x0001a00099047836 */ /* 0x000fca0000000000 */
[----:B------:R-:W-:-:S04]  /*15b0*/  SHF.R.U32.HI R4, RZ, 0x4, R4 ;  /* 0x00000004ff047819 */ /* 0x000fc80000011604 */
[----:B------:R-:W-:Y:S01]  /*15c0*/  LOP3.LUT R235, R4, 0x3fff, RZ, 0xc0, !PT ;  /* 0x00003fff04eb7812 */ /* 0x000fe200078ec0ff */
[----:B------:R-:W-:Y:S01]  /*15d0*/  WARPGROUP.ARRIVE ;  /* 0x00000000000079c5 */ /* 0x000fe20000000000 */
[----:B------:R-:W-:Y:S01]  /*15e0*/  UMOV UR9, 0x40000040 ;  /* 0x4000004000097882 */ /* 0x000fe20000000000 */
[----:B------:R-:W-:Y:S01]  /*15f0*/  UMOV UR11, 0x40000040 ;  /* 0x40000040000b7882 */ /* 0x000fe20000000000 */
[----:B------:R-:W-:Y:S01]  /*1600*/  UMOV UR13, UR9 ;  /* 0x00000009000d7c82 */ /* 0x000fe20008000000 */
[----:B------:R-:W-:Y:S01]  /*1610*/  UMOV UR15, 0x40000040 ;  /* 0x40000040000f7882 */ /* 0x000fe20000000000 */
[----:B----4-:R-:W-:-:S05]  /*1620*/  IMAD R5, R5, 0x2000, R153 ;  /* 0x0000200005057824 */ /* 0x010fca00078e0299 */
[----:B------:R-:W-:Y:S02]  /*1630*/  R2UR UR4, R5 ;  /* 0x00000000050472ca */ /* 0x000fe400000e0000 */
[----:B------:R-:W-:-:S05]  /*1640*/  LOP3.LUT R5, R235, 0x10000, RZ, 0xfc, !PT ;  /* 0x00010000eb057812 */ /* 0x000fca00078efcff */
[----:B------:R-:W-:-:S06]  /*1650*/  IMAD R5, R0, 0x500, R5 ;  /* 0x0000050000057824 */ /* 0x000fcc00078e0205 */
[----:B------:R-:W-:Y:S01]  /*1660*/  USHF.R.U32.HI UR5, URZ, 0x4, UR4 ;  /* 0x000000043f057899 */ /* 0x000fe20008011604 */
[----:B------:R-:W-:-:S03]  /*1670*/  R2UR UR6, R5 ;  /* 0x00000000050672ca */ /* 0x000fc600000e0000 */
[----:B------:R-:W-:-:S04]  /*1680*/  ULOP3.LUT UR5, UR5, 0x3fff, URZ, 0xc0, !UPT ;  /* 0x00003fff05057892 */ /* 0x000fc8000f8ec03f */
[----:B------:R-:W-:-:S06]  /*1690*/  ULOP3.LUT UR8, UR5, 0x10000, URZ, 0xfc, !UPT ;  /* 0x0001000005087892 */ /* 0x000fcc000f8efc3f */
[----:B------:R-:W-:-:S03]  /*16a0*/  UMOV UR10, UR6 ;  /* 0x00000006000a7c82 */ /* 0x000fc60008000000 */
[----:B------:R-:W-:Y:S01]  /*16b0*/  HGMMA.64x16x16.F32 R224, gdesc[UR8], RZ, !UPT, gsb0 ;  /* 0x0020000008e079f0 */ /* 0x000fe2000c0008ff */
[----:B------:R-:W-:Y:S01]  /*16c0*/  UIADD3 UR14, UR6, 0x80, URZ ;  /* 0x00000080060e7890 */ /* 0x000fe2000fffe03f */
[----:B------:R-:W-:Y:S01]  /*16d0*/  UMOV UR12, UR8 ;  /* 0x00000008000c7c82 */ /* 0x000fe20008000000 */
[----:B------:R-:W-:Y:S02]  /*16e0*/  WARPGROUP.DEPBAR.LE gsb0, 0x0 ;  /* 0x00008000000079c5 */ /* 0x000fe40000010000 */
[----:B------:R-:W-:-:S06]  /*16f0*/  WARPGROUP.ARRIVE ;  /* 0x00000000000079c5 */ /* 0x000fcc0000000000 */
[----:B------:R-:W-:Y:S01]  /*1700*/  HGMMA.64x16x16.F32 R216, gdesc[UR12], RZ, !UPT, gsb0 ;  /* 0x002000000cd879f0 */ /* 0x000fe2000c0008ff */
[----:B------:R-:W-:Y:S01]  /*1710*/  UIADD3 UR5, UR6, 0x100, URZ ;  /* 0x0000010006057890 */ /* 0x000fe2000fffe03f */
[----:B------:R-:W-:Y:S01]  /*1720*/  UMOV UR12, UR8 ;  /* 0x00000008000c7c82 */ /* 0x000fe20008000000 */
[----:B------:R-:W-:Y:S01]  /*1730*/  UMOV UR13, UR9 ;  /* 0x00000009000d7c82 */ /* 0x000fe20008000000 */
[----:B------:R-:W-:-:S04]  /*1740*/  UMOV UR15, 0x40000040 ;  /* 0x40000040000f7882 */ /* 0x000fc80000000000 */
        /* <DEDUP_REMOVED lines=20> */
[----:B------:R-:W-:Y:S02]  /*1890*/  UIADD3 UR12, UR8, 0x2, URZ ;  /* 0x00000002080c7890 */ /* 0x000fe4000fffe03f */
[----:B------:R-:W-:Y:S01]  /*18a0*/  UIADD3 UR14, UR6, 0x2, URZ ;  /* 0x00000002060e7890 */ /* 0x000fe2000fffe03f */
[----:B------:R-:W-:Y:S01]  /*18b0*/  UMOV UR13, 0x40000040 ;  /* 0x40000040000d7882 */ /* 0x000fe20000000000 */
[----:B------:R-:W-:Y:S01]  /*18c0*/  UMOV UR15, 0x40000040 ;  /* 0x40000040000f7882 */ /* 0x000fe20000000000 */
[----:B------:R-:W-:Y:S02]  /*18d0*/  WARPGROUP.DEPBAR.LE gsb0, 0x0 ;  /* 0x00008000000079c5 */ /* 0x000fe40000010000 */
[----:B------:R-:W-:-:S06]  /*18e0*/  WARPGROUP.ARRIVE ;  /* 0x00000000000079c5 */ /* 0x000fcc0000000000 */
[----:B------:R-:W-:Y:S01]  /*18f0*/  HGMMA.64x16x16.F32 R224, gdesc[UR12], R224, gsb0 ;  /* 0x002000000ce079f0 */ /* 0x000fe200080008e0 */
[----:B------:R-:W-:Y:S01]  /*1900*/  UIADD3 UR5, UR6, 0x82, URZ ;  /* 0x0000008206057890 */ /* 0x000fe2000fffe03f */
[----:B------:R-:W-:-:S06]  /*1910*/  UMOV UR15, 0x40000040 ;  /* 0x40000040000f7882 */ /* 0x000fcc0000000000 */
[----:B------:R-:W-:Y:S01]  /*1920*/  UMOV UR14, UR5 ;  /* 0x00000005000e7c82 */ /* 0x000fe20008000000 */
        /* <DEDUP_REMOVED lines=207> */
[----:B--2---:R-:W-:-:S04]  /*2620*/  IMAD R5, R0, 0x40, R6 ;  /* 0x0000004000057824 */ /* 0x004fc800078e0206 */
[----:B------:R-:W-:-:S04]  /*2630*/  IMAD.SHL.U32 R5, R5, 0x2, RZ ;  /* 0x0000000205057824 */ /* 0x000fc800078e00ff */
[----:B------:R-:W-:Y:S01]  /*2640*/  IMAD R5, R5, 0x4, R153 ;  /* 0x0000000405057824 */ /* 0x000fe200078e0299 */
[----:B------:R-:W-:-:S04]  /*2650*/  WARPGROUP.DEPBAR.LE gsb0, 0x0 ;  /* 0x00008000000079c5 */ /* 0x000fc80000010000 */
[----:B------:R2:W4:Y:S04]  /*2660*/  LDS.64 R6, [R5+0x2e000] ;  /* 0x02e0000005067984 */ /* 0x0005280000000a00 */
[----:B------:R2:W2:Y:S04]  /*2670*/  LDS.64 R8, [R5+0x2e020] ;  /* 0x02e0200005087984 */ /* 0x0004a80000000a00 */
[----:B------:R2:W2:Y:S04]  /*2680*/  LDS.64 R10, [R5+0x2e040] ;  /* 0x02e04000050a7984 */ /* 0x0004a80000000a00 */
[----:B-1----:R1:W1:Y:S04]  /*2690*/  LDS.64 R12, [R5+0x2e060] ;  /* 0x02e06000050c7984 */ /* 0x0022680000000a00 */
        /* <DEDUP_REMOVED lines=8> */
.L_x_3628:
[----:B------:R1:W1:Y:S01]  /*2720*/  SYNCS.PHASECHK.TRANS64.TRYWAIT P1, [R3+URZ+0x38830], R152 ;  /* 0x03883098030075a7 */ /* 0x000262000802017f */
[----:B------:R-:W-:Y:S05]  /*2730*/  @!P0 BRA `(.L_x_3629) ;  /* 0x0000000000048947 */ /* 0x000fea0003800000 */
[----:B------:R-:W-:Y:S01]  /*2740*/  BPT.TRAP 0x1 ;  /* 0x000000040000795c */ /* 0x000fe20000300000 */
.L_x_3629:
[----:B------:R-:W-:-:S05]  /*2750*/  VIADD R4, R153, 0x24000 ;  /* 0x0002400099047836 */ /* 0x000fca0000000000 */
[----:B------:R-:W-:-:S04]  /*2760*/  SHF.R.U32.HI R4, RZ, 0x4, R4 ;  /* 0x00000004ff047819 */ /* 0x000fc80000011604 */
[----:B------:R-:W-:-:S04]  /*2770*/  LOP3.LUT R4, R4, 0x3fff, RZ, 0xc0, !PT ;  /* 0x00003fff04047812 */ /* 0x000fc800078ec0ff */
[----:B------:R-:W-:Y:S01]  /*2780*/  LOP3.LUT R153, R4, 0x10000, RZ, 0xfc, !PT ;  /* 0x0001000004997812 */ /* 0x000fe200078efcff */
[----:B-1----:R-:W-:Y:S06]  /*2790*/  @P1 BRA `(.L_x_3630) ;  /* 0x0000000000081947 */ /* 0x002fec0003800000 */
[----:B------:R-:W1:Y:S02]  /*27a0*/  SYNCS.PHASECHK.TRANS64.TRYWAIT P1, [R3+URZ+0x38830], R152 ;  /* 0x03883098030075a7 */ /* 0x000e64000802017f */
[----:B-1----:R-:W-:Y:S05]  /*27b0*/  @!P1 BRA `(.L_x_3631) ;  /* 0x0000007400349947 */ /* 0x002fea0003800000 */
.L_x_3630:
[----:B------:R-:W-:Y:S01]  /*27c0*/  UIADD3 UR4, UR4, 0x8000, URZ ;  /* 0x0000800004047890 */ /* 0x000fe2000fffe03f */
[----:B------:R-:W-:Y:S01]  /*27d0*/  IMAD R153, R0, 0x500, R153 ;  /* 0x0000050000997824 */ /* 0x000fe200078e0299 */
[----:B------:R-:W5:Y:S01]  /*27e0*/  LDL R234, [R1+0x8] ;  /* 0x0000080001ea7983 */ /* 0x000f620000100800 */
[----:B------:R-:W-:Y:S01]  /*27f0*/  WARPGROUP.ARRIVE ;  /* 0x00000000000079c5 */ /* 0x000fe20000000000 */
[----:B------:R-:W-:Y:S01]  /*2800*/  USHF.R.U32.HI UR5, URZ, 0x4, UR4 ;  /* 0x000000043f057899 */ /* 0x000fe20008011604 */
[----:B------:R-:W-:Y:S02]  /*2810*/  UMOV UR11, 0x40000040 ;  /* 0x40000040000b7882 */ /* 0x000fe40000000000 */
[----:B------:R-:W-:Y:S01]  /*2820*/  R2UR UR4, R153 ;  /* 0x00000000990472ca */ /* 0x000fe200000e0000 */
[----:B------:R-:W-:Y:S01]  /*2830*/  ULOP3.LUT UR5, UR5, 0x3fff, URZ, 0xc0, !UPT ;  /* 0x00003fff05057892 */ /* 0x000fe2000f8ec03f */
[----:B------:R-:W-:Y:S01]  /*2840*/  UMOV UR9, 0x40000040 ;  /* 0x4000004000097882 */ /* 0x000fe20000000000 */
[----:B------:R-:W-:-:S02]  /*2850*/  UMOV UR15, 0x40000040 ;  /* 0x40000040000f7882 */ /* 0x000fc40000000000 */
[----:B------:R-:W-:Y:S01]  /*2860*/  ULOP3.LUT UR6, UR5, 0x10000, URZ, 0xfc, !UPT ;  /* 0x0001000005067892 */ /* 0x000fe2000f8efc3f */
[----:B------:R-:W-:Y:S01]  /*2870*/  UMOV UR13, UR9 ;  /* 0x00000009000d7c82 */ /* 0x000fe20008000000 */
[----:B------:R-:W-:Y:S01]  /*2880*/  UMOV UR19, 0x40000040 ;  /* 0x4000004000137882 */ /* 0x000fe20000000000 */
[----:B------:R-:W-:Y:S01]  /*2890*/  UMOV UR17, UR9 ;  /* 0x0000000900117c82 */ /* 0x000fe20008000000 */
[----:B------:R-:W-:Y:S01]  /*28a0*/  UMOV UR23, 0x40000040 ;  /* 0x4000004000177882 */ /* 0x000fe20000000000 */
[----:B------:R-:W-:Y:S02]  /*28b0*/  UMOV UR21, UR9 ;  /* 0x0000000900157c82 */ /* 0x000fe40008000000 */
[----:B------:R-:W-:Y:S01]  /*28c0*/  UMOV UR8, UR6 ;  /* 0x0000000600087c82 */ /* 0x000fe20008000000 */
[----:B------:R-:W-:Y:S01]  /*28d0*/  UMOV UR10, UR4 ;  /* 0x00000004000a7c82 */ /* 0x000fe20008000000 */
[----:B------:R-:W-:Y:S01]  /*28e0*/  UIADD3 UR14, UR4, 0x80, URZ ;  /* 0x00000080040e7890 */ /* 0x000fe2000fffe03f */
[----:B------:R-:W-:Y:S01]  /*28f0*/  HGMMA.64x16x16.F32 R184, gdesc[UR8], RZ, !UPT, gsb0 ;  /* 0x0020000008b879f0 */ /* 0x000fe2000c0008ff */
[----:B------:R-:W-:Y:S01]  /*2900*/  UMOV UR12, UR8 ;  /* 0x00000008000c7c82 */ /* 0x000fe20008000000 */
[----:B------:R-:W-:Y:S01]  /*2910*/  UIADD3 UR18, UR4, 0x100, URZ ;  /* 0x0000010004127890 */ /* 0x000fe2000fffe03f */
[----:B------:R-:W-:Y:S01]  /*2920*/  UMOV UR16, UR8 ;  /* 0x0000000800107c82 */ /* 0x000fe20008000000 */
[----:B------:R-:W-:Y:S01]  /*2930*/  UIADD3 UR22, UR4, 0x180, URZ ;  /* 0x0000018004167890 */ /* 0x000fe2000fffe03f */
[----:B------:R-:W-:Y:S01]  /*2940*/  UMOV UR20, UR8 ;  /* 0x0000000800147c82 */ /* 0x000fe20008000000 */
[----:B------:R-:W-:Y:S01]  /*2950*/  UIADD3 UR26, UR4, 0x200, URZ ;  /* 0x00000200041a7890 */ /* 0x000fe2000fffe03f */
[----:B------:R-:W-:Y:S01]  /*2960*/  UMOV UR27, 0x40000040 ;  /* 0x40000040001b7882 */ /* 0x000fe20000000000 */
[----:B------:R-:W-:Y:S01]  /*2970*/  UMOV UR24, UR8 ;  /* 0x0000000800187c82 */ /* 0x000fe20008000000 */
[----:B------:R-:W-:Y:S01]  /*2980*/  UMOV UR25, UR9 ;  /* 0x0000000900197c82 */ /* 0x000fe20008000000 */
[----:B------:R-:W-:-:S02]  /*2990*/  UIADD3 UR10, UR4, 0x2, URZ ;  /* 0x00000002040a7890 */ /* 0x000fc4000fffe03f */
[----:B------:R-:W-:Y:S01]  /*29a0*/  UIADD3 UR5, UR6, 0x2, URZ ;  /* 0x0000000206057890 */ /* 0x000fe2000fffe03f */
[----:B------:R-:W-:Y:S01]  /*29b0*/  UMOV UR11, 0x40000040 ;  /* 0x40000040000b7882 */ /* 0x000fe20000000000 */
[----:B------:R-:W-:Y:S01]  /*29c0*/  UMOV UR9, 0x40000040 ;  /* 0x4000004000097882 */ /* 0x000fe20000000000 */
[----:B------:R-:W-:-:S04]  /*29d0*/  UIADD3 UR7, UR4, 0x182, URZ ;  /* 0x0000018204077890 */ /* 0x000fc8000fffe03f */
[----:B------:R-:W-:Y:S01]  /*29e0*/  UMOV UR8, UR5 ;  /* 0x0000000500087c82 */ /* 0x000fe20008000000 */
[----:B------:R-:W-:Y:S01]  /*29f0*/  UIADD3 UR5, UR4, 0x102, URZ ;  /* 0x0000010204057890 */ /* 0x000fe2000fffe03f */
[----:B------:R-:W-:Y:S02]  /*2a00*/  WARPGROUP.DEPBAR.LE gsb0, 0x0 ;  /* 0x00008000000079c5 */ /* 0x000fe40000010000 */
[----:B------:R-:W-:-:S06]  /*2a10*/  WARPGROUP.ARRIVE ;  /* 0x00000000000079c5 */ /* 0x000fcc0000000000 */
[----:B------:R-:W-:Y:S01]  /*2a20*/  HGMMA.64x16x16.F32 R176, gdesc[UR12], RZ, !UPT, gsb0 ;  /* 0x002000000cb079f0 */ /* 0x000fe2000c0008ff */
[----:B------:R-:W-:Y:S02]  /*2a30*/  UIADD3 UR12, UR4, 0x202, URZ ;  /* 0x00000202040c7890 */ /* 0x000fe4000fffe03f */
[----:B------:R-:W-:Y:S01]  /*2a40*/  UIADD3 UR13, UR4, 0x206, URZ ;  /* 0x00000206040d7890 */ /* 0x000fe2000fffe03f */
[----:B------:R-:W-:Y:S02]  /*2a50*/  WARPGROUP.DEPBAR.LE gsb0, 0x0 ;  /* 0x00008000000079c5 */ /* 0x000fe40000010000 */
[----:B------:R-:W-:-:S06]  /*2a60*/  WARPGROUP.ARRIVE ;  /* 0x00000000000079c5 */ /* 0x000fcc0000000000 */
[----:B------:R-:W-:Y:S03]  /*2a70*/  HGMMA.64x16x16.F32 R168, gdesc[UR16], RZ, !UPT, gsb0 ;  /* 0x0020000010a879f0 */ /* 0x000fe6000c0008ff */
[----:B------:R-:W-:Y:S02]  /*2a80*/  WARPGROUP.DEPBAR.LE gsb0, 0x0 ;  /* 0x00008000000079c5 */ /* 0x000fe40000010000 */
[----:B------:R-:W-:-:S06]  /*2a90*/  WARPGROUP.ARRIVE ;  /* 0x00000000000079c5 */ /* 0x000fcc0000000000 */
[----:B------:R-:W-:Y:S03]  /*2aa0*/  HGMMA.64x16x16.F32 R160, gdesc[UR20], RZ, !UPT, gsb0 ;  /* 0x0020000014a079f0 */ /* 0x000fe6000c0008ff */
[----:B------:R-:W-:Y:S02]  /*2ab0*/  WARPGROUP.DEPBAR.LE gsb0, 0x0 ;  /* 0x00008000000079c5 */ /* 0x000fe40000010000 */
[----:B---3--:R-:W-:-:S06]  /*2ac0*/  WARPGROUP.ARRIVE ;  /* 0x00000000000079c5 */ /* 0x008fcc0000000000 */
[----:B------:R-:W-:Y:S01]  /*2ad0*/  HGMMA.64x16x16.F32 R152, gdesc[UR24], RZ, !UPT, gsb0 ;  /* 0x00200000189879f0 */ /* 0x000fe2000c0008ff */
[C---:B-----5:R-:W-:Y:S02]  /*2ae0*/  ISETP.GT.AND P2, PT, R234.reuse, RZ, PT ;  /* 0x000000ffea00720c */ /* 0x060fe40003f44270 */
[----:B------:R-:W-:Y:S02]  /*2af0*/  ISETP.GT.AND P1, PT, R234, 0x8, PT ;  /* 0x00000008ea00780c */ /* 0x000fe40003f24270 */
[----:B------:R-:W-:Y:S02]  /*2b00*/  FSEL R224, R224, -INF , P2 ;  /* 0xff800000e0e07808 */ /* 0x000fe40001000000 */
[----:B------:R-:W-:Y:S02]  /*2b10*/  FSEL R226, R226, -INF , P1 ;  /* 0xff800000e2e27808 */ /* 0x000fe40000800000 */
[----:B------:R-:W-:Y:S02]  /*2b20*/  FSEL R227, R227, -INF , P1 ;  /* 0xff800000e3e37808 */ /* 0x000fe40000800000 */
[----:B------:R-:W-:Y:S01]  /*2b30*/  FSEL R225, R225, -INF , P2 ;  /* 0xff800000e1e17808 */ /* 0x000fe20001000000 */
[----:B------:R-:W-:-:S02]  /*2b40*/  WARPGROUP.DEPBAR.LE gsb0, 0x0 ;  /* 0x00008000000079c5 */ /* 0x000fc40000010000 */
[----:B------:R-:W-:Y:S01]  /*2b50*/  WARPGROUP.ARRIVE ;  /* 0x00000000000079c5 */ /* 0x000fe20000000000 */
[----:B------:R-:W-:-:S05]  /*2b60*/  FSEL R230, R230, -INF , P1 ;  /* 0xff800000e6e67808 */ /* 0x000fca0000800000 */
[----:B------:R-:W-:Y:S01]  /*2b70*/  HGMMA.64x16x16.F32 R184, gdesc[UR8], R184, gsb0 ;  /* 0x0020000008b879f0 */ /* 0x000fe200080008b8 */
[----:B------:R-:W-:Y:S01]  /*2b80*/  UIADD3 UR10, UR4, 0x82, URZ ;  /* 0x00000082040a7890 */ /* 0x000fe2000fffe03f */
[----:B------:R-:W-:Y:S01]  /*2b90*/  UMOV UR11, 0x40000040 ;  /* 0x40000040000b7882 */ /* 0x000fe20000000000 */
[----:B------:R-:W-:Y:S02]  /*2ba0*/  WARPGROUP.DEPBAR.LE gsb0, 0x0 ;  /* 0x00008000000079c5 */ /* 0x000fe40000010000 */
[----:B------:R-:W-:-:S06]  /*2bb0*/  WARPGROUP.ARRIVE ;  /* 0x00000000000079c5 */ /* 0x000fcc0000000000 */
[----:B------:R-:W-:Y:S01]  /*2bc0*/  HGMMA.64x16x16.F32 R176, gdesc[UR8], R176, gsb0 ;  /* 0x0020000008b079f0 */ /* 0x000fe200080008b0 */
[----:B------:R-:W-:Y:S01]  /*2bd0*/  UMOV UR10, UR5 ;  /* 0x00000005000a7c82 */ /* 0x000fe20008000000 */
[----:B------:R-:W-:Y:S01]  /*2be0*/  UMOV UR11, 0x40000040 ;  /* 0x40000040000b7882 */ /* 0x000fe20000000000 */
[----:B------:R-:W-:Y:S01]  /*2bf0*/  UIADD3 UR5, UR4, 0x4, URZ ;  /* 0x0000000404057890 */ /* 0x000fe2000fffe03f */
        /* <DEDUP_REMOVED lines=17> */
[----:B------:R-:W-:Y:S01]  /*2d10*/  UMOV UR8, UR7 ;  /* 0x0000000700087c82 */ /* 0x000fe20008000000 */
[----:B------:R-:W-:Y:S01]  /*2d20*/  UMOV UR9, 0x40000040 ;  /* 0x4000004000097882 */ /* 0x000fe20000000000 */
[----:B------:R-:W-:Y:S02]  /*2d30*/  UIADD3 UR5, UR4, 0x104, URZ ;  /* 0x0000010404057890 */ /* 0x000fe4000fffe03f */
[----:B------:R-:W-:Y:S01]  /*2d40*/  UIADD3 UR7, UR4, 0x184, URZ ;  /* 0x0000018404077890 */ /* 0x000fe2000fffe03f */
[----:B------:R-:W-:Y:S02]  /*2d50*/  WARPGROUP.DEPBAR.LE gsb0, 0x0 ;  /* 0x00008000000079c5 */ /* 0x000fe40000010000 */
[----:B------:R-:W-:-:S06]  /*2d60*/  WARPGROUP.ARRIVE ;  /* 0x00000000000079c5 */ /* 0x000fcc0000000000 */
        /* <DEDUP_REMOVED lines=28> */
[----:B------:R-:W-:Y:S01]  /*2f30*/  UIADD3 UR7, UR4, 0x106, URZ ;  /* 0x0000010604077890 */ /* 0x000fe2000fffe03f */
[----:B------:R-:W-:Y:S02]  /*2f40*/  ULDC UR5, c[0x0][0x744] ;  /* 0x0001d10000057ab9 */ /* 0x000fe40000000800 */
[--C-:B----4-:R-:W-:Y:S01]  /*2f50*/  FFMA.FTZ R224, R224, UR5, -R6.reuse ;  /* 0x00000005e0e07c23 */ /* 0x110fe20008010806 */
[----:B------:R-:W-:Y:S01]  /*2f60*/  FFMA.FTZ R226, R226, UR5, -R6 ;  /* 0x00000005e2e27c23 */ /* 0x000fe20008010806 */
[--C-:B------:R-:W-:Y:S01]  /*2f70*/  FFMA.FTZ R227, R227, UR5, -R7.reuse ;  /* 0x00000005e3e37c23 */ /* 0x100fe20008010807 */
[----:B------:R-:W-:Y:S01]  /*2f80*/  FSEL R6, R228, -INF , P2 ;  /* 0xff800000e4067808 */ /* 0x000fe20001000000 */
[----:B------:R-:W-:Y:S01]  /*2f90*/  FFMA.FTZ R225, R225, UR5, -R7 ;  /* 0x00000005e1e17c23 */ /* 0x000fe20008010807 */
[----:B------:R-:W-:Y:S01]  /*2fa0*/  FSEL R229, R229, -INF , P2 ;  /* 0xff800000e5e57808 */ /* 0x000fe20001000000 */
[----:B------:R1:W-:Y:S01]  /*2fb0*/  MUFU.EX2 R228, R227 ;  /* 0x000000e300e47308 */ /* 0x0003e20000000800 */
[----:B------:R-:W-:-:S02]  /*2fc0*/  WARPGROUP.DEPBAR.LE gsb0, 0x0 ;  /* 0x00008000000079c5 */ /* 0x000fc40000010000 */
[----:B------:R-:W-:Y:S01]  /*2fd0*/  WARPGROUP.ARRIVE ;  /* 0x00000000000079c5 */ /* 0x000fe20000000000 */
[--C-:B--2---:R-:W-:Y:S01]  /*2fe0*/  FFMA.FTZ R6, R6, UR5, -R8.reuse ;  /* 0x0000000506067c23 */ /* 0x104fe20008010808 */
[----:B-1----:R-:W-:Y:S01]  /*2ff0*/  FFMA.FTZ R227, R230, UR5, -R8 ;  /* 0x00000005e6e37c23 */ /* 0x002fe20008010808 */
[----:B------:R-:W-:Y:S02]  /*3000*/  FSEL R7, R231, -INF , P1 ;  /* 0xff800000e7077808 */ /* 0x000fe40000800000 */
[----:B------:R-:W-:Y:S01]  /*3010*/  MUFU.EX2 R234, R226 ;  /* 0x000000e200ea7308 */ /* 0x000fe20000000800 */
[----:B------:R-:W-:Y:S01]  /*3020*/  HGMMA.64x16x16.F32 R184, gdesc[UR8], R184, gsb0 ;  /* 0x0020000008b879f0 */ /* 0x000fe200080008b8 */
[----:B------:R-:W-:Y:S01]  /*3030*/  UIADD3 UR10, UR4, 0x86, URZ ;  /* 0x00000086040a7890 */ /* 0x000fe2000fffe03f */
[----:B------:R-:W-:Y:S01]  /*3040*/  FSEL R216, R216, -INF , P2 ;  /* 0xff800000d8d87808 */ /* 0x000fe20001000000 */
[----:B------:R-:W-:Y:S01]  /*3050*/  UMOV UR11, 0x40000040 ;  /* 0x40000040000b7882 */ /* 0x000fe20000000000 */
[----:B------:R-:W-:Y:S01]  /*3060*/  FSEL R8, R218, -INF , P1 ;  /* 0xff800000da087808 */ /* 0x000fe20000800000 */
[----:B------:R-:W2:Y:S01]  /*3070*/  LDL R231, [R1+0x14] ;  /* 0x0000140001e77983 */ /* 0x000ea20000100800 */
[----:B------:R-:W-:Y:S01]  /*3080*/  FSEL R222, R222, -INF , P1 ;  /* 0xff800000dede7808 */ /* 0x000fe20000800000 */
[----:B------:R-:W1:Y:S01]  /*3090*/  MUFU.EX2 R224, R224 ;  /* 0x000000e000e07308 */ /* 0x000e620000000800 */
[----:B------:R-:W-:Y:S01]  /*30a0*/  FSEL R208, R208, -INF , P2 ;  /* 0xff800000d0d07808 */ /* 0x000fe20001000000 */
[----:B------:R-:W3:Y:S01]  /*30b0*/  LDL R230, [R1+0xc] ;  /* 0x00000c0001e67983 */ /* 0x000ee20000100800 */
[----:B------:R-:W-:-:S05]  /*30c0*/  FSEL R212, R212, -INF , P2 ;  /* 0xff800000d4d47808 */ /* 0x000fca0001000000 */
[----:B------:R-:W4:Y:S01]  /*30d0*/  MUFU.EX2 R225, R225 ;  /* 0x000000e100e17308 */ /* 0x000f220000000800 */
        /* <DEDUP_REMOVED lines=17> */
[----:B------:R-:W-:Y:S02]  /*31f0*/  WARPGROUP.DEPBAR.LE gsb0, 0x0 ;  /* 0x00008000000079c5 */ /* 0x000fe40000010000 */
[----:B------:R-:W-:-:S06]  /*3200*/  WARPGROUP.ARRIVE ;  /* 0x00000000000079c5 */ /* 0x000fcc0000000000 */
[----:B------:R-:W-:Y:S01]  /*3210*/  HGMMA.64x16x16.F32 R152, gdesc[UR8], R152, gsb0 ;  /* 0x00200000089879f0 */ /* 0x000fe20008000898 */
[----:B------:R-:W-:Y:S01]  /*3220*/  UMOV UR10, UR7 ;  /* 0x00000007000a7c82 */ /* 0x000fe20008000000 */
[----:B------:R-:W-:Y:S01]  /*3230*/  UMOV UR11, 0x40000040 ;  /* 0x40000040000b7882 */ /* 0x000fe20000000000 */
[----:B------:R-:W-:Y:S01]  /*3240*/  UMOV UR8, UR12 ;  /* 0x0000000c00087c82 */ /* 0x000fe20008000000 */
[----:B------:R-:W-:Y:S01]  /*3250*/  UMOV UR9, 0x40000040 ;  /* 0x4000004000097882 */ /* 0x000fe20000000000 */
        /* <DEDUP_REMOVED lines=29> */
[----:B------:R-:W-:-:S03]  /*3430*/  UMOV UR9, 0x40000040 ;  /* 0x4000004000097882 */ /* 0x000fc60000000000 */
[----:B------:R-:W-:Y:S02]  /*3440*/  UMOV UR10, UR7 ;  /* 0x00000007000a7c82 */ /* 0x000fe40008000000 */
[----:B------:R-:W-:Y:S01]  /*3450*/  UMOV UR8, UR12 ;  /* 0x0000000c00087c82 */ /* 0x000fe20008000000 */
        /* <DEDUP_REMOVED lines=64> */
[----:B------:R5:W-:Y:S01]  /*3860*/  MUFU.EX2 R226, R6 ;  /* 0x0000000600e27308 */ /* 0x000be20000000800 */
[--C-:B------:R-:W-:Y:S01]  /*3870*/  FFMA.FTZ R7, R7, UR5, -R9.reuse ;  /* 0x0000000507077c23 */ /* 0x100fe20008010809 */
[--C-:B------:R-:W-:Y:S01]  /*3880*/  FFMA.FTZ R216, R216, UR5, -R10.reuse ;  /* 0x00000005d8d87c23 */ /* 0x100fe2000801080a */
[----:B------:R-:W-:Y:S01]  /*3890*/  FFMA.FTZ R8, R8, UR5, -R10 ;  /* 0x0000000508087c23 */ /* 0x000fe2000801080a */
[----:B------:R-:W-:Y:S01]  /*38a0*/  FSEL R10, R219, -INF , P1 ;  /* 0xff800000db0a7808 */ /* 0x000fe20000800000 */
[----:B-----5:R-:W-:Y:S01]  /*38b0*/  FFMA.FTZ R6, R229, UR5, -R9 ;  /* 0x00000005e5067c23 */ /* 0x020fe20008010809 */
[----:B------:R-:W-:-:S03]  /*38c0*/  FSEL R9, R217, -INF , P2 ;  /* 0xff800000d9097808 */ /* 0x000fc60001000000 */
[----:B------:R-:W-:Y:S01]  /*38d0*/  FFMA.FTZ R10, R10, UR5, -R11 ;  /* 0x000000050a0a7c23 */ /* 0x000fe2000801080b */
[----:B------:R-:W-:Y:S02]  /*38e0*/  FSEL R218, R221, -INF , P2 ;  /* 0xff800000ddda7808 */ /* 0x000fe40001000000 */
[----:B------:R-:W-:Y:S01]  /*38f0*/  FSEL R219, R223, -INF , P1 ;  /* 0xff800000dfdb7808 */ /* 0x000fe20000800000 */
[----:B------:R-:W-:Y:S02]  /*3900*/  WARPGROUP.DEPBAR.LE gsb0, 0x0 ;  /* 0x00008000000079c5 */ /* 0x000fe40000010000 */
[----:B------:R-:W-:-:S06]  /*3910*/  WARPGROUP.ARRIVE ;  /* 0x00000000000079c5 */ /* 0x000fcc0000000000 */
[----:B------:R-:W-:Y:S01]  /*3920*/  HGMMA.64x16x16.F32 R184, gdesc[UR8], R184, gsb0 ;  /* 0x0020000008b879f0 */ /* 0x000fe200080008b8 */
[----:B------:R-:W-:Y:S01]  /*3930*/  FFMA.FTZ R9, R9, UR5, -R11 ;  /* 0x0000000509097c23 */ /* 0x000fe2000801080b */
[----:B------:R-:W-:Y:S01]  /*3940*/  FSEL R11, R220, -INF , P2 ;  /* 0xff800000dc0b7808 */ /* 0x000fe20001000000 */
[--C-:B------:R-:W-:Y:S01]  /*3950*/  FFMA.FTZ R218, R218, UR5, -R13.reuse ;  /* 0x00000005dada7c23 */ /* 0x100fe2000801080d */
[----:B------:R-:W-:Y:S01]  /*3960*/  FFMA.FTZ R219, R219, UR5, -R13 ;  /* 0x00000005dbdb7c23 */ /* 0x000fe2000801080d */
[----:B------:R-:W-:Y:S02]  /*3970*/  FSEL R13, R210, -INF , P1 ;  /* 0xff800000d20d7808 */ /* 0x000fe40000800000 */
[--C-:B------:R-:W-:Y:S01]  /*3980*/  FFMA.FTZ R11, R11, UR5, -R12.reuse ;  /* 0x000000050b0b7c23 */ /* 0x100fe2000801080c */
[----:B------:R-:W-:Y:S01]  /*3990*/  FFMA.FTZ R12, R222, UR5, -R12 ;  /* 0x00000005de0c7c23 */ /* 0x000fe2000801080c */
[--C-:B------:R-:W-:Y:S01]  /*39a0*/  FFMA.FTZ R210, R208, UR5, -R14.reuse ;  /* 0x00000005d0d27c23 */ /* 0x100fe2000801080e */
[----:B------:R-:W-:-:S02]  /*39b0*/  FFMA.FTZ R208, R13, UR5, -R14 ;  /* 0x000000050dd07c23 */ /* 0x000fc4000801080e */
[----:B------:R-:W-:Y:S01]  /*39c0*/  MUFU.EX2 R13, R12 ;  /* 0x0000000c000d7308 */ /* 0x000fe20000000800 */
[----:B------:R-:W-:Y:S02]  /*39d0*/  FSEL R220, R209, -INF , P2 ;  /* 0xff800000d1dc7808 */ /* 0x000fe40001000000 */
[----:B------:R-:W-:-:S05]  /*39e0*/  FSEL R217, R211, -INF , P1 ;  /* 0xff800000d3d97808 */ /* 0x000fca0000800000 */
[----:B------:R5:W-:Y:S02]  /*39f0*/  MUFU.EX2 R12, R218 ;  /* 0x000000da000c7308 */ /* 0x000be40000000800 */
[----:B-----5:R-:W-:-:S06]  /*3a00*/  FSEL R218, R214, -INF , P1 ;  /* 0xff800000d6da7808 */ /* 0x020fcc0000800000 */
[----:B------:R5:W-:Y:S01]  /*3a10*/  MUFU.EX2 R14, R219 ;  /* 0x000000db000e7308 */ /* 0x000be20000000800 */
[--C-:B------:R-:W-:Y:S01]  /*3a20*/  FFMA.FTZ R218, R218, UR5, -R16.reuse ;  /* 0x00000005dada7c23 */ /* 0x100fe20008010810 */
[--C-:B------:R-:W-:Y:S01]  /*3a30*/  FFMA.FTZ R220, R220, UR5, -R15.reuse ;  /* 0x00000005dcdc7c23 */ /* 0x100fe2000801080f */
[----:B-----5:R-:W-:Y:S01]  /*3a40*/  FFMA.FTZ R219, R212, UR5, -R16 ;  /* 0x00000005d4db7c23 */ /* 0x020fe20008010810 */
[----:B------:R-:W-:Y:S02]  /*3a50*/  FSEL R16, R213, -INF , P2 ;  /* 0xff800000d5107808 */ /* 0x000fe40001000000 */
[----:B------:R-:W-:Y:S01]  /*3a60*/  FSEL R212, R215, -INF , P1 ;  /* 0xff800000d7d47808 */ /* 0x000fe20000800000 */
[----:B------:R-:W-:Y:S02]  /*3a70*/  FFMA.FTZ R217, R217, UR5, -R15 ;  /* 0x00000005d9d97c23 */ /* 0x000fe4000801080f */
[----:B------:R5:W-:Y:S01]  /*3a80*/  MUFU.EX2 R15, R210 ;  /* 0x000000d2000f7308 */ /* 0x000be20000000800 */
[--C-:B------:R-:W-:Y:S01]  /*3a90*/  FFMA.FTZ R211, R16, UR5, -R17.reuse ;  /* 0x0000000510d37c23 */ /* 0x100fe20008010811 */
[----:B------:R-:W-:Y:S01]  /*3aa0*/  UIADD3 UR10, UR4, 0x306, URZ ;  /* 0x00000306040a7890 */ /* 0x000fe2000fffe03f */
[----:B-----5:R-:W-:Y:S01]  /*3ab0*/  FFMA.FTZ R210, R212, UR5, -R17 ;  /* 0x00000005d4d27c23 */ /* 0x020fe20008010811 */
[----:B------:R-:W-:-:S02]  /*3ac0*/  FSEL R17, R200, -INF , P2 ;  /* 0xff800000c8117808 */ /* 0x000fc40001000000 */
[----:B------:R-:W-:Y:S01]  /*3ad0*/  FSEL R200, R205, -INF , P2 ;  /* 0xff800000cdc87808 */ /* 0x000fe20001000000 */
[----:B------:R-:W-:Y:S02]  /*3ae0*/  WARPGROUP.DEPBAR.LE gsb0, 0x0 ;  /* 0x00008000000079c5 */ /* 0x000fe40000010000 */
[----:B------:R-:W-:Y:S02]  /*3af0*/  FSEL R209, R202, -INF , P1 ;  /* 0xff800000cad17808 */ /* 0x000fe40000800000 */
[----:B------:R-:W-:Y:S01]  /*3b00*/  FSEL R212, R201, -INF , P2 ;  /* 0xff800000c9d47808 */ /* 0x000fe20001000000 */
[----:B------:R-:W-:Y:S01]  /*3b10*/  FFMA.FTZ R205, R200, UR5, -R21 ;  /* 0x00000005c8cd7c23 */ /* 0x000fe20008010815 */
[----:B------:R-:W-:Y:S01]  /*3b20*/  FSEL R214, R203, -INF , P1 ;  /* 0xff800000cbd67808 */ /* 0x000fe20000800000 */
[----:B------:R-:W-:Y:S04]  /*3b30*/  LDS.64 R200, [R5+0x2e3a0] ;  /* 0x02e3a00005c87984 */ /* 0x000fe80000000a00 */
[----:B------:R-:W5:Y:S01]  /*3b40*/  LDS.64 R202, [R5+0x2e380] ;  /* 0x02e3800005ca7984 */ /* 0x000f620000000a00 */
[----:B------:R-:W-:Y:S01]  /*3b50*/  WARPGROUP.ARRIVE ;  /* 0x00000000000079c5 */ /* 0x000fe20000000000 */
[----:B------:R-:W-:-:S05]  /*3b60*/  UMOV UR11, 0x40000040 ;  /* 0x40000040000b7882 */ /* 0x000fca0000000000 */
[----:B------:R-:W-:Y:S01]  /*3b70*/  HGMMA.64x16x16.F32 R176, gdesc[UR8], R176, gsb0 ;  /* 0x0020000008b079f0 */ /* 0x000fe200080008b0 */
[----:B------:R1:W-:Y:S01]  /*3b80*/  MUFU.EX2 R16, R208 ;  /* 0x000000d000107308 */ /* 0x0003e20000000800 */
[--C-:B------:R-:W-:Y:S01]  /*3b90*/  FFMA.FTZ R209, R209, UR5, -R18.reuse ;  /* 0x00000005d1d17c23 */ /* 0x100fe20008010812 */
[----:B------:R-:W-:Y:S02]  /*3ba0*/  FSEL R221, R192, -INF , P2 ;  /* 0xff800000c0dd7808 */ /* 0x000fe40001000000 */
[----:B------:R-:W-:Y:S01]  /*3bb0*/  FSEL R192, R195, -INF , P1 ;  /* 0xff800000c3c07808 */ /* 0x000fe20000800000 */
[----:B-1----:R-:W-:-:S03]  /*3bc0*/  FFMA.FTZ R208, R17, UR5, -R18 ;  /* 0x0000000511d07c23 */ /* 0x002fc60008010812 */
[----:B------:R1:W-:Y:S01]  /*3bd0*/  MUFU.EX2 R18, R217 ;  /* 0x000000d900127308 */ /* 0x0003e20000000800 */
[----:B------:R-:W-:Y:S02]  /*3be0*/  FSEL R215, R206, -INF , P1 ;  /* 0xff800000ced77808 */ /* 0x000fe40000800000 */
[----:B------:R-:W-:Y:S02]  /*3bf0*/  FSEL R206, R193, -INF , P2 ;  /* 0xff800000c1ce7808 */ /* 0x000fe40001000000 */
[----:B-1----:R-:W-:Y:S02]  /*3c00*/  FSEL R217, R204, -INF , P2 ;  /* 0xff800000ccd97808 */ /* 0x002fe40001000000 */
[----:B------:R-:W-:Y:S01]  /*3c10*/  FSEL R204, R207, -INF , P1 ;  /* 0xff800000cfcc7808 */ /* 0x000fe20000800000 */
[----:B------:R-:W-:Y:S01]  /*3c20*/  FFMA.FTZ R207, R192, UR5, -R23 ;  /* 0x00000005c0cf7c23 */ /* 0x000fe20008010817 */
[----:B------:R-:W-:Y:S02]  /*3c30*/  FSEL R193, R196, -INF , P2 ;  /* 0xff800000c4c17808 */ /* 0x000fe40001000000 */
[----:B------:R-:W-:Y:S01]  /*3c40*/  FSEL R192, R197, -INF , P2 ;  /* 0xff800000c5c07808 */ /* 0x000fe20001000000 */
[----:B------:R-:W-:Y:S01]  /*3c50*/  FFMA.FTZ R204, R204, UR5, -R21 ;  /* 0x00000005cccc7c23 */ /* 0x000fe20008010815 */
[----:B------:R-:W-:-:S02]  /*3c60*/  FSEL R21, R194, -INF , P1 ;  /* 0xff800000c2157808 */ /* 0x000fc40000800000 */
[----:B------:R-:W-:Y:S02]  /*3c70*/  FSEL R195, R198, -INF , P1 ;  /* 0xff800000c6c37808 */ /* 0x000fe40000800000 */
[----:B------:R-:W-:Y:S01]  /*3c80*/  FSEL R194, R199, -INF , P1 ;  /* 0xff800000c7c27808 */ /* 0x000fe20000800000 */
[--C-:B------:R-:W-:Y:S01]  /*3c90*/  FFMA.FTZ R212, R212, UR5, -R19.reuse ;  /* 0x00000005d4d47c23 */ /* 0x100fe20008010813 */
[----:B------:R-:W-:Y:S01]  /*3ca0*/  FFMA.FTZ R214, R214, UR5, -R19 ;  /* 0x00000005d6d67c23 */ /* 0x000fe20008010813 */
[----:B------:R-:W-:Y:S01]  /*3cb0*/  FFMA.FTZ R206, R206, UR5, -R23 ;  /* 0x00000005cece7c23 */ /* 0x000fe20008010817 */
[----:B------:R1:W-:Y:S01]  /*3cc0*/  MUFU.EX2 R19, R219 ;  /* 0x000000db00137308 */ /* 0x0003e20000000800 */
[--C-:B------:R-:W-:Y:S01]  /*3cd0*/  FFMA.FTZ R217, R217, UR5, -R20.reuse ;  /* 0x00000005d9d97c23 */ /* 0x100fe20008010814 */
[----:B------:R-:W-:Y:S01]  /*3ce0*/  FFMA.FTZ R215, R215, UR5, -R20 ;  /* 0x00000005d7d77c23 */ /* 0x000fe20008010814 */
[----:B------:R-:W-:-:S05]  /*3cf0*/  FFMA.FTZ R221, R221, UR5, -R22 ;  /* 0x00000005dddd7c23 */ /* 0x000fca0008010816 */
[----:B------:R4:W-:Y:S01]  /*3d00*/  MUFU.EX2 R23, R208 ;  /* 0x000000d000177308 */ /* 0x0009e20000000800 */
[--C-:B-1----:R-:W-:Y:S01]  /*3d10*/  FFMA.FTZ R219, R192, UR5, -R233.reuse ;  /* 0x00000005c0db7c23 */ /* 0x102fe200080108e9 */
[----:B------:R-:W-:-:S06]  /*3d20*/  FFMA.FTZ R233, R194, UR5, -R233 ;  /* 0x00000005c2e97c23 */ /* 0x000fcc00080108e9 */
[----:B------:R1:W-:Y:S01]  /*3d30*/  MUFU.EX2 R17, R220 ;  /* 0x000000dc00117308 */ /* 0x0003e20000000800 */
[--C-:B----4-:R-:W-:Y:S01]  /*3d40*/  FFMA.FTZ R208, R193, UR5, -R232.reuse ;  /* 0x00000005c1d07c23 */ /* 0x110fe200080108e8 */
[----:B------:R-:W-:Y:S01]  /*3d50*/  FFMA.FTZ R232, R195, UR5, -R232 ;  /* 0x00000005c3e87c23 */ /* 0x000fe200080108e8 */
[----:B------:R-:W-:Y:S02]  /*3d60*/  WARPGROUP.DEPBAR.LE gsb0, 0x0 ;  /* 0x00008000000079c5 */ /* 0x000fe40000010000 */
[----:B------:R-:W-:Y:S01]  /*3d70*/  WARPGROUP.ARRIVE ;  /* 0x00000000000079c5 */ /* 0x000fe20000000000 */
[----:B-1----:R-:W-:Y:S01]  /*3d80*/  FFMA.FTZ R220, R21, UR5, -R22 ;  /* 0x0000000515dc7c23 */ /* 0x002fe20008010816 */
[----:B------:R-:W-:Y:S01]  /*3d90*/  UIADD3 UR5, UR4, 0x386, URZ ;  /* 0x0000038604057890 */ /* 0x000fe2000fffe03f */
[----:B------:R-:W-:-:S06]  /*3da0*/  UMOV UR11, 0x40000040 ;  /* 0x40000040000b7882 */ /* 0x000fcc0000000000 */
[----:B------:R-:W-:Y:S02]  /*3db0*/  UMOV UR10, UR5 ;  /* 0x00000005000a7c82 */ /* 0x000fe40008000000 */
[----:B------:R-:W-:Y:S01]  /*3dc0*/  HGMMA.64x16x16.F32 R168, gdesc[UR8], R168, gsb0 ;  /* 0x0020000008a879f0 */ /* 0x000fe200080008a8 */
[----:B------:R-:W-:Y:S01]  /*3dd0*/  LOP3.LUT R193, R4, 0x2800000, RZ, 0xfc, !PT ;  /* 0x0280000004c17812 */ /* 0x000fe200078efcff */
[----:B------:R-:W-:-:S04]  /*3de0*/  UIADD3 UR6, UR4, 0x406, URZ ;  /* 0x0000040604067890 */ /* 0x000fc8000fffe03f */
[----:B------:R-:W-:-:S05]  /*3df0*/  IMAD R193, R0, 0x500, R193 ;  /* 0x0000050000c17824 */ /* 0x000fca00078e02c1 */
[----:B------:R-:W-:Y:S01]  /*3e00*/  R2UR UR12, R193 ;  /* 0x00000000c10c72ca */ /* 0x000fe200000e0000 */
[----:B------:R-:W-:Y:S01]  /*3e10*/  UMOV UR10, UR6 ;  /* 0x00000006000a7c82 */ /* 0x000fe20008000000 */
[----:B------:R-:W-:Y:S01]  /*3e20*/  UMOV UR11, 0x40000040 ;  /* 0x40000040000b7882 */ /* 0x000fe20000000000 */
[----:B------:R-:W-:Y:S02]  /*3e30*/  WARPGROUP.DEPBAR.LE gsb0, 0x0 ;  /* 0x00008000000079c5 */ /* 0x000fe40000010000 */
[----:B------:R-:W1:Y:S01]  /*3e40*/  LDS.64 R192, [R5+0x2e3c0] ;  /* 0x02e3c00005c07984 */ /* 0x000e620000000a00 */
[----:B------:R-:W-:-:S06]  /*3e50*/  WARPGROUP.ARRIVE ;  /* 0x00000000000079c5 */ /* 0x000fcc0000000000 */
[----:B------:R-:W-:Y:S01]  /*3e60*/  HGMMA.64x16x16.F32 R160, gdesc[UR8], R160, gsb0 ;  /* 0x0020000008a079f0 */ /* 0x000fe200080008a0 */
[----:B------:R-:W-:Y:S01]  /*3e70*/  UIADD3 UR4, UR4, 0x486, URZ ;  /* 0x0000048604047890 */ /* 0x000fe2000fffe03f */
[----:B------:R4:W-:Y:S01]  /*3e80*/  MUFU.EX2 R21, R211 ;  /* 0x000000d300157308 */ /* 0x0009e20000000800 */
[----:B-----5:R-:W-:-:S07]  /*3e90*/  FADD.FTZ R213, R187, -R203 ;  /* 0x800000cbbbd57221 */ /* 0x020fce0000010000 */
[----:B------:R5:W-:Y:S01]  /*3ea0*/  MUFU.EX2 R22, R210 ;  /* 0x000000d200167308 */ /* 0x000be20000000800 */
[----:B----4-:R-:W-:Y:S01]  /*3eb0*/  FADD.FTZ R211, R185, -R203 ;  /* 0x800000cbb9d37221 */ /* 0x010fe20000010000 */
[----:B------:R-:W-:-:S06]  /*3ec0*/  UMOV UR6, UR4 ;  /* 0x0000000400067c82 */ /* 0x000fcc0008000000 */
[----:B------:R4:W2:Y:S01]  /*3ed0*/  MUFU.EX2 R4, R209 ;  /* 0x000000d100047308 */ /* 0x0008a20000000800 */
[--C-:B-----5:R-:W-:Y:S01]  /*3ee0*/  FADD.FTZ R210, R184, -R202.reuse ;  /* 0x800000cab8d27221 */ /* 0x120fe20000010000 */
[----:B------:R-:W-:Y:S01]  /*3ef0*/  UMOV UR7, 0x40000040 ;  /* 0x4000004000077882 */ /* 0x000fe20000000000 */
[----:B------:R-:W-:Y:S01]  /*3f00*/  UMOV UR4, UR8 ;  /* 0x0000000800047c82 */ /* 0x000fe20008000000 */
[----:B----4-:R-:W-:Y:S01]  /*3f10*/  FADD.FTZ R209, R186, -R202 ;  /* 0x800000cabad17221 */ /* 0x010fe20000010000 */
[----:B------:R-:W-:Y:S01]  /*3f20*/  UMOV UR5, UR9 ;  /* 0x0000000900057c82 */ /* 0x000fe20008000000 */
[----:B------:R-:W-:Y:S02]  /*3f30*/  WARPGROUP.DEPBAR.LE gsb0, 0x0 ;  /* 0x00008000000079c5 */ /* 0x000fe40000010000 */
[----:B------:R-:W-:Y:S04]  /*3f40*/  LDS.64 R202, [R5+0x2e3e0] ;  /* 0x02e3e00005ca7984 */ /* 0x000fe80000000a00 */
[----:B------:R-:W4:Y:S01]  /*3f50*/  LDS.64 R194, [R5+0x2e400] ;  /* 0x02e4000005c27984 */ /* 0x000f220000000a00 */
[----:B------:R-:W-:-:S06]  /*3f60*/  WARPGROUP.ARRIVE ;  /* 0x00000000000079c5 */ /* 0x000fcc0000000000 */
[----:B------:R-:W-:Y:S01]  /*3f70*/  HGMMA.64x16x16.F32 R152, gdesc[UR4], R152, gsb0 ;  /* 0x00200000049879f0 */ /* 0x000fe20008000898 */
[----:B------:R5:W-:Y:S01]  /*3f80*/  MUFU.EX2 R20, R218 ;  /* 0x000000da00147308 */ /* 0x000be20000000800 */
[----:B------:R-:W-:-:S07]  /*3f90*/  FADD.FTZ R189, R189, -R201 ;  /* 0x800000c9bdbd7221 */ /* 0x000fce0000010000 */
[----:B------:R3:W2:Y:S01]  /*3fa0*/  MUFU.EX2 R184, R214 ;  /* 0x000000d600b87308 */ /* 0x0006a20000000800 */
[----:B-----5:R-:W-:-:S07]  /*3fb0*/  FADD.FTZ R218, R190, -R200 ;  /* 0x800000c8beda7221 */ /* 0x020fce0000010000 */
[----:B------:R5:W-:Y:S01]  /*3fc0*/  MUFU.EX2 R185, R217 ;  /* 0x000000d900b97308 */ /* 0x000be20000000800 */
[----:B---3--:R-:W-:Y:S01]  /*3fd0*/  FADD.FTZ R214, R188, -R200 ;  /* 0x800000c8bcd67221 */ /* 0x008fe20000010000 */
[----:B-----5:R-:W-:-:S06]  /*3fe0*/  FADD.FTZ R217, R191, -R201 ;  /* 0x800000c9bfd97221 */ /* 0x020fcc0000010000 */
[----:B------:R-:W-:Y:S08]  /*3ff0*/  MUFU.EX2 R186, R205 ;  /* 0x000000cd00ba7308 */ /* 0x000ff00000000800 */
[----:B------:R3:W-:Y:S01]  /*4000*/  MUFU.EX2 R187, R204 ;  /* 0x000000cc00bb7308 */ /* 0x0007e20000000800 */
[----:B------:R-:W-:Y:S02]  /*4010*/  WARPGROUP.DEPBAR.LE gsb0, 0x0 ;  /* 0x00008000000079c5 */ /* 0x000fe40000010000 */
[----:B------:R-:W5:Y:S04]  /*4020*/  LDS.64 R196, [R5+0x2e420] ;  /* 0x02e4200005c47984 */ /* 0x000f680000000a00 */
[----:B------:R-:W2:Y:S04]  /*4030*/  LDS.64 R200, [R5+0x2e440] ;  /* 0x02e4400005c87984 */ /* 0x000ea80000000a00 */
[----:B------:R-:W2:Y:S04]  /*4040*/  LDS.64 R198, [R5+0x2e460] ;  /* 0x02e4600005c67984 */ /* 0x000ea80000000a00 */
[----:B------:R-:W2:Y:S04]  /*4050*/  LDS.64 R190, [R5+0x2e480] ;  /* 0x02e4800005be7984 */ /* 0x000ea80000000a00 */
[----:B---3--:R3:W3:Y:S01]  /*4060*/  LDS.64 R204, [R5+0x2e4a0] ;  /* 0x02e4a00005cc7984 */ /* 0x0086e20000000a00 */
[----:B------:R-:W3:Y:S01]  /*4070*/  MUFU.EX2 R216, R216 ;  /* 0x000000d800d87308 */ /* 0x000ee20000000800 */
[--C-:B-1----:R-:W-:Y:S01]  /*4080*/  FADD.FTZ R176, R176, -R192.reuse ;  /* 0x800000c0b0b07221 */ /* 0x102fe20000010000 */
[----:B------:R-:W-:Y:S01]  /*4090*/  FADD.FTZ R178, R178, -R192 ;  /* 0x800000c0b2b27221 */ /* 0x000fe20000010000 */
[----:B------:R-:W-:-:S05]  /*40a0*/  FADD.FTZ R177, R177, -R193 ;  /* 0x800000c1b1b17221 */ /* 0x000fca0000010000 */
[----:B------:R-:W1:Y:S01]  /*40b0*/  MUFU.EX2 R9, R9 ;  /* 0x0000000900097308 */ /* 0x000e620000000800 */
[----:B------:R-:W-:Y:S01]  /*40c0*/  FADD.FTZ R179, R179, -R193 ;  /* 0x800000c1b3b37221 */ /* 0x000fe20000010000 */
[--C-:B----4-:R-:W-:Y:S01]  /*40d0*/  FADD.FTZ R192, R168, -R194.reuse ;  /* 0x800000c2a8c07221 */ /* 0x110fe20000010000 */
[----:B------:R-:W-:-:S05]  /*40e0*/  FADD.FTZ R170, R170, -R194 ;  /* 0x800000c2aaaa7221 */ /* 0x000fca0000010000 */
[----:B------:R-:W4:Y:S01]  /*40f0*/  MUFU.EX2 R227, R227 ;  /* 0x000000e300e37308 */ /* 0x000f220000000800 */
[--C-:B------:R-:W-:Y:S01]  /*4100*/  FADD.FTZ R193, R169, -R195.reuse ;  /* 0x800000c3a9c17221 */ /* 0x100fe20000010000 */
[----:B------:R-:W-:-:S06]  /*4110*/  FADD.FTZ R171, R171, -R195 ;  /* 0x800000c3abab7221 */ /* 0x000fcc0000010000 */
[----:B------:R-:W4:Y:S01]  /*4120*/  MUFU.EX2 R7, R7 ;  /* 0x0000000700077308 */ /* 0x000f220000000800 */
[----:B-----5:R-:W-:Y:S01]  /*4130*/  FADD.FTZ R194, R173, -R197 ;  /* 0x800000c5adc27221 */ /* 0x020fe20000010000 */
[----:B--2---:R-:W-:Y:S01]  /*4140*/  FADD.FTZ R173, R160, -R200 ;  /* 0x800000c8a0ad7221 */ /* 0x004fe20000010000 */
[----:B------:R-:W-:-:S05]  /*4150*/  FADD.FTZ R195, R161, -R201 ;  /* 0x800000c9a1c37221 */ /* 0x000fca0000010000 */
[----:B------:R-:W2:Y:S01]  /*4160*/  MUFU.EX2 R6, R6 ;  /* 0x0000000600067308 */ /* 0x000ea20000000800 */
[----:B------:R-:W-:-:S07]  /*4170*/  FADD.FTZ R162, R162, -R200 ;  /* 0x800000c8a2a27221 */ /* 0x000fce0000010000 */
[----:B------:R-:W5:Y:S01]  /*4180*/  MUFU.EX2 R8, R8 ;  /* 0x0000000800087308 */ /* 0x000f620000000800 */
[----:B------:R-:W-:-:S07]  /*4190*/  FADD.FTZ R163, R163, -R201 ;  /* 0x800000c9a3a37221 */ /* 0x000fce0000010000 */
[----:B------:R-:W5:Y:S01]  /*41a0*/  MUFU.EX2 R10, R10 ;  /* 0x0000000a000a7308 */ /* 0x000f620000000800 */
[----:B------:R-:W-:-:S07]  /*41b0*/  FMUL.FTZ R210, R224, R210 ;  /* 0x000000d2e0d27220 */ /* 0x000fce0000410000 */
[----:B------:R-:W5:Y:S01]  /*41c0*/  MUFU.EX2 R11, R11 ;  /* 0x0000000b000b7308 */ /* 0x000f620000000800 */
[----:B------:R-:W-:-:S07]  /*41d0*/  FMUL.FTZ R211, R225, R211 ;  /* 0x000000d3e1d37220 */ /* 0x000fce0000410000 */
[----:B------:R-:W5:Y:S08]  /*41e0*/  MUFU.EX2 R212, R212 ;  /* 0x000000d400d47308 */ /* 0x000f700000000800 */
[----:B------:R-:W5:Y:S08]  /*41f0*/  MUFU.EX2 R188, R215 ;  /* 0x000000d700bc7308 */ /* 0x000f700000000800 */
[----:B---3--:R-:W3:Y:S08]  /*4200*/  MUFU.EX2 R5, R221 ;  /* 0x000000dd00057308 */ /* 0x008ef00000000800 */
[----:B------:R-:W3:Y:S08]  /*4210*/  MUFU.EX2 R168, R220 ;  /* 0x000000dc00a87308 */ /* 0x000ef00000000800 */
[----:B------:R-:W3:Y:S08]  /*4220*/  MUFU.EX2 R169, R206 ;  /* 0x000000ce00a97308 */ /* 0x000ef00000000800 */
[----:B------:R-:W3:Y:S08]  /*4230*/  MUFU.EX2 R160, R207 ;  /* 0x000000cf00a07308 */ /* 0x000ef00000000800 */
[----:B------:R1:W3:Y:S08]  /*4240*/  MUFU.EX2 R161, R208 ;  /* 0x000000d000a17308 */ /* 0x0002f00000000800 */
[----:B------:R-:W3:Y:S08]  /*4250*/  MUFU.EX2 R232, R232 ;  /* 0x000000e800e87308 */ /* 0x000ef00000000800 */
[----:B------:R-:W3:Y:S08]  /*4260*/  MUFU.EX2 R219, R219 ;  /* 0x000000db00db7308 */ /* 0x000ef00000000800 */
[----:B------:R-:W3:Y:S01]  /*4270*/  MUFU.EX2 R233, R233 ;  /* 0x000000e900e97308 */ /* 0x000ee20000000800 */
[----:B------:R-:W-:Y:S01]  /*4280*/  FMUL.FTZ R162, R4, R162 ;  /* 0x000000a204a27220 */ /* 0x000fe20000410000 */
[----:B------:R-:W-:Y:S01]  /*4290*/  FMUL.FTZ R163, R184, R163 ;  /* 0x000000a3b8a37220 */ /* 0x000fe20000410000 */
[--C-:B------:R-:W-:Y:S01]  /*42a0*/  FADD.FTZ R172, R172, -R196.reuse ;  /* 0x800000c4acac7221 */ /* 0x100fe20000010000 */
[----:B------:R-:W-:Y:S01]  /*42b0*/  FADD.FTZ R174, R174, -R196 ;  /* 0x800000c4aeae7221 */ /* 0x000fe20000010000 */
[----:B-1----:R-:W-:Y:S01]  /*42c0*/  F2FP.F16.F32.PACK_AB R208, R211, R210 ;  /* 0x000000d2d3d0723e */ /* 0x002fe200000000ff */
[----:B------:R-:W-:Y:S01]  /*42d0*/  FMUL.FTZ R176, R216, R176 ;  /* 0x000000b0d8b07220 */ /* 0x000fe20000410000 */
[----:B------:R-:W-:Y:S01]  /*42e0*/  FMUL.FTZ R177, R9, R177 ;  /* 0x000000b109b17220 */ /* 0x000fe20000410000 */
[--C-:B------:R-:W-:Y:S01]  /*42f0*/  FADD.FTZ R180, R180, -R202.reuse ;  /* 0x800000cab4b47221 */ /* 0x100fe20000010000 */
[----:B------:R-:W-:Y:S01]  /*4300*/  FADD.FTZ R182, R182, -R202 ;  /* 0x800000cab6b67221 */ /* 0x000fe20000010000 */
[--C-:B------:R-:W-:Y:S01]  /*4310*/  FADD.FTZ R181, R181, -R203.reuse ;  /* 0x800000cbb5b57221 */ /* 0x100fe20000010000 */
[----:B------:R-:W-:Y:S01]  /*4320*/  FADD.FTZ R183, R183, -R203 ;  /* 0x800000cbb7b77221 */ /* 0x000fe20000010000 */
[----:B----4-:R-:W-:Y:S01]  /*4330*/  FMUL.FTZ R211, R227, R218 ;  /* 0x000000dae3d37220 */ /* 0x010fe20000410000 */
[----:B------:R-:W-:Y:S01]  /*4340*/  FMUL.FTZ R196, R7, R217 ;  /* 0x000000d907c47220 */ /* 0x000fe20000410000 */
[----:B------:R-:W-:Y:S01]  /*4350*/  FADD.FTZ R175, R175, -R197 ;  /* 0x800000c5afaf7221 */ /* 0x000fe20000010000 */
[--C-:B------:R-:W-:Y:S01]  /*4360*/  FADD.FTZ R164, R164, -R198.reuse ;  /* 0x800000c6a4a47221 */ /* 0x100fe20000010000 */
        /* <DEDUP_REMOVED lines=11> */
[----:B------:R-:W-:Y:S01]  /*4420*/  FMUL.FTZ R209, R234, R209 ;  /* 0x000000d1ead17220 */ /* 0x000fe20000410000 */
[----:B------:R-:W-:Y:S01]  /*4430*/  FMUL.FTZ R190, R228, R213 ;  /* 0x000000d5e4be7220 */ /* 0x000fe20000410000 */
[----:B------:R-:W-:Y:S01]  /*4440*/  FMUL.FTZ R210, R226, R214 ;  /* 0x000000d6e2d27220 */ /* 0x000fe20000410000 */
[----:B--2---:R-:W-:Y:S01]  /*4450*/  FMUL.FTZ R189, R6, R189 ;  /* 0x000000bd06bd7220 */ /* 0x004fe20000410000 */
[----:B------:R-:W-:Y:S01]  /*4460*/  F2FP.F16.F32.PACK_AB R197, R163, R162 ;  /* 0x000000a2a3c5723e */ /* 0x000fe200000000ff */
[----:B-----5:R-:W-:Y:S01]  /*4470*/  FMUL.FTZ R178, R8, R178 ;  /* 0x000000b208b27220 */ /* 0x020fe20000410000 */
[----:B------:R-:W-:Y:S01]  /*4480*/  FMUL.FTZ R179, R10, R179 ;  /* 0x000000b30ab37220 */ /* 0x000fe20000410000 */
[----:B------:R-:W-:Y:S01]  /*4490*/  F2FP.F16.F32.PACK_AB R204, R177, R176 ;  /* 0x000000b0b1cc723e */ /* 0x000fe200000000ff */
[----:B------:R-:W-:Y:S01]  /*44a0*/  FMUL.FTZ R180, R11, R180 ;  /* 0x000000b40bb47220 */ /* 0x000fe20000410000 */
[----:B------:R-:W-:Y:S01]  /*44b0*/  FMUL.FTZ R182, R13, R182 ;  /* 0x000000b60db67220 */ /* 0x000fe20000410000 */
[----:B------:R-:W-:Y:S01]  /*44c0*/  FMUL.FTZ R181, R12, R181 ;  /* 0x000000b50cb57220 */ /* 0x000fe20000410000 */
[----:B------:R-:W-:Y:S01]  /*44d0*/  FMUL.FTZ R183, R14, R183 ;  /* 0x000000b70eb77220 */ /* 0x000fe20000410000 */
[----:B------:R-:W-:Y:S01]  /*44e0*/  IMAD R162, R0, 0x2800, R231 ;  /* 0x0000280000a27824 */ /* 0x000fe200078e02e7 */
        /* <DEDUP_REMOVED lines=15> */
[----:B---3--:R-:W-:Y:S01]  /*45e0*/  FMUL.FTZ R152, R5, R152 ;  /* 0x0000009805987220 */ /* 0x008fe20000410000 */
[----:B------:R-:W-:Y:S01]  /*45f0*/  FMUL.FTZ R154, R168, R154 ;  /* 0x0000009aa89a7220 */ /* 0x000fe20000410000 */
[----:B------:R-:W-:Y:S01]  /*4600*/  FMUL.FTZ R153, R169, R153 ;  /* 0x00000099a9997220 */ /* 0x000fe20000410000 */
[----:B------:R-:W-:Y:S01]  /*4610*/  FMUL.FTZ R155, R160, R155 ;  /* 0x0000009ba09b7220 */ /* 0x000fe20000410000 */
[----:B------:R-:W-:Y:S01]  /*4620*/  FMUL.FTZ R156, R161, R156 ;  /* 0x0000009ca19c7220 */ /* 0x000fe20000410000 */
[----:B------:R-:W-:Y:S01]  /*4630*/  FMUL.FTZ R158, R232, R158 ;  /* 0x0000009ee89e7220 */ /* 0x000fe20000410000 */
[----:B------:R-:W-:Y:S01]  /*4640*/  FMUL.FTZ R157, R219, R157 ;  /* 0x0000009ddb9d7220 */ /* 0x000fe20000410000 */
[----:B------:R-:W-:Y:S01]  /*4650*/  FMUL.FTZ R159, R233, R159 ;  /* 0x0000009fe99f7220 */ /* 0x000fe20000410000 */
[----:B------:R-:W-:Y:S01]  /*4660*/  F2FP.F16.F32.PACK_AB R209, R190, R209 ;  /* 0x000000d1bed1723e */ /* 0x000fe200000000ff */
[----:B------:R-:W-:Y:S01]  /*4670*/  IMAD R162, R162, 0x2, R230 ;  /* 0x00000002a2a27824 */ /* 0x000fe200078e02e6 */
[----:B------:R-:W-:Y:S01]  /*4680*/  F2FP.F16.F32.PACK_AB R210, R189, R210 ;  /* 0x000000d2bdd2723e */ /* 0x000fe200000000ff */
[----:B------:R-:W-:Y:S01]  /*4690*/  UMOV UR6, UR12 ;  /* 0x0000000c00067c82 */ /* 0x000fe20008000000 */
[----:B------:R-:W-:Y:S01]  /*46a0*/  F2FP.F16.F32.PACK_AB R205, R179, R178 ;  /* 0x000000b2b3cd723e */ /* 0x000fe200000000ff */
[----:B------:R-:W-:Y:S01]  /*46b0*/  UMOV UR7, 0x40000040 ;  /* 0x4000004000077882 */ /* 0x000fe20000000000 */
[----:B------:R-:W-:Y:S01]  /*46c0*/  F2FP.F16.F32.PACK_AB R206, R181, R180 ;  /* 0x000000b4b5ce723e */ /* 0x000fe200000000ff */
[----:B------:R-:W-:Y:S01]  /*46d0*/  UIADD3 UR4, UR12, 0x80, URZ ;  /* 0x000000800c047890 */ /* 0x000fe2000fffe03f */
[----:B------:R-:W-:Y:S01]  /*46e0*/  F2FP.F16.F32.PACK_AB R207, R183, R182 ;  /* 0x000000b6b7cf723e */ /* 0x000fe200000000ff */
[----:B------:R-:W2:Y:S01]  /*46f0*/  LDL R163, [R1+0x4] ;  /* 0x0000040001a37983 */ /* 0x000ea20000100800 */
[----:B------:R-:W-:-:S02]  /*4700*/  F2FP.F16.F32.PACK_AB R200, R193, R192 ;  /* 0x000000c0c1c8723e */ /* 0x000fc400000000ff */
[----:B------:R-:W-:Y:S02]  /*4710*/  F2FP.F16.F32.PACK_AB R201, R171, R170 ;  /* 0x000000aaabc9723e */ /* 0x000fe400000000ff */
[----:B------:R-:W-:Y:S02]  /*4720*/  F2FP.F16.F32.PACK_AB R202, R177, R172 ;  /* 0x000000acb1ca723e */ /* 0x000fe400000000ff */
[----:B------:R-:W-:Y:S02]  /*4730*/  F2FP.F16.F32.PACK_AB R203, R175, R174 ;  /* 0x000000aeafcb723e */ /* 0x000fe400000000ff */
[----:B------:R-:W-:Y:S02]  /*4740*/  F2FP.F16.F32.PACK_AB R196, R196, R173 ;  /* 0x000000adc4c4723e */ /* 0x000fe400000000ff */
[----:B------:R-:W-:Y:S02]  /*4750*/  F2FP.F16.F32.PACK_AB R198, R165, R164 ;  /* 0x000000a4a5c6723e */ /* 0x000fe400000000ff */
[----:B------:R-:W-:Y:S01]  /*4760*/  F2FP.F16.F32.PACK_AB R199, R167, R166 ;  /* 0x000000a6a7c7723e */ /* 0x000fe200000000ff */
[----:B------:R-:W-:Y:S01]  /*4770*/  STSM.16.MT88.4 [R162+0x2e800], R208 ;  /* 0x02e800d0a2007844 */ /* 0x000fe20000004200 */
[----:B------:R-:W-:-:S02]  /*4780*/  F2FP.F16.F32.PACK_AB R192, R153, R152 ;  /* 0x0000009899c0723e */ /* 0x000fc400000000ff */
[----:B------:R-:W-:Y:S02]  /*4790*/  F2FP.F16.F32.PACK_AB R193, R155, R154 ;  /* 0x0000009a9bc1723e */ /* 0x000fe400000000ff */
[----:B------:R-:W-:Y:S02]  /*47a0*/  F2FP.F16.F32.PACK_AB R194, R157, R156 ;  /* 0x0000009c9dc2723e */ /* 0x000fe400000000ff */
[----:B------:R-:W-:Y:S01]  /*47b0*/  F2FP.F16.F32.PACK_AB R195, R159, R158 ;  /* 0x0000009e9fc3723e */ /* 0x000fe200000000ff */
[----:B------:R-:W-:Y:S01]  /*47c0*/  STSM.16.MT88.4 [R162+0x2f000], R204 ;  /* 0x02f000cca2007844 */ /* 0x000fe20000004200 */
[----:B------:R-:W-:Y:S02]  /*47d0*/  F2FP.F16.F32.PACK_AB R224, R225, R224 ;  /* 0x000000e0e1e0723e */ /* 0x000fe400000000ff */
[----:B------:R-:W-:Y:S01]  /*47e0*/  F2FP.F16.F32.PACK_AB R225, R228, R234 ;  /* 0x000000eae4e1723e */ /* 0x000fe200000000ff */
[----:B------:R-:W-:Y:S01]  /*47f0*/  STSM.16.MT88.4 [R162+0x2f800], R200 ;  /* 0x02f800c8a2007844 */ /* 0x000fe20000004200 */
[----:B------:R-:W-:-:S02]  /*4800*/  F2FP.F16.F32.PACK_AB R226, R6, R226 ;  /* 0x000000e206e2723e */ /* 0x000fc400000000ff */
[----:B------:R-:W-:Y:S01]  /*4810*/  F2FP.F16.F32.PACK_AB R227, R7, R227 ;  /* 0x000000e307e3723e */ /* 0x000fe200000000ff */
[----:B------:R-:W-:Y:S04]  /*4820*/  STSM.16.MT88.4 [R162+0x30000], R196 ;  /* 0x030000c4a2007844 */ /* 0x000fe80000004200 */
[----:B------:R1:W-:Y:S01]  /*4830*/  STSM.16.MT88.4 [R162+0x30800], R192 ;  /* 0x030800c0a2007844 */ /* 0x0003e20000004200 */
[----:B------:R-:W-:-:S06]  /*4840*/  WARPGROUP.ARRIVE ;  /* 0x00000000000079c5 */ /* 0x000fcc0000000000 */
[----:B------:R-:W-:Y:S01]  /*4850*/  HGMMA.64x128x16.F32 R24, R224, gdesc[UR4].tnspB, R24, gsb0 ;  /* 0x41e00004e0187df0 */ /* 0x000fe20008000818 */
[----:B------:R-:W-:Y:S02]  /*4860*/  F2FP.F16.F32.PACK_AB R152, R9, R216 ;  /* 0x000000d80998723e */ /* 0x000fe400000000ff */
[----:B------:R-:W-:Y:S02]  /*4870*/  F2FP.F16.F32.PACK_AB R153, R10, R8 ;  /* 0x000000080a99723e */ /* 0x000fe400000000ff */
[----:B------:R-:W-:Y:S02]  /*4880*/  F2FP.F16.F32.PACK_AB R154, R12, R11 ;  /* 0x0000000b0c9a723e */ /* 0x000fe400000000ff */
[----:B------:R-:W-:Y:S01]  /*4890*/  F2FP.F16.F32.PACK_AB R155, R14, R13 ;  /* 0x0000000d0e9b723e */ /* 0x000fe200000000ff */
[----:B------:R-:W-:Y:S01]  /*48a0*/  UMOV UR6, UR4 ;  /* 0x0000000400067c82 */ /* 0x000fe20008000000 */
[----:B------:R-:W-:Y:S01]  /*48b0*/  UMOV UR7, 0x40000040 ;  /* 0x4000004000077882 */ /* 0x000fe20000000000 */
[----:B------:R-:W-:Y:S01]  /*48c0*/  UIADD3 UR4, UR12, 0x100, URZ ;  /* 0x000001000c047890 */ /* 0x000fe2000fffe03f */
[----:B------:R-:W-:-:S02]  /*48d0*/  WARPGROUP.DEPBAR.LE gsb0, 0x0 ;  /* 0x00008000000079c5 */ /* 0x000fc40000010000 */
[----:B------:R-:W-:-:S06]  /*48e0*/  WARPGROUP.ARRIVE ;  /* 0x00000000000079c5 */ /* 0x000fcc0000000000 */
[----:B------:R-:W-:Y:S01]  /*48f0*/  HGMMA.64x128x16.F32 R24, R152, gdesc[UR4].tnspB, R24, gsb0 ;  /* 0x41e0000498187df0 */ /* 0x000fe20008000818 */
[----:B------:R-:W-:Y:S01]  /*4900*/  UMOV UR6, UR4 ;  /* 0x0000000400067c82 */ /* 0x000fe20008000000 */
[----:B------:R-:W-:Y:S01]  /*4910*/  UMOV UR7, 0x40000040 ;  /* 0x4000004000077882 */ /* 0x000fe20000000000 */
[----:B------:R-:W-:Y:S01]  /*4920*/  F2FP.F16.F32.PACK_AB R212, R212, R23 ;  /* 0x00000017d4d4723e */ /* 0x000fe200000000ff */
[----:B------:R-:W-:Y:S01]  /*4930*/  UIADD3 UR4, UR12, 0x180, URZ ;  /* 0x000001800c047890 */ /* 0x000fe2000fffe03f */
[----:B------:R-:W-:Y:S02]  /*4940*/  F2FP.F16.F32.PACK_AB R213, R184, R4 ;  /* 0x00000004b8d5723e */ /* 0x000fe400000000ff */
[----:B------:R-:W-:Y:S02]  /*4950*/  F2FP.F16.F32.PACK_AB R214, R186, R185 ;  /* 0x000000b9bad6723e */ /* 0x000fe400000000ff */
[----:B------:R-:W-:Y:S01]  /*4960*/  F2FP.F16.F32.PACK_AB R215, R187, R188 ;  /* 0x000000bcbbd7723e */ /* 0x000fe200000000ff */
[----:B------:R-:W-:-:S02]  /*4970*/  WARPGROUP.DEPBAR.LE gsb0, 0x0 ;  /* 0x00008000000079c5 */ /* 0x000fc40000010000 */
[----:B------:R-:W-:Y:S02]  /*4980*/  F2FP.F16.F32.PACK_AB R152, R17, R15 ;  /* 0x0000000f1198723e */ /* 0x000fe400000000ff */
[----:B------:R-:W-:Y:S02]  /*4990*/  F2FP.F16.F32.PACK_AB R153, R18, R16 ;  /* 0x000000101299723e */ /* 0x000fe400000000ff */
[----:B------:R-:W-:Y:S02]  /*49a0*/  F2FP.F16.F32.PACK_AB R154, R21, R19 ;  /* 0x00000013159a723e */ /* 0x000fe400000000ff */
[----:B------:R-:W-:-:S04]  /*49b0*/  F2FP.F16.F32.PACK_AB R155, R22, R20 ;  /* 0x00000014169b723e */ /* 0x000fc800000000ff */
[----:B------:R-:W-:-:S06]  /*49c0*/  WARPGROUP.ARRIVE ;  /* 0x00000000000079c5 */ /* 0x000fcc0000000000 */
[----:B------:R-:W-:Y:S01]  /*49d0*/  HGMMA.64x128x16.F32 R24, R152, gdesc[UR4].tnspB, R24, gsb0 ;  /* 0x41e0000498187df0 */ /* 0x000fe20008000818 */
[----:B------:R-:W-:Y:S01]  /*49e0*/  UMOV UR6, UR4 ;  /* 0x0000000400067c82 */ /* 0x000fe20008000000 */
[----:B------:R-:W-:Y:S01]  /*49f0*/  UMOV UR7, 0x40000040 ;  /* 0x4000004000077882 */ /* 0x000fe20000000000 */
[----:B------:R-:W-:Y:S01]  /*4a00*/  UIADD3 UR12, UR12, 0x200, URZ ;  /* 0x000002000c0c7890 */ /* 0x000fe2000fffe03f */
[----:B------:R-:W-:-:S06]  /*4a10*/  UMOV UR11, 0x40000040 ;  /* 0x40000040000b7882 */ /* 0x000fcc0000000000 */
[----:B------:R-:W-:Y:S01]  /*4a20*/  UMOV UR10, UR12 ;  /* 0x0000000c000a7c82 */ /* 0x000fe20008000000 */
[----:B------:R-:W-:Y:S02]  /*4a30*/  WARPGROUP.DEPBAR.LE gsb0, 0x0 ;  /* 0x00008000000079c5 */ /* 0x000fe40000010000 */
[----:B------:R-:W-:-:S06]  /*4a40*/  WARPGROUP.ARRIVE ;  /* 0x00000000000079c5 */ /* 0x000fcc0000000000 */
[----:B------:R-:W-:Y:S01]  /*4a50*/  HGMMA.64x128x16.F32 R24, R212, gdesc[UR4].tnspB, R24, gsb0 ;  /* 0x41e00004d4187df0 */ /* 0x000fe20008000818 */
[----:B------:R-:W-:Y:S02]  /*4a60*/  F2FP.F16.F32.PACK_AB R152, R169, R5 ;  /* 0x00000005a998723e */ /* 0x000fe400000000ff */
[----:B------:R-:W-:Y:S02]  /*4a70*/  F2FP.F16.F32.PACK_AB R153, R160, R168 ;  /* 0x000000a8a099723e */ /* 0x000fe400000000ff */
[----:B------:R-:W-:Y:S02]  /*4a80*/  F2FP.F16.F32.PACK_AB R154, R219, R161 ;  /* 0x000000a1db9a723e */ /* 0x000fe400000000ff */
[----:B------:R-:W-:Y:S01]  /*4a90*/  F2FP.F16.F32.PACK_AB R155, R233, R232 ;  /* 0x000000e8e99b723e */ /* 0x000fe200000000ff */
[----:B------:R-:W3:Y:S01]  /*4aa0*/  S2R R165, SR_CgaCtaId ;  /* 0x0000000000a57919 */ /* 0x000ee20000008800 */
[----:B------:R-:W-:Y:S01]  /*4ab0*/  MOV R164, 0x400 ;  /* 0x0000040000a47802 */ /* 0x000fe20000000f00 */
[----:B--2---:R-:W-:Y:S01]  /*4ac0*/  IMAD R6, R163, 0x4000, R230 ;  /* 0x00004000a3067824 */ /* 0x004fe200078e02e6 */
[----:B------:R-:W-:-:S02]  /*4ad0*/  WARPGROUP.DEPBAR.LE gsb0, 0x0 ;  /* 0x00008000000079c5 */ /* 0x000fc40000010000 */
[----:B------:R-:W-:-:S06]  /*4ae0*/  WARPGROUP.ARRIVE ;  /* 0x00000000000079c5 */ /* 0x000fcc0000000000 */
[----:B------:R-:W-:Y:S01]  /*4af0*/  HGMMA.64x128x16.F32 R24, R152, gdesc[UR8].tnspB, R24, gsb0 ;  /* 0x41e0000898187df0 */ /* 0x000fe20008000818 */
[----:B---3--:R-:W-:-:S05]  /*4b00*/  LEA R164, R165, R164, 0x18 ;  /* 0x000000a4a5a47211 */ /* 0x008fca00078ec0ff */
        /* <DEDUP_REMOVED lines=22> */
[----:B------:R-:W-:Y:S01]  /*4c70*/  HGMMA.64x16x16.F32 R184, gdesc[UR8].tnspA, RZ, !UPT, gsb0 ;  /* 0x2020000008b879f0 */ /* 0x000fe2000c0008ff */
[----:B------:R-:W-:Y:S01]  /*4c80*/  UIADD3 UR5, UR4, 0x80, URZ ;  /* 0x0000008004057890 */ /* 0x000fe2000fffe03f */
[----:B------:R-:W-:-:S06]  /*4c90*/  UMOV UR11, 0x40000040 ;  /* 0x40000040000b7882 */ /* 0x000fcc0000000000 */
[----:B------:R-:W-:Y:S01]  /*4ca0*/  UMOV UR10, UR5 ;  /* 0x00000005000a7c82 */ /* 0x000fe20008000000 */
[----:B------:R-:W-:Y:S02]  /*4cb0*/  WARPGROUP.DEPBAR.LE gsb0, 0x0 ;  /* 0x00008000000079c5 */ /* 0x000fe40000010000 */
        /* <DEDUP_REMOVED lines=12> */
[----:B-1----:R-:W-:-:S06]  /*4d80*/  WARPGROUP.ARRIVE ;  /* 0x00000000000079c5 */ /* 0x002fcc0000000000 */
[----:B------:R-:W-:Y:S01]  /*4d90*/  HGMMA.64x16x16.F32 R160, gdesc[UR8].tnspA, RZ, !UPT, gsb0 ;  /* 0x2020000008a079f0 */ /* 0x000fe2000c0008ff */
[----:B------:R-:W-:Y:S01]  /*4da0*/  UIADD3 UR5, UR4, 0x200, URZ ;  /* 0x0000020004057890 */ /* 0x000fe2000fffe03f */
[----:B------:R-:W-:-:S06]  /*4db0*/  UMOV UR11, 0x40000040 ;  /* 0x40000040000b7882 */ /* 0x000fcc0000000000 */
[----:B------:R-:W-:Y:S01]  /*4dc0*/  UMOV UR10, UR5 ;  /* 0x00000005000a7c82 */ /* 0x000fe20008000000 */
[----:B------:R-:W-:Y:S02]  /*4dd0*/  WARPGROUP.DEPBAR.LE gsb0, 0x0 ;  /* 0x00008000000079c5 */ /* 0x000fe40000010000 */
[----:B------:R-:W-:-:S06]  /*4de0*/  WARPGROUP.ARRIVE ;  /* 0x00000000000079c5 */ /* 0x000fcc0000000000 */
[----:B------:R-:W-:Y:S01]  /*4df0*/  HGMMA.64x16x16.F32 R152, gdesc[UR8].tnspA, RZ, !UPT, gsb0 ;  /* 0x20200000089879f0 */ /* 0x000fe2000c0008ff */
[----:B------:R-:W-:Y:S02]  /*4e00*/  UIADD3 UR10, UR4, 0x2, URZ ;  /* 0x00000002040a7890 */ /* 0x000fe4000fffe03f */
[----:B------:R-:W-:Y:S01]  /*4e10*/  UIADD3 UR8, UR6, 0x80, URZ ;  /* 0x0000008006087890 */ /* 0x000fe2000fffe03f */
[----:B------:R-:W-:Y:S01]  /*4e20*/  UMOV UR11, 0x40000040 ;  /* 0x40000040000b7882 */ /* 0x000fe20000000000 */
[----:B------:R-:W-:Y:S01]  /*4e30*/  UMOV UR9, 0x40000040 ;  /* 0x4000004000097882 */ /* 0x000fe20000000000 */
[----:B------:R-:W-:Y:S02]  /*4e40*/  WARPGROUP.DEPBAR.LE gsb0, 0x0 ;  /* 0x00008000000079c5 */ /* 0x000fe40000010000 */
[----:B------:R-:W-:-:S06]  /*4e50*/  WARPGROUP.ARRIVE ;  /* 0x00000000000079c5 */ /* 0x000fcc0000000000 */
[----:B------:R-:W-:Y:S01]  /*4e60*/  HGMMA.64x16x16.F32 R184, gdesc[UR8].tnspA, R184, gsb0 ;  /* 0x2020000008b879f0 */ /* 0x000fe200080008b8 */
[----:B------:R-:W-:Y:S01]  /*4e70*/  UIADD3 UR5, UR4, 0x82, URZ ;  /* 0x0000008204057890 */ /* 0x000fe2000fffe03f */
[----:B------:R-:W-:-:S06]  /*4e80*/  UMOV UR11, 0x40000040 ;  /* 0x40000040000b7882 */ /* 0x000fcc0000000000 */
[----:B------:R-:W-:Y:S01]  /*4e90*/  UMOV UR10, UR5 ;  /* 0x00000005000a7c82 */ /* 0x000fe20008000000 */
        /* <DEDUP_REMOVED lines=206> */
[----:B------:R-:W-:Y:S03]  /*5b80*/  HGMMA.64x16x16.F32 R152, gdesc[UR8].tnspA, R152, gsb0 ;  /* 0x20200000089879f0 */ /* 0x000fe60008000898 */
[----:B------:R-:W-:Y:S02]  /*5b90*/  WARPGROUP.DEPBAR.LE gsb0, 0x0 ;  /* 0x00008000000079c5 */ /* 0x000fe40000010000 */
[----:B------:R-:W-:Y:S05]  /*5ba0*/  @!P0 BRA `(.L_x_3632) ;  /* 0x0000000000048947 */ /* 0x000fea0003800000 */
[----:B------:R-:W-:Y:S01]  /*5bb0*/  BPT.TRAP 0x1 ;  /* 0x000000040000795c */ /* 0x000fe20000300000 */
.L_x_3632:
        /* <DEDUP_REMOVED lines=14> */
[----:B--2---:R-:W-:Y:S01]  /*5ca0*/  VIADD R4, R5, 0x9 ;  /* 0x0000000905047836 */ /* 0x004fe20000000000 */
        /* <DEDUP_REMOVED lines=20> */
[----:B------:R1:W-:Y:S02]  /*5df0*/  BAR.SYNC.DEFER_BLOCKING R4, 0xa0 ;  /* 0x000280040000751d */ /* 0x0003e40000010000 */
[----:B-1----:R-:W-:-:S04]  /*5e00*/  VIADD R4, R5, 0xc ;  /* 0x0000000c05047836 */ /* 0x002fc80000000000 */
        /* <DEDUP_REMOVED lines=19> */
.L_x_3633:
[----:B-1----:R-:W2:Y:S01]  /*5f40*/  LDL R4, [R1+0x10] ;  /* 0x0000100001047983 */ /* 0x002ea20000100800 */
[----:B------:R-:W-:Y:S02]  /*5f50*/  VIADD R236, R236, 0x1 ;  /* 0x00000001ecec7836 */ /* 0x000fe40000000000 */
[----:B------:R-:W-:Y:S02]  /*5f60*/  VIADD R0, R0, 0x1 ;  /* 0x0000000100007836 */ /* 0x000fe40000000000 */
[----:B------:R-:W-:-:S03]  /*5f70*/  VIADD R3, R3, 0x38820 ;  /* 0x0003882003037836 */ /* 0x000fc60000000000 */
[C---:B------:R-:W-:Y:S02]  /*5f80*/  ISETP.NE.AND P0, PT, R0.reuse, 0x2, PT ;  /* 0x000000020000780c */ /* 0x040fe40003f05270 */
[----:B------:R-:W-:Y:S02]  /*5f90*/  PRMT R3, RZ, 0x654, R3 ;  /* 0x00000654ff037816 */ /* 0x000fe40000000003 */
[----:B------:R-:W-:Y:S02]  /*5fa0*/  SEL R0, R0, RZ, P0 ;  /* 0x000000ff00007207 */ /* 0x000fe40000000000 */
[----:B------:R3:W-:Y:S01]  /*5fb0*/  SYNCS.ARRIVE.TRANS64.RED.A1T0 RZ, [R3+URZ], RZ ;  /* 0x000000ff03ff79a7 */ /* 0x0007e2000810043f */
[----:B--2---:R-:W-:Y:S02]  /*5fc0*/  ISETP.GE.AND P1, PT, R236, R4, PT ;  /* 0x00000004ec00720c */ /* 0x004fe40003f26270 */
[----:B------:R-:W-:-:S04]  /*5fd0*/  SEL R4, RZ, 0x1, P0 ;  /* 0x00000001ff047807 */ /* 0x000fc80000000000 */
[----:B------:R-:W-:-:S07]  /*5fe0*/  LOP3.LUT R237, R237, R4, RZ, 0x3c, !PT ;  /* 0x00000004eded7212 */ /* 0x000fce00078e3cff */
[----:B---3--:R-:W-:Y:S05]  /*5ff0*/  @!P1 BRA `(.L_x_3634) ;  /* 0xffffffb400109947 */ /* 0x008fea000383ffff */
.L_x_3623:
[----:B------:R-:W2:Y:S01]  /*6000*/  S2R R18, SR_CgaCtaId ;  /* 0x0000000000127919 */ /* 0x000ea20000008800 */
[----:B------:R-:W-:Y:S01]  /*6010*/  MOV R17, 0x400 ;  /* 0x0000040000117802 */ /* 0x000fe20000000f00 */
        /* <DEDUP_REMOVED lines=29> */
[----:B--2---:R-:W-:Y:S01]  /*61f0*/  LEA R17, R18, R17, 0x18 ;  /* 0x0000001112117211 */ /* 0x004fe200078ec0ff */
[----:B------:R-:W-:Y:S01]  /*6200*/  FMUL.FTZ R116, R116, UR4 ;  /* 0x0000000474747c20 */ /* 0x000fe20008410000 */
[----:B------:R-:W-:Y:S01]  /*6210*/  FMUL.FTZ R117, R117, UR4 ;  /* 0x0000000475757c20 */ /* 0x000fe20008410000 */
[----:B------:R-:W-:Y:S01]  /*6220*/  FMUL.FTZ R118, R118, UR4 ;  /* 0x0000000476767c20 */ /* 0x000fe20008410000 */
[----:B------:R-:W-:Y:S01]  /*6230*/  LOP3.LUT P0, RZ, R17, 0x3ff, RZ, 0xc0, !PT ;  /* 0x000003ff11ff7812 */ /* 0x000fe2000780c0ff */
        /* <DEDUP_REMOVED lines=38> */
[----:B------:R2:W3:Y:S01]  /*64a0*/  LDC.64 R2, c[0x4][R0] ;  /* 0x0100000000027b82 */ /* 0x0004e20000000a00 */
        /* <DEDUP_REMOVED lines=8> */
[----:B-12---:R-:W-:-:S07]  /*6530*/  IMAD.MOV.U32 R13, RZ, RZ, RZ ;  /* 0x000000ffff0d7224 */ /* 0x006fce00078e00ff */
[----:B------:R-:W-:-:S07]  /*6540*/  LEPC R20, `(.L_x_3635) ;  /* 0x000000001014794e */ /* 0x000fce0000000000 */
[----:B---3--:R-:W-:Y:S05]  /*6550*/  CALL.ABS.NOINC R2 ;  /* 0x0000000002007343 */ /* 0x008fea0003c00000 */
.L_x_3635:
[----:B------:R-:W-:-:S05]  /*6560*/  VIADD R16, R17, 0x8000 ;  /* 0x0000800011107836 */ /* 0x000fca0000000000 */
[----:B------:R-:W-:-:S13]  /*6570*/  LOP3.LUT P0, RZ, R16, 0x3ff, RZ, 0xc0, !PT ;  /* 0x000003ff10ff7812 */ /* 0x000fda000780c0ff */
[----:B------:R-:W-:Y:S05]  /*6580*/  @!P0 BRA `(.L_x_3636) ;  /* 0x0000000000408947 */ /* 0x000fea0003800000 */
        /* <DEDUP_REMOVED lines=16> */
.L_x_3636:
        /* <DEDUP_REMOVED lines=18> */
.L_x_3637:
        /* <DEDUP_REMOVED lines=18> */
.L_x_3638:
[----:B------:R-:W2:Y:S01]  /*68d0*/  LDL.LU R16, [R1+0x1c] ;  /* 0x00001c0001107983 */ /* 0x000ea20000300800 */
[----:B------:R-:W-:Y:S02]  /*68e0*/  F2FP.F16.F32.PACK_AB R24, R25, R24 ;  /* 0x000000181918723e */ /* 0x000fe400000000ff */
[----:B------:R-:W-:Y:S01]  /*68f0*/  F2FP.F16.F32.PACK_AB R25, R27, R26 ;  /* 0x0000001a1b19723e */ /* 0x000fe200000000ff */
[----:B------:R-:W3:Y:S01]  /*6900*/  S2R R0, SR_TID.X ;  /* 0x0000000000007919 */ /* 0x000ee20000002100 */
        /* <DEDUP_REMOVED lines=16> */
[----:B---3--:R-:W-:Y:S01]  /*6a10*/  VIADD R9, R0, 0xffffff80 ;  /* 0xffffff8000097836 */ /* 0x008fe20000000000 */
[----:B------:R-:W-:-:S02]  /*6a20*/  F2FP.F16.F32.PACK_AB R64, R65, R64 ;  /* 0x000000404140723e */ /* 0x000fc400000000ff */
[----:B------:R-:W-:Y:S02]  /*6a30*/  F2FP.F16.F32.PACK_AB R58, R61, R60 ;  /* 0x0000003c3d3a723e */ /* 0x000fe400000000ff */
[----:B------:R-:W-:Y:S02]  /*6a40*/  SHF.R.S32.HI R2, RZ, 0x1f, R9 ;  /* 0x0000001fff027819 */ /* 0x000fe40000011409 */
[----:B------:R-:W-:Y:S02]  /*6a50*/  F2FP.F16.F32.PACK_AB R59, R63, R62 ;  /* 0x0000003e3f3b723e */ /* 0x000fe400000000ff */
[CC--:B------:R-:W-:Y:S02]  /*6a60*/  LEA.HI R0, R2.reuse, R9.reuse, RZ, 0x4 ;  /* 0x0000000902007211 */ /* 0x0c0fe400078f20ff */
[----:B------:R-:W-:Y:S02]  /*6a70*/  LEA.HI R2, R2, R9, RZ, 0x5 ;  /* 0x0000000902027211 */ /* 0x000fe400078f28ff */
[----:B------:R-:W-:-:S02]  /*6a80*/  LOP3.LUT R0, R0, 0xfffffff0, RZ, 0xc0, !PT ;  /* 0xfffffff000007812 */ /* 0x000fc400078ec0ff */
[----:B------:R-:W-:Y:S01]  /*6a90*/  SHF.R.S32.HI R6, RZ, 0x5, R2 ;  /* 0x00000005ff067819 */ /* 0x000fe20000011402 */
[----:B------:R-:W-:Y:S01]  /*6aa0*/  IMAD.MOV.U32 R2, RZ, RZ, 0x40 ;  /* 0x00000040ff027424 */ /* 0x000fe200078e00ff */
[----:B------:R-:W-:Y:S01]  /*6ab0*/  F2FP.F16.F32.PACK_AB R65, R67, R66 ;  /* 0x000000424341723e */ /* 0x000fe200000000ff */
[----:B------:R-:W-:Y:S01]  /*6ac0*/  IMAD.IADD R0, R9, 0x1, -R0 ;  /* 0x0000000109007824 */ /* 0x000fe200078e0a00 */
[----:B------:R-:W-:Y:S02]  /*6ad0*/  F2FP.F16.F32.PACK_AB R72, R73, R72 ;  /* 0x000000484948723e */ /* 0x000fe400000000ff */
[----:B------:R-:W-:Y:S02]  /*6ae0*/  F2FP.F16.F32.PACK_AB R66, R69, R68 ;  /* 0x000000444542723e */ /* 0x000fe400000000ff */
[----:B------:R-:W-:Y:S02]  /*6af0*/  SHF.R.S32.HI R3, RZ, 0x1f, R0 ;  /* 0x0000001fff037819 */ /* 0x000fe40000011400 */
[----:B------:R-:W-:-:S02]  /*6b00*/  F2FP.F16.F32.PACK_AB R67, R71, R70 ;  /* 0x000000464743723e */ /* 0x000fc400000000ff */
[----:B------:R-:W-:Y:S02]  /*6b10*/  LEA.HI R3, R3, R0, RZ, 0x3 ;  /* 0x0000000003037211 */ /* 0x000fe400078f18ff */
[----:B------:R-:W-:Y:S02]  /*6b20*/  F2FP.F16.F32.PACK_AB R73, R75, R74 ;  /* 0x0000004a4b49723e */ /* 0x000fe400000000ff */
[C---:B------:R-:W-:Y:S01]  /*6b30*/  LOP3.LUT R5, R3.reuse, 0xfffffff8, RZ, 0xc0, !PT ;  /* 0xfffffff803057812 */ /* 0x040fe200078ec0ff */
[----:B------:R-:W-:Y:S01]  /*6b40*/  IMAD.SHL.U32 R3, R3, 0x40, RZ ;  /* 0x0000004003037824 */ /* 0x000fe200078e00ff */
[----:B------:R-:W-:Y:S02]  /*6b50*/  F2FP.F16.F32.PACK_AB R80, R81, R80 ;  /* 0x000000505150723e */ /* 0x000fe400000000ff */
[----:B------:R-:W-:Y:S01]  /*6b60*/  F2FP.F16.F32.PACK_AB R74, R77, R76 ;  /* 0x0000004c4d4a723e */ /* 0x000fe200000000ff */
[----:B------:R-:W-:Y:S01]  /*6b70*/  IMAD.IADD R5, R0, 0x1, -R5 ;  /* 0x0000000100057824 */ /* 0x000fe200078e0a05 */
[----:B------:R-:W-:-:S02]  /*6b80*/  LOP3.LUT R3, R3, 0x7ffffe00, RZ, 0xc0, !PT ;  /* 0x7ffffe0003037812 */ /* 0x000fc400078ec0ff */
[----:B------:R-:W-:Y:S01]  /*6b90*/  F2FP.F16.F32.PACK_AB R75, R79, R78 ;  /* 0x0000004e4f4b723e */ /* 0x000fe200000000ff */
[C---:B------:R-:W-:Y:S01]  /*6ba0*/  IMAD.SHL.U32 R0, R5.reuse, 0x40, RZ ;  /* 0x0000004005007824 */ /* 0x040fe200078e00ff */
[----:B------:R-:W-:Y:S01]  /*6bb0*/  R2P PR, R5, 0x6 ;  /* 0x0000000605007804 */ /* 0x000fe20000000000 */
[----:B------:R-:W-:Y:S01]  /*6bc0*/  IMAD R3, R6, 0x400, R3 ;  /* 0x0000040006037824 */ /* 0x000fe200078e0203 */
[----:B------:R-:W-:Y:S01]  /*6bd0*/  F2FP.F16.F32.PACK_AB R81, R83, R82 ;  /* 0x000000525351723e */ /* 0x000fe200000000ff */
[----:B------:R-:W3:Y:S01]  /*6be0*/  SHFL.IDX PT, R5, R6, RZ, 0x1f ;  /* 0x00001fff06057589 */ /* 0x000ee200000e0000 */
[----:B------:R-:W-:Y:S02]  /*6bf0*/  LOP3.LUT R0, R0, 0x1c0, RZ, 0xc0, !PT ;  /* 0x000001c000007812 */ /* 0x000fe400078ec0ff */
[----:B------:R-:W-:Y:S02]  /*6c00*/  SEL R2, R2, 0xffffffc0, !P2 ;  /* 0xffffffc002027807 */ /* 0x000fe40005000000 */
        /* <DEDUP_REMOVED lines=33> */
[----:B------:R-:W-:Y:S01]  /*6e20*/  F2FP.F16.F32.PACK_AB R147, R151, R150 ;  /* 0x000000969793723e */ /* 0x000fe200000000ff */
[----:B------:R-:W-:Y:S01]  /*6e30*/  BAR.SYNC.DEFER_BLOCKING 0x1, 0x100 ;  /* 0x0044000000007b1d */ /* 0x000fe20000010000 */
[----:B---3--:R-:W-:Y:S01]  /*6e40*/  ISETP.NE.AND P0, PT, R5, 0x7, PT ;  /* 0x000000070500780c */ /* 0x008fe20003f05270 */
[----:B--2---:R-:W-:-:S05]  /*6e50*/  IMAD.SHL.U32 R7, R16, 0x8, RZ ;  /* 0x0000000810077824 */ /* 0x004fca00078e00ff */
[----:B------:R-:W-:Y:S02]  /*6e60*/  LOP3.LUT R7, R0, 0x8, R7, 0xf8, !PT ;  /* 0x0000000800077812 */ /* 0x000fe400078ef807 */
[----:B------:R-:W-:-:S04]  /*6e70*/  SHF.R.U32.HI R0, RZ, 0x3, R0 ;  /* 0x00000003ff007819 */ /* 0x000fc80000011600 */
[----:B------:R-:W-:-:S05]  /*6e80*/  LOP3.LUT R0, R7, R0, RZ, 0x3c, !PT ;  /* 0x0000000007007212 */ /* 0x000fca00078e3cff */
[----:B------:R-:W-:Y:S02]  /*6e90*/  IMAD.IADD R0, R0, 0x1, R3 ;  /* 0x0000000100007824 */ /* 0x000fe400078e0203 */
[----:B------:R-:W-:Y:S02]  /*6ea0*/  IMAD.MOV.U32 R3, RZ, RZ, 0x20 ;  /* 0x00000020ff037424 */ /* 0x000fe400078e00ff */
[----:B------:R-:W-:-:S03]  /*6eb0*/  IMAD R0, R0, 0x2, R17 ;  /* 0x0000000200007824 */ /* 0x000fc600078e0211 */
[----:B------:R-:W-:Y:S02]  /*6ec0*/  SEL R3, R3, 0xffffffe0, !P1 ;  /* 0xffffffe003037807 */ /* 0x000fe40004800000 */
[--C-:B------:R-:W-:Y:S01]  /*6ed0*/  IADD3 R4, R2, 0x8000, R0.reuse ;  /* 0x0000800002047810 */ /* 0x100fe20007ffe000 */
[----:B------:R2:W-:Y:S01]  /*6ee0*/  STSM.16.M88.4 [R0+0x8000], R24 ;  /* 0x0080001800007844 */ /* 0x0005e20000000200 */
[----:B------:R-:W-:-:S05]  /*6ef0*/  IADD3 R3, R3, 0x8000, R0 ;  /* 0x0000800003037810 */ /* 0x000fca0007ffe000 */
[----:B------:R-:W-:Y:S01]  /*6f00*/  IMAD.IADD R2, R3, 0x1, R2 ;  /* 0x0000000103027824 */ /* 0x000fe200078e0202 */
[----:B------:R2:W-:Y:S04]  /*6f10*/  STSM.16.M88.4 [R3], R32 ;  /* 0x0000002003007844 */ /* 0x0005e80000000200 */
[----:B------:R2:W-:Y:S04]  /*6f20*/  STSM.16.M88.4 [R4], R40 ;  /* 0x0000002804007844 */ /* 0x0005e80000000200 */
[----:B------:R2:W-:Y:S04]  /*6f30*/  STSM.16.M88.4 [R2], R48 ;  /* 0x0000003002007844 */ /* 0x0005e80000000200 */
[----:B------:R2:W-:Y:S04]  /*6f40*/  STSM.16.M88.4 [R0+0xc000], R56 ;  /* 0x00c0003800007844 */ /* 0x0005e80000000200 */
[----:B------:R2:W-:Y:S04]  /*6f50*/  STSM.16.M88.4 [R3+0x4000], R64 ;  /* 0x0040004003007844 */ /* 0x0005e80000000200 */
[----:B------:R2:W-:Y:S04]  /*6f60*/  STSM.16.M88.4 [R4+0x4000], R72 ;  /* 0x0040004804007844 */ /* 0x0005e80000000200 */
[----:B------:R2:W-:Y:S04]  /*6f70*/  STSM.16.M88.4 [R2+0x4000], R80 ;  /* 0x0040005002007844 */ /* 0x0005e80000000200 */
[----:B------:R2:W-:Y:S04]  /*6f80*/  STSM.16.M88.4 [R0], R88 ;  /* 0x0000005800007844 */ /* 0x0005e80000000200 */
[----:B------:R2:W-:Y:S04]  /*6f90*/  STSM.16.M88.4 [R3+-0x8000], R96 ;  /* 0xff80006003007844 */ /* 0x0005e80000000200 */
[----:B------:R2:W-:Y:S04]  /*6fa0*/  STSM.16.M88.4 [R4+-0x8000], R104 ;  /* 0xff80006804007844 */ /* 0x0005e80000000200 */
[----:B------:R2:W-:Y:S04]  /*6fb0*/  STSM.16.M88.4 [R2+-0x8000], R112 ;  /* 0xff80007002007844 */ /* 0x0005e80000000200 */
[----:B------:R2:W-:Y:S04]  /*6fc0*/  STSM.16.M88.4 [R0+0x4000], R120 ;  /* 0x0040007800007844 */ /* 0x0005e80000000200 */
[----:B------:R2:W-:Y:S04]  /*6fd0*/  STSM.16.M88.4 [R3+-0x4000], R128 ;  /* 0xffc0008003007844 */ /* 0x0005e80000000200 */
[----:B------:R2:W-:Y:S04]  /*6fe0*/  STSM.16.M88.4 [R4+-0x4000], R136 ;  /* 0xffc0008804007844 */ /* 0x0005e80000000200 */
[----:B------:R2:W-:Y:S01]  /*6ff0*/  STSM.16.M88.4 [R2+-0x4000], R144 ;  /* 0xffc0009002007844 */ /* 0x0005e20000000200 */
[----:B------:R-:W-:Y:S01]  /*7000*/  @!PT LDS RZ, [RZ] ;  /* 0x00000000fffff984 */ /* 0x000fe20000000800 */
[----:B------:R-:W-:Y:S01]  /*7010*/  @!PT LDS RZ, [RZ] ;  /* 0x00000000fffff984 */ /* 0x000fe20000000800 */
[----:B------:R-:W-:Y:S01]  /*7020*/  @!PT LDS RZ, [RZ] ;  /* 0x00000000fffff984 */ /* 0x000fe20000000800 */
[----:B------:R-:W-:Y:S01]  /*7030*/  @!PT LDS RZ, [RZ] ;  /* 0x00000000fffff984 */ /* 0x000fe20000000800 */
[----:B------:R3:W-:Y:S06]  /*7040*/  MEMBAR.ALL.CTA ;  /* 0x0000000000007992 */ /* 0x0007ec0000008000 */
[----:B---3--:R-:W3:Y:S02]  /*7050*/  FENCE.VIEW.ASYNC.S ;  /* 0x00000000000073c6 */ /* 0x008ee40000000000 */
[----:B---3--:R-:W-:Y:S06]  /*7060*/  BAR.ARV 0x1, 0x120 ;  /* 0x0044800000007b1d */ /* 0x008fec0000002000 */
[----:B------:R-:W-:Y:S05]  /*7070*/  @P0 BRA `(.L_x_3639) ;  /* 0x0000000000840947 */ /* 0x000fea0003800000 */
[----:B------:R-:W-:Y:S01]  /*7080*/  BAR.SYNC.DEFER_BLOCKING 0x1, 0x120 ;  /* 0x0044800000007b1d */ /* 0x000fe20000010000 */
[----:B------:R-:W-:-:S05]  /*7090*/  ELECT P0, URZ, PT ;  /* 0x00000000003f782f */ /* 0x000fca0003800000 */
[----:B------:R-:W-:Y:S08]  /*70a0*/  BSSY B0, `(.L_x_3639) ;  /* 0x000001e000007945 */ /* 0x000ff00003800000 */
[----:B------:R-:W-:Y:S05]  /*70b0*/  @!P0 BRA `(.L_x_3640) ;  /* 0x0000000000708947 */ /* 0x000fea0003800000 */
[----:B------:R-:W3:Y:S01]  /*70c0*/  S2UR UR10, SR_CTAID.X ;  /* 0x00000000000a79c3 */ /* 0x000ee20000002500 */
        /* <DEDUP_REMOVED lines=14> */
[----:B---3--:R-:W-:-:S07]  /*71b0*/  USHF.L.U32 UR10, UR10, 0x7, URZ ;  /* 0x000000070a0a7899 */ /* 0x008fce000800063f */
        /* <DEDUP_REMOVED lines=8> */
[----:B---3--:R-:W-:Y:S02]  /*7240*/  UMOV UR8, UR13 ;  /* 0x0000000d00087c82 */ /* 0x008fe40008000000 */
[----:B------:R4:W-:Y:S01]  /*7250*/  UTMASTG.4D [UR8], [UR6] ;  /* 0x00000008060073b5 */ /* 0x0009e20008018000 */
[----:B------:R4:W-:Y:S02]  /*7260*/  UTMASTG.4D [UR16], [UR6] ;  /* 0x00000010060073b5 */ /* 0x0009e40008018000 */
[----:B----4-:R0:W-:Y:S02]  /*7270*/  UTMACMDFLUSH ;  /* 0x00000000000079b7 */ /* 0x0101e40000000000 */
.L_x_3640:
[----:B------:R-:W-:Y:S05]  /*7280*/  BSYNC B0 ;  /* 0x0000000000007941 */ /* 0x000fea0003800000 */
.L_x_3639:
[----:B------:R-:W-:-:S04]  /*7290*/  DEPBAR.LE SB0, 0x0 ;  /* 0x000080000000791a */ /* 0x000fc80000000000 */
[----:B------:R-:W-:Y:S05]  /*72a0*/  BRA `(.L_x_3615) ;  /* 0x0000002800207947 */ /* 0x000fea0003800000 */
.L_x_3613:
[----:B------:R-:W-:-:S08]  /*72b0*/  NOP ;  /* 0x0000000000007918 */ /* 0x000fd00000000000 */
[----:B---3--:R-:W1:-:S00]  /*72c0*/  USETMAXREG.DEALLOC.CTAPOOL 0x18 ;  /* 0x00000018000079c8 */ /* 0x008e4000080e0500 */
        /* <DEDUP_REMOVED lines=12> */
[----:B------:R-:W-:Y:S01]  /*7390*/  ULDC.64 UR10, c[0x0][0x2e0] ;  /* 0x0000b800000a7ab9 */ /* 0x000fe20000000a00 */
[----:B------:R-:W-:-:S05]  /*73a0*/  ELECT P0, URZ, PT ;  /* 0x00000000003f782f */ /* 0x000fca0003800000 */
[----:B------:R-:W2:Y:S01]  /*73b0*/  LDC R2, c[0x0][0x280] ;  /* 0x0000a000ff027b82 */ /* 0x000ea20000000800 */
[----:B-1----:R-:W-:-:S04]  /*73c0*/  USHF.R.S32.HI UR4, URZ, 0x1f, UR7 ;  /* 0x0000001f3f047899 */ /* 0x002fc80008011407 */
[----:B------:R-:W-:Y:S02]  /*73d0*/  UIMAD UR6, UR4, UR8, URZ ;  /* 0x00000008040672a4 */ /* 0x000fe4000f8e023f */
[----:B------:R-:W-:Y:S01]  /*73e0*/  UIMAD.WIDE.U32 UR4, UR7, UR8, URZ ;  /* 0x00000008070472a5 */ /* 0x000fe2000f8e003f */
[----:B--2---:R-:W-:Y:S01]  /*73f0*/  ISETP.GE.AND P1, PT, R2, 0x1, PT ;  /* 0x000000010200780c */ /* 0x004fe20003f26270 */
[----:B------:R-:W-:Y:S02]  /*7400*/  UIMAD UR7, UR7, UR9, UR6 ;  /* 0x00000009070772a4 */ /* 0x000fe4000f8e0206 */
[----:B------:R-:W-:Y:S02]  /*7410*/  USHF.R.S32.HI UR6, URZ, 0x1f, UR12 ;  /* 0x0000001f3f067899 */ /* 0x000fe4000801140c */
[----:B------:R-:W-:Y:S02]  /*7420*/  UIADD3 UR5, UR5, UR7, URZ ;  /* 0x0000000705057290 */ /* 0x000fe4000fffe03f */
[----:B------:R-:W-:-:S04]  /*7430*/  UIMAD UR6, UR6, UR10, URZ ;  /* 0x0000000a060672a4 */ /* 0x000fc8000f8e023f */
[----:B------:R-:W-:Y:S02]  /*7440*/  UIMAD UR8, UR12, UR11, UR6 ;  /* 0x0000000b0c0872a4 */ /* 0x000fe4000f8e0206 */
[----:B------:R-:W-:Y:S01]  /*7450*/  UIMAD.WIDE.U32 UR6, UR12, UR10, UR4 ;  /* 0x0000000a0c0672a5 */ /* 0x000fe2000f8e0004 */
[----:B------:R-:W-:Y:S11]  /*7460*/  @!P1 BRA `(.L_x_3615) ;  /* 0x0000002400b09947 */ /* 0x000ff60003800000 */
[C---:B------:R-:W-:Y:S01]  /*7470*/  VIADD R0, R2.reuse, 0x4f ;  /* 0x0000004f02007836 */ /* 0x040fe20000000000 */
[----:B------:R-:W-:Y:S01]  /*7480*/  ISETP.GE.AND P1, PT, R2, 0x51, PT ;  /* 0x000000510200780c */ /* 0x000fe20003f26270 */
[----:B------:R-:W-:Y:S02]  /*7490*/  UIADD3 UR8, UR7, UR8, URZ ;  /* 0x0000000807087290 */ /* 0x000fe4000fffe03f */
[----:B------:R-:W-:Y:S01]  /*74a0*/  IMAD.HI R0, R0, 0x66666667, RZ ;  /* 0x6666666700007827 */ /* 0x000fe200078e02ff */
[----:B------:R-:W-:-:S04]  /*74b0*/  UMOV UR4, URZ ;  /* 0x0000003f00047c82 */ /* 0x000fc80008000000 */
[----:B------:R-:W-:-:S04]  /*74c0*/  SHF.R.U32.HI R3, RZ, 0x1f, R0 ;  /* 0x0000001fff037819 */ /* 0x000fc80000011600 */
[----:B------:R-:W-:-:S04]  /*74d0*/  LEA.HI.SX32 R0, R0, R3, 0x1b ;  /* 0x0000000300007211 */ /* 0x000fc800078fdaff */
        /* <DEDUP_REMOVED lines=16> */
.L_x_3655:
[----:B------:R-:W-:Y:S01]  /*75e0*/  UIMAD UR10, UR4, 0x5000, URZ ;  /* 0x00005000040a78a4 */ /* 0x000fe2000f8e023f */
[----:B------:R-:W-:Y:S01]  /*75f0*/  BAR.SYNC.DEFER_BLOCKING 0xd, 0xa0 ;  /* 0x0342800000007b1d */ /* 0x000fe20000010000 */
[----:B------:R-:W-:Y:S02]  /*7600*/  UIMAD UR9, UR5, 0x2800, URZ ;  /* 0x00002800050978a4 */ /* 0x000fe4000f8e023f */
        /* <DEDUP_REMOVED lines=18> */
.L_x_3644:
[----:B------:R-:W-:Y:S05]  /*7730*/  BSYNC B0 ;  /* 0x0000000000007941 */ /* 0x000fea0003800000 */
.L_x_3643:
        /* <DEDUP_REMOVED lines=13> */
.L_x_3646:
[----:B------:R-:W-:Y:S05]  /*7810*/  BSYNC B0 ;  /* 0x0000000000007941 */ /* 0x000fea0003800000 */
.L_x_3645:
[----:B------:R-:W-:Y:S06]  /*7820*/  BAR.ARV 0xa, 0xa0 ;  /* 0x0282800000007b1d */ /* 0x000fec0000002000 */
[----:B------:R-:W-:Y:S04]  /*7830*/  BSSY B0, `(.L_x_3647) ;  /* 0x0000003000007945 */ /* 0x000fe80003800000 */
[----:B------:R-:W-:Y:S05]  /*7840*/  @!P0 BRA `(.L_x_3648) ;  /* 0x0000000000048947 */ /* 0x000fea0003800000 */
[----:B------:R-:W-:-:S04]  /*7850*/  DEPBAR.LE SB0, 0x0 ;  /* 0x000080000000791a */ /* 0x000fc80000000000 */
.L_x_3648:
[----:B------:R-:W-:Y:S05]  /*7860*/  BSYNC B0 ;  /* 0x0000000000007941 */ /* 0x000fea0003800000 */
.L_x_3647:
        /* <DEDUP_REMOVED lines=13> */
.L_x_3650:
[----:B------:R-:W-:Y:S05]  /*7940*/  BSYNC B0 ;  /* 0x0000000000007941 */ /* 0x000fea0003800000 */
.L_x_3649:
        /* <DEDUP_REMOVED lines=13> */
.L_x_3652:
[----:B------:R-:W-:Y:S05]  /*7a20*/  BSYNC B0 ;  /* 0x0000000000007941 */ /* 0x000fea0003800000 */
.L_x_3651:
[----:B------:R-:W-:Y:S01]  /*7a30*/  VIADD R0, R0, 0xfffffffe ;  /* 0xfffffffe00007836 */ /* 0x000fe20000000000 */
[----:B------:R-:W-:Y:S06]  /*7a40*/  BAR.ARV 0xa, 0xa0 ;  /* 0x0282800000007b1d */ /* 0x000fec0000002000 */
[----:B------:R-:W-:Y:S01]  /*7a50*/  BSSY B0, `(.L_x_3653) ;  /* 0x0000004000007945 */ /* 0x000fe20003800000 */
[----:B------:R-:W-:-:S03]  /*7a60*/  ISETP.NE.AND P1, PT, R0, RZ, PT ;  /* 0x000000ff0000720c */ /* 0x000fc60003f25270 */
[----:B------:R-:W-:Y:S10]  /*7a70*/  @!P0 BRA `(.L_x_3654) ;  /* 0x0000000000048947 */ /* 0x000ff40003800000 */
[----:B------:R-:W-:-:S04]  /*7a80*/  DEPBAR.LE SB0, 0x0 ;  /* 0x000080000000791a */ /* 0x000fc80000000000 */
.L_x_3654:
[----:B------:R-:W-:Y:S05]  /*7a90*/  BSYNC B0 ;  /* 0x0000000000007941 */ /* 0x000fea0003800000 */
.L_x_3653:
[----:B------:R-:W-:Y:S06]  /*7aa0*/  BAR.ARV 0xb, 0xa0 ;  /* 0x02c2800000007b1d */ /* 0x000fec0000002000 */
[----:B------:R-:W-:Y:S02]  /*7ab0*/  UIADD3 UR5, UR5, 0x2, URZ ;  /* 0x0000000205057890 */ /* 0x000fe4000fffe03f */
[----:B------:R-:W-:Y:S01]  /*7ac0*/  UIADD3 UR4, UR4, 0x1, URZ ;  /* 0x0000000104047890 */ /* 0x000fe2000fffe03f */
[----:B------:R-:W-:Y:S11]  /*7ad0*/  @P1 BRA `(.L_x_3655) ;  /* 0xfffffff800c01947 */ /* 0x000ff6000383ffff */
[----:B------:R-:W-:-:S12]  /*7ae0*/  UIADD3 UR4, UR9, 0x5000, URZ ;  /* 0x0000500009047890 */ /* 0x000fd8000fffe03f */
.L_x_3642:
        /* <DEDUP_REMOVED lines=19> */
.L_x_3657:
[----:B------:R-:W-:Y:S05]  /*7c20*/  BSYNC B0 ;  /* 0x0000000000007941 */ /* 0x000fea0003800000 */
.L_x_3656:
        /* <DEDUP_REMOVED lines=19> */
.L_x_3659:
[----:B------:R-:W-:Y:S05]  /*7d60*/  BSYNC B0 ;  /* 0x0000000000007941 */ /* 0x000fea0003800000 */
.L_x_3658:
[----:B------:R-:W-:Y:S06]  /*7d70*/  BAR.ARV 0xa, 0xa0 ;  /* 0x0282800000007b1d */ /* 0x000fec0000002000 */
[----:B------:R-:W-:Y:S04]  /*7d80*/  BSSY B0, `(.L_x_3660) ;  /* 0x0000003000007945 */ /* 0x000fe80003800000 */
[----:B------:R-:W-:Y:S05]  /*7d90*/  @!P0 BRA `(.L_x_3661) ;  /* 0x0000000000048947 */ /* 0x000fea0003800000 */
[----:B------:R-:W-:-:S04]  /*7da0*/  DEPBAR.LE SB0, 0x0 ;  /* 0x000080000000791a */ /* 0x000fc80000000000 */
.L_x_3661:
[----:B------:R-:W-:Y:S05]  /*7db0*/  BSYNC B0 ;  /* 0x0000000000007941 */ /* 0x000fea0003800000 */
.L_x_3660:
[----:B------:R-:W-:Y:S06]  /*7dc0*/  BAR.ARV 0xb, 0xa0 ;  /* 0x02c2800000007b1d */ /* 0x000fec0000002000 */
[----:B------:R-:W-:Y:S05]  /*7dd0*/  BRA `(.L_x_3615) ;  /* 0x0000001c00547947 */ /* 0x000fea0003800000 */
.L_x_3641:
        /* <DEDUP_REMOVED lines=55> */
.L_x_3692:
        /* <DEDUP_REMOVED lines=10> */
.L_x_3665:
[----:B-1----:R-:W1:Y:S01]  /*81f0*/  LDC.64 R2, c[0x0][0x198] ;  /* 0x00006600ff027b82 */ /* 0x002e620000000a00 */
[----:B------:R-:W-:Y:S01]  /*8200*/  R2UR UR11, R0 ;  /* 0x00000000000b72ca */ /* 0x000fe200000e0000 */
[----:B------:R-:W-:Y:S01]  /*8210*/  UMOV UR19, URZ ;  /* 0x0000003f00137c82 */ /* 0x000fe20008000000 */
[----:B------:R-:W-:Y:S01]  /*8220*/  R2UR UR8, R20 ;  /* 0x00000000140872ca */ /* 0x000fe200000e0000 */
[----:B------:R-:W-:Y:S01]  /*8230*/  UMOV UR22, 0x0 ;  /* 0x0000000000167882 */ /* 0x000fe20000000000 */
[----:B------:R-:W-:Y:S01]  /*8240*/  UMOV UR23, 0x14f00000 ;  /* 0x14f0000000177882 */ /* 0x000fe20000000000 */
[----:B------:R-:W-:Y:S01]  /*8250*/  UMOV UR18, URZ ;  /* 0x0000003f00127c82 */ /* 0x000fe20008000000 */
[----:B------:R-:W-:Y:S01]  /*8260*/  IMAD.MOV.U32 R5, RZ, RZ, 0x10000 ;  /* 0x00010000ff057424 */ /* 0x000fe200078e00ff */
[----:B------:R-:W-:Y:S01]  /*8270*/  UMOV UR26, 0x40 ;  /* 0x00000040001a7882 */ /* 0x000fe20000000000 */
        /* <DEDUP_REMOVED lines=12> */
[----:B-1----:R-:W-:Y:S02]  /*8340*/  IMAD.MOV.U32 R17, RZ, RZ, R2 ;  /* 0x000000ffff117224 */ /* 0x002fe400078e0002 */
[----:B------:R-:W-:Y:S01]  /*8350*/  UMOV UR25, UR17 ;  /* 0x0000001100197c82 */ /* 0x000fe20008000000 */
[----:B------:R-:W-:Y:S01]  /*8360*/  IMAD.MOV.U32 R16, RZ, RZ, R3 ;  /* 0x000000ffff107224 */ /* 0x000fe200078e0003 */
[----:B------:R-:W-:Y:S01]  /*8370*/  UMOV UR33, UR17 ;  /* 0x0000001100217c82 */ /* 0x000fe20008000000 */
[----:B------:R-:W-:Y:S01]  /*8380*/  UIADD3 UR9, UR8, 0x38800, URZ ;  /* 0x0003880008097890 */ /* 0x000fe2000fffe03f */
[----:B------:R-:W-:Y:S01]  /*8390*/  IADD3 R0, P1, R17, 0x2f0, RZ ;  /* 0x000002f011007810 */ /* 0x000fe20007f3e0ff */
[----:B------:R-:W-:Y:S01]  /*83a0*/  UIADD3 UR40, UR8, 0x4000, URZ ;  /* 0x0000400008287890 */ /* 0x000fe2000fffe03f */
[----:B------:R-:W-:-:S02]  /*83b0*/  UMOV UR42, 0x40 ;  /* 0x00000040002a7882 */ /* 0x000fc40000000000 */
        /* <DEDUP_REMOVED lines=16> */
[----:B------:R-:W-:-:S02]  /*84c0*/  UMOV UR34, UR18 ;  /* 0x0000001200227c82 */ /* 0x000fc40008000000 */
[----:B------:R-:W-:Y:S02]  /*84d0*/  R2UR UR15, R3 ;  /* 0x00000000030f72ca */ /* 0x000fe400000e0000 */
[----:B------:R-:W-:Y:S01]  /*84e0*/  R2UR UR39, R0 ;  /* 0x00000000002772ca */ /* 0x000fe200000e0000 */
[----:B------:R-:W-:-:S10]  /*84f0*/  IMAD.MOV.U32 R0, RZ, RZ, RZ ;  /* 0x000000ffff007224 */ /* 0x000fd400078e00ff */
[----:B------:R-:W-:Y:S01]  /*8500*/  UTMALDG.4D [UR16], [UR14], desc[UR22] ;  /* 0x000016100e0075b4 */ /* 0x000fe20008019000 */
[----:B------:R-:W-:Y:S01]  /*8510*/  UTMALDG.4D [UR24], [UR14], desc[UR22] ;  /* 0x000016180e0075b4 */ /* 0x000fe20008019000 */
[----:B------:R1:W-:Y:S01]  /*8520*/  UBLKCP.S.G [UR32], [UR4], UR10 ;  /* 0x00000020040073ba */ /* 0x0003e2000800020a */
[----:B------:R2:W-:Y:S01]  /*8530*/  SYNCS.ARRIVE.TRANS64 RZ, [R20+URZ+0x38800], R5 ;  /* 0x0388000514ff79a7 */ /* 0x0005e2000800003f */
[----:B-1----:R-:W-:Y:S01]  /*8540*/  UIADD3 UR32, UR8, 0x8000, URZ ;  /* 0x0000800008207890 */ /* 0x002fe2000fffe03f */
[----:B--2---:R-:W1:Y:S01]  /*8550*/  LDC R5, c[0x0][0x280] ;  /* 0x0000a000ff057b82 */ /* 0x004e620000000800 */
        /* <DEDUP_REMOVED lines=9> */
[----:B-1----:R-:W-:Y:S01]  /*85f0*/  ISETP.GE.AND P1, PT, R5, 0x51, PT ;  /* 0x000000510500780c */ /* 0x002fe20003f26270 */
[----:B------:R2:W-:-:S12]  /*8600*/  UTMALDG.4D [UR24], [UR38], desc[UR30] ;  /* 0x00001e18260075b4 */ /* 0x0005d80008019000 */
[----:B--2---:R-:W-:Y:S05]  /*8610*/  @!P1 BRA `(.L_x_3666) ;  /* 0x0000000c00d49947 */ /* 0x004fea0003800000 */
[----:B------:R-:W1:Y:S01]  /*8620*/  S2R R8, SR_TID.X ;  /* 0x0000000000087919 */ /* 0x000e620000002100 */
[C---:B------:R-:W-:Y:S01]  /*8630*/  VIADD R4, R5.reuse, 0x4f ;  /* 0x0000004f05047836 */ /* 0x040fe20000000000 */
[----:B------:R-:W-:Y:S01]  /*8640*/  ISETP.GE.AND P1, PT, R5, 0xa1, PT ;  /* 0x000000a10500780c */ /* 0x000fe20003f26270 */
[----:B------:R-:W-:Y:S02]  /*8650*/  IMAD.MOV.U32 R9, RZ, RZ, 0x1 ;  /* 0x00000001ff097424 */ /* 0x000fe400078e00ff */
[----:B------:R-:W-:-:S04]  /*8660*/  IMAD.HI R4, R4, 0x66666667, RZ ;  /* 0x6666666704047827 */ /* 0x000fc800078e02ff */
[----:B------:R-:W-:Y:S01]  /*8670*/  IMAD.MOV.U32 R18, RZ, RZ, 0x1 ;  /* 0x00000001ff127424 */ /* 0x000fe200078e00ff */
[----:B------:R-:W-:Y:S01]  /*8680*/  SHF.R.U32.HI R5, RZ, 0x1f, R4 ;  /* 0x0000001fff057819 */ /* 0x000fe20000011604 */
[----:B------:R-:W-:Y:S02]  /*8690*/  IMAD.MOV.U32 R13, RZ, RZ, RZ ;  /* 0x000000ffff0d7224 */ /* 0x000fe400078e00ff */
[----:B------:R-:W-:Y:S01]  /*86a0*/  IMAD.MOV.U32 R11, RZ, RZ, RZ ;  /* 0x000000ffff0b7224 */ /* 0x000fe200078e00ff */
[----:B------:R-:W-:-:S04]  /*86b0*/  LEA.HI.SX32 R4, R4, R5, 0x1b ;  /* 0x0000000504047211 */ /* 0x000fc800078fdaff */
[----:B------:R-:W-:-:S04]  /*86c0*/  VIADDMNMX R9, R4, -R9, 0x1, !PT ;  /* 0x0000000104097446 */ /* 0x000fc80007800909 */
[----:B------:R-:W-:Y:S02]  /*86d0*/  LOP3.LUT R10, R9, 0x1, RZ, 0xc0, !PT ;  /* 0x00000001090a7812 */ /* 0x000fe400078ec0ff */
[----:B-1----:R-:W-:Y:S01]  /*86e0*/  LOP3.LUT R12, R8, 0x1f, RZ, 0xc0, !PT ;  /* 0x0000001f080c7812 */ /* 0x002fe200078ec0ff */
[----:B------:R-:W-:Y:S06]  /*86f0*/  @!P1 BRA `(.L_x_3667) ;  /* 0x00000008006c9947 */ /* 0x000fec0003800000 */
[----:B------:R-:W-:Y:S02]  /*8700*/  IMAD.IADD R9, R9, 0x1, -R10 ;  /* 0x0000000109097824 */ /* 0x000fe400078e0a0a */
[----:B------:R-:W-:Y:S02]  /*8710*/  IMAD.MOV.U32 R18, RZ, RZ, 0x1 ;  /* 0x00000001ff127424 */ /* 0x000fe400078e00ff */
[----:B------:R-:W-:-:S07]  /*8720*/  IMAD.MOV.U32 R11, RZ, RZ, RZ ;  /* 0x000000ffff0b7224 */ /* 0x000fce00078e00ff */
.L_x_3676:
[----:B------:R-:W-:-:S04]  /*8730*/  SHF.L.U32 R21, R18, 0x1f, RZ ;  /* 0x0000001f12157819 */ /* 0x000fc800000006ff */
[----:B-1----:R-:W1:Y:S02]  /*8740*/  SYNCS.PHASECHK.TRANS64.TRYWAIT P1, [R20+URZ+0x38840], R21 ;  /* 0x03884015140075a7 */ /* 0x002e64000802017f */
[----:B-12---:R-:W-:Y:S05]  /*8750*/  @!P1 BRA `(.L_x_3668) ;  /* 0x0000001400749947 */ /* 0x006fea0003800000 */
.L_x_3693:
[----:B------:R-:W-:Y:S05]  /*8760*/  @P0 BRA `(.L_x_3669) ;  /* 0x0000000000140947 */ /* 0x000fea0003800000 */
[----:B------:R-:W-:Y:S01]  /*8770*/  ISETP.NE.AND P1, PT, R12, RZ, PT ;  /* 0x000000ff0c00720c */ /* 0x000fe20003f25270 */
[----:B------:R-:W-:-:S04]  /*8780*/  IMAD.MOV.U32 R3, RZ, RZ, 0x5140 ;  /* 0x00005140ff037424 */ /* 0x000fc800078e00ff */
[----:B------:R2:W-:Y:S08]  /*8790*/  SYNCS.ARRIVE.TRANS64 RZ, [R20+URZ+0x38830], R3 ;  /* 0x0388300314ff79a7 */ /* 0x0005f0000800003f */
[----:B------:R-:W-:Y:S05]  /*87a0*/  @!P1 BRA `(.L_x_3669) ;  /* 0x0000000000049947 */ /* 0x000fea0003800000 */
[----:B------:R-:W-:Y:S01]  /*87b0*/  BPT.TRAP 0x1 ;  /* 0x000000040000795c */ /* 0x000fe20000300000 */
.L_x_3669:
[----:B------:R-:W3:Y:S01]  /*87c0*/  LDC.64 R14, c[0x0][0x728] ;  /* 0x0001ca00ff0e7b82 */ /* 0x000ee20000000a00 */
[----:B------:R-:W-:Y:S01]  /*87d0*/  IMAD R8, R11, 0x50, RZ ;  /* 0x000000500b087824 */ /* 0x000fe200078e02ff */
[----:B------:R-:W-:Y:S01]  /*87e0*/  R2UR UR10, R20 ;  /* 0x00000000140a72ca */ /* 0x000fe200000e0000 */
[----:B------:R-:W-:Y:S01]  /*87f0*/  UMOV UR8, 0x0 ;  /* 0x0000000000087882 */ /* 0x000fe20000000000 */
[----:B------:R-:W-:Y:S01]  /*8800*/  UMOV UR9, 0x14f00000 ;  /* 0x14f0000000097882 */ /* 0x000fe20000000000 */
[----:B------:R-:W-:Y:S01]  /*8810*/  UMOV UR18, URZ ;  /* 0x0000003f00127c82 */ /* 0x000fe20008000000 */
[C---:B------:R-:W-:Y:S01]  /*8820*/  IADD3 R0, P1, R8.reuse, R6, RZ ;  /* 0x0000000608007210 */ /* 0x040fe20007f3e0ff */
[----:B------:R-:W-:Y:S01]  /*8830*/  UMOV UR26, 0x40 ;  /* 0x00000040001a7882 */ /* 0x000fe20000000000 */
[----:B------:R-:W4:Y:S01]  /*8840*/  LDC.64 R4, c[0x0][0x198] ;  /* 0x00006600ff047b82 */ /* 0x000f220000000a00 */
        /* <DEDUP_REMOVED lines=14> */
[----:B----4-:R-:W-:Y:S02]  /*8930*/  IMAD.MOV.U32 R17, RZ, RZ, R4 ;  /* 0x000000ffff117224 */ /* 0x010fe400078e0004 */
        /* <DEDUP_REMOVED lines=10> */
[----:B------:R-:W4:Y:S02]  /*89e0*/  SYNCS.PHASECHK.TRANS64.TRYWAIT P1, [R20+URZ+0x38828], R21 ;  /* 0x03882815140075a7 */ /* 0x000f24000802017f */
[----:B---34-:R-:W-:Y:S05]  /*89f0*/  @!P1 BRA `(.L_x_3670) ;  /* 0x0000001000e09947 */ /* 0x018fea0003800000 */
.L_x_3694:
[----:B------:R-:W-:Y:S05]  /*8a00*/  @P0 BRA `(.L_x_3671) ;  /* 0x0000000000140947 */ /* 0x000fea0003800000 */
[----:B------:R-:W-:Y:S01]  /*8a10*/  ISETP.NE.AND P1, PT, R12, RZ, PT ;  /* 0x000000ff0c00720c */ /* 0x000fe20003f25270 */
[----:B------:R-:W-:-:S04]  /*8a20*/  IMAD.MOV.U32 R0, RZ, RZ, 0x5140 ;  /* 0x00005140ff007424 */ /* 0x000fc800078e00ff */
[----:B------:R4:W-:Y:S08]  /*8a30*/  SYNCS.ARRIVE.TRANS64 RZ, [R20+URZ+0x38818], R0 ;  /* 0x0388180014ff79a7 */ /* 0x0009f0000800003f */
[----:B------:R-:W-:Y:S05]  /*8a40*/  @!P1 BRA `(.L_x_3671) ;  /* 0x0000000000049947 */ /* 0x000fea0003800000 */
[----:B------:R-:W-:Y:S01]  /*8a50*/  BPT.TRAP 0x1 ;  /* 0x000000040000795c */ /* 0x000fe20000300000 */
.L_x_3671:
[----:B----4-:R-:W-:Y:S01]  /*8a60*/  VIADD R0, R8, 0x50 ;  /* 0x0000005008007836 */ /* 0x010fe20000000000 */
[----:B------:R-:W-:Y:S01]  /*8a70*/  IADD3 R2, P1, R17, 0xf0, RZ ;  /* 0x000000f011027810 */ /* 0x000fe20007f3e0ff */
[----:B------:R-:W-:Y:S01]  /*8a80*/  UMOV UR8, 0x0 ;  /* 0x0000000000087882 */ /* 0x000fe20000000000 */
[----:B------:R-:W-:Y:S01]  /*8a90*/  R2UR UR16, R20 ;  /* 0x00000000141072ca */ /* 0x000fe200000e0000 */
[----:B------:R-:W-:Y:S01]  /*8aa0*/  UMOV UR9, 0x14f00000 ;  /* 0x14f0000000097882 */ /* 0x000fe20000000000 */
[----:B------:R-:W-:Y:S01]  /*8ab0*/  R2UR UR27, R0 ;  /* 0x00000000001b72ca */ /* 0x000fe200000e0000 */
[----:B--2---:R-:W-:Y:S01]  /*8ac0*/  IMAD.X R3, RZ, RZ, R16, P1 ;  /* 0x000000ffff037224 */ /* 0x004fe200008e0610 */
        /* <DEDUP_REMOVED lines=19> */
[----:B--2-4-:R-:W-:Y:S05]  /*8c00*/  @!P1 BRA `(.L_x_3672) ;  /* 0x0000001000709947 */ /* 0x014fea0003800000 */
.L_x_3695:
        /* <DEDUP_REMOVED lines=9> */
.L_x_3673:
        /* <DEDUP_REMOVED lines=31> */
.L_x_3697:
[----:B------:R-:W-:Y:S05]  /*8e90*/  @P0 BRA `(.L_x_3675) ;  /* 0x0000000000140947 */ /* 0x000fea0003800000 */
[----:B------:R-:W-:Y:S01]  /*8ea0*/  ISETP.NE.AND P1, PT, R12, RZ, PT ;  /* 0x000000ff0c00720c */ /* 0x000fe20003f25270 */
[----:B-1----:R-:W-:-:S04]  /*8eb0*/  IMAD.MOV.U32 R5, RZ, RZ, 0x5140 ;  /* 0x00005140ff057424 */ /* 0x002fc800078e00ff */
[----:B------:R2:W-:Y:S08]  /*8ec0*/  SYNCS.ARRIVE.TRANS64 RZ, [R20+URZ+0x38810], R5 ;  /* 0x0388100514ff79a7 */ /* 0x0005f0000800003f */
[----:B------:R-:W-:Y:S05]  /*8ed0*/  @!P1 BRA `(.L_x_3675) ;  /* 0x0000000000049947 */ /* 0x000fea0003800000 */
[----:B------:R-:W-:Y:S01]  /*8ee0*/  BPT.TRAP 0x1 ;  /* 0x000000040000795c */ /* 0x000fe20000300000 */
.L_x_3675:
        /* <DEDUP_REMOVED lines=13> */
[----:B------:R-:W-:Y:S01]  /*8fc0*/  UIADD3 UR27, UR27, 0xa0, URZ ;  /* 0x000000a01b1b7890 */ /* 0x000fe2000fffe03f */
[----:B------:R-:W-:Y:S01]  /*8fd0*/  VIADD R11, R11, 0x2 ;  /* 0x000000020b0b7836 */ /* 0x000fe20000000000 */
[----:B------:R-:W-:-:S02]  /*8fe0*/  UIADD3 UR24, UR16, 0x1a000, URZ ;  /* 0x0001a00010187890 */ /* 0x000fc4000fffe03f */
[----:B------:R-:W-:Y:S02]  /*8ff0*/  UIADD3 UR25, UR16, 0x38810, URZ ;  /* 0x0003881010197890 */ /* 0x000fe4000fffe03f */
[----:B------:R-:W-:Y:S02]  /*9000*/  UIADD3 UR14, UR16, 0x2e000, URZ ;  /* 0x0002e000100e7890 */ /* 0x000fe4000fffe03f */
        /* <DEDUP_REMOVED lines=8> */
[----:B---3--:R-:W-:Y:S05]  /*9090*/  @P1 BRA `(.L_x_3676) ;  /* 0xfffffff400a41947 */ /* 0x008fea000383ffff */
[----:B------:R-:W-:-:S07]  /*90a0*/  IMAD.U32 R0, RZ, RZ, UR27 ;  /* 0x0000001bff007e24 */ /* 0x000fce000f8e00ff */
.L_x_3667:
[----:B------:R-:W-:-:S13]  /*90b0*/  ISETP.NE.AND P1, PT, R10, RZ, PT ;  /* 0x000000ff0a00720c */ /* 0x000fda0003f25270 */
[----:B------:R-:W-:Y:S05]  /*90c0*/  @!P1 BRA `(.L_x_3666) ;  /* 0x0000000400289947 */ /* 0x000fea0003800000 */
[----:B------:R-:W-:-:S04]  /*90d0*/  SHF.L.U32 R9, R18, 0x1f, RZ ;  /* 0x0000001f12097819 */ /* 0x000fc800000006ff */
[----:B------:R-:W3:Y:S02]  /*90e0*/  SYNCS.PHASECHK.TRANS64.TRYWAIT P1, [R20+URZ+0x38840], R9 ;  /* 0x03884009140075a7 */ /* 0x000ee4000802017f */
[----:B---3--:R-:W-:Y:S05]  /*90f0*/  @!P1 BRA `(.L_x_3677) ;  /* 0x0000000c00609947 */ /* 0x008fea0003800000 */
.L_x_3698:
[----:B------:R-:W-:Y:S05]  /*9100*/  @P0 BRA `(.L_x_3678) ;  /* 0x0000000000140947 */ /* 0x000fea0003800000 */
[----:B------:R-:W-:Y:S01]  /*9110*/  ISETP.NE.AND P1, PT, R12, RZ, PT ;  /* 0x000000ff0c00720c */ /* 0x000fe20003f25270 */
[----:B-12---:R-:W-:-:S04]  /*9120*/  IMAD.MOV.U32 R5, RZ, RZ, 0x5140 ;  /* 0x00005140ff057424 */ /* 0x006fc800078e00ff */
[----:B------:R4:W-:Y:S08]  /*9130*/  SYNCS.ARRIVE.TRANS64 RZ, [R20+URZ+0x38830], R5 ;  /* 0x0388300514ff79a7 */ /* 0x0009f0000800003f */
[----:B------:R-:W-:Y:S05]  /*9140*/  @!P1 BRA `(.L_x_3678) ;  /* 0x0000000000049947 */ /* 0x000fea0003800000 */
[----:B------:R-:W-:Y:S01]  /*9150*/  BPT.TRAP 0x1 ;  /* 0x000000040000795c */ /* 0x000fe20000300000 */
.L_x_3678:
[----:B-12-4-:R-:W1:Y:S01]  /*9160*/  LDC.64 R4, c[0x0][0x728] ;  /* 0x0001ca00ff047b82 */ /* 0x016e620000000a00 */
[----:B------:R-:W-:Y:S01]  /*9170*/  IMAD R11, R11, 0x50, RZ ;  /* 0x000000500b0b7824 */ /* 0x000fe200078e02ff */
        /* <DEDUP_REMOVED lines=31> */
.L_x_3699:
[----:B------:R-:W-:Y:S05]  /*9370*/  @P0 BRA `(.L_x_3680) ;  /* 0x0000000000140947 */ /* 0x000fea0003800000 */
[----:B------:R-:W-:Y:S01]  /*9380*/  ISETP.NE.AND P0, PT, R12, RZ, PT ;  /* 0x000000ff0c00720c */ /* 0x000fe20003f05270 */
[----:B------:R-:W-:-:S04]  /*9390*/  IMAD.MOV.U32 R5, RZ, RZ, 0x5140 ;  /* 0x00005140ff057424 */ /* 0x000fc800078e00ff */
[----:B------:R2:W-:Y:S08]  /*93a0*/  SYNCS.ARRIVE.TRANS64 RZ, [R20+URZ+0x38818], R5 ;  /* 0x0388180514ff79a7 */ /* 0x0005f0000800003f */
[----:B------:R-:W-:Y:S05]  /*93b0*/  @!P0 BRA `(.L_x_3680) ;  /* 0x0000000000048947 */ /* 0x000fea0003800000 */
[----:B------:R-:W-:Y:S01]  /*93c0*/  BPT.TRAP 0x1 ;  /* 0x000000040000795c */ /* 0x000fe20000300000 */
.L_x_3680:
        /* <DEDUP_REMOVED lines=26> */
.L_x_3666:
[----:B------:R-:W-:Y:S01]  /*9570*/  IMAD R4, R13, 0x8, R20 ;  /* 0x000000080d047824 */ /* 0x000fe200078e0214 */
[----:B------:R-:W-:Y:S01]  /*9580*/  SHF.L.U32 R3, R18, 0x1f, RZ ;  /* 0x0000001f12037819 */ /* 0x000fe200000006ff */
[----:B------:R-:W4:Y:S03]  /*9590*/  S2R R2, SR_TID.X ;  /* 0x0000000000027919 */ /* 0x000f260000002100 */
[----:B------:R-:W5:Y:S01]  /*95a0*/  SYNCS.PHASECHK.TRANS64.TRYWAIT P0, [R4+URZ+0x38840], R3 ;  /* 0x03884003040075a7 */ /* 0x000f62000800017f */
[----:B----4-:R-:W-:-:S04]  /*95b0*/  LOP3.LUT R2, R2, 0x7f, RZ, 0xc0, !PT ;  /* 0x0000007f02027812 */ /* 0x010fc800078ec0ff */
[----:B------:R-:W-:Y:S01]  /*95c0*/  ISETP.NE.AND P1, PT, R2, RZ, PT ;  /* 0x000000ff0200720c */ /* 0x000fe20003f25270 */
[----:B-----5:R-:W-:-:S12]  /*95d0*/  @!P0 BRA `(.L_x_3681) ;  /* 0x0000000800508947 */ /* 0x020fd80003800000 */
.L_x_3700:
[----:B------:R-:W-:Y:S05]  /*95e0*/  @P1 BRA `(.L_x_3682) ;  /* 0x0000000000181947 */ /* 0x000fea0003800000 */
[----:B------:R-:W5:Y:S01]  /*95f0*/  S2R R2, SR_TID.X ;  /* 0x0000000000027919 */ /* 0x000f620000002100 */
[----:B----4-:R-:W-:-:S04]  /*9600*/  IMAD.MOV.U32 R3, RZ, RZ, 0x5140 ;  /* 0x00005140ff037424 */ /* 0x010fc800078e00ff */
[----:B------:R4:W-:Y:S01]  /*9610*/  SYNCS.ARRIVE.TRANS64 RZ, [R4+URZ+0x38830], R3 ;  /* 0x0388300304ff79a7 */ /* 0x0009e2000800003f */
[----:B-----5:R-:W-:-:S13]  /*9620*/  LOP3.LUT P0, RZ, R2, 0x1f, RZ, 0xc0, !PT ;  /* 0x0000001f02ff7812 */ /* 0x020fda000780c0ff */
[----:B----4-:R-:W-:Y:S05]  /*9630*/  @!P0 BRA `(.L_x_3682) ;  /* 0x0000000000048947 */ /* 0x010fea0003800000 */
[----:B------:R-:W-:Y:S01]  /*9640*/  BPT.TRAP 0x1 ;  /* 0x000000040000795c */ /* 0x000fe20000300000 */
.L_x_3682:
[----:B----4-:R-:W4:Y:S01]  /*9650*/  LDC.64 R2, c[0x0][0x728] ;  /* 0x0001ca00ff027b82 */ /* 0x010f220000000a00 */
[----:B------:R-:W-:Y:S01]  /*9660*/  IADD3 R6, P0, R0, R6, RZ ;  /* 0x0000000600067210 */ /* 0x000fe20007f1e0ff */
[----:B------:R-:W-:Y:S01]  /*9670*/  UMOV UR8, 0x0 ;  /* 0x0000000000087882 */ /* 0x000fe20000000000 */
[----:B------:R-:W-:Y:S01]  /*9680*/  R2UR UR25, R4 ;  /* 0x00000000041972ca */ /* 0x000fe200000e0000 */
[C-C-:B------:R-:W-:Y:S01]  /*9690*/  IMAD R4, R13.reuse, 0x5000, R20.reuse ;  /* 0x000050000d047824 */ /* 0x140fe200078e0214 */
[C---:B------:R-:W-:Y:S01]  /*96a0*/  LEA.HI.X.SX32 R19, R0.reuse, R19, 0x1, P0 ;  /* 0x0000001300137211 */ /* 0x040fe200000f0eff */
[C---:B-123--:R-:W-:Y:S01]  /*96b0*/  IMAD R20, R13.reuse, 0x200, R20 ;  /* 0x000002000d147824 */ /* 0x04efe200078e0214 */
        /* <DEDUP_REMOVED lines=9> */
[----:B------:R-:W-:Y:S01]  /*9750*/  UIADD3 UR25, UR25, 0x38830, URZ ;  /* 0x0003883019197890 */ /* 0x000fe2000fffe03f */
[----:B------:R-:W-:-:S03]  /*9760*/  VIADD R0, R13, 0x1 ;  /* 0x000000010d007836 */ /* 0x000fc60000000000 */
[----:B------:R-:W-:Y:S02]  /*9770*/  UMOV UR19, UR27 ;  /* 0x0000001b00137c82 */ /* 0x000fe40008000000 */
[----:B------:R-:W-:Y:S01]  /*9780*/  UIADD3 UR24, UR16, 0x24000, URZ ;  /* 0x0002400010187890 */ /* 0x000fe2000fffe03f */
[C---:B----4-:R-:W-:Y:S01]  /*9790*/  LEA R2, P0, R6.reuse, R2, 0x2 ;  /* 0x0000000206027211 */ /* 0x050fe200078010ff */
        /* <DEDUP_REMOVED lines=9> */
[----:B------:R-:W-:Y:S02]  /*9830*/  R2UR UR15, R3 ;  /* 0x00000000030f72ca */ /* 0x000fe400000e0000 */
[----:B------:R-:W-:Y:S02]  /*9840*/  ISETP.NE.AND P0, PT, R0, 0x2, PT ;  /* 0x000000020000780c */ /* 0x000fe40003f05270 */
[----:B------:R-:W-:Y:S02]  /*9850*/  R2UR UR7, R16 ;  /* 0x00000000100772ca */ /* 0x000fe400000e0000 */
[----:B------:R-:W-:Y:S02]  /*9860*/  SEL R3, RZ, 0x1, P0 ;  /* 0x00000001ff037807 */ /* 0x000fe40000000000 */
[----:B------:R-:W-:-:S02]  /*9870*/  SEL R0, R0, RZ, P0 ;  /* 0x000000ff00007207 */ /* 0x000fc40000000000 */
[----:B------:R-:W-:-:S07]  /*9880*/  LOP3.LUT R18, R18, R3, RZ, 0x3c, !PT ;  /* 0x0000000312127212 */ /* 0x000fce00078e3cff */
[----:B------:R1:W-:Y:S01]  /*9890*/  UTMALDG.4D [UR24], [UR6], desc[UR8] ;  /* 0x00000818060075b4 */ /* 0x0003e20008019000 */
[----:B------:R1:W-:Y:S01]  /*98a0*/  UTMALDG.4D [UR16], [UR6], desc[UR8] ;  /* 0x00000810060075b4 */ /* 0x0003e20008019000 */
[----:B------:R1:W-:Y:S02]  /*98b0*/  UBLKCP.S.G [UR10], [UR14], UR13 ;  /* 0x0000000a0e0073ba */ /* 0x0003e4000800020d */
[----:B-1----:R-:W-:Y:S01]  /*98c0*/  NOP ;  /* 0x0000000000007918 */ /* 0x002fe20000000000 */
.L_x_3663:
[----:B------:R-:W-:Y:S05]  /*98d0*/  BSYNC B0 ;  /* 0x0000000000007941 */ /* 0x000fea0003800000 */
.L_x_3662:
[----:B------:R-:W-:-:S03]  /*98e0*/  UMOV UR6, 0xffffffff ;  /* 0xffffffff00067882 */ /* 0x000fc60000000000 */
[----:B------:R-:W-:Y:S05]  /*98f0*/  BRA.DIV UR6, `(.L_x_3683) ;  /* 0x00000006069c7947 */ /* 0x000fea000b800000 */
[----:B------:R-:W-:-:S13]  /*9900*/  ELECT P0, URZ, PT ;  /* 0x00000000003f782f */ /* 0x000fda0003800000 */
.L_x_3703:
[----:B------:R-:W-:Y:S05]  /*9910*/  @!P0 BRA `(.L_x_3615) ;  /* 0x0000000000848947 */ /* 0x000fea0003800000 */
[----:B------:R-:W2:Y:S02]  /*9920*/  LDL.LU R2, [R1] ;  /* 0x0000000001027983 */ /* 0x000ea40000300800 */
[----:B--2---:R-:W-:-:S04]  /*9930*/  LOP3.LUT R2, R2, 0x2, RZ, 0xfc, !PT ;  /* 0x0000000202027812 */ /* 0x004fc800078efcff */
[----:B------:R-:W-:-:S13]  /*9940*/  ISETP.NE.AND P0, PT, R2, 0x3, PT ;  /* 0x000000030200780c */ /* 0x000fda0003f05270 */
[----:B------:R-:W-:Y:S05]  /*9950*/  @!P0 BRA `(.L_x_3684) ;  /* 0x0000000000048947 */ /* 0x000fea0003800000 */
[----:B------:R-:W-:Y:S01]  /*9960*/  BPT.TRAP 0x1 ;  /* 0x000000040000795c */ /* 0x000fe20000300000 */
.L_x_3684:
        /* <DEDUP_REMOVED lines=15> */
.L_x_3704:
[----:B------:R-:W2:Y:S02]  /*9a60*/  SYNCS.PHASECHK.TRANS64.TRYWAIT P1, [R3+URZ], R2 ;  /* 0x00000002030075a7 */ /* 0x000ea4000802017f */
[----:B--2---:R-:W-:Y:S05]  /*9a70*/  @!P1 BRA `(.L_x_3686) ;  /* 0x0000000400749947 */ /* 0x004fea0003800000 */
.L_x_3705:
[----:B------:R-:W-:Y:S05]  /*9a80*/  @!P0 BRA `(.L_x_3687) ;  /* 0x0000000000048947 */ /* 0x000fea0003800000 */
[----:B------:R-:W-:Y:S01]  /*9a90*/  BPT.TRAP 0x1 ;  /* 0x000000040000795c */ /* 0x000fe20000300000 */
.L_x_3687:
[----:B--2---:R-:W-:-:S04]  /*9aa0*/  VIADD R3, R8, 0x38840 ;  /* 0x0003884008037836 */ /* 0x004fc80000000000 */
[----:B------:R-:W-:-:S04]  /*9ab0*/  IMAD R5, R0, 0x8, R3 ;  /* 0x0000000800057824 */ /* 0x000fc800078e0203 */
[----:B------:R-:W2:Y:S02]  /*9ac0*/  SYNCS.PHASECHK.TRANS64.TRYWAIT P0, [R5+URZ], R4 ;  /* 0x00000004050075a7 */ /* 0x000ea4000800017f */
[----:B--2---:R-:W-:Y:S05]  /*9ad0*/  @!P0 BRA `(.L_x_3688) ;  /* 0x0000000400708947 */ /* 0x004fea0003800000 */
.L_x_3706:
[----:B------:R-:W-:-:S07]  /*9ae0*/  IMAD R3, R6, 0x8, R3 ;  /* 0x0000000806037824 */ /* 0x000fce00078e0203 */
.L_x_3689:
[----:B---3--:R3:W4:Y:S02]  /*9af0*/  SYNCS.PHASECHK.TRANS64.TRYWAIT P0, [R3+URZ], R2 ;  /* 0x00000002030075a7 */ /* 0x008724000800017f */
[----:B----4-:R-:W-:Y:S05]  /*9b00*/  @!P0 NANOSLEEP.SYNCS 0x989680 ;  /* 0x009896800000895d */ /* 0x010fea0003900000 */
[----:B------:R-:W4:Y:S02]  /*9b10*/  @!P0 SYNCS.PHASECHK.TRANS64 P0, [R3+URZ], R2 ;  /* 0x00000002030085a7 */ /* 0x000f24000800007f */
[----:B----4-:R-:W-:Y:S05]  /*9b20*/  @!P0 BRA `(.L_x_3689) ;  /* 0xfffffffc00f08947 */ /* 0x010fea000383ffff */
.L_x_3615:
[----:B------:R-:W-:Y:S05]  /*9b30*/  BSYNC B6 ;  /* 0x0000000000067941 */ /* 0x000fea0003800000 */
.L_x_3612:
[----:B------:R-:W-:Y:S05]  /*9b40*/  EXIT ;  /* 0x000000000000794d */ /* 0x000fea0003800000 */
.L_x_3620:
[----:B------:R-:W-:Y:S02]  /*9b50*/  IMAD.MOV.U32 R12, RZ, RZ, RZ ;  /* 0x000000ffff0c7224 */ /* 0x000fe400078e00ff */
[----:B------:R-:W-:Y:S02]  /*9b60*/  IMAD.MOV.U32 R11, RZ, RZ, 0x1f ;  /* 0x0000001fff0b7424 */ /* 0x000fe400078e00ff */
[----:B------:R-:W-:-:S07]  /*9b70*/  IMAD.MOV.U32 R15, RZ, RZ, -0x1 ;  /* 0xffffffffff0f7424 */ /* 0x000fce00078e00ff */
[----:B------:R-:W-:Y:S05]  /*9b80*/  WARPSYNC.COLLECTIVE R15, `(.L_x_3690) ;  /* 0x000000000f087348 */ /* 0x000fea0003c00000 */
[----:B------:R1:W2:Y:S02]  /*9b90*/  SHFL.IDX P6, R14, R13, R12, R11 ;  /* 0x0000000c0d0e7389 */ /* 0x0002a400000c000b */
[----:B-12---:R-:W-:Y:S01]  /*9ba0*/  ENDCOLLECTIVE ;  /* 0x000000000000791b */ /* 0x006fe20003800000 */
.L_x_3690:
[----:B------:R-:W-:Y:S05]  /*9bb0*/  BRA `(.L_x_3691) ;  /* 0xffffff7000007947 */ /* 0x000fea000383ffff */
.L_x_3622:
        /* <DEDUP_REMOVED lines=8> */
.L_x_3627:
[----:B---3--:R3:W4:Y:S02]  /*9c40*/  SYNCS.PHASECHK.TRANS64.TRYWAIT P1, [R3+URZ+0x38810], R152 ;  /* 0x03881098030075a7 */ /* 0x008724000802017f */
[----:B----4-:R-:W-:Y:S05]  /*9c50*/  @!P1 NANOSLEEP.SYNCS 0x989680 ;  /* 0x009896800000995d */ /* 0x010fea0003900000 */
[----:B------:R-:W4:Y:S02]  /*9c60*/  @!P1 SYNCS.PHASECHK.TRANS64 P1, [R3+URZ+0x38810], R152 ;  /* 0x03881098030095a7 */ /* 0x000f24000802007f */
[----:B----4-:R-:W-:Y:S05]  /*9c70*/  @!P1 BRA `(.L_x_3627) ;  /* 0xfffffffc00f09947 */ /* 0x010fea000383ffff */
[----:B------:R-:W-:Y:S05]  /*9c80*/  BRA `(.L_x_3626) ;  /* 0xffffff78002c7947 */ /* 0x000fea000383ffff */
.L_x_3631:
[----:B------:R1:W1:Y:S02]  /*9c90*/  SYNCS.PHASECHK.TRANS64.TRYWAIT P1, [R3+URZ+0x38830], R152 ;  /* 0x03883098030075a7 */ /* 0x000264000802017f */
[----:B-1----:R-:W-:Y:S05]  /*9ca0*/  @!P1 NANOSLEEP.SYNCS 0x989680 ;  /* 0x009896800000995d */ /* 0x002fea0003900000 */
[----:B------:R-:W1:Y:S02]  /*9cb0*/  @!P1 SYNCS.PHASECHK.TRANS64 P1, [R3+URZ+0x38830], R152 ;  /* 0x03883098030095a7 */ /* 0x000e64000802007f */
[----:B-1----:R-:W-:Y:S05]  /*9cc0*/  @!P1 BRA `(.L_x_3631) ;  /* 0xfffffffc00f09947 */ /* 0x002fea000383ffff */
[----:B------:R-:W-:Y:S05]  /*9cd0*/  BRA `(.L_x_3630) ;  /* 0xffffff8800b87947 */ /* 0x000fea000383ffff */
.L_x_3664:
[----:B-1----:R1:W2:Y:S02]  /*9ce0*/  SYNCS.PHASECHK.TRANS64.TRYWAIT P1, [R20+URZ+0x38820], R3 ;  /* 0x03882003140075a7 */ /* 0x0022a4000802017f */
[----:B--2---:R-:W-:Y:S05]  /*9cf0*/  @!P1 NANOSLEEP.SYNCS 0x989680 ;  /* 0x009896800000995d */ /* 0x004fea0003900000 */
[----:B------:R-:W2:Y:S02]  /*9d00*/  @!P1 SYNCS.PHASECHK.TRANS64 P1, [R20+URZ+0x38820], R3 ;  /* 0x03882003140095a7 */ /* 0x000ea4000802007f */
[----:B--2---:R-:W-:Y:S05]  /*9d10*/  @!P1 BRA `(.L_x_3664) ;  /* 0xfffffffc00f09947 */ /* 0x004fea000383ffff */
[----:B------:R-:W-:Y:S05]  /*9d20*/  BRA `(.L_x_3692) ;  /* 0xffffffe400087947 */ /* 0x000fea000383ffff */
.L_x_3668:
[----:B-1----:R1:W2:Y:S02]  /*9d30*/  SYNCS.PHASECHK.TRANS64.TRYWAIT P1, [R20+URZ+0x38840], R21 ;  /* 0x03884015140075a7 */ /* 0x0022a4000802017f */
[----:B--2---:R-:W-:Y:S05]  /*9d40*/  @!P1 NANOSLEEP.SYNCS 0x989680 ;  /* 0x009896800000995d */ /* 0x004fea0003900000 */
[----:B------:R-:W2:Y:S02]  /*9d50*/  @!P1 SYNCS.PHASECHK.TRANS64 P1, [R20+URZ+0x38840], R21 ;  /* 0x03884015140095a7 */ /* 0x000ea4000802007f */
[----:B--2---:R-:W-:Y:S05]  /*9d60*/  @!P1 BRA `(.L_x_3668) ;  /* 0xfffffffc00f09947 */ /* 0x004fea000383ffff */
[----:B------:R-:W-:Y:S05]  /*9d70*/  BRA `(.L_x_3693) ;  /* 0xffffffe800787947 */ /* 0x000fea000383ffff */
.L_x_3670:
[----:B---3--:R3:W4:Y:S02]  /*9d80*/  SYNCS.PHASECHK.TRANS64.TRYWAIT P1, [R20+URZ+0x38828], R21 ;  /* 0x03882815140075a7 */ /* 0x008724000802017f */
[----:B----4-:R-:W-:Y:S05]  /*9d90*/  @!P1 NANOSLEEP.SYNCS 0x989680 ;  /* 0x009896800000995d */ /* 0x010fea0003900000 */
[----:B------:R-:W4:Y:S02]  /*9da0*/  @!P1 SYNCS.PHASECHK.TRANS64 P1, [R20+URZ+0x38828], R21 ;  /* 0x03882815140095a7 */ /* 0x000f24000802007f */
[----:B----4-:R-:W-:Y:S05]  /*9db0*/  @!P1 BRA `(.L_x_3670) ;  /* 0xfffffffc00f09947 */ /* 0x010fea000383ffff */
[----:B------:R-:W-:Y:S05]  /*9dc0*/  BRA `(.L_x_3694) ;  /* 0xffffffec000c7947 */ /* 0x000fea000383ffff */
.L_x_3672:
[----:B--2---:R2:W4:Y:S02]  /*9dd0*/  SYNCS.PHASECHK.TRANS64.TRYWAIT P1, [R20+URZ+0x38848], R21 ;  /* 0x03884815140075a7 */ /* 0x004524000802017f */
[----:B----4-:R-:W-:Y:S05]  /*9de0*/  @!P1 NANOSLEEP.SYNCS 0x989680 ;  /* 0x009896800000995d */ /* 0x010fea0003900000 */
[----:B------:R-:W4:Y:S02]  /*9df0*/  @!P1 SYNCS.PHASECHK.TRANS64 P1, [R20+URZ+0x38848], R21 ;  /* 0x03884815140095a7 */ /* 0x000f24000802007f */
[----:B----4-:R-:W-:Y:S05]  /*9e00*/  @!P1 BRA `(.L_x_3672) ;  /* 0xfffffffc00f09947 */ /* 0x010fea000383ffff */
[----:B------:R-:W-:Y:S05]  /*9e10*/  BRA `(.L_x_3695) ;  /* 0xffffffec007c7947 */ /* 0x000fea000383ffff */
.L_x_3674:
[----:B------:R-:W-:-:S07]  /*9e20*/  SHF.L.U32 R5, R18, 0x1f, RZ ;  /* 0x0000001f12057819 */ /* 0x000fce00000006ff */
.L_x_3696:
[----:B-1----:R1:W2:Y:S02]  /*9e30*/  SYNCS.PHASECHK.TRANS64.TRYWAIT P1, [R20+URZ+0x38820], R5 ;  /* 0x03882005140075a7 */ /* 0x0022a4000802017f */
[----:B--2---:R-:W-:Y:S05]  /*9e40*/  @!P1 NANOSLEEP.SYNCS 0x989680 ;  /* 0x009896800000995d */ /* 0x004fea0003900000 */
[----:B------:R-:W2:Y:S02]  /*9e50*/  @!P1 SYNCS.PHASECHK.TRANS64 P1, [R20+URZ+0x38820], R5 ;  /* 0x03882005140095a7 */ /* 0x000ea4000802007f */
[----:B--2---:R-:W-:Y:S05]  /*9e60*/  @!P1 BRA `(.L_x_3696) ;  /* 0xfffffffc00f09947 */ /* 0x004fea000383ffff */
[----:B------:R-:W-:Y:S05]  /*9e70*/  BRA `(.L_x_3697) ;  /* 0xfffffff000047947 */ /* 0x000fea000383ffff */
.L_x_3677:
[----:B---3--:R3:W4:Y:S02]  /*9e80*/  SYNCS.PHASECHK.TRANS64.TRYWAIT P1, [R20+URZ+0x38840], R9 ;  /* 0x03884009140075a7 */ /* 0x008724000802017f */
[----:B----4-:R-:W-:Y:S05]  /*9e90*/  @!P1 NANOSLEEP.SYNCS 0x989680 ;  /* 0x009896800000995d */ /* 0x010fea0003900000 */
[----:B------:R-:W4:Y:S02]  /*9ea0*/  @!P1 SYNCS.PHASECHK.TRANS64 P1, [R20+URZ+0x38840], R9 ;  /* 0x03884009140095a7 */ /* 0x000f24000802007f */
[----:B----4-:R-:W-:Y:S05]  /*9eb0*/  @!P1 BRA `(.L_x_3677) ;  /* 0xfffffffc00f09947 */ /* 0x010fea000383ffff */
[----:B------:R-:W-:Y:S05]  /*9ec0*/  BRA `(.L_x_3698) ;  /* 0xfffffff0008c7947 */ /* 0x000fea000383ffff */
.L_x_3679:
[----:B-1----:R1:W2:Y:S02]  /*9ed0*/  SYNCS.PHASECHK.TRANS64.TRYWAIT P1, [R20+URZ+0x38828], R9 ;  /* 0x03882809140075a7 */ /* 0x0022a4000802017f */
[----:B--2---:R-:W-:Y:S05]  /*9ee0*/  @!P1 NANOSLEEP.SYNCS 0x989680 ;  /* 0x009896800000995d */ /* 0x004fea0003900000 */
[----:B------:R-:W2:Y:S02]  /*9ef0*/  @!P1 SYNCS.PHASECHK.TRANS64 P1, [R20+URZ+0x38828], R9 ;  /* 0x03882809140095a7 */ /* 0x000ea4000802007f */
[----:B--2---:R-:W-:Y:S05]  /*9f00*/  @!P1 BRA `(.L_x_3679) ;  /* 0xfffffffc00f09947 */ /* 0x004fea000383ffff */
[----:B------:R-:W-:Y:S05]  /*9f10*/  BRA `(.L_x_3699) ;  /* 0xfffffff400147947 */ /* 0x000fea000383ffff */
.L_x_3681:
[----:B----4-:R4:W1:Y:S02]  /*9f20*/  SYNCS.PHASECHK.TRANS64.TRYWAIT P0, [R4+URZ+0x38840], R3 ;  /* 0x03884003040075a7 */ /* 0x010864000800017f */
[----:B-1----:R-:W-:Y:S05]  /*9f30*/  @!P0 NANOSLEEP.SYNCS 0x989680 ;  /* 0x009896800000895d */ /* 0x002fea0003900000 */
[----:B------:R-:W1:Y:S02]  /*9f40*/  @!P0 SYNCS.PHASECHK.TRANS64 P0, [R4+URZ+0x38840], R3 ;  /* 0x03884003040085a7 */ /* 0x000e64000800007f */
[----:B-1----:R-:W-:Y:S05]  /*9f50*/  @!P0 BRA `(.L_x_3681) ;  /* 0xfffffffc00f08947 */ /* 0x002fea000383ffff */
[----:B------:R-:W-:Y:S05]  /*9f60*/  BRA `(.L_x_3700) ;  /* 0xfffffff4009c7947 */ /* 0x000fea000383ffff */
.L_x_3683:
[----:B------:R-:W-:Y:S01]  /*9f70*/  BSSY B0, `(.L_x_3701) ;  /* 0x0000006000007945 */ /* 0x000fe20003800000 */
[----:B------:R-:W-:-:S07]  /*9f80*/  IMAD.MOV.U32 R15, RZ, RZ, -0x1 ;  /* 0xffffffffff0f7424 */ /* 0x000fce00078e00ff */
[----:B------:R-:W-:Y:S05]  /*9f90*/  WARPSYNC.COLLECTIVE R15, `(.L_x_3702) ;  /* 0x000000000f0c7348 */ /* 0x000fea0003c00000 */
[----:B------:R-:W-:Y:S02]  /*9fa0*/  ELECT P6, UR62, PT ;  /* 0x00000000003e782f */ /* 0x000fe400038c0000 */
[----:B------:R-:W-:Y:S01]  /*9fb0*/  MOV R14, UR62 ;  /* 0x0000003e000e7c02 */ /* 0x000fe20008000f00 */
[----:B------:R-:W-:Y:S10]  /*9fc0*/  ENDCOLLECTIVE ;  /* 0x000000000000791b */ /* 0x000ff40003800000 */
.L_x_3702:
[----:B------:R-:W-:Y:S05]  /*9fd0*/  BSYNC B0 ;  /* 0x0000000000007941 */ /* 0x000fea0003800000 */
.L_x_3701:
[----:B------:R-:W-:Y:S01]  /*9fe0*/  PLOP3.LUT P0, PT, P6, PT, PT, 0x80, 0x0 ;  /* 0x000000000000781c */ /* 0x000fe2000370f070 */
[----:B------:R-:W-:-:S12]  /*9ff0*/  BRA `(.L_x_3703) ;  /* 0xfffffff800447947 */ /* 0x000fd8000383ffff */
.L_x_3685:
[----:B-1----:R1:W2:Y:S02]  /*a000*/  SYNCS.PHASECHK.TRANS64.TRYWAIT P1, [R7+URZ], R4 ;  /* 0x00000004070075a7 */ /* 0x0022a4000802017f */
[----:B--2---:R-:W-:Y:S05]  /*a010*/  @!P1 NANOSLEEP.SYNCS 0x989680 ;  /* 0x009896800000995d */ /* 0x004fea0003900000 */
[----:B------:R-:W2:Y:S02]  /*a020*/  @!P1 SYNCS.PHASECHK.TRANS64 P1, [R7+URZ], R4 ;  /* 0x00000004070095a7 */ /* 0x000ea4000802007f */
[----:B--2---:R-:W-:Y:S05]  /*a030*/  @!P1 BRA `(.L_x_3685) ;  /* 0xfffffffc00f09947 */ /* 0x004fea000383ffff */
[----:B------:R-:W-:Y:S05]  /*a040*/  BRA `(.L_x_3704) ;  /* 0xfffffff800847947 */ /* 0x000fea000383ffff */
.L_x_3686:
[----:B--2---:R2:W3:Y:S02]  /*a050*/  SYNCS.PHASECHK.TRANS64.TRYWAIT P1, [R3+URZ], R2 ;  /* 0x00000002030075a7 */ /* 0x0044e4000802017f */
[----:B---3--:R-:W-:Y:S05]  /*a060*/  @!P1 NANOSLEEP.SYNCS 0x989680 ;  /* 0x009896800000995d */ /* 0x008fea0003900000 */
[----:B------:R-:W3:Y:S02]  /*a070*/  @!P1 SYNCS.PHASECHK.TRANS64 P1, [R3+URZ], R2 ;  /* 0x00000002030095a7 */ /* 0x000ee4000802007f */
[----:B---3--:R-:W-:Y:S05]  /*a080*/  @!P1 BRA `(.L_x_3686) ;  /* 0xfffffffc00f09947 */ /* 0x008fea000383ffff */
[----:B------:R-:W-:Y:S05]  /*a090*/  BRA `(.L_x_3705) ;  /* 0xfffffff800787947 */ /* 0x000fea000383ffff */
.L_x_3688:
[----:B--2---:R2:W3:Y:S02]  /*a0a0*/  SYNCS.PHASECHK.TRANS64.TRYWAIT P0, [R5+URZ], R4 ;  /* 0x00000004050075a7 */ /* 0x0044e4000800017f */
[----:B---3--:R-:W-:Y:S05]  /*a0b0*/  @!P0 NANOSLEEP.SYNCS 0x989680 ;  /* 0x009896800000895d */ /* 0x008fea0003900000 */
[----:B------:R-:W3:Y:S02]  /*a0c0*/  @!P0 SYNCS.PHASECHK.TRANS64 P0, [R5+URZ], R4 ;  /* 0x00000004050085a7 */ /* 0x000ee4000800007f */
[----:B---3--:R-:W-:Y:S05]  /*a0d0*/  @!P0 BRA `(.L_x_3688) ;  /* 0xfffffffc00f08947 */ /* 0x008fea000383ffff */
[----:B------:R-:W-:Y:S05]  /*a0e0*/  BRA `(.L_x_3706) ;  /* 0xfffffff8007c7947 */ /* 0x000fea000383ffff */
.L_x_3707:
        /* <DEDUP_REMOVED lines=9> */
.L_x_7314:


//--------------------- .text._ZN7cutlass13device_kernelIN5flash11enable_sm90INS1_16FlashAttnBwdSm90INS1_25CollectiveMainloopBwdSm90ILi2ELi2ELi2EN4cute5tupleIJNS5_1CILi1EEES8_S8_EEENS6_IJNS7_ILi80EEENS7_ILi128EEESB_EEENS_6half_tEfNS_4arch4Sm90ELb0ELb0ELb0ELb0ELb1ELb1ELb0ELb1ELi2ELi1ELi2ELi1ELb0EEENS1_21CollectiveEpilogueBwdISC_SD_SF_Li256ELb0ELb0ELi1EEENS1_19SingleTileSchedulerILb0ELb0ELb0ELi128EEEEEEEEEvNT_6ParamsE --------------------------
	.section	.text._ZN7cutlass13device_kernelIN5flash11enable_sm90INS1_16FlashAttnBwdSm90INS1_25CollectiveMainloopBwdSm90ILi2ELi2ELi2EN4cute5tupleIJNS5_1CILi1EEES8_S8_EEENS6_IJNS7_ILi80EEENS7_ILi128EEESB_EEENS_6half_tEfNS_4arch4Sm90ELb0ELb0ELb0ELb0ELb1ELb1ELb0ELb1ELi2ELi1ELi2ELi1ELb0EEENS1_21CollectiveEpilogueBwdISC_SD_SF_Li256ELb0ELb0ELi1EEENS1_19SingleTileSchedulerILb0ELb0ELb0ELi128EEEEEEEEEvNT_6ParamsE,"ax",@progbits
	.align	128
.text._ZN7cutlass13device_kernelIN5flash11enable_sm90INS1_16FlashAttnBwdSm90INS1_25CollectiveMainloopBwdSm90ILi2ELi2ELi2EN4cute5tupleIJNS5_1CILi1EEES8_S8_EEENS6_IJNS7_ILi80EEENS7_ILi128EEESB_EEENS_6half_tEfNS_4arch4Sm90ELb0ELb0ELb0ELb0ELb1ELb1ELb0ELb1ELi2ELi1ELi2ELi1ELb0EEENS1_21CollectiveEpilogueBwdISC_SD_SF_Li256ELb0ELb0ELi1EEENS1_19SingleTileSchedulerILb0ELb0ELb0ELi128EEEEEEEEEvNT_6ParamsE:
        .type           _ZN7cutlass13device_kernelIN5flash11enable_sm90INS1_16FlashAttnBwdSm90INS1_25CollectiveMainloopBwdSm90ILi2ELi2ELi2EN4cute5tupleIJNS5_1CILi1EEES8_S8_EEENS6_IJNS7_ILi80EEENS7_ILi128EEESB_EEENS_6half_tEfNS_4arch4Sm90ELb0ELb0ELb0ELb0ELb1ELb1ELb0ELb1ELi2ELi1ELi2ELi1ELb0EEENS1_21CollectiveEpilogueBwdISC_SD_SF_Li256ELb0ELb0ELi1EEENS1_19SingleTileSchedulerILb0ELb0ELb0ELi128EEEEEEEEEvNT_6ParamsE,@function
        .size           _ZN7cutlass13device_kernelIN5flash11enable_sm90INS1_16FlashAttnBwdSm90INS1_25CollectiveMainloopBwdSm90ILi2ELi2ELi2EN4cute5tupleIJNS5_1CILi1EEES8_S8_EEENS6_IJNS7_ILi80EEENS7_ILi128EEESB_EEENS_6half_tEfNS_4arch4Sm90ELb0ELb0ELb0ELb0ELb1ELb1ELb0ELb1ELi2ELi1ELi2ELi1ELb0EEENS1_21CollectiveEpilogueBwdISC_SD_SF_Li256ELb0ELb0ELi1EEENS1_19SingleTileSchedulerILb0ELb0ELb0ELi128EEEEEEEEEvNT_6ParamsE,(.L_x_7315 - _ZN7cutlass13device_kernelIN5flash11enable_sm90INS1_16FlashAttnBwdSm90INS1_25CollectiveMainloopBwdSm90ILi2ELi2ELi2EN4cute5tupleIJNS5_1CILi1EEES8_S8_EEENS6_IJNS7_ILi80EEENS7_ILi128EEESB_EEENS_6half_tEfNS_4arch4Sm90ELb0ELb0ELb0ELb0ELb1ELb1ELb0ELb1ELi2ELi1ELi2ELi1ELb0EEENS1_21CollectiveEpilogueBwdISC_SD_SF_Li256ELb0ELb0ELi1EEENS1_19SingleTileSchedulerILb0ELb0ELb0ELi128EEEEEEEEEvNT_6ParamsE)
        .other          _ZN7cutlass13device_kernelIN5flash11enable_sm90INS1_16FlashAttnBwdSm90INS1_25CollectiveMainloopBwdSm90ILi2ELi2ELi2EN4cute5tupleIJNS5_1CILi1EEES8_S8_EEENS6_IJNS7_ILi80EEENS7_ILi128EEESB_EEENS_6half_tEfNS_4arch4Sm90ELb0ELb0ELb0ELb0ELb1ELb1ELb0ELb1ELi2ELi1ELi2ELi1ELb0EEENS1_21CollectiveEpilogueBwdISC_SD_SF_Li256ELb0ELb0ELi1EEENS1_19SingleTileSchedulerILb0ELb0ELb0ELi128EEEEEEEEEvNT_6ParamsE,@"STO_CUDA_ENTRY STV_DEFAULT"
_ZN7cutlass13device_kernelIN5flash11enable_sm90INS1_16FlashAttnBwdSm90INS1_25CollectiveMainloopBwdSm90ILi2ELi2ELi2EN4cute5tupleIJNS5_1CILi1EEES8_S8_EEENS6_IJNS7_ILi80EEENS7_ILi128EEESB_EEENS_6half_tEfNS_4arch4Sm90ELb0ELb0ELb0ELb0ELb1ELb1ELb0ELb1ELi2ELi1ELi2ELi1ELb0EEENS1_21CollectiveEpilogueBwdISC_SD_SF_Li256ELb0ELb0ELi1EEENS1_19SingleTileSchedulerILb0ELb0ELb0ELi128EEEEEEEEEvNT_6ParamsE:
        /* <DEDUP_REMOVED lines=29> */
.L_x_3709:
[----:B------:R-:W-:Y:S05]  /*01d0*/  BSYNC B0 ;  /* 0x0000000000007941 */ /* 0x000fea0003800000 */
.L_x_3708:
        /* <DEDUP_REMOVED lines=34> */
.L_x_3710:
        /* <DEDUP_REMOVED lines=22> */
.L_x_3711:
        /* <DEDUP_REMOVED lines=8> */
.L_x_3714:
        /* <DEDUP_REMOVED lines=33> */
.L_x_3717:
        /* <DEDUP_REMOVED lines=15> */
.L_x_3716:
        /* <DEDUP_REMOVED lines=23> */
.L_x_3719:
        /* <DEDUP_REMOVED lines=15> */
.L_x_3718:
        /* <DEDUP_REMOVED lines=8> */
.L_x_3807:
        /* <DEDUP_REMOVED lines=15> */
.L_x_3721:
        /* <DEDUP_REMOVED lines=121> */
.L_x_3734:
[----:B------:R-:W2:Y:S01]  /*1440*/  LDL R3, [R1] ;  /* 0x0000000001037983 */ /* 0x000ea20000100800 */
[----:B------:R-:W-:Y:S05]  /*1450*/  YIELD ;  /* 0x0000000000007946 */ /* 0x000fea0003800000 */
[----:B--2---:R-:W-:-:S13]  /*1460*/  ISETP.NE.AND P0, PT, R3, 0x3, PT ;  /* 0x000000030300780c */ /* 0x004fda0003f05270 */
[----:B------:R-:W-:Y:S05]  /*1470*/  @!P0 BRA `(.L_x_3724) ;  /* 0x0000000000048947 */ /* 0x000fea0003800000 */
[----:B------:R-:W-:Y:S01]  /*1480*/  BPT.TRAP 0x1 ;  /* 0x000000040000795c */ /* 0x000fe20000300000 */
.L_x_3724:
        /* <DEDUP_REMOVED lines=8> */
.L_x_3725:
[----:B---3--:R-:W-:Y:S05]  /*1510*/  @P1 BRA `(.L_x_3726) ;  /* 0x0000000000081947 */ /* 0x008fea0003800000 */
[----:B------:R-:W3:Y:S02]  /*1520*/  SYNCS.PHASECHK.TRANS64.TRYWAIT P1, [R3+URZ+0x38810], R152 ;  /* 0x03881098030075a7 */ /* 0x000ee4000802017f */
[----:B---3--:R-:W-:Y:S05]  /*1530*/  @!P1 BRA `(.L_x_3727) ;  /* 0x0000008c00c89947 */ /* 0x008fea0003800000 */
.L_x_3726:
        /* <DEDUP_REMOVED lines=286> */
.L_x_3728:
[----:B------:R1:W1:Y:S01]  /*2720*/  SYNCS.PHASECHK.TRANS64.TRYWAIT P1, [R3+URZ+0x38830], R152 ;  /* 0x03883098030075a7 */ /* 0x000262000802017f */
[----:B------:R-:W-:Y:S05]  /*2730*/  @!P0 BRA `(.L_x_3729) ;  /* 0x0000000000048947 */ /* 0x000fea0003800000 */
[----:B------:R-:W-:Y:S01]  /*2740*/  BPT.TRAP 0x1 ;  /* 0x000000040000795c */ /* 0x000fe20000300000 */
.L_x_3729:
[----:B------:R-:W-:-:S05]  /*2750*/  VIADD R4, R153, 0x24000 ;  /* 0x0002400099047836 */ /* 0x000fca0000000000 */
[----:B------:R-:W-:-:S04]  /*2760*/  SHF.R.U32.HI R4, RZ, 0x4, R4 ;  /* 0x00000004ff047819 */ /* 0x000fc80000011604 */
[----:B------:R-:W-:-:S04]  /*2770*/  LOP3.LUT R4, R4, 0x3fff, RZ, 0xc0, !PT ;  /* 0x00003fff04047812 */ /* 0x000fc800078ec0ff */
[----:B------:R-:W-:Y:S01]  /*2780*/  LOP3.LUT R153, R4, 0x10000, RZ, 0xfc, !PT ;  /* 0x0001000004997812 */ /* 0x000fe200078efcff */
[----:B-1----:R-:W-:Y:S06]  /*2790*/  @P1 BRA `(.L_x_3730) ;  /* 0x0000000000081947 */ /* 0x002fec0003800000 */
[----:B------:R-:W1:Y:S02]  /*27a0*/  SYNCS.PHASECHK.TRANS64.TRYWAIT P1, [R3+URZ+0x38830], R152 ;  /* 0x03883098030075a7 */ /* 0x000e64000802017f */
[----:B-1----:R-:W-:Y:S05]  /*27b0*/  @!P1 BRA `(.L_x_3731) ;  /* 0x0000007c003c9947 */ /* 0x002fea0003800000 */
.L_x_3730:
        /* <DEDUP_REMOVED lines=832> */
.L_x_3732:
        /* <DEDUP_REMOVED lines=56> */
.L_x_3733:
        /* <DEDUP_REMOVED lines=12> */
.L_x_3723:
        /* <DEDUP_REMOVED lines=86> */
.L_x_3735:
        /* <DEDUP_REMOVED lines=19> */
.L_x_3736:
        /* <DEDUP_REMOVED lines=18> */
.L_x_3737:
        /* <DEDUP_REMOVED lines=18> */
.L_x_3738:
        /* <DEDUP_REMOVED lines=155> */
.L_x_3740:
[----:B------:R-:W-:Y:S05]  /*7280*/  BSYNC B0 ;  /* 0x0000000000007941 */ /* 0x000fea0003800000 */
.L_x_3739:
[----:B------:R-:W-:-:S04]  /*7290*/  DEPBAR.LE SB0, 0x0 ;  /* 0x000080000000791a */ /* 0x000fc80000000000 */
[----:B------:R-:W-:Y:S05]  /*72a0*/  BRA `(.L_x_3715) ;  /* 0x0000003000287947 */ /* 0x000fea0003800000 */
.L_x_3713:
        /* <DEDUP_REMOVED lines=37> */
[----:B------:R-:W-:Y:S01]  /*7500*/  IMAD.HI R0, R0, 0x66666667, RZ ;  /* 0x6666666700007827 */ /* 0x000fe200078e02ff */
[----:B------:R-:W-:Y:S02]  /*7510*/  UIMAD UR13, UR13, UR4, URZ ;  /* 0x000000040d0d72a4 */ /* 0x000fe4000f8e023f */
[----:B------:R-:W-:Y:S02]  /*7520*/  UIADD3 UR12, UR7, UR12, URZ ;  /* 0x0000000c070c7290 */ /* 0x000fe4000fffe03f */
[----:B------:R-:W-:Y:S01]  /*7530*/  SHF.R.U32.HI R3, RZ, 0x1f, R0 ;  /* 0x0000001fff037819 */ /* 0x000fe20000011600 */
[----:B------:R-:W-:Y:S01]  /*7540*/  UMOV UR4, URZ ;  /* 0x0000003f00047c82 */ /* 0x000fe20008000000 */
[----:B------:R-:W-:-:S02]  /*7550*/  ULDC.64 UR26, c[0x0][0x208] ;  /* 0x00008200001a7ab9 */ /* 0x000fc40000000a00 */
[----:B------:R-:W-:-:S04]  /*7560*/  LEA.HI.SX32 R2, R0, R3, 0x1b ;  /* 0x0000000300027211 */ /* 0x000fc800078fdaff */
        /* <DEDUP_REMOVED lines=16> */
.L_x_3767:
[----:B------:R-:W-:Y:S01]  /*7670*/  UIMAD UR22, UR13, UR4, URZ ;  /* 0x000000040d1672a4 */ /* 0x000fe2000f8e023f */
[----:B------:R-:W-:Y:S01]  /*7680*/  ISETP.NE.AND P1, PT, R0, RZ, PT ;  /* 0x000000ff0000720c */ /* 0x000fe20003f25270 */
[----:B------:R-:W-:Y:S01]  /*7690*/  ULDC.64 UR8, c[0x0][0x768] ;  /* 0x0001da0000087ab9 */ /* 0x000fe20000000a00 */
[----:B------:R-:W-:Y:S01]  /*76a0*/  UIMAD UR14, UR5, 0x5000, URZ ;  /* 0x00005000050e78a4 */ /* 0x000fe2000f8e023f */
        /* <DEDUP_REMOVED lines=13> */
.L_x_3745:
[----:B------:R-:W2:Y:S04]  /*7780*/  LDG.E.STRONG.GPU R6, desc[UR26][R2.64] ;  /* 0x0000001a02067981 */ /* 0x000ea8000c1ef900 */
[----:B--2---:R-:W-:Y:S01]  /*7790*/  CCTL.IVALL ;  /* 0x00000000ff00798f */ /* 0x004fe20002000000 */
[----:B------:R-:W-:Y:S05]  /*77a0*/  YIELD ;  /* 0x0000000000007946 */ /* 0x000fea0003800000 */
[----:B------:R-:W-:-:S13]  /*77b0*/  ISETP.NE.AND P3, PT, R6, UR28, PT ;  /* 0x0000001c06007c0c */ /* 0x000fda000bf65270 */
[----:B------:R-:W-:Y:S05]  /*77c0*/  @P3 BRA `(.L_x_3745) ;  /* 0xfffffffc00ec3947 */ /* 0x000fea000383ffff */
.L_x_3744:
[----:B------:R-:W-:Y:S05]  /*77d0*/  BSYNC B0 ;  /* 0x0000000000007941 */ /* 0x000fea0003800000 */
.L_x_3743:
[----:B------:R-:W-:-:S03]  /*77e0*/  UMOV UR23, 0xffffffff ;  /* 0xffffffff00177882 */ /* 0x000fc60000000000 */
[----:B------:R-:W-:Y:S05]  /*77f0*/  BRA.DIV UR23, `(.L_x_3746) ;  /* 0x0000002e17407947 */ /* 0x000fea000b800000 */
[----:B------:R-:W-:Y:S01]  /*7800*/  NOP ;  /* 0x0000000000007918 */ /* 0x000fe20000000000 */
.L_x_3810:
[----:B------:R-:W-:Y:S05]  /*7810*/  WARPSYNC.ALL ;  /* 0x0000000000007948 */ /* 0x000fea0003800000 */
[----:B------:R-:W-:Y:S06]  /*7820*/  BAR.SYNC.DEFER_BLOCKING 0xd, 0xa0 ;  /* 0x0342800000007b1d */ /* 0x000fec0000010000 */
[----:B------:R-:W-:Y:S04]  /*7830*/  BSSY B0, `(.L_x_3747) ;  /* 0x0000011000007945 */ /* 0x000fe80003800000 */
[----:B------:R-:W-:Y:S05]  /*7840*/  @!P0 BRA `(.L_x_3748) ;  /* 0x00000000003c8947 */ /* 0x000fea0003800000 */
[----:B------:R-:W1:Y:S01]  /*7850*/  S2UR UR34, SR_CgaCtaId ;  /* 0x00000000002279c3 */ /* 0x000e620000008800 */
[----:B------:R-:W-:Y:S01]  /*7860*/  UIMAD UR23, UR4, 0x2800, URZ ;  /* 0x00002800041778a4 */ /* 0x000fe2000f8e023f */
        /* <DEDUP_REMOVED lines=13> */
.L_x_3748:
[----:B------:R-:W-:Y:S05]  /*7940*/  BSYNC B0 ;  /* 0x0000000000007941 */ /* 0x000fea0003800000 */
.L_x_3747:
        /* <DEDUP_REMOVED lines=13> */
.L_x_3750:
[----:B------:R-:W-:Y:S05]  /*7a20*/  BSYNC B0 ;  /* 0x0000000000007941 */ /* 0x000fea0003800000 */
.L_x_3749:
[----:B------:R-:W-:Y:S06]  /*7a30*/  BAR.ARV 0xa, 0xa0 ;  /* 0x0282800000007b1d */ /* 0x000fec0000002000 */
[----:B------:R-:W-:Y:S04]  /*7a40*/  BSSY B0, `(.L_x_3751) ;  /* 0x0000003000007945 */ /* 0x000fe80003800000 */
[----:B------:R-:W-:Y:S05]  /*7a50*/  @!P0 BRA `(.L_x_3752) ;  /* 0x0000000000048947 */ /* 0x000fea0003800000 */
[----:B------:R-:W-:-:S04]  /*7a60*/  DEPBAR.LE SB0, 0x0 ;  /* 0x000080000000791a */ /* 0x000fc80000000000 */
.L_x_3752:
[----:B------:R-:W-:Y:S05]  /*7a70*/  BSYNC B0 ;  /* 0x0000000000007941 */ /* 0x000fea0003800000 */
.L_x_3751:
        /* <DEDUP_REMOVED lines=19> */
.L_x_3754:
[----:B------:R-:W-:Y:S05]  /*7bb0*/  BSYNC B0 ;  /* 0x0000000000007941 */ /* 0x000fea0003800000 */
.L_x_3753:
        /* <DEDUP_REMOVED lines=9> */
.L_x_3757:
[----:B------:R-:W2:Y:S04]  /*7c50*/  LDG.E.STRONG.GPU R6, desc[UR26][R2.64] ;  /* 0x0000001a02067981 */ /* 0x000ea8000c1ef900 */
[----:B--2---:R-:W-:Y:S01]  /*7c60*/  CCTL.IVALL ;  /* 0x00000000ff00798f */ /* 0x004fe20002000000 */
[----:B------:R-:W-:Y:S05]  /*7c70*/  YIELD ;  /* 0x0000000000007946 */ /* 0x000fea0003800000 */
[----:B------:R-:W-:-:S13]  /*7c80*/  ISETP.NE.AND P3, PT, R6, UR28, PT ;  /* 0x0000001c06007c0c */ /* 0x000fda000bf65270 */
[----:B------:R-:W-:Y:S05]  /*7c90*/  @P3 BRA `(.L_x_3757) ;  /* 0xfffffffc00ec3947 */ /* 0x000fea000383ffff */
.L_x_3756:
[----:B------:R-:W-:Y:S05]  /*7ca0*/  BSYNC B0 ;  /* 0x0000000000007941 */ /* 0x000fea0003800000 */
.L_x_3755:
[----:B------:R-:W-:-:S03]  /*7cb0*/  UMOV UR8, 0xffffffff ;  /* 0xffffffff00087882 */ /* 0x000fc60000000000 */
[----:B------:R-:W-:Y:S05]  /*7cc0*/  BRA.DIV UR8, `(.L_x_3758) ;  /* 0x0000002a08287947 */ /* 0x000fea000b800000 */
[----:B------:R-:W-:Y:S01]  /*7cd0*/  NOP ;  /* 0x0000000000007918 */ /* 0x000fe20000000000 */
.L_x_3813:
        /* <DEDUP_REMOVED lines=13> */
.L_x_3760:
[----:B------:R-:W-:Y:S05]  /*7db0*/  BSYNC B0 ;  /* 0x0000000000007941 */ /* 0x000fea0003800000 */
.L_x_3759:
        /* <DEDUP_REMOVED lines=13> */
.L_x_3762:
[----:B------:R-:W-:Y:S05]  /*7e90*/  BSYNC B0 ;  /* 0x0000000000007941 */ /* 0x000fea0003800000 */
.L_x_3761:
[----:B------:R-:W-:Y:S06]  /*7ea0*/  BAR.ARV 0xa, 0xa0 ;  /* 0x0282800000007b1d */ /* 0x000fec0000002000 */
[----:B------:R-:W-:Y:S04]  /*7eb0*/  BSSY B0, `(.L_x_3763) ;  /* 0x0000003000007945 */ /* 0x000fe80003800000 */
[----:B------:R-:W-:Y:S05]  /*7ec0*/  @!P0 BRA `(.L_x_3764) ;  /* 0x0000000000048947 */ /* 0x000fea0003800000 */
[----:B------:R-:W-:-:S04]  /*7ed0*/  DEPBAR.LE SB0, 0x0 ;  /* 0x000080000000791a */ /* 0x000fc80000000000 */
.L_x_3764:
[----:B------:R-:W-:Y:S05]  /*7ee0*/  BSYNC B0 ;  /* 0x0000000000007941 */ /* 0x000fea0003800000 */
.L_x_3763:
        /* <DEDUP_REMOVED lines=19> */
.L_x_3766:
[----:B------:R-:W-:Y:S05]  /*8020*/  BSYNC B0 ;  /* 0x0000000000007941 */ /* 0x000fea0003800000 */
.L_x_3765:
[----:B------:R-:W-:Y:S02]  /*8030*/  UIADD3 UR4, UR4, 0x2, URZ ;  /* 0x0000000204047890 */ /* 0x000fe4000fffe03f */
[----:B------:R-:W-:Y:S01]  /*8040*/  UIADD3 UR5, UR5, 0x1, URZ ;  /* 0x0000000105057890 */ /* 0x000fe2000fffe03f */
[----:B------:R-:W-:Y:S11]  /*8050*/  @P2 BRA `(.L_x_3767) ;  /* 0xfffffff400842947 */ /* 0x000ff6000383ffff */
.L_x_3742:
        /* <DEDUP_REMOVED lines=13> */
.L_x_3770:
[----:B------:R-:W2:Y:S04]  /*8130*/  LDG.E.STRONG.GPU R0, desc[UR26][R2.64] ;  /* 0x0000001a02007981 */ /* 0x000ea8000c1ef900 */
[----:B--2---:R-:W-:Y:S01]  /*8140*/  CCTL.IVALL ;  /* 0x00000000ff00798f */ /* 0x004fe20002000000 */
[----:B------:R-:W-:Y:S05]  /*8150*/  YIELD ;  /* 0x0000000000007946 */ /* 0x000fea0003800000 */
[----:B------:R-:W-:-:S13]  /*8160*/  ISETP.NE.AND P2, PT, R0, UR28, PT ;  /* 0x0000001c00007c0c */ /* 0x000fda000bf45270 */
[----:B------:R-:W-:Y:S05]  /*8170*/  @P2 BRA `(.L_x_3770) ;  /* 0xfffffffc00ec2947 */ /* 0x000fea000383ffff */
.L_x_3769:
[----:B------:R-:W-:Y:S05]  /*8180*/  BSYNC B0 ;  /* 0x0000000000007941 */ /* 0x000fea0003800000 */
.L_x_3768:
[----:B------:R-:W-:-:S03]  /*8190*/  UMOV UR5, 0xffffffff ;  /* 0xffffffff00057882 */ /* 0x000fc60000000000 */
[----:B------:R-:W-:Y:S05]  /*81a0*/  BRA.DIV UR5, `(.L_x_3771) ;  /* 0x00000026050c7947 */ /* 0x000fea000b800000 */
[----:B------:R-:W-:Y:S01]  /*81b0*/  NOP ;  /* 0x0000000000007918 */ /* 0x000fe20000000000 */
.L_x_3816:
[----:B------:R-:W-:Y:S01]  /*81c0*/  IMAD.U32 R6, RZ, RZ, UR4 ;  /* 0x00000004ff067e24 */ /* 0x000fe2000f8e00ff */
[----:B------:R-:W-:Y:S05]  /*81d0*/  WARPSYNC.ALL ;  /* 0x0000000000007948 */ /* 0x000fea0003800000 */
[----:B------:R-:W-:Y:S01]  /*81e0*/  BAR.SYNC.DEFER_BLOCKING 0xd, 0xa0 ;  /* 0x0342800000007b1d */ /* 0x000fe20000010000 */
[----:B------:R-:W-:-:S05]  /*81f0*/  IMAD R6, R6, 0x2800, RZ ;  /* 0x0000280006067824 */ /* 0x000fca00078e02ff */
        /* <DEDUP_REMOVED lines=18> */
.L_x_3773:
[----:B------:R-:W-:Y:S05]  /*8320*/  BSYNC B0 ;  /* 0x0000000000007941 */ /* 0x000fea0003800000 */
.L_x_3772:
        /* <DEDUP_REMOVED lines=20> */
.L_x_3775:
[----:B------:R-:W-:Y:S05]  /*8470*/  BSYNC B0 ;  /* 0x0000000000007941 */ /* 0x000fea0003800000 */
.L_x_3774:
[----:B------:R-:W-:Y:S06]  /*8480*/  BAR.ARV 0xa, 0xa0 ;  /* 0x0282800000007b1d */ /* 0x000fec0000002000 */
[----:B------:R-:W-:Y:S04]  /*8490*/  BSSY B0, `(.L_x_3776) ;  /* 0x0000003000007945 */ /* 0x000fe80003800000 */
[----:B------:R-:W-:Y:S05]  /*84a0*/  @!P0 BRA `(.L_x_3777) ;  /* 0x0000000000048947 */ /* 0x000fea0003800000 */
[----:B------:R-:W-:-:S04]  /*84b0*/  DEPBAR.LE SB0, 0x0 ;  /* 0x000080000000791a */ /* 0x000fc80000000000 */
.L_x_3777:
[----:B------:R-:W-:Y:S05]  /*84c0*/  BSYNC B0 ;  /* 0x0000000000007941 */ /* 0x000fea0003800000 */
.L_x_3776:
        /* <DEDUP_REMOVED lines=19> */
.L_x_3741:
        /* <DEDUP_REMOVED lines=55> */
.L_x_3817:
        /* <DEDUP_REMOVED lines=10> */
.L_x_3781:
        /* <DEDUP_REMOVED lines=84> */
.L_x_3792:
[----:B------:R-:W-:-:S04]  /*8f50*/  SHF.L.U32 R21, R18, 0x1f, RZ ;  /* 0x0000001f12157819 */ /* 0x000fc800000006ff */
[----:B-1----:R-:W1:Y:S02]  /*8f60*/  SYNCS.PHASECHK.TRANS64.TRYWAIT P1, [R20+URZ+0x38840], R21 ;  /* 0x03884015140075a7 */ /* 0x002e64000802017f */
[----:B-12---:R-:W-:Y:S05]  /*8f70*/  @!P1 BRA `(.L_x_3784) ;  /* 0x0000001400c89947 */ /* 0x006fea0003800000 */
.L_x_3818:
[----:B------:R-:W-:Y:S05]  /*8f80*/  @P0 BRA `(.L_x_3785) ;  /* 0x0000000000140947 */ /* 0x000fea0003800000 */
[----:B------:R-:W-:Y:S01]  /*8f90*/  ISETP.NE.AND P1, PT, R12, RZ, PT ;  /* 0x000000ff0c00720c */ /* 0x000fe20003f25270 */
[----:B------:R-:W-:-:S04]  /*8fa0*/  IMAD.MOV.U32 R3, RZ, RZ, 0x5140 ;  /* 0x00005140ff037424 */ /* 0x000fc800078e00ff */
[----:B------:R2:W-:Y:S08]  /*8fb0*/  SYNCS.ARRIVE.TRANS64 RZ, [R20+URZ+0x38830], R3 ;  /* 0x0388300314ff79a7 */ /* 0x0005f0000800003f */
[----:B------:R-:W-:Y:S05]  /*8fc0*/  @!P1 BRA `(.L_x_3785) ;  /* 0x0000000000049947 */ /* 0x000fea0003800000 */
[----:B------:R-:W-:Y:S01]  /*8fd0*/  BPT.TRAP 0x1 ;  /* 0x000000040000795c */ /* 0x000fe20000300000 */
.L_x_3785:
        /* <DEDUP_REMOVED lines=36> */
.L_x_3819:
[----:B------:R-:W-:Y:S05]  /*9220*/  @P0 BRA `(.L_x_3787) ;  /* 0x0000000000140947 */ /* 0x000fea0003800000 */
[----:B------:R-:W-:Y:S01]  /*9230*/  ISETP.NE.AND P1, PT, R12, RZ, PT ;  /* 0x000000ff0c00720c */ /* 0x000fe20003f25270 */
[----:B------:R-:W-:-:S04]  /*9240*/  IMAD.MOV.U32 R0, RZ, RZ, 0x5140 ;  /* 0x00005140ff007424 */ /* 0x000fc800078e00ff */
[----:B------:R4:W-:Y:S08]  /*9250*/  SYNCS.ARRIVE.TRANS64 RZ, [R20+URZ+0x38818], R0 ;  /* 0x0388180014ff79a7 */ /* 0x0009f0000800003f */
[----:B------:R-:W-:Y:S05]  /*9260*/  @!P1 BRA `(.L_x_3787) ;  /* 0x0000000000049947 */ /* 0x000fea0003800000 */
[----:B------:R-:W-:Y:S01]  /*9270*/  BPT.TRAP 0x1 ;  /* 0x000000040000795c */ /* 0x000fe20000300000 */
.L_x_3787:
        /* <DEDUP_REMOVED lines=27> */
.L_x_3820:
        /* <DEDUP_REMOVED lines=9> */
.L_x_3789:
        /* <DEDUP_REMOVED lines=31> */
.L_x_3822:
[----:B------:R-:W-:Y:S05]  /*96b0*/  @P0 BRA `(.L_x_3791) ;  /* 0x0000000000140947 */ /* 0x000fea0003800000 */
[----:B------:R-:W-:Y:S01]  /*96c0*/  ISETP.NE.AND P1, PT, R12, RZ, PT ;  /* 0x000000ff0c00720c */ /* 0x000fe20003f25270 */
[----:B-1----:R-:W-:-:S04]  /*96d0*/  IMAD.MOV.U32 R5, RZ, RZ, 0x5140 ;  /* 0x00005140ff057424 */ /* 0x002fc800078e00ff */
[----:B------:R2:W-:Y:S08]  /*96e0*/  SYNCS.ARRIVE.TRANS64 RZ, [R20+URZ+0x38810], R5 ;  /* 0x0388100514ff79a7 */ /* 0x0005f0000800003f */
[----:B------:R-:W-:Y:S05]  /*96f0*/  @!P1 BRA `(.L_x_3791) ;  /* 0x0000000000049947 */ /* 0x000fea0003800000 */
[----:B------:R-:W-:Y:S01]  /*9700*/  BPT.TRAP 0x1 ;  /* 0x000000040000795c */ /* 0x000fe20000300000 */
.L_x_3791:
        /* <DEDUP_REMOVED lines=28> */
.L_x_3783:
[----:B------:R-:W-:-:S13]  /*98d0*/  ISETP.NE.AND P1, PT, R10, RZ, PT ;  /* 0x000000ff0a00720c */ /* 0x000fda0003f25270 */
[----:B------:R-:W-:Y:S05]  /*98e0*/  @!P1 BRA `(.L_x_3782) ;  /* 0x0000000400289947 */ /* 0x000fea0003800000 */
[----:B------:R-:W-:-:S04]  /*98f0*/  SHF.L.U32 R9, R18, 0x1f, RZ ;  /* 0x0000001f12097819 */ /* 0x000fc800000006ff */
[----:B------:R-:W3:Y:S02]  /*9900*/  SYNCS.PHASECHK.TRANS64.TRYWAIT P1, [R20+URZ+0x38840], R9 ;  /* 0x03884009140075a7 */ /* 0x000ee4000802017f */
[----:B---3--:R-:W-:Y:S05]  /*9910*/  @!P1 BRA `(.L_x_3793) ;  /* 0x0000000c00b49947 */ /* 0x008fea0003800000 */
.L_x_3823:
[----:B------:R-:W-:Y:S05]  /*9920*/  @P0 BRA `(.L_x_3794) ;  /* 0x0000000000140947 */ /* 0x000fea0003800000 */
[----:B------:R-:W-:Y:S01]  /*9930*/  ISETP.NE.AND P1, PT, R12, RZ, PT ;  /* 0x000000ff0c00720c */ /* 0x000fe20003f25270 */
[----:B-12---:R-:W-:-:S04]  /*9940*/  IMAD.MOV.U32 R5, RZ, RZ, 0x5140 ;  /* 0x00005140ff057424 */ /* 0x006fc800078e00ff */
[----:B------:R4:W-:Y:S08]  /*9950*/  SYNCS.ARRIVE.TRANS64 RZ, [R20+URZ+0x38830], R5 ;  /* 0x0388300514ff79a7 */ /* 0x0009f0000800003f */
[----:B------:R-:W-:Y:S05]  /*9960*/  @!P1 BRA `(.L_x_3794) ;  /* 0x0000000000049947 */ /* 0x000fea0003800000 */
[----:B------:R-:W-:Y:S01]  /*9970*/  BPT.TRAP 0x1 ;  /* 0x000000040000795c */ /* 0x000fe20000300000 */
.L_x_3794:
        /* <DEDUP_REMOVED lines=33> */
.L_x_3824:
[----:B------:R-:W-:Y:S05]  /*9b90*/  @P0 BRA `(.L_x_3796) ;  /* 0x0000000000140947 */ /* 0x000fea0003800000 */
[----:B------:R-:W-:Y:S01]  /*9ba0*/  ISETP.NE.AND P0, PT, R12, RZ, PT ;  /* 0x000000ff0c00720c */ /* 0x000fe20003f05270 */
[----:B------:R-:W-:-:S04]  /*9bb0*/  IMAD.MOV.U32 R5, RZ, RZ, 0x5140 ;  /* 0x00005140ff057424 */ /* 0x000fc800078e00ff */
[----:B------:R2:W-:Y:S08]  /*9bc0*/  SYNCS.ARRIVE.TRANS64 RZ, [R20+URZ+0x38818], R5 ;  /* 0x0388180514ff79a7 */ /* 0x0005f0000800003f */
[----:B------:R-:W-:Y:S05]  /*9bd0*/  @!P0 BRA `(.L_x_3796) ;  /* 0x0000000000048947 */ /* 0x000fea0003800000 */
[----:B------:R-:W-:Y:S01]  /*9be0*/  BPT.TRAP 0x1 ;  /* 0x000000040000795c */ /* 0x000fe20000300000 */
.L_x_3796:
        /* <DEDUP_REMOVED lines=26> */
.L_x_3782:
[----:B------:R-:W-:Y:S01]  /*9d90*/  IMAD R4, R13, 0x8, R20 ;  /* 0x000000080d047824 */ /* 0x000fe200078e0214 */
[----:B------:R-:W-:Y:S01]  /*9da0*/  SHF.L.U32 R3, R18, 0x1f, RZ ;  /* 0x0000001f12037819 */ /* 0x000fe200000006ff */
[----:B------:R-:W4:Y:S03]  /*9db0*/  S2R R2, SR_TID.X ;  /* 0x0000000000027919 */ /* 0x000f260000002100 */
[----:B------:R-:W5:Y:S01]  /*9dc0*/  SYNCS.PHASECHK.TRANS64.TRYWAIT P0, [R4+URZ+0x38840], R3 ;  /* 0x03884003040075a7 */ /* 0x000f62000800017f */
[----:B----4-:R-:W-:-:S04]  /*9dd0*/  LOP3.LUT R2, R2, 0x7f, RZ, 0xc0, !PT ;  /* 0x0000007f02027812 */ /* 0x010fc800078ec0ff */
[----:B------:R-:W-:Y:S01]  /*9de0*/  ISETP.NE.AND P1, PT, R2, RZ, PT ;  /* 0x000000ff0200720c */ /* 0x000fe20003f25270 */
[----:B-----5:R-:W-:-:S12]  /*9df0*/  @!P0 BRA `(.L_x_3797) ;  /* 0x0000000800a48947 */ /* 0x020fd80003800000 */
.L_x_3825:
[----:B------:R-:W-:Y:S05]  /*9e00*/  @P1 BRA `(.L_x_3798) ;  /* 0x0000000000181947 */ /* 0x000fea0003800000 */
[----:B------:R-:W5:Y:S01]  /*9e10*/  S2R R2, SR_TID.X ;  /* 0x0000000000027919 */ /* 0x000f620000002100 */
[----:B----4-:R-:W-:-:S04]  /*9e20*/  IMAD.MOV.U32 R3, RZ, RZ, 0x5140 ;  /* 0x00005140ff037424 */ /* 0x010fc800078e00ff */
[----:B------:R4:W-:Y:S01]  /*9e30*/  SYNCS.ARRIVE.TRANS64 RZ, [R4+URZ+0x38830], R3 ;  /* 0x0388300304ff79a7 */ /* 0x0009e2000800003f */
[----:B-----5:R-:W-:-:S13]  /*9e40*/  LOP3.LUT P0, RZ, R2, 0x1f, RZ, 0xc0, !PT ;  /* 0x0000001f02ff7812 */ /* 0x020fda000780c0ff */
[----:B----4-:R-:W-:Y:S05]  /*9e50*/  @!P0 BRA `(.L_x_3798) ;  /* 0x0000000000048947 */ /* 0x010fea0003800000 */
[----:B------:R-:W-:Y:S01]  /*9e60*/  BPT.TRAP 0x1 ;  /* 0x000000040000795c */ /* 0x000fe20000300000 */
.L_x_3798:
        /* <DEDUP_REMOVED lines=40> */
.L_x_3779:
[----:B------:R-:W-:Y:S05]  /*a0f0*/  BSYNC B0 ;  /* 0x0000000000007941 */ /* 0x000fea0003800000 */
.L_x_3778:
[----:B------:R-:W-:-:S03]  /*a100*/  UMOV UR6, 0xffffffff ;  /* 0xffffffff00067882 */ /* 0x000fc60000000000 */
[----:B------:R-:W-:Y:S05]  /*a110*/  BRA.DIV UR6, `(.L_x_3799) ;  /* 0x0000000606f07947 */ /* 0x000fea000b800000 */
[----:B------:R-:W-:-:S13]  /*a120*/  ELECT P0, URZ, PT ;  /* 0x00000000003f782f */ /* 0x000fda0003800000 */
.L_x_3828:
[----:B------:R-:W-:Y:S05]  /*a130*/  @!P0 BRA `(.L_x_3715) ;  /* 0x0000000000848947 */ /* 0x000fea0003800000 */
[----:B------:R-:W2:Y:S02]  /*a140*/  LDL.LU R2, [R1] ;  /* 0x0000000001027983 */ /* 0x000ea40000300800 */
[----:B--2---:R-:W-:-:S04]  /*a150*/  LOP3.LUT R2, R2, 0x2, RZ, 0xfc, !PT ;  /* 0x0000000202027812 */ /* 0x004fc800078efcff */
[----:B------:R-:W-:-:S13]  /*a160*/  ISETP.NE.AND P0, PT, R2, 0x3, PT ;  /* 0x000000030200780c */ /* 0x000fda0003f05270 */
[----:B------:R-:W-:Y:S05]  /*a170*/  @!P0 BRA `(.L_x_3800) ;  /* 0x0000000000048947 */ /* 0x000fea0003800000 */
[----:B------:R-:W-:Y:S01]  /*a180*/  BPT.TRAP 0x1 ;  /* 0x000000040000795c */ /* 0x000fe20000300000 */
.L_x_3800:
        /* <DEDUP_REMOVED lines=15> */
.L_x_3829:
[----:B------:R-:W2:Y:S02]  /*a280*/  SYNCS.PHASECHK.TRANS64.TRYWAIT P1, [R3+URZ], R2 ;  /* 0x00000002030075a7 */ /* 0x000ea4000802017f */
[----:B--2---:R-:W-:Y:S05]  /*a290*/  @!P1 BRA `(.L_x_3802) ;  /* 0x0000000400c89947 */ /* 0x004fea0003800000 */
.L_x_3830:
[----:B------:R-:W-:Y:S05]  /*a2a0*/  @!P0 BRA `(.L_x_3803) ;  /* 0x0000000000048947 */ /* 0x000fea0003800000 */
[----:B------:R-:W-:Y:S01]  /*a2b0*/  BPT.TRAP 0x1 ;  /* 0x000000040000795c */ /* 0x000fe20000300000 */
.L_x_3803:
[----:B--2---:R-:W-:-:S04]  /*a2c0*/  VIADD R3, R8, 0x38840 ;  /* 0x0003884008037836 */ /* 0x004fc80000000000 */
[----:B------:R-:W-:-:S04]  /*a2d0*/  IMAD R5, R0, 0x8, R3 ;  /* 0x0000000800057824 */ /* 0x000fc800078e0203 */
[----:B------:R-:W2:Y:S02]  /*a2e0*/  SYNCS.PHASECHK.TRANS64.TRYWAIT P0, [R5+URZ], R4 ;  /* 0x00000004050075a7 */ /* 0x000ea4000800017f */
[----:B--2---:R-:W-:Y:S05]  /*a2f0*/  @!P0 BRA `(.L_x_3804) ;  /* 0x0000000400c48947 */ /* 0x004fea0003800000 */
.L_x_3831:
[----:B------:R-:W-:-:S07]  /*a300*/  IMAD R3, R6, 0x8, R3 ;  /* 0x0000000806037824 */ /* 0x000fce00078e0203 */
.L_x_3805:
[----:B---3--:R3:W4:Y:S02]  /*a310*/  SYNCS.PHASECHK.TRANS64.TRYWAIT P0, [R3+URZ], R2 ;  /* 0x00000002030075a7 */ /* 0x008724000800017f */
[----:B----4-:R-:W-:Y:S05]  /*a320*/  @!P0 NANOSLEEP.SYNCS 0x989680 ;  /* 0x009896800000895d */ /* 0x010fea0003900000 */
[----:B------:R-:W4:Y:S02]  /*a330*/  @!P0 SYNCS.PHASECHK.TRANS64 P0, [R3+URZ], R2 ;  /* 0x00000002030085a7 */ /* 0x000f24000800007f */
[----:B----4-:R-:W-:Y:S05]  /*a340*/  @!P0 BRA `(.L_x_3805) ;  /* 0xfffffffc00f08947 */ /* 0x010fea000383ffff */
.L_x_3715:
[----:B------:R-:W-:Y:S05]  /*a350*/  BSYNC B6 ;  /* 0x0000000000067941 */ /* 0x000fea0003800000 */
.L_x_3712:
[----:B------:R-:W-:Y:S05]  /*a360*/  EXIT ;  /* 0x000000000000794d */ /* 0x000fea0003800000 */
.L_x_3720:
[----:B------:R-:W-:Y:S02]  /*a370*/  IMAD.MOV.U32 R12, RZ, RZ, RZ ;  /* 0x000000ffff0c7224 */ /* 0x000fe400078e00ff */
[----:B------:R-:W-:Y:S02]  /*a380*/  IMAD.MOV.U32 R11, RZ, RZ, 0x1f ;  /* 0x0000001fff0b7424 */ /* 0x000fe400078e00ff */
[----:B------:R-:W-:-:S07]  /*a390*/  IMAD.MOV.U32 R15, RZ, RZ, -0x1 ;  /* 0xffffffffff0f7424 */ /* 0x000fce00078e00ff */
[----:B------:R-:W-:Y:S05]  /*a3a0*/  WARPSYNC.COLLECTIVE R15, `(.L_x_3806) ;  /* 0x000000000f087348 */ /* 0x000fea0003c00000 */
[----:B------:R1:W2:Y:S02]  /*a3b0*/  SHFL.IDX P6, R14, R13, R12, R11 ;  /* 0x0000000c0d0e7389 */ /* 0x0002a400000c000b */
[----:B-12---:R-:W-:Y:S01]  /*a3c0*/  ENDCOLLECTIVE ;  /* 0x000000000000791b */ /* 0x006fe20003800000 */
.L_x_3806:
[----:B------:R-:W-:Y:S05]  /*a3d0*/  BRA `(.L_x_3807) ;  /* 0xffffff6400f87947 */ /* 0x000fea000383ffff */
.L_x_3722:
        /* <DEDUP_REMOVED lines=8> */
.L_x_3727:
[----:B---3--:R3:W4:Y:S02]  /*a460*/  SYNCS.PHASECHK.TRANS64.TRYWAIT P1, [R3+URZ+0x38810], R152 ;  /* 0x03881098030075a7 */ /* 0x008724000802017f */
[----:B----4-:R-:W-:Y:S05]  /*a470*/  @!P1 NANOSLEEP.SYNCS 0x989680 ;  /* 0x009896800000995d */ /* 0x010fea0003900000 */
[----:B------:R-:W4:Y:S02]  /*a480*/  @!P1 SYNCS.PHASECHK.TRANS64 P1, [R3+URZ+0x38810], R152 ;  /* 0x03881098030095a7 */ /* 0x000f24000802007f */
[----:B----4-:R-:W-:Y:S05]  /*a490*/  @!P1 BRA `(.L_x_3727) ;  /* 0xfffffffc00f09947 */ /* 0x010fea000383ffff */
[----:B------:R-:W-:Y:S05]  /*a4a0*/  BRA `(.L_x_3726) ;  /* 0xffffff7000247947 */ /* 0x000fea000383ffff */
.L_x_3731:
[----:B------:R1:W1:Y:S02]  /*a4b0*/  SYNCS.PHASECHK.TRANS64.TRYWAIT P1, [R3+URZ+0x38830], R152 ;  /* 0x03883098030075a7 */ /* 0x000264000802017f */
[----:B-1----:R-:W-:Y:S05]  /*a4c0*/  @!P1 NANOSLEEP.SYNCS 0x989680 ;  /* 0x009896800000995d */ /* 0x002fea0003900000 */
[----:B------:R-:W1:Y:S02]  /*a4d0*/  @!P1 SYNCS.PHASECHK.TRANS64 P1, [R3+URZ+0x38830], R152 ;  /* 0x03883098030095a7 */ /* 0x000e64000802007f */
[----:B-1----:R-:W-:Y:S05]  /*a4e0*/  @!P1 BRA `(.L_x_3731) ;  /* 0xfffffffc00f09947 */ /* 0x002fea000383ffff */
[----:B------:R-:W-:Y:S05]  /*a4f0*/  BRA `(.L_x_3730) ;  /* 0xffffff8000b07947 */ /* 0x000fea000383ffff */
.L_x_3746:
[----:B------:R-:W-:Y:S01]  /*a500*/  BSSY B0, `(.L_x_3808) ;  /* 0x0000005000007945 */ /* 0x000fe20003800000 */
[----:B------:R-:W-:-:S07]  /*a510*/  IMAD.MOV.U32 R15, RZ, RZ, -0x1 ;  /* 0xffffffffff0f7424 */ /* 0x000fce00078e00ff */
[----:B------:R-:W-:Y:S05]  /*a520*/  WARPSYNC.COLLECTIVE R15, `(.L_x_3809) ;  /* 0x000000000f087348 */ /* 0x000fea0003c00000 */
[----:B------:R-:W-:Y:S01]  /*a530*/  NOP ;  /* 0x0000000000007918 */ /* 0x000fe20000000000 */
[----:B------:R-:W-:Y:S01]  /*a540*/  ENDCOLLECTIVE ;  /* 0x000000000000791b */ /* 0x000fe20003800000 */
.L_x_3809:
[----:B------:R-:W-:Y:S05]  /*a550*/  BSYNC B0 ;  /* 0x0000000000007941 */ /* 0x000fea0003800000 */
.L_x_3808:
[----:B------:R-:W-:Y:S05]  /*a560*/  BRA `(.L_x_3810) ;  /* 0xffffffd000a87947 */ /* 0x000fea000383ffff */
.L_x_3758:
[----:B------:R-:W-:Y:S01]  /*a570*/  BSSY B0, `(.L_x_3811) ;  /* 0x0000005000007945 */ /* 0x000fe20003800000 */
[----:B------:R-:W-:-:S07]  /*a580*/  IMAD.MOV.U32 R15, RZ, RZ, -0x1 ;  /* 0xffffffffff0f7424 */ /* 0x000fce00078e00ff */
[----:B------:R-:W-:Y:S05]  /*a590*/  WARPSYNC.COLLECTIVE R15, `(.L_x_3812) ;  /* 0x000000000f087348 */ /* 0x000fea0003c00000 */
[----:B------:R-:W-:Y:S01]  /*a5a0*/  NOP ;  /* 0x0000000000007918 */ /* 0x000fe20000000000 */
[----:B------:R-:W-:Y:S01]  /*a5b0*/  ENDCOLLECTIVE ;  /* 0x000000000000791b */ /* 0x000fe20003800000 */
.L_x_3812:
[----:B------:R-:W-:Y:S05]  /*a5c0*/  BSYNC B0 ;  /* 0x0000000000007941 */ /* 0x000fea0003800000 */
.L_x_3811:
[----:B------:R-:W-:Y:S05]  /*a5d0*/  BRA `(.L_x_3813) ;  /* 0xffffffd400c07947 */ /* 0x000fea000383ffff */
.L_x_3771:
[----:B------:R-:W-:Y:S01]  /*a5e0*/  BSSY B0, `(.L_x_3814) ;  /* 0x0000005000007945 */ /* 0x000fe20003800000 */
[----:B------:R-:W-:-:S07]  /*a5f0*/  IMAD.MOV.U32 R15, RZ, RZ, -0x1 ;  /* 0xffffffffff0f7424 */ /* 0x000fce00078e00ff */
[----:B------:R-:W-:Y:S05]  /*a600*/  WARPSYNC.COLLECTIVE R15, `(.L_x_3815) ;  /* 0x000000000f087348 */ /* 0x000fea0003c00000 */
[----:B------:R-:W-:Y:S01]  /*a610*/  NOP ;  /* 0x0000000000007918 */ /* 0x000fe20000000000 */
[----:B------:R-:W-:Y:S01]  /*a620*/  ENDCOLLECTIVE ;  /* 0x000000000000791b */ /* 0x000fe20003800000 */
.L_x_3815:
[----:B------:R-:W-:Y:S05]  /*a630*/  BSYNC B0 ;  /* 0x0000000000007941 */ /* 0x000fea0003800000 */
.L_x_3814:
[----:B------:R-:W-:Y:S05]  /*a640*/  BRA `(.L_x_3816) ;  /* 0xffffffd800dc7947 */ /* 0x000fea000383ffff */
.L_x_3780:
[----:B-1----:R1:W2:Y:S02]  /*a650*/  SYNCS.PHASECHK.TRANS64.TRYWAIT P1, [R20+URZ+0x38820], R3 ;  /* 0x03882003140075a7 */ /* 0x0022a4000802017f */
[----:B--2---:R-:W-:Y:S05]  /*a660*/  @!P1 NANOSLEEP.SYNCS 0x989680 ;  /* 0x009896800000995d */ /* 0x004fea0003900000 */
[----:B------:R-:W2:Y:S02]  /*a670*/  @!P1 SYNCS.PHASECHK.TRANS64 P1, [R20+URZ+0x38820], R3 ;  /* 0x03882003140095a7 */ /* 0x000ea4000802007f */
[----:B--2---:R-:W-:Y:S05]  /*a680*/  @!P1 BRA `(.L_x_3780) ;  /* 0xfffffffc00f09947 */ /* 0x004fea000383ffff */
[----:B------:R-:W-:Y:S05]  /*a690*/  BRA `(.L_x_3817) ;  /* 0xffffffe000b47947 */ /* 0x000fea000383ffff */
.L_x_3784:
[----:B-1----:R1:W2:Y:S02]  /*a6a0*/  SYNCS.PHASECHK.TRANS64.TRYWAIT P1, [R20+URZ+0x38840], R21 ;  /* 0x03884015140075a7 */ /* 0x0022a4000802017f */
[----:B--2---:R-:W-:Y:S05]  /*a6b0*/  @!P1 NANOSLEEP.SYNCS 0x989680 ;  /* 0x009896800000995d */ /* 0x004fea0003900000 */
[----:B------:R-:W2:Y:S02]  /*a6c0*/  @!P1 SYNCS.PHASECHK.TRANS64 P1, [R20+URZ+0x38840], R21 ;  /* 0x03884015140095a7 */ /* 0x000ea4000802007f */
[----:B--2---:R-:W-:Y:S05]  /*a6d0*/  @!P1 BRA `(.L_x_3784) ;  /* 0xfffffffc00f09947 */ /* 0x004fea000383ffff */
[----:B------:R-:W-:Y:S05]  /*a6e0*/  BRA `(.L_x_3818) ;  /* 0xffffffe800247947 */ /* 0x000fea000383ffff */
.L_x_3786:
[----:B---3--:R3:W4:Y:S02]  /*a6f0*/  SYNCS.PHASECHK.TRANS64.TRYWAIT P1, [R20+URZ+0x38828], R21 ;  /* 0x03882815140075a7 */ /* 0x008724000802017f */
[----:B----4-:R-:W-:Y:S05]  /*a700*/  @!P1 NANOSLEEP.SYNCS 0x989680 ;  /* 0x009896800000995d */ /* 0x010fea0003900000 */
[----:B------:R-:W4:Y:S02]  /*a710*/  @!P1 SYNCS.PHASECHK.TRANS64 P1, [R20+URZ+0x38828], R21 ;  /* 0x03882815140095a7 */ /* 0x000f24000802007f */
[----:B----4-:R-:W-:Y:S05]  /*a720*/  @!P1 BRA `(.L_x_3786) ;  /* 0xfffffffc00f09947 */ /* 0x010fea000383ffff */
[----:B------:R-:W-:Y:S05]  /*a730*/  BRA `(.L_x_3819) ;  /* 0xffffffe800b87947 */ /* 0x000fea000383ffff */
.L_x_3788:
[----:B--2---:R2:W4:Y:S02]  /*a740*/  SYNCS.PHASECHK.TRANS64.TRYWAIT P1, [R20+URZ+0x38848], R21 ;  /* 0x03884815140075a7 */ /* 0x004524000802017f */
[----:B----4-:R-:W-:Y:S05]  /*a750*/  @!P1 NANOSLEEP.SYNCS 0x989680 ;  /* 0x009896800000995d */ /* 0x010fea0003900000 */
[----:B------:R-:W4:Y:S02]  /*a760*/  @!P1 SYNCS.PHASECHK.TRANS64 P1, [R20+URZ+0x38848], R21 ;  /* 0x03884815140095a7 */ /* 0x000f24000802007f */
[----:B----4-:R-:W-:Y:S05]  /*a770*/  @!P1 BRA `(.L_x_3788) ;  /* 0xfffffffc00f09947 */ /* 0x010fea000383ffff */
[----:B------:R-:W-:Y:S05]  /*a780*/  BRA `(.L_x_3820) ;  /* 0xffffffec00287947 */ /* 0x000fea000383ffff */
.L_x_3790:
[----:B------:R-:W-:-:S07]  /*a790*/  SHF.L.U32 R5, R18, 0x1f, RZ ;  /* 0x0000001f12057819 */ /* 0x000fce00000006ff */
.L_x_3821:
[----:B-1----:R1:W2:Y:S02]  /*a7a0*/  SYNCS.PHASECHK.TRANS64.TRYWAIT P1, [R20+URZ+0x38820], R5 ;  /* 0x03882005140075a7 */ /* 0x0022a4000802017f */
[----:B--2---:R-:W-:Y:S05]  /*a7b0*/  @!P1 NANOSLEEP.SYNCS 0x989680 ;  /* 0x009896800000995d */ /* 0x004fea0003900000 */
[----:B------:R-:W2:Y:S02]  /*a7c0*/  @!P1 SYNCS.PHASECHK.TRANS64 P1, [R20+URZ+0x38820], R5 ;  /* 0x03882005140095a7 */ /* 0x000ea4000802007f */
[----:B--2---:R-:W-:Y:S05]  /*a7d0*/  @!P1 BRA `(.L_x_3821) ;  /* 0xfffffffc00f09947 */ /* 0x004fea000383ffff */
[----:B------:R-:W-:Y:S05]  /*a7e0*/  BRA `(.L_x_3822) ;  /* 0xffffffec00b07947 */ /* 0x000fea000383ffff */
.L_x_3793:
[----:B---3--:R3:W4:Y:S02]  /*a7f0*/  SYNCS.PHASECHK.TRANS64.TRYWAIT P1, [R20+URZ+0x38840], R9 ;  /* 0x03884009140075a7 */ /* 0x008724000802017f */
[----:B----4-:R-:W-:Y:S05]  /*a800*/  @!P1 NANOSLEEP.SYNCS 0x989680 ;  /* 0x009896800000995d */ /* 0x010fea0003900000 */
[----:B------:R-:W4:Y:S02]  /*a810*/  @!P1 SYNCS.PHASECHK.TRANS64 P1, [R20+URZ+0x38840], R9 ;  /* 0x03884009140095a7 */ /* 0x000f24000802007f */
[----:B----4-:R-:W-:Y:S05]  /*a820*/  @!P1 BRA `(.L_x_3793) ;  /* 0xfffffffc00f09947 */ /* 0x010fea000383ffff */
[----:B------:R-:W-:Y:S05]  /*a830*/  BRA `(.L_x_3823) ;  /* 0xfffffff000387947 */ /* 0x000fea000383ffff */
.L_x_3795:
[----:B-1----:R1:W2:Y:S02]  /*a840*/  SYNCS.PHASECHK.TRANS64.TRYWAIT P1, [R20+URZ+0x38828], R9 ;  /* 0x03882809140075a7 */ /* 0x0022a4000802017f */
[----:B--2---:R-:W-:Y:S05]  /*a850*/  @!P1 NANOSLEEP.SYNCS 0x989680 ;  /* 0x009896800000995d */ /* 0x004fea0003900000 */
[----:B------:R-:W2:Y:S02]  /*a860*/  @!P1 SYNCS.PHASECHK.TRANS64 P1, [R20+URZ+0x38828], R9 ;  /* 0x03882809140095a7 */ /* 0x000ea4000802007f */
[----:B--2---:R-:W-:Y:S05]  /*a870*/  @!P1 BRA `(.L_x_3795) ;  /* 0xfffffffc00f09947 */ /* 0x004fea000383ffff */
[----:B------:R-:W-:Y:S05]  /*a880*/  BRA `(.L_x_3824) ;  /* 0xfffffff000c07947 */ /* 0x000fea000383ffff */
.L_x_3797:
[----:B----4-:R4:W1:Y:S02]  /*a890*/  SYNCS.PHASECHK.TRANS64.TRYWAIT P0, [R4+URZ+0x38840], R3 ;  /* 0x03884003040075a7 */ /* 0x010864000800017f */
[----:B-1----:R-:W-:Y:S05]  /*a8a0*/  @!P0 NANOSLEEP.SYNCS 0x989680 ;  /* 0x009896800000895d */ /* 0x002fea0003900000 */
[----:B------:R-:W1:Y:S02]  /*a8b0*/  @!P0 SYNCS.PHASECHK.TRANS64 P0, [R4+URZ+0x38840], R3 ;  /* 0x03884003040085a7 */ /* 0x000e64000800007f */
[----:B-1----:R-:W-:Y:S05]  /*a8c0*/  @!P0 BRA `(.L_x_3797) ;  /* 0xfffffffc00f08947 */ /* 0x002fea000383ffff */
[----:B------:R-:W-:Y:S05]  /*a8d0*/  BRA `(.L_x_3825) ;  /* 0xfffffff400487947 */ /* 0x000fea000383ffff */
.L_x_3799:
[----:B------:R-:W-:Y:S01]  /*a8e0*/  BSSY B0, `(.L_x_3826) ;  /* 0x0000006000007945 */ /* 0x000fe20003800000 */
[----:B------:R-:W-:-:S07]  /*a8f0*/  IMAD.MOV.U32 R15, RZ, RZ, -0x1 ;  /* 0xffffffffff0f7424 */ /* 0x000fce00078e00ff */
[----:B------:R-:W-:Y:S05]  /*a900*/  WARPSYNC.COLLECTIVE R15, `(.L_x_3827) ;  /* 0x000000000f0c7348 */ /* 0x000fea0003c00000 */
[----:B------:R-:W-:Y:S02]  /*a910*/  ELECT P6, UR62, PT ;  /* 0x00000000003e782f */ /* 0x000fe400038c0000 */
[----:B------:R-:W-:Y:S01]  /*a920*/  MOV R14, UR62 ;  /* 0x0000003e000e7c02 */ /* 0x000fe20008000f00 */
[----:B------:R-:W-:Y:S10]  /*a930*/  ENDCOLLECTIVE ;  /* 0x000000000000791b */ /* 0x000ff40003800000 */
.L_x_3827:
[----:B------:R-:W-:Y:S05]  /*a940*/  BSYNC B0 ;  /* 0x0000000000007941 */ /* 0x000fea0003800000 */
.L_x_3826:
[----:B------:R-:W-:Y:S01]  /*a950*/  PLOP3.LUT P0, PT, P6, PT, PT, 0x80, 0x0 ;  /* 0x000000000000781c */ /* 0x000fe2000370f070 */
[----:B------:R-:W-:-:S12]  /*a960*/  BRA `(.L_x_3828) ;  /* 0xfffffff400f07947 */ /* 0x000fd8000383ffff */
.L_x_3801:
[----:B-1----:R1:W2:Y:S02]  /*a970*/  SYNCS.PHASECHK.TRANS64.TRYWAIT P1, [R7+URZ], R4 ;  /* 0x00000004070075a7 */ /* 0x0022a4000802017f */
[----:B--2---:R-:W-:Y:S05]  /*a980*/  @!P1 NANOSLEEP.SYNCS 0x989680 ;  /* 0x009896800000995d */ /* 0x004fea0003900000 */
[----:B------:R-:W2:Y:S02]  /*a990*/  @!P1 SYNCS.PHASECHK.TRANS64 P1, [R7+URZ], R4 ;  /* 0x00000004070095a7 */ /* 0x000ea4000802007f */
[----:B--2---:R-:W-:Y:S05]  /*a9a0*/  @!P1 BRA `(.L_x_3801) ;  /* 0xfffffffc00f09947 */ /* 0x004fea000383ffff */
[----:B------:R-:W-:Y:S05]  /*a9b0*/  BRA `(.L_x_3829) ;  /* 0xfffffff800307947 */ /* 0x000fea000383ffff */
.L_x_3802:
[----:B--2---:R2:W3:Y:S02]  /*a9c0*/  SYNCS.PHASECHK.TRANS64.TRYWAIT P1, [R3+URZ], R2 ;  /* 0x00000002030075a7 */ /* 0x0044e4000802017f */
[----:B---3--:R-:W-:Y:S05]  /*a9d0*/  @!P1 NANOSLEEP.SYNCS 0x989680 ;  /* 0x009896800000995d */ /* 0x008fea0003900000 */
[----:B------:R-:W3:Y:S02]  /*a9e0*/  @!P1 SYNCS.PHASECHK.TRANS64 P1, [R3+URZ], R2 ;  /* 0x00000002030095a7 */ /* 0x000ee4000802007f */
[----:B---3--:R-:W-:Y:S05]  /*a9f0*/  @!P1 BRA `(.L_x_3802) ;  /* 0xfffffffc00f09947 */ /* 0x008fea000383ffff */
[----:B------:R-:W-:Y:S05]  /*aa00*/  BRA `(.L_x_3830) ;  /* 0xfffffff800247947 */ /* 0x000fea000383ffff */
.L_x_3804:
[----:B--2---:R2:W3:Y:S02]  /*aa10*/  SYNCS.PHASECHK.TRANS64.TRYWAIT P0, [R5+URZ], R4 ;  /* 0x00000004050075a7 */ /* 0x0044e4000800017f */
[----:B---3--:R-:W-:Y:S05]  /*aa20*/  @!P0 NANOSLEEP.SYNCS 0x989680 ;  /* 0x009896800000895d */ /* 0x008fea0003900000 */
[----:B------:R-:W3:Y:S02]  /*aa30*/  @!P0 SYNCS.PHASECHK.TRANS64 P0, [R5+URZ], R4 ;  /* 0x00000004050085a7 */ /* 0x000ee4000800007f */
[----:B---3--:R-:W-:Y:S05]  /*aa40*/  @!P0 BRA `(.L_x_3804) ;  /* 0xfffffffc00f08947 */ /* 0x008fea000383ffff */
[----:B------:R-:W-:Y:S05]  /*aa50*/  BRA `(.L_x_3831) ;  /* 0xfffffff800287947 */ /* 0x000fea000383ffff */
.L_x_3832:
        /* <DEDUP_REMOVED lines=10> */
.L_x_7315:


//--------------------- .text._ZN7cutlass13device_kernelIN5flash11enable_sm90INS1_16FlashAttnBwdSm90INS1_25CollectiveMainloopBwdSm90ILi2ELi2ELi2EN4cute5tupleIJNS5_1CILi1EEES8_S8_EEENS6_IJNS7_ILi80EEENS7_ILi128EEESB_EEENS_6half_tEfNS_4arch4Sm90ELb0ELb0ELb0ELb0ELb0ELb1ELb0ELb1ELi2ELi1ELi2ELi1ELb0EEENS1_24CollectiveEpilogueBwdGQAISC_fSF_Li256ELb0ELb0EEENS1_19SingleTileSchedulerILb0ELb0ELb0ELi128EEEEEEEEEvNT_6ParamsE --------------------------
	.section	.text._ZN7cutlass13device_kernelIN5flash11enable_sm90INS1_16FlashAttnBwdSm90INS1_25CollectiveMainloopBwdSm90ILi2ELi2ELi2EN4cute5tupleIJNS5_1CILi1EEES8_S8_EEENS6_IJNS7_ILi80EEENS7_ILi128EEESB_EEENS_6half_tEfNS_4arch4Sm90ELb0ELb0ELb0ELb0ELb0ELb1ELb0ELb1ELi2ELi1ELi2ELi1ELb0EEENS1_24CollectiveEpilogueBwdGQAISC_fSF_Li256ELb0ELb0EEENS1_19SingleTileSchedulerILb0ELb0ELb0ELi128EEEEEEEEEvNT_6ParamsE,"ax",@progbits
	.align	128
.text._ZN7cutlass13device_kernelIN5flash11enable_sm90INS1_16FlashAttnBwdSm90INS1_25CollectiveMainloopBwdSm90ILi2ELi2ELi2EN4cute5tupleIJNS5_1CILi1EEES8_S8_EEENS6_IJNS7_ILi80EEENS7_ILi128EEESB_EEENS_6half_tEfNS_4arch4Sm90ELb0ELb0ELb0ELb0ELb0ELb1ELb0ELb1ELi2ELi1ELi2ELi1ELb0EEENS1_24CollectiveEpilogueBwdGQAISC_fSF_Li256ELb0ELb0EEENS1_19SingleTileSchedulerILb0ELb0ELb0ELi128EEEEEEEEEvNT_6ParamsE:
        .type           _ZN7cutlass13device_kernelIN5flash11enable_sm90INS1_16FlashAttnBwdSm90INS1_25CollectiveMainloopBwdSm90ILi2ELi2ELi2EN4cute5tupleIJNS5_1CILi1EEES8_S8_EEENS6_IJNS7_ILi80EEENS7_ILi128EEESB_EEENS_6half_tEfNS_4arch4Sm90ELb0ELb0ELb0ELb0ELb0ELb1ELb0ELb1ELi2ELi1ELi2ELi1ELb0EEENS1_24CollectiveEpilogueBwdGQAISC_fSF_Li256ELb0ELb0EEENS1_19SingleTileSchedulerILb0ELb0ELb0ELi128EEEEEEEEEvNT_6ParamsE,@function
        .size           _ZN7cutlass13device_kernelIN5flash11enable_sm90INS1_16FlashAttnBwdSm90INS1_25CollectiveMainloopBwdSm90ILi2ELi2ELi2EN4cute5tupleIJNS5_1CILi1EEES8_S8_EEENS6_IJNS7_ILi80EEENS7_ILi128EEESB_EEENS_6half_tEfNS_4arch4Sm90ELb0ELb0ELb0ELb0ELb0ELb1ELb0ELb1ELi2ELi1ELi2ELi1ELb0EEENS1_24CollectiveEpilogueBwdGQAISC_fSF_Li256ELb0ELb0EEENS1_19SingleTileSchedulerILb0ELb0ELb0ELi128EEEEEEEEEvNT_6ParamsE,(.L_x_7316 - _ZN7cutlass13device_kernelIN5flash11enable_sm90INS1_16FlashAttnBwdSm90INS1_25CollectiveMainloopBwdSm90ILi2ELi2ELi2EN4cute5tupleIJNS5_1CILi1EEES8_S8_EEENS6_IJNS7_ILi80EEENS7_ILi128EEESB_EEENS_6half_tEfNS_4arch4Sm90ELb0ELb0ELb0ELb0ELb0ELb1ELb0ELb1ELi2ELi1ELi2ELi1ELb0EEENS1_24CollectiveEpilogueBwdGQAISC_fSF_Li256ELb0ELb0EEENS1_19SingleTileSchedulerILb0ELb0ELb0ELi128EEEEEEEEEvNT_6ParamsE)
        .other          _ZN7cutlass13device_kernelIN5flash11enable_sm90INS1_16FlashAttnBwdSm90INS1_25CollectiveMainloopBwdSm90ILi2ELi2ELi2EN4cute5tupleIJNS5_1CILi1EEES8_S8_EEENS6_IJNS7_ILi80EEENS7_ILi128EEESB_EEENS_6half_tEfNS_4arch4Sm90ELb0ELb0ELb0ELb0ELb0ELb1ELb0ELb1ELi2ELi1ELi2ELi1ELb0EEENS1_24CollectiveEpilogueBwdGQAISC_fSF_Li256ELb0ELb0EEENS1_19SingleTileSchedulerILb0ELb0ELb0ELi128EEEEEEEEEvNT_6ParamsE,@"STO_CUDA_ENTRY STV_DEFAULT"
_ZN7cutlass13device_kernelIN5flash11enable_sm90INS1_16FlashAttnBwdSm90INS1_25CollectiveMainloopBwdSm90ILi2ELi2ELi2EN4cute5tupleIJNS5_1CILi1EEES8_S8_EEENS6_IJNS7_ILi80EEENS7_ILi128EEESB_EEENS_6half_tEfNS_4arch4Sm90ELb0ELb0ELb0ELb0ELb0ELb1ELb0ELb1ELi2ELi1ELi2ELi1ELb0EEENS1_24CollectiveEpilogueBwdGQAISC_fSF_Li256ELb0ELb0EEENS1_19SingleTileSchedulerILb0ELb0ELb0ELi128EEEEEEEEEvNT_6ParamsE:
        /* <DEDUP_REMOVED lines=23> */
.L_x_3834:
[----:B------:R-:W-:Y:S05]  /*0170*/  BSYNC B0 ;  /* 0x0000000000007941 */ /* 0x000fea0003800000 */
.L_x_3833:
        /* <DEDUP_REMOVED lines=34> */
.L_x_3835:
        /* <DEDUP_REMOVED lines=22> */
.L_x_3836:
        /* <DEDUP_REMOVED lines=8> */
.L_x_3839:
        /* <DEDUP_REMOVED lines=33> */
.L_x_3842:
        /* <DEDUP_REMOVED lines=15> */
.L_x_3841:
        /* <DEDUP_REMOVED lines=23> */
.L_x_3844:
        /* <DEDUP_REMOVED lines=15> */
.L_x_3843:
        /* <DEDUP_REMOVED lines=8> */
.L_x_3914:
[CC--:B------:R-:W-:Y:S01]  /*0b60*/  LEA.HI R5, R3.reuse, R0.reuse, RZ, 0x5 ;  /* 0x0000000003057211 */ /* 0x0c0fe200078f28ff */
[----:B------:R-:W-:Y:S01]  /*0b70*/  IMAD.SHL.U32 R4, R0, 0x40, RZ ;  /* 0x0000004000047824 */ /* 0x000fe200078e00ff */
[----:B------:R-:W-:Y:S02]  /*0b80*/  SHF.L.U32 R10, RZ, 0x1f, RZ ;  /* 0x0000001fff0a7819 */ /* 0x000fe400000006ff */
[----:B------:R-:W-:Y:S02]  /*0b90*/  SHF.R.S32.HI R5, RZ, 0x5, R5 ;  /* 0x00000005ff057819 */ /* 0x000fe40000011405 */
[----:B------:R-:W-:Y:S01]  /*0ba0*/  LEA.HI R6, R3, R0, RZ, 0x4 ;  /* 0x0000000003067211 */ /* 0x000fe200078f20ff */
[----:B------:R-:W3:Y:S01]  /*0bb0*/  SYNCS.PHASECHK.TRANS64.TRYWAIT P0, [R16+URZ+0x38800], R10 ;  /* 0x0388000a100075a7 */ /* 0x000ee2000800017f */
[----:B------:R-:W-:Y:S01]  /*0bc0*/  LOP3.LUT R4, R4, 0x1c0, RZ, 0xc0, !PT ;  /* 0x000001c004047812 */ /* 0x000fe200078ec0ff */
[----:B------:R-:W-:Y:S01]  /*0bd0*/  IMAD.SHL.U32 R5, R5, 0x10, RZ ;  /* 0x0000001005057824 */ /* 0x000fe200078e00ff */
[----:B------:R-:W-:-:S04]  /*0be0*/  SHF.R.S32.HI R9, RZ, 0x4, R6 ;  /* 0x00000004ff097819 */ /* 0x000fc80000011406 */
[----:B------:R-:W-:Y:S02]  /*0bf0*/  LEA.HI R7, R6, R9, RZ, 0x1 ;  /* 0x0000000906077211 */ /* 0x000fe400078f08ff */
[----:B------:R-:W-:Y:S02]  /*0c00*/  LEA.HI R6, R3, R0, RZ, 0x3 ;  /* 0x0000000003067211 */ /* 0x000fe400078f18ff */
[----:B------:R-:W-:Y:S02]  /*0c10*/  LOP3.LUT R5, R4, 0x30, R5, 0xf8, !PT ;  /* 0x0000003004057812 */ /* 0x000fe400078ef805 */
[----:B--2---:R-:W-:Y:S02]  /*0c20*/  LEA.HI R3, R14, R14, RZ, 0x1 ;  /* 0x0000000e0e037211 */ /* 0x004fe400078f08ff */
[----:B------:R-:W-:Y:S02]  /*0c30*/  LOP3.LUT R8, R7, 0x7ffffe, RZ, 0xc0, !PT ;  /* 0x007ffffe07087812 */ /* 0x000fe400078ec0ff */
[----:B------:R-:W-:-:S02]  /*0c40*/  LOP3.LUT R7, R5, 0x8, R6, 0xf8, !PT ;  /* 0x0000000805077812 */ /* 0x000fc400078ef806 */
[----:B------:R-:W-:Y:S01]  /*0c50*/  LOP3.LUT R5, R2, 0xffffff80, RZ, 0xc0, !PT ;  /* 0xffffff8002057812 */ /* 0x000fe200078ec0ff */
[----:B------:R-:W-:Y:S01]  /*0c60*/  IMAD.IADD R8, R9, 0x1, -R8 ;  /* 0x0000000109087824 */ /* 0x000fe200078e0a08 */
[----:B------:R-:W-:Y:S02]  /*0c70*/  LOP3.LUT R3, R3, 0xfffffffe, RZ, 0xc0, !PT ;  /* 0xfffffffe03037812 */ /* 0x000fe400078ec0ff */
[----:B------:R-:W-:Y:S01]  /*0c80*/  SHF.R.U32.HI R4, RZ, 0x3, R4 ;  /* 0x00000003ff047819 */ /* 0x000fe20000011604 */
[----:B------:R-:W-:Y:S02]  /*0c90*/  IMAD.IADD R5, R0, 0x1, -R5 ;  /* 0x0000000100057824 */ /* 0x000fe400078e0a05 */
[----:B------:R-:W-:Y:S01]  /*0ca0*/  IMAD.IADD R0, R14, 0x1, -R3 ;  /* 0x000000010e007824 */ /* 0x000fe200078e0a03 */
[----:B------:R-:W-:Y:S01]  /*0cb0*/  LOP3.LUT R4, R7, R4, RZ, 0x3c, !PT ;  /* 0x0000000407047212 */ /* 0x000fe200078e3cff */
[----:B------:R-:W-:-:S03]  /*0cc0*/  IMAD R3, R17, 0xa, R8 ;  /* 0x0000000a11037824 */ /* 0x000fc600078e0208 */
[----:B------:R2:W-:Y:S01]  /*0cd0*/  STL [R1+0x4], R0 ;  /* 0x0000040001007387 */ /* 0x0005e20000100800 */
[----:B---3--:R-:W-:Y:S05]  /*0ce0*/  @P0 BRA `(.L_x_3846) ;  /* 0x0000000000080947 */ /* 0x008fea0003800000 */
[----:B------:R-:W3:Y:S02]  /*0cf0*/  SYNCS.PHASECHK.TRANS64.TRYWAIT P0, [R16+URZ+0x38800], R10 ;  /* 0x0388000a100075a7 */ /* 0x000ee4000800017f */
[----:B---3--:R-:W-:Y:S05]  /*0d00*/  @!P0 BRA `(.L_x_3847) ;  /* 0x0000008c00488947 */ /* 0x008fea0003800000 */
.L_x_3846:
[----:B--2---:R-:W-:Y:S01]  /*0d10*/  IMAD.U32 R0, R3, 0x200, R4 ;  /* 0x0000020003007824 */ /* 0x004fe200078e0004 */
[----:B------:R-:W2:Y:S01]  /*0d20*/  LDC R6, c[0x0][0x280] ;  /* 0x0000a000ff067b82 */ /* 0x000ea20000000800 */
[----:B------:R-:W-:Y:S01]  /*0d30*/  IMAD.SHL.U32 R7, R5, 0x4, RZ ;  /* 0x0000000405077824 */ /* 0x000fe200078e00ff */
[----:B------:R-:W-:Y:S02]  /*0d40*/  CS2R R24, SRZ ;  /* 0x0000000000187805 */ /* 0x000fe4000001ff00 */
[----:B------:R-:W-:Y:S01]  /*0d50*/  CS2R R88, SRZ ;  /* 0x0000000000587805 */ /* 0x000fe2000001ff00 */
[----:B------:R3:W-:Y:S01]  /*0d60*/  STL [R1+0x18], R0 ;  /* 0x0000180001007387 */ /* 0x0007e20000100800 */
        /* <DEDUP_REMOVED lines=9> */
[----:B---3--:R-:W-:Y:S02]  /*0e00*/  SHF.R.S32.HI R0, RZ, 0x1f, R5 ;  /* 0x0000001fff007819 */ /* 0x008fe40000011405 */
[----:B------:R-:W-:Y:S02]  /*0e10*/  CS2R R108, SRZ ;  /* 0x00000000006c7805 */ /* 0x000fe4000001ff00 */
[----:B------:R-:W-:Y:S02]  /*0e20*/  CS2R R110, SRZ ;  /* 0x00000000006e7805 */ /* 0x000fe4000001ff00 */
[----:B------:R-:W-:Y:S02]  /*0e30*/  CS2R R112, SRZ ;  /* 0x0000000000707805 */ /* 0x000fe4000001ff00 */
[----:B------:R-:W-:Y:S02]  /*0e40*/  LEA.HI R2, R0, R5, RZ, 0x2 ;  /* 0x0000000500027211 */ /* 0x000fe400078f10ff */
[----:B------:R-:W-:-:S02]  /*0e50*/  CS2R R114, SRZ ;  /* 0x0000000000727805 */ /* 0x000fc4000001ff00 */
[----:B------:R-:W-:Y:S02]  /*0e60*/  CS2R R116, SRZ ;  /* 0x0000000000747805 */ /* 0x000fe4000001ff00 */
[----:B------:R-:W-:Y:S02]  /*0e70*/  CS2R R118, SRZ ;  /* 0x0000000000767805 */ /* 0x000fe4000001ff00 */
[----:B------:R-:W-:Y:S02]  /*0e80*/  LOP3.LUT R4, R2, 0x7ffffffc, RZ, 0xc0, !PT ;  /* 0x7ffffffc02047812 */ /* 0x000fe400078ec0ff */
[----:B------:R-:W-:Y:S02]  /*0e90*/  CS2R R120, SRZ ;  /* 0x0000000000787805 */ /* 0x000fe4000001ff00 */
[----:B--2---:R-:W-:Y:S02]  /*0ea0*/  ISETP.GE.AND P0, PT, R6, 0x1, PT ;  /* 0x000000010600780c */ /* 0x004fe40003f06270 */
[----:B------:R-:W-:-:S02]  /*0eb0*/  CS2R R122, SRZ ;  /* 0x00000000007a7805 */ /* 0x000fc4000001ff00 */
[----:B------:R-:W-:Y:S01]  /*0ec0*/  CS2R R124, SRZ ;  /* 0x00000000007c7805 */ /* 0x000fe2000001ff00 */
[----:B------:R-:W-:Y:S01]  /*0ed0*/  IMAD.IADD R3, R5, 0x1, -R4 ;  /* 0x0000000105037824 */ /* 0x000fe200078e0a04 */
[----:B------:R-:W-:Y:S02]  /*0ee0*/  CS2R R126, SRZ ;  /* 0x00000000007e7805 */ /* 0x000fe4000001ff00 */
[----:B------:R-:W-:Y:S02]  /*0ef0*/  CS2R R128, SRZ ;  /* 0x0000000000807805 */ /* 0x000fe4000001ff00 */
[----:B------:R-:W-:Y:S02]  /*0f00*/  CS2R R130, SRZ ;  /* 0x0000000000827805 */ /* 0x000fe4000001ff00 */
[----:B------:R-:W-:Y:S01]  /*0f10*/  CS2R R132, SRZ ;  /* 0x0000000000847805 */ /* 0x000fe2000001ff00 */
[----:B------:R2:W-:Y:S01]  /*0f20*/  STL [R1+0x1c], R3 ;  /* 0x00001c0301007387 */ /* 0x0005e20000100800 */
[----:B------:R-:W-:-:S02]  /*0f30*/  CS2R R134, SRZ ;  /* 0x0000000000867805 */ /* 0x000fc4000001ff00 */
[----:B------:R-:W-:Y:S02]  /*0f40*/  CS2R R136, SRZ ;  /* 0x0000000000887805 */ /* 0x000fe4000001ff00 */
[----:B------:R-:W-:Y:S01]  /*0f50*/  CS2R R138, SRZ ;  /* 0x00000000008a7805 */ /* 0x000fe2000001ff00 */
[----:B------:R2:W-:Y:S01]  /*0f60*/  STL [R1+0x10], R7 ;  /* 0x0000100701007387 */ /* 0x0005e20000100800 */
        /* <DEDUP_REMOVED lines=37> */
[----:B--2---:R-:W-:Y:S06]  /*11c0*/  @!P0 BRA `(.L_x_3848) ;  /* 0x00000050008c8947 */ /* 0x004fec0003800000 */
[----:B------:R-:W2:Y:S01]  /*11d0*/  LDL.LU R8, [R1] ;  /* 0x0000000001087983 */ /* 0x000ea20000300800 */
[----:B------:R-:W3:Y:S01]  /*11e0*/  LDC R7, c[0x0][0x290] ;  /* 0x0000a400ff077b82 */ /* 0x000ee20000000800 */
[----:B------:R-:W-:Y:S01]  /*11f0*/  LEA.HI R5, R0, R5, RZ, 0x5 ;  /* 0x0000000500057211 */ /* 0x000fe200078f28ff */
[----:B------:R-:W-:Y:S01]  /*1200*/  VIADD R6, R6, 0x4f ;  /* 0x0000004f06067836 */ /* 0x000fe20000000000 */
[----:B------:R-:W4:Y:S01]  /*1210*/  S2R R9, SR_TID.X ;  /* 0x0000000000097919 */ /* 0x000f220000002100 */
[--C-:B------:R-:W-:Y:S02]  /*1220*/  SHF.R.S32.HI R0, RZ, 0x2, R2.reuse ;  /* 0x00000002ff007819 */ /* 0x100fe40000011402 */
[----:B------:R-:W-:Y:S02]  /*1230*/  CS2R R236, SRZ ;  /* 0x0000000000ec7805 */ /* 0x000fe4000001ff00 */
[----:B------:R-:W-:Y:S01]  /*1240*/  SHF.R.S32.HI R3, RZ, 0x1f, R2 ;  /* 0x0000001fff037819 */ /* 0x000fe20000011402 */
[----:B------:R-:W3:Y:S01]  /*1250*/  S2R R4, SR_CTAID.X ;  /* 0x0000000000047919 */ /* 0x000ee20000002500 */
[----:B------:R-:W-:Y:S01]  /*1260*/  SHF.R.S32.HI R5, RZ, 0x5, R5 ;  /* 0x00000005ff057819 */ /* 0x000fe20000011405 */
[----:B------:R-:W-:Y:S01]  /*1270*/  IMAD.HI R6, R6, 0x66666667, RZ ;  /* 0x6666666706067827 */ /* 0x000fe200078e02ff */
[----:B------:R-:W-:-:S02]  /*1280*/  LEA.HI R3, R3, R0, RZ, 0x3 ;  /* 0x0000000003037211 */ /* 0x000fc400078f18ff */
[----:B------:R-:W-:Y:S02]  /*1290*/  CS2R R150, SRZ ;  /* 0x0000000000967805 */ /* 0x000fe4000001ff00 */
[----:B------:R-:W-:Y:S02]  /*12a0*/  CS2R R148, SRZ ;  /* 0x0000000000947805 */ /* 0x000fe4000001ff00 */
[----:B------:R-:W-:Y:S02]  /*12b0*/  CS2R R146, SRZ ;  /* 0x0000000000927805 */ /* 0x000fe4000001ff00 */
[----:B------:R-:W-:Y:S02]  /*12c0*/  LOP3.LUT R3, R3, 0xfffffff8, RZ, 0xc0, !PT ;  /* 0xfffffff803037812 */ /* 0x000fe400078ec0ff */
        /* <DEDUP_REMOVED lines=20> */
[C---:B----4-:R-:W-:Y:S01]  /*1410*/  VIADD R10, R9.reuse, 0xffffff80 ;  /* 0xffffff80090a7836 */ /* 0x050fe20000000000 */
[----:B------:R-:W-:Y:S01]  /*1420*/  CS2R R104, SRZ ;  /* 0x0000000000687805 */ /* 0x000fe2000001ff00 */
[----:B------:R-:W-:Y:S01]  /*1430*/  VIADD R9, R9, 0xffffff80 ;  /* 0xffffff8009097836 */ /* 0x000fe20000000000 */
[----:B------:R-:W-:Y:S01]  /*1440*/  CS2R R102, SRZ ;  /* 0x0000000000667805 */ /* 0x000fe2000001ff00 */
[----:B---3--:R-:W-:Y:S01]  /*1450*/  IMAD R4, R4, -0x80, R7 ;  /* 0xffffff8004047824 */ /* 0x008fe200078e0207 */
[----:B------:R-:W-:-:S02]  /*1460*/  CS2R R100, SRZ ;  /* 0x0000000000647805 */ /* 0x000fc4000001ff00 */
[----:B------:R-:W-:Y:S02]  /*1470*/  CS2R R98, SRZ ;  /* 0x0000000000627805 */ /* 0x000fe4000001ff00 */
[----:B------:R-:W-:Y:S01]  /*1480*/  SHF.R.S32.HI R9, RZ, 0x1f, R9 ;  /* 0x0000001fff097819 */ /* 0x000fe20000011409 */
[----:B------:R-:W-:Y:S01]  /*1490*/  IMAD R4, R5, -0x10, R4 ;  /* 0xfffffff005047824 */ /* 0x000fe200078e0204 */
[----:B------:R-:W-:Y:S02]  /*14a0*/  SHF.R.U32.HI R5, RZ, 0x1f, R6 ;  /* 0x0000001fff057819 */ /* 0x000fe40000011606 */
[----:B------:R-:W-:Y:S02]  /*14b0*/  CS2R R96, SRZ ;  /* 0x0000000000607805 */ /* 0x000fe4000001ff00 */
[----:B------:R-:W-:Y:S02]  /*14c0*/  LEA.HI R9, R9, R10, RZ, 0x7 ;  /* 0x0000000a09097211 */ /* 0x000fe400078f38ff */
[----:B------:R-:W-:-:S02]  /*14d0*/  CS2R R94, SRZ ;  /* 0x00000000005e7805 */ /* 0x000fc4000001ff00 */
[----:B------:R-:W-:Y:S02]  /*14e0*/  IADD3 R3, R4, R3, -R0 ;  /* 0x0000000304037210 */ /* 0x000fe40007ffe800 */
[----:B------:R-:W-:Y:S02]  /*14f0*/  CS2R R92, SRZ ;  /* 0x00000000005c7805 */ /* 0x000fe4000001ff00 */
[----:B------:R-:W-:Y:S02]  /*1500*/  SHF.R.S32.HI R9, RZ, 0x7, R9 ;  /* 0x00000007ff097819 */ /* 0x000fe40000011409 */
[----:B------:R-:W-:Y:S02]  /*1510*/  CS2R R90, SRZ ;  /* 0x00000000005a7805 */ /* 0x000fe4000001ff00 */
[----:B------:R-:W-:Y:S02]  /*1520*/  LEA.HI.SX32 R5, R6, R5, 0x1b ;  /* 0x0000000506057211 */ /* 0x000fe400078fdaff */
[----:B------:R-:W-:-:S02]  /*1530*/  CS2R R88, SRZ ;  /* 0x0000000000587805 */ /* 0x000fc4000001ff00 */
[----:B------:R-:W-:Y:S02]  /*1540*/  LEA.HI R2, R9, R9, RZ, 0x1 ;  /* 0x0000000909027211 */ /* 0x000fe400078f08ff */
[----:B------:R-:W-:Y:S02]  /*1550*/  CS2R R86, SRZ ;  /* 0x0000000000567805 */ /* 0x000fe4000001ff00 */
[----:B------:R-:W-:Y:S01]  /*1560*/  CS2R R84, SRZ ;  /* 0x0000000000547805 */ /* 0x000fe2000001ff00 */
[----:B------:R-:W-:Y:S01]  /*1570*/  STL [R1+0x14], R5 ;  /* 0x0000140501007387 */ /* 0x000fe20000100800 */
[----:B------:R-:W-:Y:S02]  /*1580*/  LOP3.LUT R2, R2, 0xfffffffe, RZ, 0xc0, !PT ;  /* 0xfffffffe02027812 */ /* 0x000fe400078ec0ff */
[----:B------:R-:W-:Y:S02]  /*1590*/  CS2R R82, SRZ ;  /* 0x0000000000527805 */ /* 0x000fe4000001ff00 */
[----:B------:R-:W-:-:S02]  /*15a0*/  CS2R R80, SRZ ;  /* 0x0000000000507805 */ /* 0x000fc4000001ff00 */
[----:B------:R-:W-:Y:S02]  /*15b0*/  CS2R R78, SRZ ;  /* 0x00000000004e7805 */ /* 0x000fe4000001ff00 */
[----:B------:R-:W-:Y:S01]  /*15c0*/  CS2R R76, SRZ ;  /* 0x00000000004c7805 */ /* 0x000fe2000001ff00 */
[----:B------:R-:W-:Y:S01]  /*15d0*/  IMAD.IADD R2, R9, 0x1, -R2 ;  /* 0x0000000109027824 */ /* 0x000fe200078e0a02 */
[----:B------:R-:W-:Y:S02]  /*15e0*/  CS2R R74, SRZ ;  /* 0x00000000004a7805 */ /* 0x000fe4000001ff00 */
[----:B------:R-:W-:Y:S02]  /*15f0*/  CS2R R72, SRZ ;  /* 0x0000000000487805 */ /* 0x000fe4000001ff00 */
[----:B------:R-:W-:Y:S01]  /*1600*/  CS2R R70, SRZ ;  /* 0x0000000000467805 */ /* 0x000fe2000001ff00 */
[----:B------:R-:W-:Y:S01]  /*1610*/  IMAD R0, R2, -0x40, R3 ;  /* 0xffffffc002007824 */ /* 0x000fe200078e0203 */
        /* <DEDUP_REMOVED lines=23> */
[----:B--2---:R-:W-:-:S05]  /*1790*/  LOP3.LUT R4, R8, 0x1, RZ, 0xfc, !PT ;  /* 0x0000000108047812 */ /* 0x004fca00078efcff */
[----:B------:R-:W-:Y:S04]  /*17a0*/  STL [R1], R4 ;  /* 0x0000000401007387 */ /* 0x000fe80000100800 */
[----:B------:R2:W-:Y:S02]  /*17b0*/  STL [R1+0x8], R0 ;  /* 0x0000080001007387 */ /* 0x0005e40000100800 */
[----:B--2---:R-:W-:-:S07]  /*17c0*/  IMAD.MOV.U32 R0, RZ, RZ, RZ ;  /* 0x000000ffff007224 */ /* 0x004fce00078e00ff */
.L_x_3859:
[----:B------:R-:W2:Y:S02]  /*17d0*/  LDL R2, [R1] ;  /* 0x0000000001027983 */ /* 0x000ea40000100800 */
[----:B--2---:R-:W-:-:S13]  /*17e0*/  ISETP.NE.AND P0, PT, R2, 0x3, PT ;  /* 0x000000030200780c */ /* 0x004fda0003f05270 */
[----:B------:R-:W-:Y:S05]  /*17f0*/  @!P0 BRA `(.L_x_3849) ;  /* 0x0000000000048947 */ /* 0x000fea0003800000 */
[----:B------:R-:W-:Y:S01]  /*1800*/  BPT.TRAP 0x1 ;  /* 0x000000040000795c */ /* 0x000fe20000300000 */
.L_x_3849:
        /* <DEDUP_REMOVED lines=8> */
.L_x_3850:
[----:B---3--:R-:W-:Y:S05]  /*1890*/  @P1 BRA `(.L_x_3851) ;  /* 0x0000000000081947 */ /* 0x008fea0003800000 */
[----:B------:R-:W3:Y:S02]  /*18a0*/  SYNCS.PHASECHK.TRANS64.TRYWAIT P1, [R2+URZ+0x38810], R153 ;  /* 0x03881099020075a7 */ /* 0x000ee4000802017f */
[----:B---3--:R-:W-:Y:S05]  /*18b0*/  @!P1 BRA `(.L_x_3852) ;  /* 0x00000080007c9947 */ /* 0x008fea0003800000 */
.L_x_3851:
        /* <DEDUP_REMOVED lines=8> */
[----:B------:R-:W-:-:S04]  /*1940*/  LOP3.LUT R235, R3, 0x3fff, RZ, 0xc0, !PT ;  /* 0x00003fff03eb7812 */ /* 0x000fc800078ec0ff */
[----:B------:R-:W-:-:S05]  /*1950*/  LOP3.LUT R3, R235, 0x10000, RZ, 0xfc, !PT ;  /* 0x00010000eb037812 */ /* 0x000fca00078efcff */
[----:B------:R-:W-:-:S05]  /*1960*/  IMAD R3, R0, 0x500, R3 ;  /* 0x0000050000037824 */ /* 0x000fca00078e0203 */
[----:B------:R-:W-:Y:S01]  /*1970*/  R2UR UR6, R3 ;  /* 0x00000000030672ca */ /* 0x000fe200000e0000 */
[----:B------:R-:W-:Y:S01]  /*1980*/  WARPGROUP.ARRIVE ;  /* 0x00000000000079c5 */ /* 0x000fe20000000000 */
[----:B------:R-:W-:Y:S01]  /*1990*/  UMOV UR9, 0x40000040 ;  /* 0x4000004000097882 */ /* 0x000fe20000000000 */
[----:B------:R-:W-:-:S10]  /*19a0*/  UMOV UR11, 0x40000040 ;  /* 0x40000040000b7882 */ /* 0x000fd40000000000 */
[----:B------:R-:W-:Y:S01]  /*19b0*/  UMOV UR10, UR6 ;  /* 0x00000006000a7c82 */ /* 0x000fe20008000000 */
[----:B------:R-:W-:Y:S01]  /*19c0*/  UIADD3 UR14, UR6, 0x80, URZ ;  /* 0x00000080060e7890 */ /* 0x000fe2000fffe03f */
[----:B------:R-:W-:Y:S01]  /*19d0*/  UMOV UR13, UR9 ;  /* 0x00000009000d7c82 */ /* 0x000fe20008000000 */
[----:B------:R-:W-:Y:S01]  /*19e0*/  UMOV UR15, 0x40000040 ;  /* 0x40000040000f7882 */ /* 0x000fe20000000000 */
[----:B------:R-:W-:Y:S01]  /*19f0*/  UIADD3 UR7, UR6, 0x180, URZ ;  /* 0x0000018006077890 */ /* 0x000fe2000fffe03f */
[----:B----4-:R-:W-:-:S05]  /*1a00*/  IMAD R4, R4, 0x2000, R22 ;  /* 0x0000200004047824 */ /* 0x010fca00078e0216 */
[----:B------:R-:W-:-:S13]  /*1a10*/  R2UR UR4, R4 ;  /* 0x00000000040472ca */ /* 0x000fda00000e0000 */
[----:B------:R-:W-:-:S04]  /*1a20*/  USHF.R.U32.HI UR5, URZ, 0x4, UR4 ;  /* 0x000000043f057899 */ /* 0x000fc80008011604 */
[----:B------:R-:W-:-:S04]  /*1a30*/  ULOP3.LUT UR5, UR5, 0x3fff, URZ, 0xc0, !UPT ;  /* 0x00003fff05057892 */ /* 0x000fc8000f8ec03f */
[----:B------:R-:W-:-:S09]  /*1a40*/  ULOP3.LUT UR8, UR5, 0x10000, URZ, 0xfc, !UPT ;  /* 0x0001000005087892 */ /* 0x000fd2000f8efc3f */
[----:B------:R-:W-:Y:S01]  /*1a50*/  HGMMA.64x16x16.F32 R224, gdesc[UR8], RZ, !UPT, gsb0 ;  /* 0x0020000008e079f0 */ /* 0x000fe2000c0008ff */
[----:B------:R-:W-:Y:S02]  /*1a60*/  UMOV UR12, UR8 ;  /* 0x00000008000c7c82 */ /* 0x000fe40008000000 */
        /* <DEDUP_REMOVED lines=11> */
[----:B------:R-:W-:Y:S01]  /*1b20*/  UMOV UR12, UR8 ;  /* 0x00000008000c7c82 */ /* 0x000fe20008000000 */
[----:B------:R-:W-:Y:S01]  /*1b30*/  UMOV UR13, UR9 ;  /* 0x00000009000d7c82 */ /* 0x000fe20008000000 */
[----:B------:R-:W-:Y:S01]  /*1b40*/  UMOV UR14, UR7 ;  /* 0x00000007000e7c82 */ /* 0x000fe20008000000 */
[----:B------:R-:W-:Y:S01]  /*1b50*/  UMOV UR15, 0x40000040 ;  /* 0x40000040000f7882 */ /* 0x000fe20000000000 */
        /* <DEDUP_REMOVED lines=235> */
[----:B------:R1:W2:Y:S04]  /*2a10*/  LDS.64 R20, [R23+0x2e060] ;  /* 0x02e0600017147984 */ /* 0x0002a80000000a00 */
[----:B------:R2:W2:Y:S04]  /*2a20*/  LDS.64 R18, [R23+0x2e080] ;  /* 0x02e0800017127984 */ /* 0x0004a80000000a00 */
[----:B-1----:R1:W1:Y:S04]  /*2a30*/  LDS.64 R16, [R23+0x2e0a0] ;  /* 0x02e0a00017107984 */ /* 0x0022680000000a00 */
[----:B------:R1:W1:Y:S04]  /*2a40*/  LDS.64 R14, [R23+0x2e0c0] ;  /* 0x02e0c000170e7984 */ /* 0x0002680000000a00 */
[----:B------:R1:W1:Y:S04]  /*2a50*/  LDS.64 R12, [R23+0x2e0e0] ;  /* 0x02e0e000170c7984 */ /* 0x0002680000000a00 */
[----:B------:R1:W1:Y:S04]  /*2a60*/  LDS.64 R10, [R23+0x2e100] ;  /* 0x02e10000170a7984 */ /* 0x0002680000000a00 */
[----:B------:R1:W1:Y:S01]  /*2a70*/  LDS.64 R8, [R23+0x2e120] ;  /* 0x02e1200017087984 */ /* 0x0002620000000a00 */
[----:B------:R-:W-:Y:S05]  /*2a80*/  @!P0 BRA `(.L_x_3853) ;  /* 0x0000000000048947 */ /* 0x000fea0003800000 */
[----:B------:R-:W-:Y:S01]  /*2a90*/  BPT.TRAP 0x1 ;  /* 0x000000040000795c */ /* 0x000fe20000300000 */
.L_x_3853:
[----:B------:R1:W1:Y:S01]  /*2aa0*/  SYNCS.PHASECHK.TRANS64.TRYWAIT P1, [R2+URZ+0x38830], R153 ;  /* 0x03883099020075a7 */ /* 0x000262000802017f */
[----:B------:R-:W-:Y:S05]  /*2ab0*/  @!P0 BRA `(.L_x_3854) ;  /* 0x0000000000048947 */ /* 0x000fea0003800000 */
[----:B------:R-:W-:Y:S01]  /*2ac0*/  BPT.TRAP 0x1 ;  /* 0x000000040000795c */ /* 0x000fe20000300000 */
.L_x_3854:
[----:B------:R-:W-:-:S05]  /*2ad0*/  VIADD R3, R22, 0x24000 ;  /* 0x0002400016037836 */ /* 0x000fca0000000000 */
[----:B------:R-:W-:-:S04]  /*2ae0*/  SHF.R.U32.HI R3, RZ, 0x4, R3 ;  /* 0x00000004ff037819 */ /* 0x000fc80000011603 */
[----:B------:R-:W-:-:S04]  /*2af0*/  LOP3.LUT R22, R3, 0x3fff, RZ, 0xc0, !PT ;  /* 0x00003fff03167812 */ /* 0x000fc800078ec0ff */
[----:B------:R-:W-:Y:S01]  /*2b00*/  LOP3.LUT R3, R22, 0x10000, RZ, 0xfc, !PT ;  /* 0x0001000016037812 */ /* 0x000fe200078efcff */
[----:B-1----:R-:W-:Y:S06]  /*2b10*/  @P1 BRA `(.L_x_3855) ;  /* 0x0000000000081947 */ /* 0x002fec0003800000 */
[----:B------:R-:W1:Y:S02]  /*2b20*/  SYNCS.PHASECHK.TRANS64.TRYWAIT P1, [R2+URZ+0x38830], R153 ;  /* 0x03883099020075a7 */ /* 0x000e64000802017f */
[----:B-1----:R-:W-:Y:S05]  /*2b30*/  @!P1 BRA `(.L_x_3856) ;  /* 0x0000006c00f09947 */ /* 0x002fea0003800000 */
.L_x_3855:
        /* <DEDUP_REMOVED lines=58> */
[----:B------:R-:W-:Y:S02]  /*2ee0*/  FSEL R220, R220, -INF , P2 ;  /* 0xff800000dcdc7808 */ /* 0x000fe40001000000 */
[----:B------:R-:W-:Y:S02]  /*2ef0*/  FSEL R208, R208, -INF , P2 ;  /* 0xff800000d0d07808 */ /* 0x000fe40001000000 */
[----:B------:R-:W-:Y:S01]  /*2f00*/  FSEL R210, R210, -INF , P1 ;  /* 0xff800000d2d27808 */ /* 0x000fe20000800000 */
[----:B------:R-:W-:Y:S01]  /*2f10*/  HGMMA.64x16x16.F32 R184, gdesc[UR8], R184, gsb0 ;  /* 0x0020000008b879f0 */ /* 0x000fe200080008b8 */
[----:B------:R-:W-:Y:S01]  /*2f20*/  UIADD3 UR10, UR4, 0x82, URZ ;  /* 0x00000082040a7890 */ /* 0x000fe2000fffe03f */
[----:B------:R-:W-:Y:S01]  /*2f30*/  FSEL R209, R209, -INF , P2 ;  /* 0xff800000d1d17808 */ /* 0x000fe20001000000 */
[----:B------:R-:W-:Y:S01]  /*2f40*/  UMOV UR11, 0x40000040 ;  /* 0x40000040000b7882 */ /* 0x000fe20000000000 */
[----:B------:R-:W-:-:S02]  /*2f50*/  FSEL R211, R211, -INF , P1 ;  /* 0xff800000d3d37808 */ /* 0x000fc40000800000 */
[----:B------:R-:W-:Y:S02]  /*2f60*/  FSEL R230, R230, -INF , P1 ;  /* 0xff800000e6e67808 */ /* 0x000fe40000800000 */
[----:B------:R-:W-:Y:S01]  /*2f70*/  FSEL R3, R228, -INF , P2 ;  /* 0xff800000e4037808 */ /* 0x000fe20001000000 */
        /* <DEDUP_REMOVED lines=61> */
[----:B------:R-:W-:-:S02]  /*3350*/  WARPGROUP.DEPBAR.LE gsb0, 0x0 ;  /* 0x00008000000079c5 */ /* 0x000fc40000010000 */
[----:B------:R-:W-:Y:S01]  /*3360*/  WARPGROUP.ARRIVE ;  /* 0x00000000000079c5 */ /* 0x000fe20000000000 */
[----:B------:R-:W-:Y:S01]  /*3370*/  FSEL R6, R216, -INF , P2 ;  /* 0xff800000d8067808 */ /* 0x000fe20001000000 */
[--C-:B------:R-:W-:Y:S01]  /*3380*/  FFMA.FTZ R225, R225, UR5, -R7.reuse ;  /* 0x00000005e1e17c23 */ /* 0x100fe20008010807 */
[----:B------:R-:W-:Y:S01]  /*3390*/  FFMA.FTZ R227, R227, UR5, -R7 ;  /* 0x00000005e3e37c23 */ /* 0x000fe20008010807 */
[----:B--2---:R-:W-:Y:S01]  /*33a0*/  FFMA.FTZ R3, R3, UR5, -R232 ;  /* 0x0000000503037c23 */ /* 0x004fe200080108e8 */
[----:B------:R-:W-:Y:S01]  /*33b0*/  FSEL R229, R229, -INF , P2 ;  /* 0xff800000e5e57808 */ /* 0x000fe20001000000 */
[----:B------:R-:W-:Y:S01]  /*33c0*/  HGMMA.64x16x16.F32 R184, gdesc[UR8], R184, gsb0 ;  /* 0x0020000008b879f0 */ /* 0x000fe200080008b8 */
[----:B------:R-:W-:Y:S01]  /*33d0*/  UIADD3 UR10, UR4, 0x86, URZ ;  /* 0x00000086040a7890 */ /* 0x000fe2000fffe03f */
[----:B------:R-:W-:Y:S01]  /*33e0*/  FSEL R216, R218, -INF , P1 ;  /* 0xff800000dad87808 */ /* 0x000fe20000800000 */
[----:B------:R-:W-:Y:S01]  /*33f0*/  UMOV UR11, 0x40000040 ;  /* 0x40000040000b7882 */ /* 0x000fe20000000000 */
[----:B------:R-:W-:Y:S01]  /*3400*/  FSEL R7, R217, -INF , P2 ;  /* 0xff800000d9077808 */ /* 0x000fe20001000000 */
[----:B------:R-:W-:Y:S01]  /*3410*/  FFMA.FTZ R6, R6, UR5, -R4 ;  /* 0x0000000506067c23 */ /* 0x000fe20008010804 */
[----:B------:R1:W-:Y:S01]  /*3420*/  MUFU.EX2 R228, R227 ;  /* 0x000000e300e47308 */ /* 0x0003e20000000800 */
[----:B------:R-:W-:-:S07]  /*3430*/  FSEL R231, R231, -INF , P1 ;  /* 0xff800000e7e77808 */ /* 0x000fce0000800000 */
[----:B------:R-:W-:Y:S08]  /*3440*/  MUFU.EX2 R234, R226 ;  /* 0x000000e200ea7308 */ /* 0x000ff00000000800 */
[----:B------:R-:W-:Y:S08]  /*3450*/  MUFU.EX2 R224, R224 ;  /* 0x000000e000e07308 */ /* 0x000ff00000000800 */
[----:B------:R-:W-:Y:S01]  /*3460*/  MUFU.EX2 R225, R225 ;  /* 0x000000e100e17308 */ /* 0x000fe20000000800 */
[----:B------:R-:W-:-:S02]  /*3470*/  WARPGROUP.DEPBAR.LE gsb0, 0x0 ;  /* 0x00008000000079c5 */ /* 0x000fc40000010000 */
[----:B------:R-:W-:Y:S01]  /*3480*/  WARPGROUP.ARRIVE ;  /* 0x00000000000079c5 */ /* 0x000fe20000000000 */
[----:B------:R-:W-:Y:S01]  /*3490*/  FSEL R218, R219, -INF , P1 ;  /* 0xff800000dbda7808 */ /* 0x000fe20000800000 */
[----:B------:R-:W-:Y:S01]  /*34a0*/  FFMA.FTZ R216, R216, UR5, -R4 ;  /* 0x00000005d8d87c23 */ /* 0x000fe20008010804 */
[----:B------:R-:W-:Y:S01]  /*34b0*/  FSEL R217, R222, -INF , P1 ;  /* 0xff800000ded97808 */ /* 0x000fe20000800000 */
[--C-:B------:R-:W-:Y:S01]  /*34c0*/  FFMA.FTZ R7, R7, UR5, -R5.reuse ;  /* 0x0000000507077c23 */ /* 0x100fe20008010805 */
[----:B-1----:R-:W-:Y:S01]  /*34d0*/  FFMA.FTZ R227, R230, UR5, -R232 ;  /* 0x00000005e6e37c23 */ /* 0x002fe200080108e8 */
[----:B------:R-:W-:Y:S01]  /*34e0*/  HGMMA.64x16x16.F32 R176, gdesc[UR8], R176, gsb0 ;  /* 0x0020000008b079f0 */ /* 0x000fe200080008b0 */
[----:B------:R-:W-:Y:S01]  /*34f0*/  UMOV UR10, UR7 ;  /* 0x00000007000a7c82 */ /* 0x000fe20008000000 */
[----:B------:R-:W-:Y:S01]  /*3500*/  UMOV UR11, 0x40000040 ;  /* 0x40000040000b7882 */ /* 0x000fe20000000000 */
[----:B------:R-:W-:Y:S01]  /*3510*/  UIADD3 UR7, UR4, 0x280, URZ ;  /* 0x0000028004077890 */ /* 0x000fe2000fffe03f */
[----:B------:R-:W-:Y:S01]  /*3520*/  FFMA.FTZ R218, R218, UR5, -R5 ;  /* 0x00000005dada7c23 */ /* 0x000fe20008010805 */
[----:B------:R-:W-:Y:S01]  /*3530*/  FFMA.FTZ R217, R217, UR5, -R20 ;  /* 0x00000005d9d97c23 */ /* 0x000fe20008010814 */
[----:B------:R-:W-:Y:S01]  /*3540*/  FSEL R219, R221, -INF , P2 ;  /* 0xff800000dddb7808 */ /* 0x000fe20001000000 */
[----:B------:R-:W2:Y:S01]  /*3550*/  LDL R230, [R1+0x18] ;  /* 0x0000180001e67983 */ /* 0x000ea20000100800 */
[----:B------:R-:W-:-:S03]  /*3560*/  FSEL R222, R215, -INF , P1 ;  /* 0xff800000d7de7808 */ /* 0x000fc60000800000 */
[----:B------:R-:W3:Y:S01]  /*3570*/  LDL R232, [R1+0xc] ;  /* 0x00000c0001e87983 */ /* 0x000ee20000100800 */
        /* <DEDUP_REMOVED lines=114> */
[----:B------:R-:W-:Y:S01]  /*3ca0*/  MUFU.EX2 R5, R6 ;  /* 0x0000000600057308 */ /* 0x000fe20000000800 */
[----:B------:R-:W-:Y:S02]  /*3cb0*/  WARPGROUP.DEPBAR.LE gsb0, 0x0 ;  /* 0x00008000000079c5 */ /* 0x000fe40000010000 */
[----:B------:R-:W-:-:S06]  /*3cc0*/  WARPGROUP.ARRIVE ;  /* 0x00000000000079c5 */ /* 0x000fcc0000000000 */
[----:B------:R-:W-:Y:S01]  /*3cd0*/  HGMMA.64x16x16.F32 R184, gdesc[UR8], R184, gsb0 ;  /* 0x0020000008b879f0 */ /* 0x000fe200080008b8 */
[----:B------:R1:W-:Y:S02]  /*3ce0*/  MUFU.EX2 R6, R216 ;  /* 0x000000d800067308 */ /* 0x0003e40000000800 */
[----:B-1----:R-:W-:-:S06]  /*3cf0*/  FFMA.FTZ R216, R220, UR5, -R20 ;  /* 0x00000005dcd87c23 */ /* 0x002fcc0008010814 */
[----:B------:R1:W-:Y:S01]  /*3d00*/  MUFU.EX2 R20, R218 ;  /* 0x000000da00147308 */ /* 0x0003e20000000800 */
[----:B------:R-:W-:Y:S01]  /*3d10*/  FSEL R220, R223, -INF , P1 ;  /* 0xff800000dfdc7808 */ /* 0x000fe20000800000 */
[--C-:B-1----:R-:W-:Y:S01]  /*3d20*/  FFMA.FTZ R218, R208, UR5, -R18.reuse ;  /* 0x00000005d0da7c23 */ /* 0x102fe20008010812 */
[----:B------:R-:W-:-:S05]  /*3d30*/  FFMA.FTZ R208, R210, UR5, -R18 ;  /* 0x00000005d2d07c23 */ /* 0x000fca0008010812 */
[----:B------:R1:W-:Y:S01]  /*3d40*/  MUFU.EX2 R18, R216 ;  /* 0x000000d800127308 */ /* 0x0003e20000000800 */
[----:B------:R-:W-:Y:S01]  /*3d50*/  FSEL R210, R212, -INF , P2 ;  /* 0xff800000d4d27808 */ /* 0x000fe20001000000 */
[----:B------:R-:W-:Y:S01]  /*3d60*/  FFMA.FTZ R219, R219, UR5, -R21 ;  /* 0x00000005dbdb7c23 */ /* 0x000fe20008010815 */
[----:B------:R-:W-:Y:S01]  /*3d70*/  FSEL R215, R202, -INF , P1 ;  /* 0xff800000cad77808 */ /* 0x000fe20000800000 */
[--C-:B-1----:R-:W-:Y:S01]  /*3d80*/  FFMA.FTZ R216, R209, UR5, -R19.reuse ;  /* 0x00000005d1d87c23 */ /* 0x102fe20008010813 */
[----:B------:R-:W-:Y:S01]  /*3d90*/  FFMA.FTZ R209, R211, UR5, -R19 ;  /* 0x00000005d3d17c23 */ /* 0x000fe20008010813 */
[----:B------:R-:W-:Y:S02]  /*3da0*/  FSEL R211, R214, -INF , P1 ;  /* 0xff800000d6d37808 */ /* 0x000fe40000800000 */
[----:B------:R-:W-:Y:S01]  /*3db0*/  FSEL R214, R213, -INF , P2 ;  /* 0xff800000d5d67808 */ /* 0x000fe20001000000 */
[----:B------:R-:W-:Y:S01]  /*3dc0*/  FFMA.FTZ R220, R220, UR5, -R21 ;  /* 0x00000005dcdc7c23 */ /* 0x000fe20008010815 */
[----:B------:R-:W-:Y:S01]  /*3dd0*/  FSEL R213, R200, -INF , P2 ;  /* 0xff800000c8d57808 */ /* 0x000fe20001000000 */
[--C-:B------:R-:W-:Y:S01]  /*3de0*/  FFMA.FTZ R210, R210, UR5, -R16.reuse ;  /* 0x00000005d2d27c23 */ /* 0x100fe20008010810 */
[----:B------:R-:W-:Y:S01]  /*3df0*/  FFMA.FTZ R211, R211, UR5, -R16 ;  /* 0x00000005d3d37c23 */ /* 0x000fe20008010810 */
[----:B------:R-:W-:Y:S01]  /*3e00*/  FSEL R200, R201, -INF , P2 ;  /* 0xff800000c9c87808 */ /* 0x000fe20001000000 */
[----:B------:R1:W-:Y:S01]  /*3e10*/  MUFU.EX2 R21, R217 ;  /* 0x000000d900157308 */ /* 0x0003e20000000800 */
[----:B------:R-:W-:-:S02]  /*3e20*/  FSEL R202, R203, -INF , P1 ;  /* 0xff800000cbca7808 */ /* 0x000fc40000800000 */
[----:B------:R-:W-:-:S05]  /*3e30*/  FSEL R201, R204, -INF , P2 ;  /* 0xff800000ccc97808 */ /* 0x000fca0001000000 */
[----:B------:R4:W-:Y:S01]  /*3e40*/  MUFU.EX2 R16, R218 ;  /* 0x000000da00107308 */ /* 0x0009e20000000800 */
[--C-:B-1----:R-:W-:Y:S01]  /*3e50*/  FFMA.FTZ R217, R222, UR5, -R17.reuse ;  /* 0x00000005ded97c23 */ /* 0x102fe20008010811 */
[----:B----4-:R-:W-:-:S06]  /*3e60*/  FFMA.FTZ R218, R214, UR5, -R17 ;  /* 0x00000005d6da7c23 */ /* 0x010fcc0008010811 */
[----:B------:R1:W-:Y:S01]  /*3e70*/  MUFU.EX2 R19, R219 ;  /* 0x000000db00137308 */ /* 0x0003e20000000800 */
[----:B------:R-:W-:Y:S01]  /*3e80*/  FFMA.FTZ R214, R215, UR5, -R14 ;  /* 0x00000005d7d67c23 */ /* 0x000fe2000801080e */
[----:B------:R-:W-:Y:S01]  /*3e90*/  FFMA.FTZ R215, R200, UR5, -R15 ;  /* 0x00000005c8d77c23 */ /* 0x000fe2000801080f */
[----:B------:R-:W-:-:S05]  /*3ea0*/  FSEL R200, R205, -INF , P2 ;  /* 0xff800000cdc87808 */ /* 0x000fca0001000000 */
[----:B------:R4:W-:Y:S01]  /*3eb0*/  MUFU.EX2 R17, R208 ;  /* 0x000000d000117308 */ /* 0x0009e20000000800 */
[----:B-1----:R-:W-:Y:S01]  /*3ec0*/  FSEL R219, R206, -INF , P1 ;  /* 0xff800000cedb7808 */ /* 0x002fe20000800000 */
[----:B------:R-:W-:-:S06]  /*3ed0*/  UIADD3 UR10, UR4, 0x306, URZ ;  /* 0x00000306040a7890 */ /* 0x000fcc000fffe03f */
[----:B------:R1:W-:Y:S01]  /*3ee0*/  MUFU.EX2 R212, R220 ;  /* 0x000000dc00d47308 */ /* 0x0003e20000000800 */
[----:B----4-:R-:W-:Y:S01]  /*3ef0*/  FFMA.FTZ R208, R213, UR5, -R14 ;  /* 0x00000005d5d07c23 */ /* 0x010fe2000801080e */
[----:B------:R-:W-:-:S06]  /*3f00*/  FFMA.FTZ R219, R219, UR5, -R12 ;  /* 0x00000005dbdb7c23 */ /* 0x000fcc000801080c */
[----:B------:R4:W-:Y:S01]  /*3f10*/  MUFU.EX2 R14, R216 ;  /* 0x000000d8000e7308 */ /* 0x0009e20000000800 */
[----:B-1----:R-:W-:Y:S01]  /*3f20*/  FFMA.FTZ R220, R201, UR5, -R12 ;  /* 0x00000005c9dc7c23 */ /* 0x002fe2000801080c */
[----:B------:R-:W-:Y:S01]  /*3f30*/  FSEL R201, R194, -INF , P1 ;  /* 0xff800000c2c97808 */ /* 0x000fe20000800000 */
[----:B------:R-:W-:Y:S02]  /*3f40*/  WARPGROUP.DEPBAR.LE gsb0, 0x0 ;  /* 0x00008000000079c5 */ /* 0x000fe40000010000 */
[----:B----4-:R-:W-:Y:S01]  /*3f50*/  FFMA.FTZ R216, R202, UR5, -R15 ;  /* 0x00000005cad87c23 */ /* 0x010fe2000801080f */
[----:B------:R-:W-:Y:S02]  /*3f60*/  FSEL R202, R207, -INF , P1 ;  /* 0xff800000cfca7808 */ /* 0x000fe40000800000 */
[----:B------:R1:W-:Y:S01]  /*3f70*/  MUFU.EX2 R15, R209 ;  /* 0x000000d1000f7308 */ /* 0x0003e20000000800 */
[----:B------:R-:W-:-:S07]  /*3f80*/  UMOV UR11, 0x40000040 ;  /* 0x40000040000b7882 */ /* 0x000fce0000000000 */
[----:B------:R4:W-:Y:S01]  /*3f90*/  MUFU.EX2 R213, R210 ;  /* 0x000000d200d57308 */ /* 0x0009e20000000800 */
[--C-:B-1----:R-:W-:Y:S02]  /*3fa0*/  FFMA.FTZ R209, R202, UR5, -R13.reuse ;  /* 0x00000005cad17c23 */ /* 0x102fe4000801080d */
[----:B------:R-:W1:Y:S05]  /*3fb0*/  LDS.64 R202, [R23+0x2e380] ;  /* 0x02e3800017ca7984 */ /* 0x000e6a0000000a00 */
[----:B------:R5:W-:Y:S01]  /*3fc0*/  MUFU.EX2 R12, R211 ;  /* 0x000000d3000c7308 */ /* 0x000be20000000800 */
[----:B----4-:R-:W-:Y:S01]  /*3fd0*/  FFMA.FTZ R210, R200, UR5, -R13 ;  /* 0x00000005c8d27c23 */ /* 0x010fe2000801080d */
[----:B-----5:R-:W-:-:S02]  /*3fe0*/  FFMA.FTZ R211, R201, UR5, -R10 ;  /* 0x00000005c9d37c23 */ /* 0x020fc4000801080a */
[----:B------:R-:W4:Y:S01]  /*3ff0*/  LDS.64 R200, [R23+0x2e3a0] ;  /* 0x02e3a00017c87984 */ /* 0x000f220000000a00 */
[----:B------:R-:W-:-:S06]  /*4000*/  WARPGROUP.ARRIVE ;  /* 0x00000000000079c5 */ /* 0x000fcc0000000000 */
[----:B------:R-:W-:Y:S01]  /*4010*/  HGMMA.64x16x16.F32 R176, gdesc[UR8], R176, gsb0 ;  /* 0x0020000008b079f0 */ /* 0x000fe200080008b0 */
[----:B------:R-:W-:Y:S02]  /*4020*/  FSEL R13, R192, -INF , P2 ;  /* 0xff800000c00d7808 */ /* 0x000fe40001000000 */
[----:B------:R-:W-:Y:S02]  /*4030*/  FSEL R204, R193, -INF , P2 ;  /* 0xff800000c1cc7808 */ /* 0x000fe40001000000 */
[----:B------:R-:W-:Y:S02]  /*4040*/  FSEL R192, R195, -INF , P1 ;  /* 0xff800000c3c07808 */ /* 0x000fe40000800000 */
[----:B------:R-:W-:Y:S01]  /*4050*/  FSEL R193, R196, -INF , P2 ;  /* 0xff800000c4c17808 */ /* 0x000fe20001000000 */
[--C-:B------:R-:W-:Y:S02]  /*4060*/  FFMA.FTZ R204, R204, UR5, -R11.reuse ;  /* 0x00000005cccc7c23 */ /* 0x100fe4000801080b */
[----:B------:R-:W-:-:S02]  /*4070*/  FFMA.FTZ R205, R192, UR5, -R11 ;  /* 0x00000005c0cd7c23 */ /* 0x000fc4000801080b */
[----:B------:R5:W-:Y:S01]  /*4080*/  MUFU.EX2 R11, R208 ;  /* 0x000000d0000b7308 */ /* 0x000be20000000800 */
[----:B------:R-:W-:Y:S02]  /*4090*/  FSEL R207, R198, -INF , P1 ;  /* 0xff800000c6cf7808 */ /* 0x000fe40000800000 */
[----:B------:R-:W-:Y:S01]  /*40a0*/  FSEL R206, R197, -INF , P2 ;  /* 0xff800000c5ce7808 */ /* 0x000fe20001000000 */
[----:B-----5:R-:W-:Y:S01]  /*40b0*/  FFMA.FTZ R208, R193, UR5, -R8 ;  /* 0x00000005c1d07c23 */ /* 0x020fe20008010808 */
[----:B------:R-:W-:Y:S02]  /*40c0*/  LOP3.LUT R193, R22, 0x2800000, RZ, 0xfc, !PT ;  /* 0x0280000016c17812 */ /* 0x000fe400078efcff */
[----:B------:R-:W-:Y:S01]  /*40d0*/  FSEL R22, R199, -INF , P1 ;  /* 0xff800000c7167808 */ /* 0x000fe20000800000 */
[----:B------:R5:W2:Y:S01]  /*40e0*/  MUFU.EX2 R226, R3 ;  /* 0x0000000300e27308 */ /* 0x000aa20000000800 */
[----:B------:R-:W-:Y:S01]  /*40f0*/  FFMA.FTZ R222, R13, UR5, -R10 ;  /* 0x000000050dde7c23 */ /* 0x000fe2000801080a */
[----:B------:R-:W-:Y:S01]  /*4100*/  FFMA.FTZ R207, R207, UR5, -R8 ;  /* 0x00000005cfcf7c23 */ /* 0x000fe20008010808 */
[--C-:B------:R-:W-:Y:S01]  /*4110*/  FFMA.FTZ R206, R206, UR5, -R9.reuse ;  /* 0x00000005cece7c23 */ /* 0x100fe20008010809 */
[----:B------:R-:W-:Y:S01]  /*4120*/  FFMA.FTZ R223, R22, UR5, -R9 ;  /* 0x0000000516df7c23 */ /* 0x000fe20008010809 */
[--C-:B-----5:R-:W-:Y:S01]  /*4130*/  FFMA.FTZ R3, R229, UR5, -R233.reuse ;  /* 0x00000005e5037c23 */ /* 0x120fe200080108e9 */
[----:B------:R-:W-:Y:S01]  /*4140*/  FFMA.FTZ R233, R231, UR5, -R233 ;  /* 0x00000005e7e97c23 */ /* 0x000fe200080108e9 */
[----:B------:R-:W-:Y:S01]  /*4150*/  UIADD3 UR5, UR4, 0x386, URZ ;  /* 0x0000038604057890 */ /* 0x000fe2000fffe03f */
[----:B------:R-:W-:-:S06]  /*4160*/  UMOV UR11, 0x40000040 ;  /* 0x40000040000b7882 */ /* 0x000fcc0000000000 */
[----:B------:R-:W-:Y:S01]  /*4170*/  UMOV UR10, UR5 ;  /* 0x00000005000a7c82 */ /* 0x000fe20008000000 */
[----:B------:R-:W-:Y:S02]  /*4180*/  WARPGROUP.DEPBAR.LE gsb0, 0x0 ;  /* 0x00008000000079c5 */ /* 0x000fe40000010000 */
[----:B------:R-:W-:-:S06]  /*4190*/  WARPGROUP.ARRIVE ;  /* 0x00000000000079c5 */ /* 0x000fcc0000000000 */
[----:B------:R-:W-:Y:S01]  /*41a0*/  HGMMA.64x16x16.F32 R168, gdesc[UR8], R168, gsb0 ;  /* 0x0020000008a879f0 */ /* 0x000fe200080008a8 */
[----:B------:R1:W-:Y:S01]  /*41b0*/  MUFU.EX2 R8, R214 ;  /* 0x000000d600087308 */ /* 0x0003e20000000800 */
[----:B------:R-:W-:-:S07]  /*41c0*/  UIADD3 UR6, UR4, 0x406, URZ ;  /* 0x0000040604067890 */ /* 0x000fce000fffe03f */
[----:B------:R4:W-:Y:S01]  /*41d0*/  MUFU.EX2 R22, R216 ;  /* 0x000000d800167308 */ /* 0x0009e20000000800 */
[----:B-1----:R-:W-:-:S07]  /*41e0*/  FADD.FTZ R214, R184, -R202 ;  /* 0x800000cab8d67221 */ /* 0x002fce0000010000 */
[----:B------:R1:W-:Y:S01]  /*41f0*/  MUFU.EX2 R184, R220 ;  /* 0x000000dc00b87308 */ /* 0x0003e20000000800 */
[----:B----4-:R-:W-:Y:S01]  /*4200*/  FADD.FTZ R216, R188, -R200 ;  /* 0x800000c8bcd87221 */ /* 0x010fe20000010000 */
[----:B------:R-:W-:Y:S01]  /*4210*/  UMOV UR10, UR6 ;  /* 0x00000006000a7c82 */ /* 0x000fe20008000000 */
[----:B------:R-:W-:Y:S01]  /*4220*/  UMOV UR11, 0x40000040 ;  /* 0x40000040000b7882 */ /* 0x000fe20000000000 */
[----:B-1----:R-:W-:Y:S01]  /*4230*/  FADD.FTZ R220, R189, -R201 ;  /* 0x800000c9bddc7221 */ /* 0x002fe20000010000 */
[----:B------:R-:W-:Y:S02]  /*4240*/  WARPGROUP.DEPBAR.LE gsb0, 0x0 ;  /* 0x00008000000079c5 */ /* 0x000fe40000010000 */
[----:B------:R-:W1:Y:S01]  /*4250*/  LDS.64 R188, [R23+0x2e3c0] ;  /* 0x02e3c00017bc7984 */ /* 0x000e620000000a00 */
[----:B------:R-:W-:-:S06]  /*4260*/  WARPGROUP.ARRIVE ;  /* 0x00000000000079c5 */ /* 0x000fcc0000000000 */
[----:B------:R-:W-:Y:S01]  /*4270*/  HGMMA.64x16x16.F32 R160, gdesc[UR8], R160, gsb0 ;  /* 0x0020000008a079f0 */ /* 0x000fe200080008a0 */
[----:B------:R-:W-:Y:S01]  /*4280*/  UIADD3 UR4, UR4, 0x486, URZ ;  /* 0x0000048604047890 */ /* 0x000fe2000fffe03f */
[----:B------:R-:W-:Y:S01]  /*4290*/  FADD.FTZ R221, R190, -R200 ;  /* 0x800000c8bedd7221 */ /* 0x000fe20000010000 */
[----:B------:R-:W-:Y:S01]  /*42a0*/  FADD.FTZ R229, R191, -R201 ;  /* 0x800000c9bfe57221 */ /* 0x000fe20000010000 */
[----:B------:R-:W-:Y:S01]  /*42b0*/  UMOV UR7, 0x40000040 ;  /* 0x4000004000077882 */ /* 0x000fe20000000000 */
[----:B------:R-:W-:-:S03]  /*42c0*/  UMOV UR5, UR9 ;  /* 0x0000000900057c82 */ /* 0x000fc60008000000 */
[----:B------:R-:W-:Y:S01]  /*42d0*/  UMOV UR6, UR4 ;  /* 0x0000000400067c82 */ /* 0x000fe20008000000 */
[----:B------:R-:W-:Y:S01]  /*42e0*/  UMOV UR4, UR8 ;  /* 0x0000000800047c82 */ /* 0x000fe20008000000 */
[----:B------:R-:W-:Y:S02]  /*42f0*/  WARPGROUP.DEPBAR.LE gsb0, 0x0 ;  /* 0x00008000000079c5 */ /* 0x000fe40000010000 */
[----:B------:R-:W-:Y:S04]  /*4300*/  LDS.64 R200, [R23+0x2e3e0] ;  /* 0x02e3e00017c87984 */ /* 0x000fe80000000a00 */
[----:B------:R-:W4:Y:S01]  /*4310*/  LDS.64 R190, [R23+0x2e400] ;  /* 0x02e4000017be7984 */ /* 0x000f220000000a00 */
[----:B------:R-:W-:-:S06]  /*4320*/  WARPGROUP.ARRIVE ;  /* 0x00000000000079c5 */ /* 0x000fcc0000000000 */
[----:B------:R-:W-:Y:S01]  /*4330*/  HGMMA.64x16x16.F32 R152, gdesc[UR4], R152, gsb0 ;  /* 0x00200000049879f0 */ /* 0x000fe20008000898 */
[----:B------:R-:W-:Y:S01]  /*4340*/  IMAD R193, R0, 0x500, R193 ;  /* 0x0000050000c17824 */ /* 0x000fe200078e02c1 */
[----:B------:R5:W-:Y:S04]  /*4350*/  MUFU.EX2 R10, R218 ;  /* 0x000000da000a7308 */ /* 0x000be80000000800 */
[----:B------:R-:W-:-:S04]  /*4360*/  R2UR UR12, R193 ;  /* 0x00000000c10c72ca */ /* 0x000fc800000e0000 */
[----:B------:R3:W-:Y:S01]  /*4370*/  MUFU.EX2 R13, R217 ;  /* 0x000000d9000d7308 */ /* 0x0007e20000000800 */
[----:B-----5:R-:W-:-:S07]  /*4380*/  FADD.FTZ R218, R187, -R203 ;  /* 0x800000cbbbda7221 */ /* 0x020fce0000010000 */
[----:B------:R5:W-:Y:S01]  /*4390*/  MUFU.EX2 R9, R215 ;  /* 0x000000d700097308 */ /* 0x000be20000000800 */
[----:B---3--:R-:W-:Y:S01]  /*43a0*/  FADD.FTZ R217, R185, -R203 ;  /* 0x800000cbb9d97221 */ /* 0x008fe20000010000 */
[----:B-----5:R-:W-:Y:S01]  /*43b0*/  FADD.FTZ R215, R186, -R202 ;  /* 0x800000cabad77221 */ /* 0x020fe20000010000 */
[----:B------:R-:W-:Y:S02]  /*43c0*/  WARPGROUP.DEPBAR.LE gsb0, 0x0 ;  /* 0x00008000000079c5 */ /* 0x000fe40000010000 */
[----:B------:R-:W3:Y:S04]  /*43d0*/  LDS.64 R192, [R23+0x2e420] ;  /* 0x02e4200017c07984 */ /* 0x000ee80000000a00 */
[----:B------:R-:W5:Y:S04]  /*43e0*/  LDS.64 R202, [R23+0x2e4a0] ;  /* 0x02e4a00017ca7984 */ /* 0x000f680000000a00 */
[----:B------:R-:W5:Y:S04]  /*43f0*/  LDS.64 R196, [R23+0x2e440] ;  /* 0x02e4400017c47984 */ /* 0x000f680000000a00 */
[----:B------:R-:W5:Y:S04]  /*4400*/  LDS.64 R194, [R23+0x2e460] ;  /* 0x02e4600017c27984 */ /* 0x000f680000000a00 */
[----:B------:R5:W5:Y:S01]  /*4410*/  LDS.64 R198, [R23+0x2e480] ;  /* 0x02e4800017c67984 */ /* 0x000b620000000a00 */
[----:B------:R-:W5:Y:S01]  /*4420*/  MUFU.EX2 R3, R3 ;  /* 0x0000000300037308 */ /* 0x000f620000000800 */
[--C-:B-1----:R-:W-:Y:S01]  /*4430*/  FADD.FTZ R176, R176, -R188.reuse ;  /* 0x800000bcb0b07221 */ /* 0x102fe20000010000 */
[----:B------:R-:W-:Y:S01]  /*4440*/  FADD.FTZ R178, R178, -R188 ;  /* 0x800000bcb2b27221 */ /* 0x000fe20000010000 */
[--C-:B----4-:R-:W-:Y:S01]  /*4450*/  FADD.FTZ R188, R168, -R190.reuse ;  /* 0x800000bea8bc7221 */ /* 0x110fe20000010000 */
[----:B------:R-:W-:-:S04]  /*4460*/  FADD.FTZ R170, R170, -R190 ;  /* 0x800000beaaaa7221 */ /* 0x000fc80000010000 */
[----:B------:R-:W1:Y:S01]  /*4470*/  MUFU.EX2 R7, R7 ;  /* 0x0000000700077308 */ /* 0x000e620000000800 */
[--C-:B------:R-:W-:Y:S01]  /*4480*/  FADD.FTZ R177, R177, -R189.reuse ;  /* 0x800000bdb1b17221 */ /* 0x100fe20000010000 */
[----:B------:R-:W-:Y:S01]  /*4490*/  FADD.FTZ R179, R179, -R189 ;  /* 0x800000bdb3b37221 */ /* 0x000fe20000010000 */
[----:B------:R-:W-:-:S05]  /*44a0*/  FADD.FTZ R189, R169, -R191 ;  /* 0x800000bfa9bd7221 */ /* 0x000fca0000010000 */
[----:B------:R2:W-:Y:S01]  /*44b0*/  MUFU.EX2 R185, R210 ;  /* 0x000000d200b97308 */ /* 0x0005e20000000800 */
[----:B------:R-:W-:Y:S01]  /*44c0*/  FADD.FTZ R171, R171, -R191 ;  /* 0x800000bfabab7221 */ /* 0x000fe20000010000 */
[--C-:B---3--:R-:W-:Y:S01]  /*44d0*/  FADD.FTZ R190, R173, -R193.reuse ;  /* 0x800000c1adbe7221 */ /* 0x108fe20000010000 */
[----:B------:R-:W-:-:S05]  /*44e0*/  FADD.FTZ R175, R175, -R193 ;  /* 0x800000c1afaf7221 */ /* 0x000fca0000010000 */
[----:B------:R-:W3:Y:S01]  /*44f0*/  MUFU.EX2 R227, R227 ;  /* 0x000000e300e37308 */ /* 0x000ee20000000800 */
[----:B--2---:R-:W-:Y:S01]  /*4500*/  FMUL.FTZ R210, R226, R216 ;  /* 0x000000d8e2d27220 */ /* 0x004fe20000410000 */
[----:B-----5:R-:W-:Y:S01]  /*4510*/  FADD.FTZ R193, R157, -R203 ;  /* 0x800000cb9dc17221 */ /* 0x020fe20000010000 */
[----:B------:R-:W-:Y:S01]  /*4520*/  FMUL.FTZ R157, R3, R220 ;  /* 0x000000dc039d7220 */ /* 0x000fe20000410000 */
[----:B------:R-:W-:-:S04]  /*4530*/  FADD.FTZ R172, R172, -R192 ;  /* 0x800000c0acac7221 */ /* 0x000fc80000010000 */
[----:B------:R-:W2:Y:S01]  /*4540*/  MUFU.EX2 R4, R233 ;  /* 0x000000e900047308 */ /* 0x000ea20000000800 */
[----:B------:R-:W-:Y:S01]  /*4550*/  FADD.FTZ R174, R174, -R192 ;  /* 0x800000c0aeae7221 */ /* 0x000fe20000010000 */
[----:B------:R-:W-:Y:S01]  /*4560*/  FADD.FTZ R173, R160, -R196 ;  /* 0x800000c4a0ad7221 */ /* 0x000fe20000010000 */
[----:B------:R-:W-:Y:S01]  /*4570*/  FADD.FTZ R191, R161, -R197 ;  /* 0x800000c5a1bf7221 */ /* 0x000fe20000010000 */
[----:B------:R-:W-:Y:S01]  /*4580*/  FADD.FTZ R192, R156, -R202 ;  /* 0x800000ca9cc07221 */ /* 0x000fe20000010000 */
[----:B------:R-:W-:-:S03]  /*4590*/  F2FP.F16.F32.PACK_AB R210, R157, R210 ;  /* 0x000000d29dd2723e */ /* 0x000fc600000000ff */
[----:B------:R-:W4:Y:S01]  /*45a0*/  MUFU.EX2 R187, R219 ;  /* 0x000000db00bb7308 */ /* 0x000f220000000800 */
[----:B------:R-:W-:Y:S01]  /*45b0*/  FADD.FTZ R162, R162, -R196 ;  /* 0x800000c4a2a27221 */ /* 0x000fe20000010000 */
[----:B------:R-:W-:-:S06]  /*45c0*/  FADD.FTZ R163, R163, -R197 ;  /* 0x800000c5a3a37221 */ /* 0x000fcc0000010000 */
[----:B------:R-:W5:Y:S08]  /*45d0*/  MUFU.EX2 R186, R209 ;  /* 0x000000d100ba7308 */ /* 0x000f700000000800 */
[----:B------:R-:W5:Y:S08]  /*45e0*/  MUFU.EX2 R23, R222 ;  /* 0x000000de00177308 */ /* 0x000f700000000800 */
[----:B------:R3:W5:Y:S08]  /*45f0*/  MUFU.EX2 R168, R211 ;  /* 0x000000d300a87308 */ /* 0x0007700000000800 */
[----:B------:R4:W5:Y:S08]  /*4600*/  MUFU.EX2 R169, R204 ;  /* 0x000000cc00a97308 */ /* 0x0009700000000800 */
[----:B------:R-:W5:Y:S08]  /*4610*/  MUFU.EX2 R160, R205 ;  /* 0x000000cd00a07308 */ /* 0x000f700000000800 */
[----:B------:R-:W5:Y:S08]  /*4620*/  MUFU.EX2 R161, R208 ;  /* 0x000000d000a17308 */ /* 0x000f700000000800 */
[----:B------:R-:W5:Y:S08]  /*4630*/  MUFU.EX2 R156, R207 ;  /* 0x000000cf009c7308 */ /* 0x000f700000000800 */
[----:B------:R-:W5:Y:S08]  /*4640*/  MUFU.EX2 R157, R206 ;  /* 0x000000ce009d7308 */ /* 0x000f700000000800 */
[----:B------:R-:W5:Y:S01]  /*4650*/  MUFU.EX2 R223, R223 ;  /* 0x000000df00df7308 */ /* 0x000f620000000800 */
[----:B------:R-:W-:Y:S01]  /*4660*/  FMUL.FTZ R162, R8, R162 ;  /* 0x000000a208a27220 */ /* 0x000fe20000410000 */
[----:B------:R-:W-:Y:S01]  /*4670*/  FMUL.FTZ R163, R22, R163 ;  /* 0x000000a316a37220 */ /* 0x000fe20000410000 */
[----:B------:R-:W-:Y:S01]  /*4680*/  FMUL.FTZ R176, R5, R176 ;  /* 0x000000b005b07220 */ /* 0x000fe20000410000 */
[----:B-1----:R-:W-:Y:S01]  /*4690*/  FMUL.FTZ R177, R7, R177 ;  /* 0x000000b107b17220 */ /* 0x002fe20000410000 */
[--C-:B------:R-:W-:Y:S01]  /*46a0*/  FADD.FTZ R180, R180, -R200.reuse ;  /* 0x800000c8b4b47221 */ /* 0x100fe20000010000 */
[----:B------:R-:W-:Y:S01]  /*46b0*/  FADD.FTZ R182, R182, -R200 ;  /* 0x800000c8b6b67221 */ /* 0x000fe20000010000 */
[--C-:B------:R-:W-:Y:S01]  /*46c0*/  FADD.FTZ R181, R181, -R201.reuse ;  /* 0x800000c9b5b57221 */ /* 0x100fe20000010000 */
[----:B------:R-:W-:Y:S01]  /*46d0*/  FADD.FTZ R183, R183, -R201 ;  /* 0x800000c9b7b77221 */ /* 0x000fe20000010000 */
[--C-:B------:R-:W-:Y:S01]  /*46e0*/  FADD.FTZ R164, R164, -R194.reuse ;  /* 0x800000c2a4a47221 */ /* 0x100fe20000010000 */
[----:B------:R-:W-:Y:S01]  /*46f0*/  FADD.FTZ R166, R166, -R194 ;  /* 0x800000c2a6a67221 */ /* 0x000fe20000010000 */
[----:B---3--:R-:W-:Y:S01]  /*4700*/  FMUL.FTZ R211, R227, R221 ;  /* 0x000000dde3d37220 */ /* 0x008fe20000410000 */
[----:B--2---:R-:W-:Y:S01]  /*4710*/  FMUL.FTZ R194, R4, R229 ;  /* 0x000000e504c27220 */ /* 0x004fe20000410000 */
        /* <DEDUP_REMOVED lines=8> */
[----:B------:R-:W-:Y:S01]  /*47a0*/  FADD.FTZ R158, R158, -R202 ;  /* 0x800000ca9e9e7221 */ /* 0x000fe20000010000 */
[----:B------:R-:W-:Y:S01]  /*47b0*/  FADD.FTZ R159, R159, -R203 ;  /* 0x800000cb9f9f7221 */ /* 0x000fe20000010000 */
[----:B------:R-:W-:Y:S01]  /*47c0*/  FMUL.FTZ R209, R234, R215 ;  /* 0x000000d7ead17220 */ /* 0x000fe20000410000 */
[----:B------:R-:W-:Y:S01]  /*47d0*/  FMUL.FTZ R218, R228, R218 ;  /* 0x000000dae4da7220 */ /* 0x000fe20000410000 */
[----:B------:R-:W-:Y:S01]  /*47e0*/  F2FP.F16.F32.PACK_AB R197, R163, R162 ;  /* 0x000000a2a3c5723e */ /* 0x000fe200000000ff */
[----:B------:R-:W-:Y:S01]  /*47f0*/  FMUL.FTZ R178, R6, R178 ;  /* 0x000000b206b27220 */ /* 0x000fe20000410000 */
[----:B------:R-:W-:Y:S01]  /*4800*/  FMUL.FTZ R179, R20, R179 ;  /* 0x000000b314b37220 */ /* 0x000fe20000410000 */
[----:B----4-:R-:W-:Y:S01]  /*4810*/  F2FP.F16.F32.PACK_AB R204, R177, R176 ;  /* 0x000000b0b1cc723e */ /* 0x010fe200000000ff */
[----:B------:R-:W-:Y:S01]  /*4820*/  FMUL.FTZ R180, R18, R180 ;  /* 0x000000b412b47220 */ /* 0x000fe20000410000 */
[----:B------:R-:W-:Y:S01]  /*4830*/  FMUL.FTZ R182, R21, R182 ;  /* 0x000000b615b67220 */ /* 0x000fe20000410000 */
[----:B------:R-:W-:Y:S01]  /*4840*/  FMUL.FTZ R181, R19, R181 ;  /* 0x000000b513b57220 */ /* 0x000fe20000410000 */
[----:B------:R-:W-:Y:S01]  /*4850*/  FMUL.FTZ R183, R212, R183 ;  /* 0x000000b7d4b77220 */ /* 0x000fe20000410000 */
[----:B------:R-:W-:-:S02]  /*4860*/  IMAD R162, R0, 0x2800, R230 ;  /* 0x0000280000a27824 */ /* 0x000fc400078e02e6 */
        /* <DEDUP_REMOVED lines=14> */
[----:B-----5:R-:W-:Y:S01]  /*4950*/  FMUL.FTZ R167, R186, R167 ;  /* 0x000000a7baa77220 */ /* 0x020fe20000410000 */
        /* <DEDUP_REMOVED lines=21> */
[----:B------:R-:W-:Y:S01]  /*4ab0*/  STSM.16.MT88.4 [R162+0x2e800], R208 ;  /* 0x02e800d0a2007844 */ /* 0x000fe20000004200 */
[----:B------:R-:W-:Y:S02]  /*4ac0*/  F2FP.F16.F32.PACK_AB R192, R153, R152 ;  /* 0x0000009899c0723e */ /* 0x000fe400000000ff */
[----:B------:R-:W-:-:S02]  /*4ad0*/  F2FP.F16.F32.PACK_AB R193, R155, R154 ;  /* 0x0000009a9bc1723e */ /* 0x000fc400000000ff */
[----:B------:R-:W-:Y:S02]  /*4ae0*/  F2FP.F16.F32.PACK_AB R194, R163, R194 ;  /* 0x000000c2a3c2723e */ /* 0x000fe400000000ff */
[----:B------:R-:W-:Y:S01]  /*4af0*/  F2FP.F16.F32.PACK_AB R195, R159, R158 ;  /* 0x0000009e9fc3723e */ /* 0x000fe200000000ff */
[----:B------:R-:W-:Y:S01]  /*4b00*/  STSM.16.MT88.4 [R162+0x2f000], R204 ;  /* 0x02f000cca2007844 */ /* 0x000fe20000004200 */
[----:B------:R-:W-:Y:S02]  /*4b10*/  F2FP.F16.F32.PACK_AB R224, R225, R224 ;  /* 0x000000e0e1e0723e */ /* 0x000fe400000000ff */
[----:B------:R-:W-:Y:S01]  /*4b20*/  F2FP.F16.F32.PACK_AB R225, R228, R234 ;  /* 0x000000eae4e1723e */ /* 0x000fe200000000ff */
[----:B------:R-:W-:Y:S01]  /*4b30*/  STSM.16.MT88.4 [R162+0x2f800], R200 ;  /* 0x02f800c8a2007844 */ /* 0x000fe20000004200 */
[----:B------:R-:W-:Y:S02]  /*4b40*/  F2FP.F16.F32.PACK_AB R226, R3, R226 ;  /* 0x000000e203e2723e */ /* 0x000fe400000000ff */
[----:B------:R-:W-:Y:S01]  /*4b50*/  F2FP.F16.F32.PACK_AB R227, R4, R227 ;  /* 0x000000e304e3723e */ /* 0x000fe200000000ff */
[----:B------:R-:W-:Y:S04]  /*4b60*/  STSM.16.MT88.4 [R162+0x30000], R196 ;  /* 0x030000c4a2007844 */ /* 0x000fe80000004200 */
[----:B------:R1:W-:Y:S01]  /*4b70*/  STSM.16.MT88.4 [R162+0x30800], R192 ;  /* 0x030800c0a2007844 */ /* 0x0003e20000004200 */
[----:B------:R-:W-:Y:S01]  /*4b80*/  WARPGROUP.ARRIVE ;  /* 0x00000000000079c5 */ /* 0x000fe20000000000 */
[----:B------:R-:W-:Y:S01]  /*4b90*/  UMOV UR6, UR12 ;  /* 0x0000000c00067c82 */ /* 0x000fe20008000000 */
[----:B------:R-:W-:Y:S01]  /*4ba0*/  UMOV UR7, 0x40000040 ;  /* 0x4000004000077882 */ /* 0x000fe20000000000 */
[----:B------:R-:W-:Y:S01]  /*4bb0*/  UIADD3 UR4, UR12, 0x80, URZ ;  /* 0x000000800c047890 */ /* 0x000fe2000fffe03f */
[----:B------:R-:W2:Y:S08]  /*4bc0*/  LDL R164, [R1+0x4] ;  /* 0x0000040001a47983 */ /* 0x000eb00000100800 */
[----:B------:R-:W-:Y:S01]  /*4bd0*/  HGMMA.64x128x16.F32 R24, R224, gdesc[UR4].tnspB, R24, gsb0 ;  /* 0x41e00004e0187df0 */ /* 0x000fe20008000818 */
[----:B------:R-:W-:-:S02]  /*4be0*/  F2FP.F16.F32.PACK_AB R152, R7, R5 ;  /* 0x000000050798723e */ /* 0x000fc400000000ff */
[----:B------:R-:W-:Y:S02]  /*4bf0*/  F2FP.F16.F32.PACK_AB R153, R20, R6 ;  /* 0x000000061499723e */ /* 0x000fe400000000ff */
[----:B------:R-:W-:Y:S02]  /*4c00*/  F2FP.F16.F32.PACK_AB R154, R19, R18 ;  /* 0x00000012139a723e */ /* 0x000fe400000000ff */
[----:B------:R-:W-:Y:S01]  /*4c10*/  F2FP.F16.F32.PACK_AB R155, R212, R21 ;  /* 0x00000015d49b723e */ /* 0x000fe200000000ff */
        /* <DEDUP_REMOVED lines=22> */
[----:B------:R-:W-:Y:S02]  /*4d80*/  F2FP.F16.F32.PACK_AB R152, R9, R11 ;  /* 0x0000000b0998723e */ /* 0x000fe400000000ff */
[----:B------:R-:W-:Y:S02]  /*4d90*/  F2FP.F16.F32.PACK_AB R153, R22, R8 ;  /* 0x000000081699723e */ /* 0x000fe400000000ff */
[----:B------:R-:W-:Y:S02]  /*4da0*/  F2FP.F16.F32.PACK_AB R154, R185, R184 ;  /* 0x000000b8b99a723e */ /* 0x000fe400000000ff */
[----:B------:R-:W-:-:S04]  /*4db0*/  F2FP.F16.F32.PACK_AB R155, R186, R187 ;  /* 0x000000bbba9b723e */ /* 0x000fc800000000ff */
[----:B------:R-:W-:-:S06]  /*4dc0*/  WARPGROUP.ARRIVE ;  /* 0x00000000000079c5 */ /* 0x000fcc0000000000 */
[----:B------:R-:W-:Y:S03]  /*4dd0*/  HGMMA.64x128x16.F32 R24, R152, gdesc[UR4].tnspB, R24, gsb0 ;  /* 0x41e0000498187df0 */ /* 0x000fe60008000818 */
[----:B------:R-:W3:Y:S01]  /*4de0*/  S2R R166, SR_CgaCtaId ;  /* 0x0000000000a67919 */ /* 0x000ee20000008800 */
[----:B------:R-:W-:Y:S01]  /*4df0*/  MOV R165, 0x400 ;  /* 0x0000040000a57802 */ /* 0x000fe20000000f00 */
[----:B--2---:R-:W-:Y:S01]  /*4e00*/  IMAD R4, R164, 0x4000, R232 ;  /* 0x00004000a4047824 */ /* 0x004fe200078e02e8 */
[----:B------:R-:W-:Y:S02]  /*4e10*/  WARPGROUP.DEPBAR.LE gsb0, 0x0 ;  /* 0x00008000000079c5 */ /* 0x000fe40000010000 */
[----:B------:R-:W-:Y:S02]  /*4e20*/  F2FP.F16.F32.PACK_AB R152, R169, R23 ;  /* 0x00000017a998723e */ /* 0x000fe400000000ff */
[----:B------:R-:W-:-:S02]  /*4e30*/  F2FP.F16.F32.PACK_AB R153, R160, R168 ;  /* 0x000000a8a099723e */ /* 0x000fc400000000ff */
[----:B------:R-:W-:Y:S02]  /*4e40*/  F2FP.F16.F32.PACK_AB R154, R157, R161 ;  /* 0x000000a19d9a723e */ /* 0x000fe400000000ff */
[----:B------:R-:W-:-:S04]  /*4e50*/  F2FP.F16.F32.PACK_AB R155, R223, R156 ;  /* 0x0000009cdf9b723e */ /* 0x000fc800000000ff */
        /* <DEDUP_REMOVED lines=270> */
.L_x_3857:
[----:B------:R-:W-:Y:S01]  /*5f40*/  LOP3.LUT R235, R235, 0x2800000, RZ, 0xfc, !PT ;  /* 0x02800000ebeb7812 */ /* 0x000fe200078efcff */
[----:B------:R-:W-:Y:S01]  /*5f50*/  VIADD R3, R2, 0x38840 ;  /* 0x0003884002037836 */ /* 0x000fe20000000000 */
[----:B------:R-:W2:Y:S01]  /*5f60*/  LDL R7, [R1+0x10] ;  /* 0x0000100001077983 */ /* 0x000ea20000100800 */
[----:B------:R-:W-:Y:S02]  /*5f70*/  UMOV UR7, 0x40000040 ;  /* 0x4000004000077882 */ /* 0x000fe40000000000 */
[----:B------:R-:W-:Y:S01]  /*5f80*/  IMAD R235, R0, 0x500, R235 ;  /* 0x0000050000eb7824 */ /* 0x000fe200078e02eb */
[----:B------:R-:W-:Y:S01]  /*5f90*/  PRMT R3, RZ, 0x654, R3 ;  /* 0x00000654ff037816 */ /* 0x000fe20000000003 */
[----:B------:R-:W1:Y:S03]  /*5fa0*/  S2R R5, SR_TID.X ;  /* 0x0000000000057919 */ /* 0x000e660000002100 */
[----:B------:R-:W-:Y:S01]  /*5fb0*/  R2UR UR4, R235 ;  /* 0x00000000eb0472ca */ /* 0x000fe200000e0000 */
[----:B------:R2:W-:Y:S01]  /*5fc0*/  SYNCS.ARRIVE.TRANS64.RED.A1T0 RZ, [R3+URZ], RZ ;  /* 0x000000ff03ff79a7 */ /* 0x0005e2000810043f */
[----:B------:R-:W-:-:S11]  /*5fd0*/  WARPGROUP.ARRIVE ;  /* 0x00000000000079c5 */ /* 0x000fd60000000000 */
[----:B------:R-:W-:Y:S02]  /*5fe0*/  UMOV UR6, UR4 ;  /* 0x0000000400067c82 */ /* 0x000fe40008000000 */
[----:B------:R-:W-:Y:S01]  /*5ff0*/  HGMMA.64x128x16.F32 R88, R208, gdesc[UR4].tnspB, R88, gsb0 ;  /* 0x41e00004d0587df0 */ /* 0x000fe20008000858 */
[----:B------:R-:W-:Y:S01]  /*6000*/  UIADD3 UR6, UR4, 0x80, URZ ;  /* 0x0000008004067890 */ /* 0x000fe2000fffe03f */
[----:B------:R-:W-:Y:S01]  /*6010*/  UMOV UR7, 0x40000040 ;  /* 0x4000004000077882 */ /* 0x000fe20000000000 */
[C---:B-1----:R-:W-:Y:S02]  /*6020*/  VIADD R4, R5.reuse, 0xffffff80 ;  /* 0xffffff8005047836 */ /* 0x042fe40000000000 */
[----:B------:R-:W-:Y:S01]  /*6030*/  VIADD R6, R5, 0xffffff80 ;  /* 0xffffff8005067836 */ /* 0x000fe20000000000 */
[----:B------:R-:W-:Y:S02]  /*6040*/  SHF.R.U32.HI R5, RZ, 0x7, R5 ;  /* 0x00000007ff057819 */ /* 0x000fe40000011605 */
[----:B------:R-:W-:-:S04]  /*6050*/  SHF.R.S32.HI R4, RZ, 0x1f, R4 ;  /* 0x0000001fff047819 */ /* 0x000fc80000011404 */
[----:B------:R-:W-:-:S04]  /*6060*/  LEA.HI R4, R4, R6, RZ, 0x7 ;  /* 0x0000000604047211 */ /* 0x000fc800078f38ff */
[----:B------:R-:W-:Y:S01]  /*6070*/  SHF.R.S32.HI R4, RZ, 0x7, R4 ;  /* 0x00000007ff047819 */ /* 0x000fe20000011404 */
[----:B------:R-:W-:Y:S02]  /*6080*/  WARPGROUP.DEPBAR.LE gsb0, 0x0 ;  /* 0x00008000000079c5 */ /* 0x000fe40000010000 */
[----:B------:R-:W-:-:S06]  /*6090*/  WARPGROUP.ARRIVE ;  /* 0x00000000000079c5 */ /* 0x000fcc0000000000 */
[----:B------:R-:W-:Y:S01]  /*60a0*/  HGMMA.64x128x16.F32 R88, R204, gdesc[UR4].tnspB, R88, gsb0 ;  /* 0x41e00004cc587df0 */ /* 0x000fe20008000858 */
[----:B------:R-:W-:Y:S01]  /*60b0*/  UIADD3 UR6, UR4, 0x100, URZ ;  /* 0x0000010004067890 */ /* 0x000fe2000fffe03f */
[----:B------:R-:W-:Y:S01]  /*60c0*/  UMOV UR7, 0x40000040 ;  /* 0x4000004000077882 */ /* 0x000fe20000000000 */
[----:B--2---:R-:W-:Y:S02]  /*60d0*/  IMAD R3, R4, 0x1400, R7 ;  /* 0x0000140004037824 */ /* 0x004fe400078e0207 */
[----:B------:R-:W-:Y:S02]  /*60e0*/  VIADD R4, R5, 0x9 ;  /* 0x0000000905047836 */ /* 0x000fe40000000000 */
[----:B------:R-:W-:Y:S01]  /*60f0*/  IMAD R3, R3, 0x4, R232 ;  /* 0x0000000403037824 */ /* 0x000fe200078e02e8 */
        /* <DEDUP_REMOVED lines=36> */
.L_x_3858:
[----:B-1----:R-:W2:Y:S01]  /*6340*/  LDL R3, [R1+0x14] ;  /* 0x0000140001037983 */ /* 0x002ea20000100800 */
[----:B------:R-:W-:Y:S02]  /*6350*/  VIADD R236, R236, 0x1 ;  /* 0x00000001ecec7836 */ /* 0x000fe40000000000 */
[----:B------:R-:W-:Y:S02]  /*6360*/  VIADD R2, R2, 0x38820 ;  /* 0x0003882002027836 */ /* 0x000fe40000000000 */
[----:B------:R-:W-:-:S03]  /*6370*/  VIADD R0, R0, 0x1 ;  /* 0x0000000100007836 */ /* 0x000fc60000000000 */
[----:B------:R-:W-:Y:S02]  /*6380*/  PRMT R2, RZ, 0x654, R2 ;  /* 0x00000654ff027816 */ /* 0x000fe40000000002 */
[C---:B------:R-:W-:Y:S02]  /*6390*/  ISETP.NE.AND P0, PT, R0.reuse, 0x2, PT ;  /* 0x000000020000780c */ /* 0x040fe40003f05270 */
[----:B------:R1:W-:Y:S02]  /*63a0*/  SYNCS.ARRIVE.TRANS64.RED.A1T0 RZ, [R2+URZ], RZ ;  /* 0x000000ff02ff79a7 */ /* 0x0003e4000810043f */
[----:B------:R-:W-:Y:S02]  /*63b0*/  SEL R0, R0, RZ, P0 ;  /* 0x000000ff00007207 */ /* 0x000fe40000000000 */
[----:B-1----:R-:W-:-:S04]  /*63c0*/  SEL R2, RZ, 0x1, P0 ;  /* 0x00000001ff027807 */ /* 0x002fc80000000000 */
[----:B------:R-:W-:Y:S02]  /*63d0*/  LOP3.LUT R237, R237, R2, RZ, 0x3c, !PT ;  /* 0x00000002eded7212 */ /* 0x000fe400078e3cff */
[----:B--2---:R-:W-:-:S13]  /*63e0*/  ISETP.GE.AND P1, PT, R236, R3, PT ;  /* 0x00000003ec00720c */ /* 0x004fda0003f26270 */
[----:B------:R-:W-:Y:S05]  /*63f0*/  @!P1 BRA `(.L_x_3859) ;  /* 0xffffffb000f49947 */ /* 0x000fea000383ffff */
.L_x_3848:
[----:B------:R-:W2:Y:S01]  /*6400*/  LDL.LU R7, [R1+0x10] ;  /* 0x0000100001077983 */ /* 0x000ea20000300800 */
[----:B------:R-:W3:Y:S01]  /*6410*/  S2UR UR8, SR_CTAID.Y ;  /* 0x00000000000879c3 */ /* 0x000ee20000002600 */
[----:B------:R-:W-:Y:S01]  /*6420*/  ULDC UR5, c[0x0][0x850] ;  /* 0x0002140000057ab9 */ /* 0x000fe20000000800 */
[----:B------:R-:W-:Y:S01]  /*6430*/  ULDC.64 UR10, c[0x0][0x818] ;  /* 0x00020600000a7ab9 */ /* 0x000fe20000000a00 */
[----:B------:R-:W-:Y:S01]  /*6440*/  UISETP.NE.AND UP0, UPT, UR5, 0x1, UPT ;  /* 0x000000010500788c */ /* 0x000fe2000bf05270 */
[----:B------:R-:W4:Y:S01]  /*6450*/  S2R R0, SR_TID.X ;  /* 0x0000000000007919 */ /* 0x000f220000002100 */
[----:B------:R-:W-:Y:S01]  /*6460*/  ULDC.64 UR12, c[0x0][0x840] ;  /* 0x00021000000c7ab9 */ /* 0x000fe20000000a00 */
[----:B------:R-:W-:Y:S02]  /*6470*/  MOV R14, 0x400 ;  /* 0x00000400000e7802 */ /* 0x000fe40000000f00 */
[----:B------:R-:W5:Y:S01]  /*6480*/  S2UR UR4, SR_CTAID.X ;  /* 0x00000000000479c3 */ /* 0x000f620000002500 */
[----:B------:R-:W1:Y:S05]  /*6490*/  S2R R15, SR_CgaCtaId ;  /* 0x00000000000f7919 */ /* 0x000e6a0000008800 */
[----:B------:R-:W-:Y:S01]  /*64a0*/  @UP0 ULDC UR6, c[0x0][0x854] ;  /* 0x0002150000060ab9 */ /* 0x000fe20000000800 */
[----:B------:R-:W-:Y:S01]  /*64b0*/  @UP0 ULDC UR9, c[0x0][0x858] ;  /* 0x0002160000090ab9 */ /* 0x000fe20000000800 */
[----:B------:R-:W1:Y:S01]  /*64c0*/  S2UR UR16, SR_CTAID.Z ;  /* 0x00000000001079c3 */ /* 0x000e620000002700 */
[----:B---3--:R-:W-:-:S07]  /*64d0*/  UIMAD.WIDE.U32 UR6, UR8, UR6, URZ ;  /* 0x00000006080672a5 */ /* 0x008fce000f8e003f */
[----:B------:R-:W3:Y:S01]  /*64e0*/  LDC.64 R12, c[0x0][0x848] ;  /* 0x00021200ff0c7b82 */ /* 0x000ee20000000a00 */
[----:B------:R-:W-:Y:S02]  /*64f0*/  @UP0 USHF.R.U32.HI UR8, URZ, UR9, UR7 ;  /* 0x000000093f080299 */ /* 0x000fe40008011607 */
[----:B-----5:R-:W-:-:S05]  /*6500*/  USHF.L.U32 UR4, UR4, 0xe, URZ ;  /* 0x0000000e04047899 */ /* 0x020fca000800063f */
[----:B------:R-:W5:Y:S01]  /*6510*/  LDC.64 R10, c[0x0][0x820] ;  /* 0x00020800ff0a7b82 */ /* 0x000f620000000a00 */
[----:B------:R-:W-:Y:S02]  /*6520*/  USHF.R.S32.HI UR6, URZ, 0x1f, UR8 ;  /* 0x0000001f3f067899 */ /* 0x000fe40008011408 */
[----:B------:R-:W-:Y:S01]  /*6530*/  USHF.R.S32.HI UR5, URZ, 0x1f, UR4 ;  /* 0x0000001f3f057899 */ /* 0x000fe20008011404 */
[C---:B----4-:R-:W-:Y:S01]  /*6540*/  VIADD R6, R0.reuse, 0xffffff80 ;  /* 0xffffff8000067836 */ /* 0x050fe20000000000 */
[----:B------:R-:W-:Y:S01]  /*6550*/  UIMAD UR7, UR6, UR10, URZ ;  /* 0x0000000a060772a4 */ /* 0x000fe2000f8e023f */
[----:B------:R-:W-:Y:S01]  /*6560*/  VIADD R0, R0, 0xffffff80 ;  /* 0xffffff8000007836 */ /* 0x000fe20000000000 */
[----:B------:R-:W-:Y:S01]  /*6570*/  UIMAD UR6, UR6, UR12, URZ ;  /* 0x0000000c060672a4 */ /* 0x000fe2000f8e023f */
[----:B-1----:R-:W-:Y:S01]  /*6580*/  LEA R14, R15, R14, 0x18 ;  /* 0x0000000e0f0e7211 */ /* 0x002fe200078ec0ff */
[----:B------:R-:W-:Y:S02]  /*6590*/  UIMAD.WIDE.U32 UR14, UR8, UR10, UR4 ;  /* 0x0000000a080e72a5 */ /* 0x000fe4000f8e0004 */
[----:B------:R-:W-:Y:S01]  /*65a0*/  UIMAD.WIDE.U32 UR4, UR8, UR12, UR4 ;  /* 0x0000000c080472a5 */ /* 0x000fe2000f8e0004 */
[----:B------:R-:W-:Y:S01]  /*65b0*/  SHF.R.S32.HI R0, RZ, 0x1f, R0 ;  /* 0x0000001fff007819 */ /* 0x000fe20000011400 */
[----:B------:R-:W-:-:S02]  /*65c0*/  UIMAD UR6, UR8, UR13, UR6 ;  /* 0x0000000d080672a4 */ /* 0x000fc4000f8e0206 */
[----:B------:R-:W-:Y:S01]  /*65d0*/  UIMAD UR7, UR8, UR11, UR7 ;  /* 0x0000000b080772a4 */ /* 0x000fe2000f8e0207 */
[----:B------:R-:W-:Y:S01]  /*65e0*/  LEA.HI R0, R0, R6, RZ, 0x7 ;  /* 0x0000000600007211 */ /* 0x000fe200078f38ff */
[----:B------:R-:W-:Y:S02]  /*65f0*/  UIADD3 UR6, UR5, UR6, URZ ;  /* 0x0000000605067290 */ /* 0x000fe4000fffe03f */
[----:B------:R-:W-:Y:S01]  /*6600*/  IMAD.U32 R5, RZ, RZ, UR5 ;  /* 0x00000005ff057e24 */ /* 0x000fe2000f8e00ff */
[----:B------:R-:W-:Y:S01]  /*6610*/  USHF.R.S32.HI UR8, URZ, 0x1f, UR16 ;  /* 0x0000001f3f087899 */ /* 0x000fe20008011410 */
[----:B------:R-:W-:Y:S01]  /*6620*/  IMAD.U32 R4, RZ, RZ, UR4 ;  /* 0x00000004ff047e24 */ /* 0x000fe2000f8e00ff */
[----:B------:R-:W-:Y:S01]  /*6630*/  UIADD3 UR7, UR15, UR7, URZ ;  /* 0x000000070f077290 */ /* 0x000fe2000fffe03f */
[----:B------:R-:W-:Y:S01]  /*6640*/  SHF.R.S32.HI R0, RZ, 0x7, R0 ;  /* 0x00000007ff007819 */ /* 0x000fe20000011400 */
[----:B------:R-:W-:Y:S01]  /*6650*/  IMAD.U32 R5, RZ, RZ, UR6 ;  /* 0x00000006ff057e24 */ /* 0x000fe2000f8e00ff */
[----:B------:R-:W-:Y:S01]  /*6660*/  ULDC UR4, c[0x0][0x740] ;  /* 0x0001d00000047ab9 */ /* 0x000fe20000000800 */
[----:B---3--:R-:W-:-:S02]  /*6670*/  IMAD R8, R12, UR8, RZ ;  /* 0x000000080c087c24 */ /* 0x008fc4000f8e02ff */
[----:B------:R-:W-:Y:S01]  /*6680*/  FMUL.FTZ R88, R88, UR4 ;  /* 0x0000000458587c20 */ /* 0x000fe20008410000 */
[----:B------:R-:W-:-:S04]  /*6690*/  IMAD.WIDE.U32 R4, R12, UR16, R4 ;  /* 0x000000100c047c25 */ /* 0x000fc8000f8e0004 */
[----:B------:R-:W-:Y:S01]  /*66a0*/  FMUL.FTZ R89, R89, UR4 ;  /* 0x0000000459597c20 */ /* 0x000fe20008410000 */
[----:B------:R-:W1:Y:S01]  /*66b0*/  S2R R12, SR_TID.X ;  /* 0x00000000000c7919 */ /* 0x000e620000002100 */
[----:B------:R-:W-:Y:S01]  /*66c0*/  FMUL.FTZ R90, R90, UR4 ;  /* 0x000000045a5a7c20 */ /* 0x000fe20008410000 */
[----:B------:R-:W-:Y:S02]  /*66d0*/  IMAD.U32 R3, RZ, RZ, UR15 ;  /* 0x0000000fff037e24 */ /* 0x000fe4000f8e00ff */
[----:B------:R-:W-:Y:S01]  /*66e0*/  FMUL.FTZ R91, R91, UR4 ;  /* 0x000000045b5b7c20 */ /* 0x000fe20008410000 */
[----:B------:R-:W-:Y:S02]  /*66f0*/  IMAD.U32 R2, RZ, RZ, UR14 ;  /* 0x0000000eff027e24 */ /* 0x000fe4000f8e00ff */
[----:B------:R-:W-:Y:S01]  /*6700*/  FMUL.FTZ R92, R92, UR4 ;  /* 0x000000045c5c7c20 */ /* 0x000fe20008410000 */
[----:B------:R-:W-:Y:S02]  /*6710*/  IMAD.U32 R3, RZ, RZ, UR7 ;  /* 0x00000007ff037e24 */ /* 0x000fe4000f8e00ff */
[----:B------:R-:W-:Y:S01]  /*6720*/  FMUL.FTZ R93, R93, UR4 ;  /* 0x000000045d5d7c20 */ /* 0x000fe20008410000 */
[----:B-----5:R-:W-:-:S02]  /*6730*/  IMAD R6, R10, UR8, RZ ;  /* 0x000000080a067c24 */ /* 0x020fc4000f8e02ff */
[----:B------:R-:W-:Y:S01]  /*6740*/  FMUL.FTZ R94, R94, UR4 ;  /* 0x000000045e5e7c20 */ /* 0x000fe20008410000 */
[----:B------:R-:W-:-:S04]  /*6750*/  IMAD.WIDE.U32 R2, R10, UR16, R2 ;  /* 0x000000100a027c25 */ /* 0x000fc8000f8e0002 */
[----:B------:R-:W-:Y:S01]  /*6760*/  FMUL.FTZ R95, R95, UR4 ;  /* 0x000000045f5f7c20 */ /* 0x000fe20008410000 */
[----:B------:R-:W-:Y:S01]  /*6770*/  FMUL.FTZ R96, R96, UR4 ;  /* 0x0000000460607c20 */ /* 0x000fe20008410000 */
[----:B------:R-:W-:Y:S01]  /*6780*/  FMUL.FTZ R97, R97, UR4 ;  /* 0x0000000461617c20 */ /* 0x000fe20008410000 */
[----:B------:R-:W-:Y:S02]  /*6790*/  IMAD R9, R13, UR16, R8 ;  /* 0x000000100d097c24 */ /* 0x000fe4000f8e0208 */
        /* <DEDUP_REMOVED lines=54> */
[----:B--2---:R-:W-:-:S02]  /*6b00*/  IMAD R0, R0, 0x2000, R7 ;  /* 0x0000200000007824 */ /* 0x004fc400078e0207 */
[----:B------:R-:W-:Y:S01]  /*6b10*/  IMAD R7, R11, UR16, R6 ;  /* 0x000000100b077c24 */ /* 0x000fe2000f8e0206 */
[----:B------:R-:W-:Y:S05]  /*6b20*/  WARPSYNC.ALL ;  /* 0x0000000000007948 */ /* 0x000fea0003800000 */
[----:B------:R-:W-:Y:S02]  /*6b30*/  IMAD R0, R0, 0x4, R14 ;  /* 0x0000000400007824 */ /* 0x000fe400078e020e */
[----:B------:R-:W-:Y:S02]  /*6b40*/  IMAD.IADD R7, R3, 0x1, R7 ;  /* 0x0000000103077824 */ /* 0x000fe400078e0207 */
[----:B------:R-:W-:Y:S01]  /*6b50*/  IMAD.IADD R6, R5, 0x1, R9 ;  /* 0x0000000105067824 */ /* 0x000fe200078e0209 */
[----:B------:R-:W-:Y:S01]  /*6b60*/  BAR.SYNC.DEFER_BLOCKING 0x1, 0x100 ;  /* 0x0044000000007b1d */ /* 0x000fe20000010000 */
[----:B-1----:R-:W-:-:S07]  /*6b70*/  ISETP.NE.AND P1, PT, R12, 0x80, PT ;  /* 0x000000800c00780c */ /* 0x002fce0003f25270 */
        /* <DEDUP_REMOVED lines=38> */
.L_x_3862:
[----:B------:R-:W-:Y:S01]  /*6de0*/  @P0 ELECT P2, URZ, PT ;  /* 0x00000000003f082f */ /* 0x000fe20003840000 */
[----:B------:R1:W-:-:S12]  /*6df0*/  UBLKRED.G.S.ADD.F32.RN [UR4], [UR6], UR7, desc[UR8] ;  /* 0x00000804060073bb */ /* 0x0003d800080a1407 */
[----:B------:R-:W-:Y:S02]  /*6e00*/  @P2 PLOP3.LUT P0, PT, P2, PT, PT, 0x8, 0x0 ;  /* 0x000000000000281c */ /* 0x000fe4000170e170 */
[----:B------:R-:W-:-:S11]  /*6e10*/  PLOP3.LUT P2, PT, PT, PT, PT, 0x8, 0x0 ;  /* 0x000000000000781c */ /* 0x000fd60003f4e170 */
[----:B-1----:R-:W-:Y:S05]  /*6e20*/  @P0 BRA.U.ANY `(.L_x_3862) ;  /* 0xfffffffd00ec0947 */ /* 0x002fea000393ffff */
[----:B------:R0:W-:Y:S01]  /*6e30*/  UTMACMDFLUSH ;  /* 0x00000000000079b7 */ /* 0x0001e20000000000 */
[----:B------:R-:W-:-:S04]  /*6e40*/  DEPBAR.LE SB0, 0x0 ;  /* 0x000080000000791a */ /* 0x000fc80000000000 */
.L_x_3861:
[----:B------:R-:W-:Y:S05]  /*6e50*/  BSYNC B0 ;  /* 0x0000000000007941 */ /* 0x000fea0003800000 */
.L_x_3860:
        /* <DEDUP_REMOVED lines=25> */
[----:B------:R-:W1:Y:S01]  /*6ff0*/  S2R R3, SR_CgaCtaId ;  /* 0x0000000000037919 */ /* 0x000e620000008800 */
[----:B------:R-:W-:Y:S01]  /*7000*/  MOV R2, 0x400 ;  /* 0x0000040000027802 */ /* 0x000fe20000000f00 */
[----:B------:R-:W-:Y:S01]  /*7010*/  UMOV UR7, 0x1000 ;  /* 0x0000100000077882 */ /* 0x000fe20000000000 */
[----:B------:R-:W-:Y:S01]  /*7020*/  R2UR UR4, R8 ;  /* 0x00000000080472ca */ /* 0x000fe200000e0000 */
[----:B------:R-:W-:Y:S01]  /*7030*/  UMOV UR8, 0x0 ;  /* 0x0000000000087882 */ /* 0x000fe20000000000 */
[----:B------:R-:W-:Y:S01]  /*7040*/  R2UR UR5, R7 ;  /* 0x00000000070572ca */ /* 0x000fe200000e0000 */
[----:B------:R-:W-:Y:S01]  /*7050*/  UMOV UR9, 0x14f00000 ;  /* 0x14f0000000097882 */ /* 0x000fe20000000000 */
[----:B------:R-:W-:Y:S02]  /*7060*/  PLOP3.LUT P0, PT, PT, PT, PT, 0x80, 0x0 ;  /* 0x000000000000781c */ /* 0x000fe40003f0f070 */
[----:B-1----:R-:W-:-:S04]  /*7070*/  LEA R2, R3, R2, 0x18 ;  /* 0x0000000203027211 */ /* 0x002fc800078ec0ff */
[----:B------:R-:W-:-:S15]  /*7080*/  R2UR UR6, R2 ;  /* 0x00000000020672ca */ /* 0x000fde00000e0000 */
.L_x_3863:
        /* <DEDUP_REMOVED lines=8> */
.L_x_3838:
        /* <DEDUP_REMOVED lines=51> */
.L_x_3878:
        /* <DEDUP_REMOVED lines=21> */
.L_x_3867:
[----:B------:R-:W-:Y:S05]  /*7590*/  BSYNC B0 ;  /* 0x0000000000007941 */ /* 0x000fea0003800000 */
.L_x_3866:
        /* <DEDUP_REMOVED lines=13> */
.L_x_3869:
[----:B------:R-:W-:Y:S05]  /*7670*/  BSYNC B0 ;  /* 0x0000000000007941 */ /* 0x000fea0003800000 */
.L_x_3868:
[----:B------:R-:W-:Y:S06]  /*7680*/  BAR.ARV 0xa, 0xa0 ;  /* 0x0282800000007b1d */ /* 0x000fec0000002000 */
[----:B------:R-:W-:Y:S04]  /*7690*/  BSSY B0, `(.L_x_3870) ;  /* 0x0000003000007945 */ /* 0x000fe80003800000 */
[----:B------:R-:W-:Y:S05]  /*76a0*/  @!P0 BRA `(.L_x_3871) ;  /* 0x0000000000048947 */ /* 0x000fea0003800000 */
[----:B------:R-:W-:-:S04]  /*76b0*/  DEPBAR.LE SB0, 0x0 ;  /* 0x000080000000791a */ /* 0x000fc80000000000 */
.L_x_3871:
[----:B------:R-:W-:Y:S05]  /*76c0*/  BSYNC B0 ;  /* 0x0000000000007941 */ /* 0x000fea0003800000 */
.L_x_3870:
        /* <DEDUP_REMOVED lines=13> */
.L_x_3873:
[----:B------:R-:W-:Y:S05]  /*77a0*/  BSYNC B0 ;  /* 0x0000000000007941 */ /* 0x000fea0003800000 */
.L_x_3872:
        /* <DEDUP_REMOVED lines=13> */
.L_x_3875:
[----:B------:R-:W-:Y:S05]  /*7880*/  BSYNC B0 ;  /* 0x0000000000007941 */ /* 0x000fea0003800000 */
.L_x_3874:
[----:B------:R-:W-:Y:S01]  /*7890*/  VIADD R0, R0, 0xfffffffe ;  /* 0xfffffffe00007836 */ /* 0x000fe20000000000 */
[----:B------:R-:W-:Y:S06]  /*78a0*/  BAR.ARV 0xa, 0xa0 ;  /* 0x0282800000007b1d */ /* 0x000fec0000002000 */
[----:B------:R-:W-:Y:S01]  /*78b0*/  BSSY B0, `(.L_x_3876) ;  /* 0x0000004000007945 */ /* 0x000fe20003800000 */
[----:B------:R-:W-:-:S03]  /*78c0*/  ISETP.NE.AND P1, PT, R0, RZ, PT ;  /* 0x000000ff0000720c */ /* 0x000fc60003f25270 */
[----:B------:R-:W-:Y:S10]  /*78d0*/  @!P0 BRA `(.L_x_3877) ;  /* 0x0000000000048947 */ /* 0x000ff40003800000 */
[----:B------:R-:W-:-:S04]  /*78e0*/  DEPBAR.LE SB0, 0x0 ;  /* 0x000080000000791a */ /* 0x000fc80000000000 */
.L_x_3877:
[----:B------:R-:W-:Y:S05]  /*78f0*/  BSYNC B0 ;  /* 0x0000000000007941 */ /* 0x000fea0003800000 */
.L_x_3876:
[----:B------:R-:W-:Y:S06]  /*7900*/  BAR.ARV 0xb, 0xa0 ;  /* 0x02c2800000007b1d */ /* 0x000fec0000002000 */
[----:B------:R-:W-:Y:S02]  /*7910*/  UIADD3 UR5, UR5, 0x2, URZ ;  /* 0x0000000205057890 */ /* 0x000fe4000fffe03f */
[----:B------:R-:W-:Y:S01]  /*7920*/  UIADD3 UR4, UR4, 0x1, URZ ;  /* 0x0000000104047890 */ /* 0x000fe2000fffe03f */
[----:B------:R-:W-:Y:S11]  /*7930*/  @P1 BRA `(.L_x_3878) ;  /* 0xfffffff800c01947 */ /* 0x000ff6000383ffff */
[----:B------:R-:W-:-:S12]  /*7940*/  UIADD3 UR4, UR9, 0x5000, URZ ;  /* 0x0000500009047890 */ /* 0x000fd8000fffe03f */
.L_x_3865:
        /* <DEDUP_REMOVED lines=19> */
.L_x_3880:
[----:B------:R-:W-:Y:S05]  /*7a80*/  BSYNC B0 ;  /* 0x0000000000007941 */ /* 0x000fea0003800000 */
.L_x_3879:
        /* <DEDUP_REMOVED lines=19> */
.L_x_3882:
[----:B------:R-:W-:Y:S05]  /*7bc0*/  BSYNC B0 ;  /* 0x0000000000007941 */ /* 0x000fea0003800000 */
.L_x_3881:
[----:B------:R-:W-:Y:S06]  /*7bd0*/  BAR.ARV 0xa, 0xa0 ;  /* 0x0282800000007b1d */ /* 0x000fec0000002000 */
[----:B------:R-:W-:Y:S04]  /*7be0*/  BSSY B0, `(.L_x_3883) ;  /* 0x0000003000007945 */ /* 0x000fe80003800000 */
[----:B------:R-:W-:Y:S05]  /*7bf0*/  @!P0 BRA `(.L_x_3884) ;  /* 0x0000000000048947 */ /* 0x000fea0003800000 */
[----:B------:R-:W-:-:S04]  /*7c00*/  DEPBAR.LE SB0, 0x0 ;  /* 0x000080000000791a */ /* 0x000fc80000000000 */
.L_x_3884:
[----:B------:R-:W-:Y:S05]  /*7c10*/  BSYNC B0 ;  /* 0x0000000000007941 */ /* 0x000fea0003800000 */
.L_x_3883:
[----:B------:R-:W-:Y:S06]  /*7c20*/  BAR.ARV 0xb, 0xa0 ;  /* 0x02c2800000007b1d */ /* 0x000fec0000002000 */
[----:B------:R-:W-:Y:S05]  /*7c30*/  BRA `(.L_x_3840) ;  /* 0x0000001c00547947 */ /* 0x000fea0003800000 */
.L_x_3864:
        /* <DEDUP_REMOVED lines=55> */
.L_x_3915:
        /* <DEDUP_REMOVED lines=10> */
.L_x_3888:
        /* <DEDUP_REMOVED lines=84> */
.L_x_3899:
[----:B------:R-:W-:-:S04]  /*8590*/  SHF.L.U32 R21, R18, 0x1f, RZ ;  /* 0x0000001f12157819 */ /* 0x000fc800000006ff */
[----:B-1----:R-:W1:Y:S02]  /*85a0*/  SYNCS.PHASECHK.TRANS64.TRYWAIT P1, [R20+URZ+0x38840], R21 ;  /* 0x03884015140075a7 */ /* 0x002e64000802017f */
[----:B-12---:R-:W-:Y:S05]  /*85b0*/  @!P1 BRA `(.L_x_3891) ;  /* 0x0000001400789947 */ /* 0x006fea0003800000 */
.L_x_3916:
[----:B------:R-:W-:Y:S05]  /*85c0*/  @P0 BRA `(.L_x_3892) ;  /* 0x0000000000140947 */ /* 0x000fea0003800000 */
[----:B------:R-:W-:Y:S01]  /*85d0*/  ISETP.NE.AND P1, PT, R12, RZ, PT ;  /* 0x000000ff0c00720c */ /* 0x000fe20003f25270 */
[----:B------:R-:W-:-:S04]  /*85e0*/  IMAD.MOV.U32 R3, RZ, RZ, 0x5140 ;  /* 0x00005140ff037424 */ /* 0x000fc800078e00ff */
[----:B------:R2:W-:Y:S08]  /*85f0*/  SYNCS.ARRIVE.TRANS64 RZ, [R20+URZ+0x38830], R3 ;  /* 0x0388300314ff79a7 */ /* 0x0005f0000800003f */
[----:B------:R-:W-:Y:S05]  /*8600*/  @!P1 BRA `(.L_x_3892) ;  /* 0x0000000000049947 */ /* 0x000fea0003800000 */
[----:B------:R-:W-:Y:S01]  /*8610*/  BPT.TRAP 0x1 ;  /* 0x000000040000795c */ /* 0x000fe20000300000 */
.L_x_3892:
        /* <DEDUP_REMOVED lines=36> */
.L_x_3917:
[----:B------:R-:W-:Y:S05]  /*8860*/  @P0 BRA `(.L_x_3894) ;  /* 0x0000000000140947 */ /* 0x000fea0003800000 */
[----:B------:R-:W-:Y:S01]  /*8870*/  ISETP.NE.AND P1, PT, R12, RZ, PT ;  /* 0x000000ff0c00720c */ /* 0x000fe20003f25270 */
[----:B------:R-:W-:-:S04]  /*8880*/  IMAD.MOV.U32 R0, RZ, RZ, 0x5140 ;  /* 0x00005140ff007424 */ /* 0x000fc800078e00ff */
[----:B------:R4:W-:Y:S08]  /*8890*/  SYNCS.ARRIVE.TRANS64 RZ, [R20+URZ+0x38818], R0 ;  /* 0x0388180014ff79a7 */ /* 0x0009f0000800003f */
[----:B------:R-:W-:Y:S05]  /*88a0*/  @!P1 BRA `(.L_x_3894) ;  /* 0x0000000000049947 */ /* 0x000fea0003800000 */
[----:B------:R-:W-:Y:S01]  /*88b0*/  BPT.TRAP 0x1 ;  /* 0x000000040000795c */ /* 0x000fe20000300000 */
.L_x_3894:
        /* <DEDUP_REMOVED lines=27> */
.L_x_3918:
        /* <DEDUP_REMOVED lines=9> */
.L_x_3896:
        /* <DEDUP_REMOVED lines=31> */
.L_x_3920:
[----:B------:R-:W-:Y:S05]  /*8cf0*/  @P0 BRA `(.L_x_3898) ;  /* 0x0000000000140947 */ /* 0x000fea0003800000 */
[----:B------:R-:W-:Y:S01]  /*8d00*/  ISETP.NE.AND P1, PT, R12, RZ, PT ;  /* 0x000000ff0c00720c */ /* 0x000fe20003f25270 */
[----:B-1----:R-:W-:-:S04]  /*8d10*/  IMAD.MOV.U32 R5, RZ, RZ, 0x5140 ;  /* 0x00005140ff057424 */ /* 0x002fc800078e00ff */
[----:B------:R2:W-:Y:S08]  /*8d20*/  SYNCS.ARRIVE.TRANS64 RZ, [R20+URZ+0x38810], R5 ;  /* 0x0388100514ff79a7 */ /* 0x0005f0000800003f */
[----:B------:R-:W-:Y:S05]  /*8d30*/  @!P1 BRA `(.L_x_3898) ;  /* 0x0000000000049947 */ /* 0x000fea0003800000 */
[----:B------:R-:W-:Y:S01]  /*8d40*/  BPT.TRAP 0x1 ;  /* 0x000000040000795c */ /* 0x000fe20000300000 */
.L_x_3898:
        /* <DEDUP_REMOVED lines=28> */
.L_x_3890:
[----:B------:R-:W-:-:S13]  /*8f10*/  ISETP.NE.AND P1, PT, R10, RZ, PT ;  /* 0x000000ff0a00720c */ /* 0x000fda0003f25270 */
[----:B------:R-:W-:Y:S05]  /*8f20*/  @!P1 BRA `(.L_x_3889) ;  /* 0x0000000400289947 */ /* 0x000fea0003800000 */
[----:B------:R-:W-:-:S04]  /*8f30*/  SHF.L.U32 R9, R18, 0x1f, RZ ;  /* 0x0000001f12097819 */ /* 0x000fc800000006ff */
[----:B------:R-:W3:Y:S02]  /*8f40*/  SYNCS.PHASECHK.TRANS64.TRYWAIT P1, [R20+URZ+0x38840], R9 ;  /* 0x03884009140075a7 */ /* 0x000ee4000802017f */
[----:B---3--:R-:W-:Y:S05]  /*8f50*/  @!P1 BRA `(.L_x_3900) ;  /* 0x0000000c00649947 */ /* 0x008fea0003800000 */
.L_x_3921:
[----:B------:R-:W-:Y:S05]  /*8f60*/  @P0 BRA `(.L_x_3901) ;  /* 0x0000000000140947 */ /* 0x000fea0003800000 */
[----:B------:R-:W-:Y:S01]  /*8f70*/  ISETP.NE.AND P1, PT, R12, RZ, PT ;  /* 0x000000ff0c00720c */ /* 0x000fe20003f25270 */
[----:B-12---:R-:W-:-:S04]  /*8f80*/  IMAD.MOV.U32 R5, RZ, RZ, 0x5140 ;  /* 0x00005140ff057424 */ /* 0x006fc800078e00ff */
[----:B------:R4:W-:Y:S08]  /*8f90*/  SYNCS.ARRIVE.TRANS64 RZ, [R20+URZ+0x38830], R5 ;  /* 0x0388300514ff79a7 */ /* 0x0009f0000800003f */
[----:B------:R-:W-:Y:S05]  /*8fa0*/  @!P1 BRA `(.L_x_3901) ;  /* 0x0000000000049947 */ /* 0x000fea0003800000 */
[----:B------:R-:W-:Y:S01]  /*8fb0*/  BPT.TRAP 0x1 ;  /* 0x000000040000795c */ /* 0x000fe20000300000 */
.L_x_3901:
        /* <DEDUP_REMOVED lines=33> */
.L_x_3922:
[----:B------:R-:W-:Y:S05]  /*91d0*/  @P0 BRA `(.L_x_3903) ;  /* 0x0000000000140947 */ /* 0x000fea0003800000 */
[----:B------:R-:W-:Y:S01]  /*91e0*/  ISETP.NE.AND P0, PT, R12, RZ, PT ;  /* 0x000000ff0c00720c */ /* 0x000fe20003f05270 */
[----:B------:R-:W-:-:S04]  /*91f0*/  IMAD.MOV.U32 R5, RZ, RZ, 0x5140 ;  /* 0x00005140ff057424 */ /* 0x000fc800078e00ff */
[----:B------:R2:W-:Y:S08]  /*9200*/  SYNCS.ARRIVE.TRANS64 RZ, [R20+URZ+0x38818], R5 ;  /* 0x0388180514ff79a7 */ /* 0x0005f0000800003f */
[----:B------:R-:W-:Y:S05]  /*9210*/  @!P0 BRA `(.L_x_3903) ;  /* 0x0000000000048947 */ /* 0x000fea0003800000 */
[----:B------:R-:W-:Y:S01]  /*9220*/  BPT.TRAP 0x1 ;  /* 0x000000040000795c */ /* 0x000fe20000300000 */
.L_x_3903:
        /* <DEDUP_REMOVED lines=26> */
.L_x_3889:
[----:B------:R-:W-:Y:S01]  /*93d0*/  IMAD R4, R13, 0x8, R20 ;  /* 0x000000080d047824 */ /* 0x000fe200078e0214 */
[----:B------:R-:W-:Y:S01]  /*93e0*/  SHF.L.U32 R3, R18, 0x1f, RZ ;  /* 0x0000001f12037819 */ /* 0x000fe200000006ff */
[----:B------:R-:W4:Y:S03]  /*93f0*/  S2R R2, SR_TID.X ;  /* 0x0000000000027919 */ /* 0x000f260000002100 */
[----:B------:R-:W5:Y:S01]  /*9400*/  SYNCS.PHASECHK.TRANS64.TRYWAIT P0, [R4+URZ+0x38840], R3 ;  /* 0x03884003040075a7 */ /* 0x000f62000800017f */
[----:B----4-:R-:W-:-:S04]  /*9410*/  LOP3.LUT R2, R2, 0x7f, RZ, 0xc0, !PT ;  /* 0x0000007f02027812 */ /* 0x010fc800078ec0ff */
[----:B------:R-:W-:Y:S01]  /*9420*/  ISETP.NE.AND P1, PT, R2, RZ, PT ;  /* 0x000000ff0200720c */ /* 0x000fe20003f25270 */
[----:B-----5:R-:W-:-:S12]  /*9430*/  @!P0 BRA `(.L_x_3904) ;  /* 0x0000000800548947 */ /* 0x020fd80003800000 */
.L_x_3923:
[----:B------:R-:W-:Y:S05]  /*9440*/  @P1 BRA `(.L_x_3905) ;  /* 0x0000000000181947 */ /* 0x000fea0003800000 */
[----:B------:R-:W5:Y:S01]  /*9450*/  S2R R2, SR_TID.X ;  /* 0x0000000000027919 */ /* 0x000f620000002100 */
[----:B----4-:R-:W-:-:S04]  /*9460*/  IMAD.MOV.U32 R3, RZ, RZ, 0x5140 ;  /* 0x00005140ff037424 */ /* 0x010fc800078e00ff */
[----:B------:R4:W-:Y:S01]  /*9470*/  SYNCS.ARRIVE.TRANS64 RZ, [R4+URZ+0x38830], R3 ;  /* 0x0388300304ff79a7 */ /* 0x0009e2000800003f */
[----:B-----5:R-:W-:-:S13]  /*9480*/  LOP3.LUT P0, RZ, R2, 0x1f, RZ, 0xc0, !PT ;  /* 0x0000001f02ff7812 */ /* 0x020fda000780c0ff */
[----:B----4-:R-:W-:Y:S05]  /*9490*/  @!P0 BRA `(.L_x_3905) ;  /* 0x0000000000048947 */ /* 0x010fea0003800000 */
[----:B------:R-:W-:Y:S01]  /*94a0*/  BPT.TRAP 0x1 ;  /* 0x000000040000795c */ /* 0x000fe20000300000 */
.L_x_3905:
        /* <DEDUP_REMOVED lines=40> */
.L_x_3886:
[----:B------:R-:W-:Y:S05]  /*9730*/  BSYNC B0 ;  /* 0x0000000000007941 */ /* 0x000fea0003800000 */
.L_x_3885:
[----:B------:R-:W-:-:S03]  /*9740*/  UMOV UR6, 0xffffffff ;  /* 0xffffffff00067882 */ /* 0x000fc60000000000 */
[----:B------:R-:W-:Y:S05]  /*9750*/  BRA.DIV UR6, `(.L_x_3906) ;  /* 0x0000000606a07947 */ /* 0x000fea000b800000 */
[----:B------:R-:W-:-:S13]  /*9760*/  ELECT P0, URZ, PT ;  /* 0x00000000003f782f */ /* 0x000fda0003800000 */
.L_x_3926:
[----:B------:R-:W-:Y:S05]  /*9770*/  @!P0 BRA `(.L_x_3840) ;  /* 0x0000000000848947 */ /* 0x000fea0003800000 */
[----:B------:R-:W2:Y:S02]  /*9780*/  LDL.LU R2, [R1] ;  /* 0x0000000001027983 */ /* 0x000ea40000300800 */
[----:B--2---:R-:W-:-:S04]  /*9790*/  LOP3.LUT R2, R2, 0x2, RZ, 0xfc, !PT ;  /* 0x0000000202027812 */ /* 0x004fc800078efcff */
[----:B------:R-:W-:-:S13]  /*97a0*/  ISETP.NE.AND P0, PT, R2, 0x3, PT ;  /* 0x000000030200780c */ /* 0x000fda0003f05270 */
[----:B------:R-:W-:Y:S05]  /*97b0*/  @!P0 BRA `(.L_x_3907) ;  /* 0x0000000000048947 */ /* 0x000fea0003800000 */
[----:B------:R-:W-:Y:S01]  /*97c0*/  BPT.TRAP 0x1 ;  /* 0x000000040000795c */ /* 0x000fe20000300000 */
.L_x_3907:
        /* <DEDUP_REMOVED lines=15> */
.L_x_3927:
[----:B------:R-:W2:Y:S02]  /*98c0*/  SYNCS.PHASECHK.TRANS64.TRYWAIT P1, [R3+URZ], R2 ;  /* 0x00000002030075a7 */ /* 0x000ea4000802017f */
[----:B--2---:R-:W-:Y:S05]  /*98d0*/  @!P1 BRA `(.L_x_3909) ;  /* 0x0000000400789947 */ /* 0x004fea0003800000 */
.L_x_3928:
[----:B------:R-:W-:Y:S05]  /*98e0*/  @!P0 BRA `(.L_x_3910) ;  /* 0x0000000000048947 */ /* 0x000fea0003800000 */
[----:B------:R-:W-:Y:S01]  /*98f0*/  BPT.TRAP 0x1 ;  /* 0x000000040000795c */ /* 0x000fe20000300000 */
.L_x_3910:
[----:B--2---:R-:W-:-:S04]  /*9900*/  VIADD R3, R8, 0x38840 ;  /* 0x0003884008037836 */ /* 0x004fc80000000000 */
[----:B------:R-:W-:-:S04]  /*9910*/  IMAD R5, R0, 0x8, R3 ;  /* 0x0000000800057824 */ /* 0x000fc800078e0203 */
[----:B------:R-:W2:Y:S02]  /*9920*/  SYNCS.PHASECHK.TRANS64.TRYWAIT P0, [R5+URZ], R4 ;  /* 0x00000004050075a7 */ /* 0x000ea4000800017f */
[----:B--2---:R-:W-:Y:S05]  /*9930*/  @!P0 BRA `(.L_x_3911) ;  /* 0x0000000400748947 */ /* 0x004fea0003800000 */
.L_x_3929:
[----:B------:R-:W-:-:S07]  /*9940*/  IMAD R3, R6, 0x8, R3 ;  /* 0x0000000806037824 */ /* 0x000fce00078e0203 */
.L_x_3912:
[----:B---3--:R3:W4:Y:S02]  /*9950*/  SYNCS.PHASECHK.TRANS64.TRYWAIT P0, [R3+URZ], R2 ;  /* 0x00000002030075a7 */ /* 0x008724000800017f */
[----:B----4-:R-:W-:Y:S05]  /*9960*/  @!P0 NANOSLEEP.SYNCS 0x989680 ;  /* 0x009896800000895d */ /* 0x010fea0003900000 */
[----:B------:R-:W4:Y:S02]  /*9970*/  @!P0 SYNCS.PHASECHK.TRANS64 P0, [R3+URZ], R2 ;  /* 0x00000002030085a7 */ /* 0x000f24000800007f */
[----:B----4-:R-:W-:Y:S05]  /*9980*/  @!P0 BRA `(.L_x_3912) ;  /* 0xfffffffc00f08947 */ /* 0x010fea000383ffff */
.L_x_3840:
[----:B------:R-:W-:Y:S05]  /*9990*/  BSYNC B6 ;  /* 0x0000000000067941 */ /* 0x000fea0003800000 */
.L_x_3837:
[----:B------:R-:W-:Y:S05]  /*99a0*/  EXIT ;  /* 0x000000000000794d */ /* 0x000fea0003800000 */
.L_x_3845:
[----:B------:R-:W-:Y:S02]  /*99b0*/  IMAD.MOV.U32 R13, RZ, RZ, R17 ;  /* 0x000000ffff0d7224 */ /* 0x000fe400078e0011 */
[----:B------:R-:W-:Y:S02]  /*99c0*/  IMAD.MOV.U32 R12, RZ, RZ, RZ ;  /* 0x000000ffff0c7224 */ /* 0x000fe400078e00ff */
[----:B------:R-:W-:Y:S02]  /*99d0*/  IMAD.MOV.U32 R11, RZ, RZ, 0x1f ;  /* 0x0000001fff0b7424 */ /* 0x000fe400078e00ff */
[----:B------:R-:W-:-:S07]  /*99e0*/  IMAD.MOV.U32 R15, RZ, RZ, -0x1 ;  /* 0xffffffffff0f7424 */ /* 0x000fce00078e00ff */
[----:B------:R-:W-:Y:S05]  /*99f0*/  WARPSYNC.COLLECTIVE R15, `(.L_x_3913) ;  /* 0x000000000f087348 */ /* 0x000fea0003c00000 */
[----:B------:R1:W2:Y:S02]  /*9a00*/  SHFL.IDX P6, R14, R13, R12, R11 ;  /* 0x0000000c0d0e7389 */ /* 0x0002a400000c000b */
[----:B-12---:R-:W-:Y:S01]  /*9a10*/  ENDCOLLECTIVE ;  /* 0x000000000000791b */ /* 0x006fe20003800000 */
.L_x_3913:
[----:B------:R-:W-:Y:S05]  /*9a20*/  BRA `(.L_x_3914) ;  /* 0xffffff70004c7947 */ /* 0x000fea000383ffff */
.L_x_3847:
[----:B------:R-:W3:Y:S01]  /*9a30*/  S2R R2, SR_CgaCtaId ;  /* 0x0000000000027919 */ /* 0x000ee20000008800 */
[----:B--2---:R-:W-:-:S04]  /*9a40*/  MOV R0, 0x400 ;  /* 0x0000040000007802 */ /* 0x004fc80000000f00 */
[----:B---3--:R-:W-:-:S04]  /*9a50*/  LEA R0, R2, R0, 0x18 ;  /* 0x0000000002007211 */ /* 0x008fc800078ec0ff */
[----:B------:R2:W3:Y:S03]  /*9a60*/  SYNCS.PHASECHK.TRANS64.TRYWAIT P0, [R0+URZ+0x38800], R10 ;  /* 0x0388000a000075a7 */ /* 0x0004e6000800017f */
[----:B---3--:R-:W-:Y:S05]  /*9a70*/  @!P0 NANOSLEEP.SYNCS 0x989680 ;  /* 0x009896800000895d */ /* 0x008fea0003900000 */
[----:B------:R-:W3:Y:S02]  /*9a80*/  @!P0 SYNCS.PHASECHK.TRANS64 P0, [R0+URZ+0x38800], R10 ;  /* 0x0388000a000085a7 */ /* 0x000ee4000800007f */
[----:B---3--:R-:W-:Y:S05]  /*9a90*/  @!P0 BRA `(.L_x_3847) ;  /* 0xfffffffc00e48947 */ /* 0x008fea000383ffff */
[----:B------:R-:W-:Y:S05]  /*9aa0*/  BRA `(.L_x_3846) ;  /* 0xffffff7000987947 */ /* 0x000fea000383ffff */
.L_x_3852:
[----:B---3--:R3:W4:Y:S02]  /*9ab0*/  SYNCS.PHASECHK.TRANS64.TRYWAIT P1, [R2+URZ+0x38810], R153 ;  /* 0x03881099020075a7 */ /* 0x008724000802017f */
[----:B----4-:R-:W-:Y:S05]  /*9ac0*/  @!P1 NANOSLEEP.SYNCS 0x989680 ;  /* 0x009896800000995d */ /* 0x010fea0003900000 */
[----:B------:R-:W4:Y:S02]  /*9ad0*/  @!P1 SYNCS.PHASECHK.TRANS64 P1, [R2+URZ+0x38810], R153 ;  /* 0x03881099020095a7 */ /* 0x000f24000802007f */
[----:B----4-:R-:W-:Y:S05]  /*9ae0*/  @!P1 BRA `(.L_x_3852) ;  /* 0xfffffffc00f09947 */ /* 0x010fea000383ffff */
[----:B------:R-:W-:Y:S05]  /*9af0*/  BRA `(.L_x_3851) ;  /* 0xffffff7c00707947 */ /* 0x000fea000383ffff */
.L_x_3856:
[----:B------:R1:W1:Y:S02]  /*9b00*/  SYNCS.PHASECHK.TRANS64.TRYWAIT P1, [R2+URZ+0x38830], R153 ;  /* 0x03883099020075a7 */ /* 0x000264000802017f */
[----:B-1----:R-:W-:Y:S05]  /*9b10*/  @!P1 NANOSLEEP.SYNCS 0x989680 ;  /* 0x009896800000995d */ /* 0x002fea0003900000 */
[----:B------:R-:W1:Y:S02]  /*9b20*/  @!P1 SYNCS.PHASECHK.TRANS64 P1, [R2+URZ+0x38830], R153 ;  /* 0x03883099020095a7 */ /* 0x000e64000802007f */
[----:B-1----:R-:W-:Y:S05]  /*9b30*/  @!P1 BRA `(.L_x_3856) ;  /* 0xfffffffc00f09947 */ /* 0x002fea000383ffff */
[----:B------:R-:W-:Y:S05]  /*9b40*/  BRA `(.L_x_3855) ;  /* 0xffffff8c00fc7947 */ /* 0x000fea000383ffff */
.L_x_3887:
[----:B-1----:R1:W2:Y:S02]  /*9b50*/  SYNCS.PHASECHK.TRANS64.TRYWAIT P1, [R20+URZ+0x38820], R3 ;  /* 0x03882003140075a7 */ /* 0x0022a4000802017f */
[----:B--2---:R-:W-:Y:S05]  /*9b60*/  @!P1 NANOSLEEP.SYNCS 0x989680 ;  /* 0x009896800000995d */ /* 0x004fea0003900000 */
[----:B------:R-:W2:Y:S02]  /*9b70*/  @!P1 SYNCS.PHASECHK.TRANS64 P1, [R20+URZ+0x38820], R3 ;  /* 0x03882003140095a7 */ /* 0x000ea4000802007f */
[----:B--2---:R-:W-:Y:S05]  /*9b80*/  @!P1 BRA `(.L_x_3887) ;  /* 0xfffffffc00f09947 */ /* 0x004fea000383ffff */
[----:B------:R-:W-:Y:S05]  /*9b90*/  BRA `(.L_x_3915) ;  /* 0xffffffe400047947 */ /* 0x000fea000383ffff */
.L_x_3891:
[----:B-1----:R1:W2:Y:S02]  /*9ba0*/  SYNCS.PHASECHK.TRANS64.TRYWAIT P1, [R20+URZ+0x38840], R21 ;  /* 0x03884015140075a7 */ /* 0x0022a4000802017f */
[----:B--2---:R-:W-:Y:S05]  /*9bb0*/  @!P1 NANOSLEEP.SYNCS 0x989680 ;  /* 0x009896800000995d */ /* 0x004fea0003900000 */
[----:B------:R-:W2:Y:S02]  /*9bc0*/  @!P1 SYNCS.PHASECHK.TRANS64 P1, [R20+URZ+0x38840], R21 ;  /* 0x03884015140095a7 */ /* 0x000ea4000802007f */
[----:B--2---:R-:W-:Y:S05]  /*9bd0*/  @!P1 BRA `(.L_x_3891) ;  /* 0xfffffffc00f09947 */ /* 0x004fea000383ffff */
[----:B------:R-:W-:Y:S05]  /*9be0*/  BRA `(.L_x_3916) ;  /* 0xffffffe800747947 */ /* 0x000fea000383ffff */
.L_x_3893:
[----:B---3--:R3:W4:Y:S02]  /*9bf0*/  SYNCS.PHASECHK.TRANS64.TRYWAIT P1, [R20+URZ+0x38828], R21 ;  /* 0x03882815140075a7 */ /* 0x008724000802017f */
[----:B----4-:R-:W-:Y:S05]  /*9c00*/  @!P1 NANOSLEEP.SYNCS 0x989680 ;  /* 0x009896800000995d */ /* 0x010fea0003900000 */
[----:B------:R-:W4:Y:S02]  /*9c10*/  @!P1 SYNCS.PHASECHK.TRANS64 P1, [R20+URZ+0x38828], R21 ;  /* 0x03882815140095a7 */ /* 0x000f24000802007f */
[----:B----4-:R-:W-:Y:S05]  /*9c20*/  @!P1 BRA `(.L_x_3893) ;  /* 0xfffffffc00f09947 */ /* 0x010fea000383ffff */
[----:B------:R-:W-:Y:S05]  /*9c30*/  BRA `(.L_x_3917) ;  /* 0xffffffec00087947 */ /* 0x000fea000383ffff */
.L_x_3895:
[----:B--2---:R2:W4:Y:S02]  /*9c40*/  SYNCS.PHASECHK.TRANS64.TRYWAIT P1, [R20+URZ+0x38848], R21 ;  /* 0x03884815140075a7 */ /* 0x004524000802017f */
[----:B----4-:R-:W-:Y:S05]  /*9c50*/  @!P1 NANOSLEEP.SYNCS 0x989680 ;  /* 0x009896800000995d */ /* 0x010fea0003900000 */
[----:B------:R-:W4:Y:S02]  /*9c60*/  @!P1 SYNCS.PHASECHK.TRANS64 P1, [R20+URZ+0x38848], R21 ;  /* 0x03884815140095a7 */ /* 0x000f24000802007f */
[----:B----4-:R-:W-:Y:S05]  /*9c70*/  @!P1 BRA `(.L_x_3895) ;  /* 0xfffffffc00f09947 */ /* 0x010fea000383ffff */
[----:B------:R-:W-:Y:S05]  /*9c80*/  BRA `(.L_x_3918) ;  /* 0xffffffec00787947 */ /* 0x000fea000383ffff */
.L_x_3897:
[----:B------:R-:W-:-:S07]  /*9c90*/  SHF.L.U32 R5, R18, 0x1f, RZ ;  /* 0x0000001f12057819 */ /* 0x000fce00000006ff */
.L_x_3919:
[----:B-1----:R1:W2:Y:S02]  /*9ca0*/  SYNCS.PHASECHK.TRANS64.TRYWAIT P1, [R20+URZ+0x38820], R5 ;  /* 0x03882005140075a7 */ /* 0x0022a4000802017f */
[----:B--2---:R-:W-:Y:S05]  /*9cb0*/  @!P1 NANOSLEEP.SYNCS 0x989680 ;  /* 0x009896800000995d */ /* 0x004fea0003900000 */
[----:B------:R-:W2:Y:S02]  /*9cc0*/  @!P1 SYNCS.PHASECHK.TRANS64 P1, [R20+URZ+0x38820], R5 ;  /* 0x03882005140095a7 */ /* 0x000ea4000802007f */
[----:B--2---:R-:W-:Y:S05]  /*9cd0*/  @!P1 BRA `(.L_x_3919) ;  /* 0xfffffffc00f09947 */ /* 0x004fea000383ffff */
[----:B------:R-:W-:Y:S05]  /*9ce0*/  BRA `(.L_x_3920) ;  /* 0xfffffff000007947 */ /* 0x000fea000383ffff */
.L_x_3900:
[----:B---3--:R3:W4:Y:S02]  /*9cf0*/  SYNCS.PHASECHK.TRANS64.TRYWAIT P1, [R20+URZ+0x38840], R9 ;  /* 0x03884009140075a7 */ /* 0x008724000802017f */
[----:B----4-:R-:W-:Y:S05]  /*9d00*/  @!P1 NANOSLEEP.SYNCS 0x989680 ;  /* 0x009896800000995d */ /* 0x010fea0003900000 */
[----:B------:R-:W4:Y:S02]  /*9d10*/  @!P1 SYNCS.PHASECHK.TRANS64 P1, [R20+URZ+0x38840], R9 ;  /* 0x03884009140095a7 */ /* 0x000f24000802007f */
[----:B----4-:R-:W-:Y:S05]  /*9d20*/  @!P1 BRA `(.L_x_3900) ;  /* 0xfffffffc00f09947 */ /* 0x010fea000383ffff */
[----:B------:R-:W-:Y:S05]  /*9d30*/  BRA `(.L_x_3921) ;  /* 0xfffffff000887947 */ /* 0x000fea000383ffff */
.L_x_3902:
[----:B-1----:R1:W2:Y:S02]  /*9d40*/  SYNCS.PHASECHK.TRANS64.TRYWAIT P1, [R20+URZ+0x38828], R9 ;  /* 0x03882809140075a7 */ /* 0x0022a4000802017f */
[----:B--2---:R-:W-:Y:S05]  /*9d50*/  @!P1 NANOSLEEP.SYNCS 0x989680 ;  /* 0x009896800000995d */ /* 0x004fea0003900000 */
[----:B------:R-:W2:Y:S02]  /*9d60*/  @!P1 SYNCS.PHASECHK.TRANS64 P1, [R20+URZ+0x38828], R9 ;  /* 0x03882809140095a7 */ /* 0x000ea4000802007f */
[----:B--2---:R-:W-:Y:S05]  /*9d70*/  @!P1 BRA `(.L_x_3902) ;  /* 0xfffffffc00f09947 */ /* 0x004fea000383ffff */
[----:B------:R-:W-:Y:S05]  /*9d80*/  BRA `(.L_x_3922) ;  /* 0xfffffff400107947 */ /* 0x000fea000383ffff */
.L_x_3904:
[----:B----4-:R4:W1:Y:S02]  /*9d90*/  SYNCS.PHASECHK.TRANS64.TRYWAIT P0, [R4+URZ+0x38840], R3 ;  /* 0x03884003040075a7 */ /* 0x010864000800017f */
[----:B-1----:R-:W-:Y:S05]  /*9da0*/  @!P0 NANOSLEEP.SYNCS 0x989680 ;  /* 0x009896800000895d */ /* 0x002fea0003900000 */
[----:B------:R-:W1:Y:S02]  /*9db0*/  @!P0 SYNCS.PHASECHK.TRANS64 P0, [R4+URZ+0x38840], R3 ;  /* 0x03884003040085a7 */ /* 0x000e64000800007f */
[----:B-1----:R-:W-:Y:S05]  /*9dc0*/  @!P0 BRA `(.L_x_3904) ;  /* 0xfffffffc00f08947 */ /* 0x002fea000383ffff */
[----:B------:R-:W-:Y:S05]  /*9dd0*/  BRA `(.L_x_3923) ;  /* 0xfffffff400987947 */ /* 0x000fea000383ffff */
.L_x_3906:
[----:B------:R-:W-:Y:S01]  /*9de0*/  BSSY B0, `(.L_x_3924) ;  /* 0x0000006000007945 */ /* 0x000fe20003800000 */
[----:B------:R-:W-:-:S07]  /*9df0*/  IMAD.MOV.U32 R15, RZ, RZ, -0x1 ;  /* 0xffffffffff0f7424 */ /* 0x000fce00078e00ff */
[----:B------:R-:W-:Y:S05]  /*9e00*/  WARPSYNC.COLLECTIVE R15, `(.L_x_3925) ;  /* 0x000000000f0c7348 */ /* 0x000fea0003c00000 */
[----:B------:R-:W-:Y:S02]  /*9e10*/  ELECT P6, UR62, PT ;  /* 0x00000000003e782f */ /* 0x000fe400038c0000 */
[----:B------:R-:W-:Y:S01]  /*9e20*/  MOV R14, UR62 ;  /* 0x0000003e000e7c02 */ /* 0x000fe20008000f00 */
[----:B------:R-:W-:Y:S10]  /*9e30*/  ENDCOLLECTIVE ;  /* 0x000000000000791b */ /* 0x000ff40003800000 */
.L_x_3925:
[----:B------:R-:W-:Y:S05]  /*9e40*/  BSYNC B0 ;  /* 0x0000000000007941 */ /* 0x000fea0003800000 */
.L_x_3924:
[----:B------:R-:W-:Y:S01]  /*9e50*/  PLOP3.LUT P0, PT, P6, PT, PT, 0x80, 0x0 ;  /* 0x000000000000781c */ /* 0x000fe2000370f070 */
[----:B------:R-:W-:-:S12]  /*9e60*/  BRA `(.L_x_3926) ;  /* 0xfffffff800407947 */ /* 0x000fd8000383ffff */
.L_x_3908:
[----:B-1----:R1:W2:Y:S02]  /*9e70*/  SYNCS.PHASECHK.TRANS64.TRYWAIT P1, [R7+URZ], R4 ;  /* 0x00000004070075a7 */ /* 0x0022a4000802017f */
[----:B--2---:R-:W-:Y:S05]  /*9e80*/  @!P1 NANOSLEEP.SYNCS 0x989680 ;  /* 0x009896800000995d */ /* 0x004fea0003900000 */
[----:B------:R-:W2:Y:S02]  /*9e90*/  @!P1 SYNCS.PHASECHK.TRANS64 P1, [R7+URZ], R4 ;  /* 0x00000004070095a7 */ /* 0x000ea4000802007f */
[----:B--2---:R-:W-:Y:S05]  /*9ea0*/  @!P1 BRA `(.L_x_3908) ;  /* 0xfffffffc00f09947 */ /* 0x004fea000383ffff */
[----:B------:R-:W-:Y:S05]  /*9eb0*/  BRA `(.L_x_3927) ;  /* 0xfffffff800807947 */ /* 0x000fea000383ffff */
.L_x_3909:
[----:B--2---:R2:W3:Y:S02]  /*9ec0*/  SYNCS.PHASECHK.TRANS64.TRYWAIT P1, [R3+URZ], R2 ;  /* 0x00000002030075a7 */ /* 0x0044e4000802017f */
[----:B---3--:R-:W-:Y:S05]  /*9ed0*/  @!P1 NANOSLEEP.SYNCS 0x989680 ;  /* 0x009896800000995d */ /* 0x008fea0003900000 */
[----:B------:R-:W3:Y:S02]  /*9ee0*/  @!P1 SYNCS.PHASECHK.TRANS64 P1, [R3+URZ], R2 ;  /* 0x00000002030095a7 */ /* 0x000ee4000802007f */
[----:B---3--:R-:W-:Y:S05]  /*9ef0*/  @!P1 BRA `(.L_x_3909) ;  /* 0xfffffffc00f09947 */ /* 0x008fea000383ffff */
[----:B------:R-:W-:Y:S05]  /*9f00*/  BRA `(.L_x_3928) ;  /* 0xfffffff800747947 */ /* 0x000fea000383ffff */
.L_x_3911:
[----:B--2---:R2:W3:Y:S02]  /*9f10*/  SYNCS.PHASECHK.TRANS64.TRYWAIT P0, [R5+URZ], R4 ;  /* 0x00000004050075a7 */ /* 0x0044e4000800017f */
[----:B---3--:R-:W-:Y:S05]  /*9f20*/  @!P0 NANOSLEEP.SYNCS 0x989680 ;  /* 0x009896800000895d */ /* 0x008fea0003900000 */
[----:B------:R-:W3:Y:S02]  /*9f30*/  @!P0 SYNCS.PHASECHK.TRANS64 P0, [R5+URZ], R4 ;  /* 0x00000004050085a7 */ /* 0x000ee4000800007f */
[----:B---3--:R-:W-:Y:S05]  /*9f40*/  @!P0 BRA `(.L_x_3911) ;  /* 0xfffffffc00f08947 */ /* 0x008fea000383ffff */
[----:B------:R-:W-:Y:S05]  /*9f50*/  BRA `(.L_x_3929) ;  /* 0xfffffff800787947 */ /* 0x000fea000383ffff */
.L_x_3930:
        /* <DEDUP_REMOVED lines=10> */
.L_x_7316:


//--------------------- .text._ZN7cutlass13device_kernelIN5flash11enable_sm90INS1_16FlashAttnBwdSm90INS1_25CollectiveMainloopBwdSm90ILi2ELi2ELi2EN4cute5tupleIJNS5_1CILi1EEES8_S8_EEENS6_IJNS7_ILi80EEENS7_ILi128EEESB_EEENS_6half_tEfNS_4arch4Sm90ELb0ELb0ELb0ELb0ELb1ELb1ELb0ELb1ELi2ELi1ELi2ELi1ELb0EEENS1_24CollectiveEpilogueBwdGQAISC_fSF_Li256ELb0ELb1EEENS1_19SingleTileSchedulerILb0ELb0ELb0ELi128EEEEEEEEEvNT_6ParamsE --------------------------
	.section	.text._ZN7cutlass13device_kernelIN5flash11enable_sm90INS1_16FlashAttnBwdSm90INS1_25CollectiveMainloopBwdSm90ILi2ELi2ELi2EN4cute5tupleIJNS5_1CILi1EEES8_S8_EEENS6_IJNS7_ILi80EEENS7_ILi128EEESB_EEENS_6half_tEfNS_4arch4Sm90ELb0ELb0ELb0ELb0ELb1ELb1ELb0ELb1ELi2ELi1ELi2ELi1ELb0EEENS1_24CollectiveEpilogueBwdGQAISC_fSF_Li256ELb0ELb1EEENS1_19SingleTileSchedulerILb0ELb0ELb0ELi128EEEEEEEEEvNT_6ParamsE,"ax",@progbits
	.align	128
.text._ZN7cutlass13device_kernelIN5flash11enable_sm90INS1_16FlashAttnBwdSm90INS1_25CollectiveMainloopBwdSm90ILi2ELi2ELi2EN4cute5tupleIJNS5_1CILi1EEES8_S8_EEENS6_IJNS7_ILi80EEENS7_ILi128EEESB_EEENS_6half_tEfNS_4arch4Sm90ELb0ELb0ELb0ELb0ELb1ELb1ELb0ELb1ELi2ELi1ELi2ELi1ELb0EEENS1_24CollectiveEpilogueBwdGQAISC_fSF_Li256ELb0ELb1EEENS1_19SingleTileSchedulerILb0ELb0ELb0ELi128EEEEEEEEEvNT_6ParamsE:
        .type           _ZN7cutlass13device_kernelIN5flash11enable_sm90INS1_16FlashAttnBwdSm90INS1_25CollectiveMainloopBwdSm90ILi2ELi2ELi2EN4cute5tupleIJNS5_1CILi1EEES8_S8_EEENS6_IJNS7_ILi80EEENS7_ILi128EEESB_EEENS_6half_tEfNS_4arch4Sm90ELb0ELb0ELb0ELb0ELb1ELb1ELb0ELb1ELi2ELi1ELi2ELi1ELb0EEENS1_24CollectiveEpilogueBwdGQAISC_fSF_Li256ELb0ELb1EEENS1_19SingleTileSchedulerILb0ELb0ELb0ELi128EEEEEEEEEvNT_6ParamsE,@function
        .size           _ZN7cutlass13device_kernelIN5flash11enable_sm90INS1_16FlashAttnBwdSm90INS1_25CollectiveMainloopBwdSm90ILi2ELi2ELi2EN4cute5tupleIJNS5_1CILi1EEES8_S8_EEENS6_IJNS7_ILi80EEENS7_ILi128EEESB_EEENS_6half_tEfNS_4arch4Sm90ELb0ELb0ELb0ELb0ELb1ELb1ELb0ELb1ELi2ELi1ELi2ELi1ELb0EEENS1_24CollectiveEpilogueBwdGQAISC_fSF_Li256ELb0ELb1EEENS1_19SingleTileSchedulerILb0ELb0ELb0ELi128EEEEEEEEEvNT_6ParamsE,(.L_x_7317 - _ZN7cutlass13device_kernelIN5flash11enable_sm90INS1_16FlashAttnBwdSm90INS1_25CollectiveMainloopBwdSm90ILi2ELi2ELi2EN4cute5tupleIJNS5_1CILi1EEES8_S8_EEENS6_IJNS7_ILi80EEENS7_ILi128EEESB_EEENS_6half_tEfNS_4arch4Sm90ELb0ELb0ELb0ELb0ELb1ELb1ELb0ELb1ELi2ELi1ELi2ELi1ELb0EEENS1_24CollectiveEpilogueBwdGQAISC_fSF_Li256ELb0ELb1EEENS1_19SingleTileSchedulerILb0ELb0ELb0ELi128EEEEEEEEEvNT_6ParamsE)
        .other          _ZN7cutlass13device_kernelIN5flash11enable_sm90INS1_16FlashAttnBwdSm90INS1_25CollectiveMainloopBwdSm90ILi2ELi2ELi2EN4cute5tupleIJNS5_1CILi1EEES8_S8_EEENS6_IJNS7_ILi80EEENS7_ILi128EEESB_EEENS_6half_tEfNS_4arch4Sm90ELb0ELb0ELb0ELb0ELb1ELb1ELb0ELb1ELi2ELi1ELi2ELi1ELb0EEENS1_24CollectiveEpilogueBwdGQAISC_fSF_Li256ELb0ELb1EEENS1_19SingleTileSchedulerILb0ELb0ELb0ELi128EEEEEEEEEvNT_6ParamsE,@"STO_CUDA_ENTRY STV_DEFAULT"
_ZN7cutlass13device_kernelIN5flash11enable_sm90INS1_16FlashAttnBwdSm90INS1_25CollectiveMainloopBwdSm90ILi2ELi2ELi2EN4cute5tupleIJNS5_1CILi1EEES8_S8_EEENS6_IJNS7_ILi80EEENS7_ILi128EEESB_EEENS_6half_tEfNS_4arch4Sm90ELb0ELb0ELb0ELb0ELb1ELb1ELb0ELb1ELi2ELi1ELi2ELi1ELb0EEENS1_24CollectiveEpilogueBwdGQAISC_fSF_Li256ELb0ELb1EEENS1_19SingleTileSchedulerILb0ELb0ELb0ELi128EEEEEEEEEvNT_6ParamsE:
        /* <DEDUP_REMOVED lines=23> */
.L_x_3932:
[----:B------:R-:W-:Y:S05]  /*0170*/  BSYNC B0 ;  /* 0x0000000000007941 */ /* 0x000fea0003800000 */
.L_x_3931:
        /* <DEDUP_REMOVED lines=34> */
.L_x_3933:
        /* <DEDUP_REMOVED lines=22> */
.L_x_3934:
[----:B---3--:R-:W-:Y:S01]  /*0500*/  ISETP.NE.AND P0, PT, R2, RZ, PT ;  /* 0x000000ff0200720c */ /* 0x008fe20003f05270 */
[----:B------:R-:W-:Y:S01]  /*0510*/  IMAD.MOV.U32 R2, RZ, RZ, 0x1 ;  /* 0x00000001ff027424 */ /* 0x000fe200078e00ff */
[----:B------:R-:W-:Y:S01]  /*0520*/  NOP ;  /* 0x0000000000007918 */ /* 0x000fe20000000000 */
[----:B------:R-:W-:Y:S01]  /*0530*/  ULDC.64 UR38, c[0x0][0x208] ;  /* 0x0000820000267ab9 */ /* 0x000fe20000000a00 */
[----:B------:R-:W-:Y:S02]  /*0540*/  BSSY B6, `(.L_x_3935) ;  /* 0x0000a0d000067945 */ /* 0x000fe40003800000 */
[----:B------:R-:W-:-:S05]  /*0550*/  SEL R2, R2, 0x2, !P0 ;  /* 0x0000000202027807 */ /* 0x000fca0004000000 */
[----:B------:R3:W-:Y:S01]  /*0560*/  STL [R1+0x4], R2 ;  /* 0x0000040201007387 */ /* 0x0007e20000100800 */
[----:B-12-4-:R-:W-:Y:S06]  /*0570*/  BAR.SYNC.DEFER_BLOCKING 0x0 ;  /* 0x0000000000007b1d */ /* 0x016fec0000010000 */
[----:B------:R-:W-:Y:S05]  /*0580*/  @!P0 BRA `(.L_x_3936) ;  /* 0x0000006c00fc8947 */ /* 0x000fea0003800000 */
.L_x_3937:
        /* <DEDUP_REMOVED lines=33> */
.L_x_3940:
        /* <DEDUP_REMOVED lines=15> */
.L_x_3939:
        /* <DEDUP_REMOVED lines=23> */
.L_x_3942:
        /* <DEDUP_REMOVED lines=15> */
.L_x_3941:
        /* <DEDUP_REMOVED lines=8> */
.L_x_4040:
        /* <DEDUP_REMOVED lines=23> */
[----:B------:R2:W-:Y:S01]  /*0ce0*/  STL [R1], R0 ;  /* 0x0000000001007387 */ /* 0x0005e20000100800 */
[----:B---3--:R-:W-:Y:S05]  /*0cf0*/  @P0 BRA `(.L_x_3944) ;  /* 0x0000000000080947 */ /* 0x008fea0003800000 */
[----:B------:R-:W3:Y:S02]  /*0d00*/  SYNCS.PHASECHK.TRANS64.TRYWAIT P0, [R16+URZ+0x38800], R10 ;  /* 0x0388000a100075a7 */ /* 0x000ee4000800017f */
[----:B---3--:R-:W-:Y:S05]  /*0d10*/  @!P0 BRA `(.L_x_3945) ;  /* 0x0000009800648947 */ /* 0x008fea0003800000 */
.L_x_3944:
        /* <DEDUP_REMOVED lines=76> */
[----:B------:R-:W2:Y:S01]  /*11e0*/  LDL.LU R8, [R1+0x4] ;  /* 0x0000040001087983 */ /* 0x000ea20000300800 */
[----:B------:R-:W3:Y:S01]  /*11f0*/  LDC R7, c[0x0][0x290] ;  /* 0x0000a400ff077b82 */ /* 0x000ee20000000800 */
[----:B------:R-:W-:Y:S01]  /*1200*/  LEA.HI R5, R0, R5, RZ, 0x5 ;  /* 0x0000000500057211 */ /* 0x000fe200078f28ff */
[----:B------:R-:W-:Y:S01]  /*1210*/  VIADD R6, R6, 0x4f ;  /* 0x0000004f06067836 */ /* 0x000fe20000000000 */
[----:B------:R-:W4:Y:S01]  /*1220*/  S2R R9, SR_TID.X ;  /* 0x0000000000097919 */ /* 0x000f220000002100 */
[--C-:B------:R-:W-:Y:S01]  /*1230*/  SHF.R.S32.HI R0, RZ, 0x2, R2.reuse ;  /* 0x00000002ff007819 */ /* 0x100fe20000011402 */
[----:B------:R-:W-:Y:S01]  /*1240*/  IMAD.MOV.U32 R235, RZ, RZ, RZ ;  /* 0x000000ffffeb7224 */ /* 0x000fe200078e00ff */
[----:B------:R-:W-:Y:S01]  /*1250*/  SHF.R.S32.HI R3, RZ, 0x1f, R2 ;  /* 0x0000001fff037819 */ /* 0x000fe20000011402 */
[----:B------:R-:W3:Y:S01]  /*1260*/  S2R R4, SR_CTAID.X ;  /* 0x0000000000047919 */ /* 0x000ee20000002500 */
[----:B------:R-:W-:Y:S01]  /*1270*/  SHF.R.S32.HI R5, RZ, 0x5, R5 ;  /* 0x00000005ff057819 */ /* 0x000fe20000011405 */
[----:B------:R-:W-:Y:S01]  /*1280*/  IMAD.HI R6, R6, 0x66666667, RZ ;  /* 0x6666666706067827 */ /* 0x000fe200078e02ff */
[----:B------:R-:W-:-:S02]  /*1290*/  LEA.HI R3, R3, R0, RZ, 0x3 ;  /* 0x0000000003037211 */ /* 0x000fc400078f18ff */
[----:B------:R-:W-:Y:S02]  /*12a0*/  CS2R R150, SRZ ;  /* 0x0000000000967805 */ /* 0x000fe4000001ff00 */
[----:B------:R-:W-:Y:S01]  /*12b0*/  CS2R R148, SRZ ;  /* 0x0000000000947805 */ /* 0x000fe2000001ff00 */
[----:B------:R-:W-:Y:S01]  /*12c0*/  IMAD.MOV.U32 R236, RZ, RZ, RZ ;  /* 0x000000ffffec7224 */ /* 0x000fe200078e00ff */
[----:B------:R-:W-:Y:S02]  /*12d0*/  LOP3.LUT R3, R3, 0xfffffff8, RZ, 0xc0, !PT ;  /* 0xfffffff803037812 */ /* 0x000fe400078ec0ff */
        /* <DEDUP_REMOVED lines=67> */
[----:B---3--:R-:W-:Y:S01]  /*1710*/  IMAD.MOV.U32 R0, RZ, RZ, RZ ;  /* 0x000000ffff007224 */ /* 0x008fe200078e00ff */
        /* <DEDUP_REMOVED lines=11> */
[----:B--2---:R-:W-:-:S07]  /*17d0*/  LOP3.LUT R237, R8, 0x1, RZ, 0xfc, !PT ;  /* 0x0000000108ed7812 */ /* 0x004fce00078efcff */
.L_x_3957:
[----:B------:R-:W-:-:S13]  /*17e0*/  ISETP.NE.AND P0, PT, R237, 0x3, PT ;  /* 0x00000003ed00780c */ /* 0x000fda0003f05270 */
[----:B------:R-:W-:Y:S05]  /*17f0*/  @!P0 BRA `(.L_x_3947) ;  /* 0x0000000000048947 */ /* 0x000fea0003800000 */
[----:B------:R-:W-:Y:S01]  /*1800*/  BPT.TRAP 0x1 ;  /* 0x000000040000795c */ /* 0x000fe20000300000 */
.L_x_3947:
        /* <DEDUP_REMOVED lines=8> */
.L_x_3948:
[----:B---3--:R-:W-:Y:S05]  /*1890*/  @P1 BRA `(.L_x_3949) ;  /* 0x0000000000081947 */ /* 0x008fea0003800000 */
[----:B------:R-:W3:Y:S02]  /*18a0*/  SYNCS.PHASECHK.TRANS64.TRYWAIT P1, [R2+URZ+0x38810], R153 ;  /* 0x03881099020075a7 */ /* 0x000ee4000802017f */
[----:B---3--:R-:W-:Y:S05]  /*18b0*/  @!P1 BRA `(.L_x_3950) ;  /* 0x0000008c009c9947 */ /* 0x008fea0003800000 */
.L_x_3949:
[----:B------:R-:W-:Y:S05]  /*18c0*/  WARPSYNC.ALL ;  /* 0x0000000000007948 */ /* 0x000fea0003800000 */
[----:B------:R-:W4:Y:S01]  /*18d0*/  LDL R4, [R1] ;  /* 0x0000000001047983 */ /* 0x000f220000100800 */
        /* <DEDUP_REMOVED lines=284> */
.L_x_3951:
[----:B------:R1:W1:Y:S01]  /*2aa0*/  SYNCS.PHASECHK.TRANS64.TRYWAIT P1, [R2+URZ+0x38830], R153 ;  /* 0x03883099020075a7 */ /* 0x000262000802017f */
[----:B------:R-:W-:Y:S05]  /*2ab0*/  @!P0 BRA `(.L_x_3952) ;  /* 0x0000000000048947 */ /* 0x000fea0003800000 */
[----:B------:R-:W-:Y:S01]  /*2ac0*/  BPT.TRAP 0x1 ;  /* 0x000000040000795c */ /* 0x000fe20000300000 */
.L_x_3952:
[----:B------:R-:W-:-:S05]  /*2ad0*/  VIADD R3, R22, 0x24000 ;  /* 0x0002400016037836 */ /* 0x000fca0000000000 */
[----:B------:R-:W-:-:S04]  /*2ae0*/  SHF.R.U32.HI R3, RZ, 0x4, R3 ;  /* 0x00000004ff037819 */ /* 0x000fc80000011603 */
[----:B------:R-:W-:-:S04]  /*2af0*/  LOP3.LUT R22, R3, 0x3fff, RZ, 0xc0, !PT ;  /* 0x00003fff03167812 */ /* 0x000fc800078ec0ff */
[----:B------:R-:W-:Y:S01]  /*2b00*/  LOP3.LUT R3, R22, 0x10000, RZ, 0xfc, !PT ;  /* 0x0001000016037812 */ /* 0x000fe200078efcff */
[----:B-1----:R-:W-:Y:S06]  /*2b10*/  @P1 BRA `(.L_x_3953) ;  /* 0x0000000000081947 */ /* 0x002fec0003800000 */
[----:B------:R-:W1:Y:S02]  /*2b20*/  SYNCS.PHASECHK.TRANS64.TRYWAIT P1, [R2+URZ+0x38830], R153 ;  /* 0x03883099020075a7 */ /* 0x000e64000802017f */
[----:B-1----:R-:W-:Y:S05]  /*2b30*/  @!P1 BRA `(.L_x_3954) ;  /* 0x0000007c00109947 */ /* 0x002fea0003800000 */
.L_x_3953:
[----:B------:R-:W-:Y:S01]  /*2b40*/  UIADD3 UR4, UR4, 0x8000, URZ ;  /* 0x0000800004047890 */ /* 0x000fe2000fffe03f */
[----:B------:R-:W-:-:S03]  /*2b50*/  IMAD R3, R0, 0x500, R3 ;  /* 0x0000050000037824 */ /* 0x000fc600078e0203 */
[----:B------:R-:W-:-:S03]  /*2b60*/  USHF.R.U32.HI UR5, URZ, 0x4, UR4 ;  /* 0x000000043f057899 */ /* 0x000fc60008011604 */
[----:B------:R-:W-:Y:S01]  /*2b70*/  R2UR UR4, R3 ;  /* 0x00000000030472ca */ /* 0x000fe200000e0000 */
[----:B------:R-:W-:Y:S01]  /*2b80*/  ULOP3.LUT UR5, UR5, 0x3fff, URZ, 0xc0, !UPT ;  /* 0x00003fff05057892 */ /* 0x000fe2000f8ec03f */
[----:B------:R-:W-:Y:S01]  /*2b90*/  WARPGROUP.ARRIVE ;  /* 0x00000000000079c5 */ /* 0x000fe20000000000 */
[----:B------:R-:W-:Y:S01]  /*2ba0*/  UMOV UR11, 0x40000040 ;  /* 0x40000040000b7882 */ /* 0x000fe20000000000 */
[----:B------:R-:W-:Y:S01]  /*2bb0*/  UMOV UR9, 0x40000040 ;  /* 0x4000004000097882 */ /* 0x000fe20000000000 */
[----:B------:R-:W-:Y:S01]  /*2bc0*/  ULOP3.LUT UR6, UR5, 0x10000, URZ, 0xfc, !UPT ;  /* 0x0001000005067892 */ /* 0x000fe2000f8efc3f */
[----:B------:R-:W5:Y:S01]  /*2bd0*/  LDL R3, [R1+0x4] ;  /* 0x0000040001037983 */ /* 0x000f620000100800 */
[----:B------:R-:W-:Y:S01]  /*2be0*/  UMOV UR15, 0x40000040 ;  /* 0x40000040000f7882 */ /* 0x000fe20000000000 */
[----:B------:R-:W-:Y:S01]  /*2bf0*/  UMOV UR13, UR9 ;  /* 0x00000009000d7c82 */ /* 0x000fe20008000000 */
[----:B------:R-:W-:Y:S01]  /*2c00*/  UMOV UR19, 0x40000040 ;  /* 0x4000004000137882 */ /* 0x000fe20000000000 */
[----:B------:R-:W-:Y:S01]  /*2c10*/  UMOV UR17, UR9 ;  /* 0x0000000900117c82 */ /* 0x000fe20008000000 */
[----:B------:R-:W-:Y:S01]  /*2c20*/  UMOV UR23, 0x40000040 ;  /* 0x4000004000177882 */ /* 0x000fe20000000000 */
        /* <DEDUP_REMOVED lines=35> */
[----:B------:R-:W-:Y:S02]  /*2e60*/  WARPGROUP.DEPBAR.LE gsb0, 0x0 ;  /* 0x00008000000079c5 */ /* 0x000fe40000010000 */
[----:B------:R-:W-:Y:S01]  /*2e70*/  WARPGROUP.ARRIVE ;  /* 0x00000000000079c5 */ /* 0x000fe20000000000 */
[----:B------:R-:W-:Y:S01]  /*2e80*/  UIADD3 UR13, UR4, 0x206, URZ ;  /* 0x00000206040d7890 */ /* 0x000fe2000fffe03f */
[----:B------:R-:W-:Y:S02]  /*2e90*/  ISETP.GT.AND P1, PT, R3, 0x8, PT ;  /* 0x000000080300780c */ /* 0x000fe40003f24270 */
[----:B------:R-:W-:Y:S02]  /*2ea0*/  FSEL R228, R228, -INF , P2 ;  /* 0xff800000e4e47808 */ /* 0x000fe40001000000 */
[----:B------:R-:W-:Y:S01]  /*2eb0*/  HGMMA.64x16x16.F32 R184, gdesc[UR8], R184, gsb0 ;  /* 0x0020000008b879f0 */ /* 0x000fe200080008b8 */
[----:B------:R-:W-:Y:S01]  /*2ec0*/  UIADD3 UR10, UR4, 0x82, URZ ;  /* 0x00000082040a7890 */ /* 0x000fe2000fffe03f */
[----:B------:R-:W-:Y:S01]  /*2ed0*/  FSEL R3, R230, -INF , P1 ;  /* 0xff800000e6037808 */ /* 0x000fe20000800000 */
[----:B------:R-:W-:Y:S01]  /*2ee0*/  UMOV UR11, 0x40000040 ;  /* 0x40000040000b7882 */ /* 0x000fe20000000000 */
[----:B------:R-:W-:-:S02]  /*2ef0*/  FSEL R218, R218, -INF , P1 ;  /* 0xff800000dada7808 */ /* 0x000fc40000800000 */
[----:B------:R-:W-:Y:S02]  /*2f00*/  FSEL R225, R225, -INF , P2 ;  /* 0xff800000e1e17808 */ /* 0x000fe40001000000 */
[----:B------:R-:W-:Y:S02]  /*2f10*/  FSEL R227, R227, -INF , P1 ;  /* 0xff800000e3e37808 */ /* 0x000fe40000800000 */
[----:B------:R-:W-:Y:S02]  /*2f20*/  FSEL R229, R229, -INF , P2 ;  /* 0xff800000e5e57808 */ /* 0x000fe40001000000 */
[----:B------:R-:W-:Y:S02]  /*2f30*/  FSEL R217, R217, -INF , P2 ;  /* 0xff800000d9d97808 */ /* 0x000fe40001000000 */
[----:B------:R-:W-:Y:S02]  /*2f40*/  FSEL R231, R231, -INF , P1 ;  /* 0xff800000e7e77808 */ /* 0x000fe40000800000 */
[----:B------:R-:W-:-:S02]  /*2f50*/  FSEL R220, R220, -INF , P2 ;  /* 0xff800000dcdc7808 */ /* 0x000fc40001000000 */
[----:B------:R-:W-:Y:S02]  /*2f60*/  FSEL R222, R222, -INF , P1 ;  /* 0xff800000dede7808 */ /* 0x000fe40000800000 */
[----:B------:R-:W-:Y:S02]  /*2f70*/  FSEL R208, R208, -INF , P2 ;  /* 0xff800000d0d07808 */ /* 0x000fe40001000000 */
[----:B------:R-:W-:Y:S02]  /*2f80*/  FSEL R210, R210, -INF , P1 ;  /* 0xff800000d2d27808 */ /* 0x000fe40000800000 */
[----:B------:R-:W-:Y:S02]  /*2f90*/  FSEL R221, R221, -INF , P2 ;  /* 0xff800000dddd7808 */ /* 0x000fe40001000000 */
[----:B------:R-:W-:Y:S02]  /*2fa0*/  FSEL R223, R223, -INF , P1 ;  /* 0xff800000dfdf7808 */ /* 0x000fe40000800000 */
[----:B------:R-:W-:-:S02]  /*2fb0*/  FSEL R224, R224, -INF , P2 ;  /* 0xff800000e0e07808 */ /* 0x000fc40001000000 */
        /* <DEDUP_REMOVED lines=58> */
[----:B------:R-:W-:Y:S01]  /*3360*/  WARPGROUP.ARRIVE ;  /* 0x00000000000079c5 */ /* 0x000fe20000000000 */
[----:B------:R-:W-:Y:S01]  /*3370*/  UIADD3 UR12, UR4, 0x186, URZ ;  /* 0x00000186040c7890 */ /* 0x000fe2000fffe03f */
[----:B------:R-:W-:-:S04]  /*3380*/  ULDC UR5, c[0x0][0x744] ;  /* 0x0001d10000057ab9 */ /* 0x000fc80000000800 */
[----:B------:R-:W-:Y:S01]  /*3390*/  HGMMA.64x16x16.F32 R184, gdesc[UR8], R184, gsb0 ;  /* 0x0020000008b879f0 */ /* 0x000fe200080008b8 */
[----:B------:R-:W-:Y:S02]  /*33a0*/  UIADD3 UR10, UR4, 0x86, URZ ;  /* 0x00000086040a7890 */ /* 0x000fe4000fffe03f */
[----:B------:R-:W-:Y:S01]  /*33b0*/  UIADD3 UR7, UR4, 0x106, URZ ;  /* 0x0000010604077890 */ /* 0x000fe2000fffe03f */
[--C-:B--2---:R-:W-:Y:S01]  /*33c0*/  FFMA.FTZ R228, R228, UR5, -R6.reuse ;  /* 0x00000005e4e47c23 */ /* 0x104fe20008010806 */
[----:B------:R-:W-:Y:S01]  /*33d0*/  UMOV UR11, 0x40000040 ;  /* 0x40000040000b7882 */ /* 0x000fe20000000000 */
[----:B------:R-:W-:Y:S01]  /*33e0*/  FFMA.FTZ R3, R3, UR5, -R6 ;  /* 0x0000000503037c23 */ /* 0x000fe20008010806 */
[----:B------:R-:W-:Y:S01]  /*33f0*/  FFMA.FTZ R218, R218, UR5, -R4 ;  /* 0x00000005dada7c23 */ /* 0x000fe20008010804 */
[----:B----4-:R-:W-:Y:S01]  /*3400*/  FFMA.FTZ R225, R225, UR5, -R233 ;  /* 0x00000005e1e17c23 */ /* 0x010fe200080108e9 */
[----:B------:R-:W-:Y:S01]  /*3410*/  FFMA.FTZ R220, R220, UR5, -R20 ;  /* 0x00000005dcdc7c23 */ /* 0x000fe20008010814 */
[--C-:B------:R-:W-:Y:S01]  /*3420*/  FFMA.FTZ R224, R224, UR5, -R232.reuse ;  /* 0x00000005e0e07c23 */ /* 0x100fe200080108e8 */
[----:B------:R-:W-:Y:S01]  /*3430*/  FFMA.FTZ R226, R226, UR5, -R232 ;  /* 0x00000005e2e27c23 */ /* 0x000fe200080108e8 */
[----:B------:R-:W-:-:S02]  /*3440*/  WARPGROUP.DEPBAR.LE gsb0, 0x0 ;  /* 0x00008000000079c5 */ /* 0x000fc40000010000 */
[----:B------:R-:W-:Y:S01]  /*3450*/  WARPGROUP.ARRIVE ;  /* 0x00000000000079c5 */ /* 0x000fe20000000000 */
[----:B------:R-:W-:Y:S01]  /*3460*/  FSEL R6, R216, -INF , P2 ;  /* 0xff800000d8067808 */ /* 0x000fe20001000000 */
[----:B------:R-:W-:Y:S01]  /*3470*/  FFMA.FTZ R233, R227, UR5, -R233 ;  /* 0x00000005e3e97c23 */ /* 0x000fe200080108e9 */
[----:B------:R-:W2:Y:S01]  /*3480*/  LDL R232, [R1+0x8] ;  /* 0x0000080001e87983 */ /* 0x000ea20000100800 */
[--C-:B------:R-:W-:Y:S01]  /*3490*/  FFMA.FTZ R227, R229, UR5, -R7.reuse ;  /* 0x00000005e5e37c23 */ /* 0x100fe20008010807 */
[----:B------:R-:W-:Y:S01]  /*34a0*/  FFMA.FTZ R7, R231, UR5, -R7 ;  /* 0x00000005e7077c23 */ /* 0x000fe20008010807 */
[----:B------:R-:W-:Y:S01]  /*34b0*/  HGMMA.64x16x16.F32 R176, gdesc[UR8], R176, gsb0 ;  /* 0x0020000008b079f0 */ /* 0x000fe200080008b0 */
[----:B------:R-:W-:Y:S01]  /*34c0*/  UMOV UR10, UR7 ;  /* 0x00000007000a7c82 */ /* 0x000fe20008000000 */
[----:B------:R-:W-:Y:S01]  /*34d0*/  UMOV UR11, 0x40000040 ;  /* 0x40000040000b7882 */ /* 0x000fe20000000000 */
[----:B------:R-:W-:Y:S01]  /*34e0*/  UIADD3 UR7, UR4, 0x280, URZ ;  /* 0x0000028004077890 */ /* 0x000fe2000fffe03f */
[----:B------:R-:W-:Y:S01]  /*34f0*/  FFMA.FTZ R6, R6, UR5, -R4 ;  /* 0x0000000506067c23 */ /* 0x000fe20008010804 */
[----:B------:R-:W3:Y:S01]  /*3500*/  LDL R231, [R1+0x14] ;  /* 0x0000140001e77983 */ /* 0x000ee20000100800 */
        /* <DEDUP_REMOVED lines=120> */
[----:B------:R-:W-:Y:S01]  /*3c90*/  FSEL R4, R219, -INF , P1 ;  /* 0xff800000db047808 */ /* 0x000fe20000800000 */
[----:B------:R-:W-:-:S04]  /*3ca0*/  FFMA.FTZ R219, R217, UR5, -R5 ;  /* 0x00000005d9db7c23 */ /* 0x000fc80008010805 */
[----:B------:R-:W-:Y:S01]  /*3cb0*/  FFMA.FTZ R217, R4, UR5, -R5 ;  /* 0x0000000504d97c23 */ /* 0x000fe20008010805 */
[----:B------:R-:W-:Y:S02]  /*3cc0*/  WARPGROUP.DEPBAR.LE gsb0, 0x0 ;  /* 0x00008000000079c5 */ /* 0x000fe40000010000 */
[----:B------:R-:W-:-:S06]  /*3cd0*/  WARPGROUP.ARRIVE ;  /* 0x00000000000079c5 */ /* 0x000fcc0000000000 */
[----:B------:R-:W-:Y:S01]  /*3ce0*/  HGMMA.64x16x16.F32 R184, gdesc[UR8], R184, gsb0 ;  /* 0x0020000008b879f0 */ /* 0x000fe200080008b8 */
[----:B------:R-:W-:Y:S08]  /*3cf0*/  MUFU.EX2 R5, R6 ;  /* 0x0000000600057308 */ /* 0x000ff00000000800 */
[----:B------:R1:W-:Y:S02]  /*3d00*/  MUFU.EX2 R6, R218 ;  /* 0x000000da00067308 */ /* 0x0003e40000000800 */
[----:B-1----:R-:W-:-:S06]  /*3d10*/  FFMA.FTZ R218, R222, UR5, -R20 ;  /* 0x00000005deda7c23 */ /* 0x002fcc0008010814 */
[----:B------:R-:W-:Y:S08]  /*3d20*/  MUFU.EX2 R4, R7 ;  /* 0x0000000700047308 */ /* 0x000ff00000000800 */
[----:B------:R1:W-:Y:S08]  /*3d30*/  MUFU.EX2 R20, R217 ;  /* 0x000000d900147308 */ /* 0x0003f00000000800 */
[----:B------:R4:W-:Y:S01]  /*3d40*/  MUFU.EX2 R7, R219 ;  /* 0x000000db00077308 */ /* 0x0009e20000000800 */
[--C-:B-1----:R-:W-:Y:S01]  /*3d50*/  FFMA.FTZ R217, R208, UR5, -R18.reuse ;  /* 0x00000005d0d97c23 */ /* 0x102fe20008010812 */
[----:B------:R-:W-:Y:S01]  /*3d60*/  FFMA.FTZ R208, R210, UR5, -R18 ;  /* 0x00000005d2d07c23 */ /* 0x000fe20008010812 */
[----:B------:R-:W-:-:S02]  /*3d70*/  FSEL R210, R209, -INF , P2 ;  /* 0xff800000d1d27808 */ /* 0x000fc40001000000 */
[----:B------:R-:W-:Y:S02]  /*3d80*/  FSEL R209, R211, -INF , P1 ;  /* 0xff800000d3d17808 */ /* 0x000fe40000800000 */
[----:B------:R-:W-:Y:S01]  /*3d90*/  FSEL R211, R214, -INF , P1 ;  /* 0xff800000d6d37808 */ /* 0x000fe20000800000 */
[--C-:B----4-:R-:W-:Y:S01]  /*3da0*/  FFMA.FTZ R219, R221, UR5, -R21.reuse ;  /* 0x00000005dddb7c23 */ /* 0x110fe20008010815 */
[----:B------:R-:W-:Y:S01]  /*3db0*/  FFMA.FTZ R221, R223, UR5, -R21 ;  /* 0x00000005dfdd7c23 */ /* 0x000fe20008010815 */
[----:B------:R-:W-:Y:S01]  /*3dc0*/  FSEL R214, R213, -INF , P2 ;  /* 0xff800000d5d67808 */ /* 0x000fe20001000000 */
[----:B------:R1:W-:Y:S01]  /*3dd0*/  MUFU.EX2 R21, R218 ;  /* 0x000000da00157308 */ /* 0x0003e20000000800 */
[----:B------:R-:W-:Y:S01]  /*3de0*/  FSEL R213, R200, -INF , P2 ;  /* 0xff800000c8d57808 */ /* 0x000fe20001000000 */
[--C-:B------:R-:W-:Y:S01]  /*3df0*/  FFMA.FTZ R210, R210, UR5, -R19.reuse ;  /* 0x00000005d2d27c23 */ /* 0x100fe20008010813 */
[----:B------:R-:W-:Y:S01]  /*3e00*/  FSEL R200, R201, -INF , P2 ;  /* 0xff800000c9c87808 */ /* 0x000fe20001000000 */
[----:B------:R-:W-:Y:S01]  /*3e10*/  FFMA.FTZ R209, R209, UR5, -R19 ;  /* 0x00000005d1d17c23 */ /* 0x000fe20008010813 */
[----:B-1----:R-:W-:-:S03]  /*3e20*/  FSEL R218, R215, -INF , P1 ;  /* 0xff800000d7da7808 */ /* 0x002fc60000800000 */
[----:B------:R1:W-:Y:S01]  /*3e30*/  MUFU.EX2 R18, R220 ;  /* 0x000000dc00127308 */ /* 0x0003e20000000800 */
[----:B------:R-:W-:Y:S02]  /*3e40*/  FSEL R215, R202, -INF , P1 ;  /* 0xff800000cad77808 */ /* 0x000fe40000800000 */
[----:B------:R-:W-:-:S05]  /*3e50*/  FSEL R202, R203, -INF , P1 ;  /* 0xff800000cbca7808 */ /* 0x000fca0000800000 */
[----:B------:R4:W-:Y:S01]  /*3e60*/  MUFU.EX2 R19, R219 ;  /* 0x000000db00137308 */ /* 0x0009e20000000800 */
[----:B-1----:R-:W-:Y:S01]  /*3e70*/  FSEL R220, R212, -INF , P2 ;  /* 0xff800000d4dc7808 */ /* 0x002fe20001000000 */
[--C-:B------:R-:W-:Y:S01]  /*3e80*/  FFMA.FTZ R211, R211, UR5, -R16.reuse ;  /* 0x00000005d3d37c23 */ /* 0x100fe20008010810 */
[----:B------:R-:W-:Y:S01]  /*3e90*/  FSEL R201, R206, -INF , P1 ;  /* 0xff800000cec97808 */ /* 0x000fe20000800000 */
[--C-:B------:R-:W-:Y:S02]  /*3ea0*/  FFMA.FTZ R218, R218, UR5, -R17.reuse ;  /* 0x00000005dada7c23 */ /* 0x100fe40008010811 */
[----:B------:R-:W-:Y:S01]  /*3eb0*/  FFMA.FTZ R220, R220, UR5, -R16 ;  /* 0x00000005dcdc7c23 */ /* 0x000fe20008010810 */
[----:B----4-:R-:W-:Y:S01]  /*3ec0*/  FFMA.FTZ R219, R214, UR5, -R17 ;  /* 0x00000005d6db7c23 */ /* 0x010fe20008010811 */
[----:B------:R-:W-:Y:S01]  /*3ed0*/  FFMA.FTZ R214, R215, UR5, -R14 ;  /* 0x00000005d7d67c23 */ /* 0x000fe2000801080e */
[----:B------:R-:W-:Y:S01]  /*3ee0*/  FFMA.FTZ R215, R200, UR5, -R15 ;  /* 0x00000005c8d77c23 */ /* 0x000fe2000801080f */
[----:B------:R-:W-:Y:S01]  /*3ef0*/  FSEL R200, R207, -INF , P1 ;  /* 0xff800000cfc87808 */ /* 0x000fe20000800000 */
[----:B------:R1:W-:Y:S01]  /*3f00*/  MUFU.EX2 R16, R217 ;  /* 0x000000d900107308 */ /* 0x0003e20000000800 */
[----:B------:R-:W-:Y:S01]  /*3f10*/  UIADD3 UR10, UR4, 0x306, URZ ;  /* 0x00000306040a7890 */ /* 0x000fe2000fffe03f */
[----:B------:R-:W-:-:S06]  /*3f20*/  WARPGROUP.DEPBAR.LE gsb0, 0x0 ;  /* 0x00008000000079c5 */ /* 0x000fcc0000010000 */
[----:B------:R4:W-:Y:S01]  /*3f30*/  MUFU.EX2 R17, R208 ;  /* 0x000000d000117308 */ /* 0x0009e20000000800 */
[----:B-1----:R-:W-:Y:S02]  /*3f40*/  FFMA.FTZ R217, R202, UR5, -R15 ;  /* 0x00000005cad97c23 */ /* 0x002fe4000801080f */
[----:B------:R-:W1:Y:S05]  /*3f50*/  LDS.64 R202, [R23+0x2e380] ;  /* 0x02e3800017ca7984 */ /* 0x000e6a0000000a00 */
[----:B------:R5:W-:Y:S01]  /*3f60*/  MUFU.EX2 R15, R209 ;  /* 0x000000d1000f7308 */ /* 0x000be20000000800 */
[----:B----4-:R-:W-:-:S07]  /*3f70*/  FFMA.FTZ R208, R213, UR5, -R14 ;  /* 0x00000005d5d07c23 */ /* 0x010fce000801080e */
[----:B------:R4:W-:Y:S01]  /*3f80*/  MUFU.EX2 R213, R220 ;  /* 0x000000dc00d57308 */ /* 0x0009e20000000800 */
[----:B-----5:R-:W-:Y:S01]  /*3f90*/  FFMA.FTZ R209, R200, UR5, -R13 ;  /* 0x00000005c8d17c23 */ /* 0x020fe2000801080d */
[----:B------:R-:W-:Y:S01]  /*3fa0*/  UMOV UR11, 0x40000040 ;  /* 0x40000040000b7882 */ /* 0x000fe20000000000 */
[----:B----4-:R-:W-:Y:S02]  /*3fb0*/  FFMA.FTZ R220, R201, UR5, -R12 ;  /* 0x00000005c9dc7c23 */ /* 0x010fe4000801080c */
[----:B------:R-:W4:Y:S01]  /*3fc0*/  LDS.64 R200, [R23+0x2e3a0] ;  /* 0x02e3a00017c87984 */ /* 0x000f220000000a00 */
[----:B------:R-:W-:-:S06]  /*3fd0*/  WARPGROUP.ARRIVE ;  /* 0x00000000000079c5 */ /* 0x000fcc0000000000 */
[----:B------:R-:W-:Y:S01]  /*3fe0*/  HGMMA.64x16x16.F32 R176, gdesc[UR8], R176, gsb0 ;  /* 0x0020000008b079f0 */ /* 0x000fe200080008b0 */
[----:B------:R5:W-:Y:S01]  /*3ff0*/  MUFU.EX2 R212, R221 ;  /* 0x000000dd00d47308 */ /* 0x000be20000000800 */
[----:B------:R-:W-:Y:S02]  /*4000*/  FSEL R223, R192, -INF , P2 ;  /* 0xff800000c0df7808 */ /* 0x000fe40001000000 */
[----:B------:R-:W-:Y:S02]  /*4010*/  FSEL R192, R195, -INF , P1 ;  /* 0xff800000c3c07808 */ /* 0x000fe40000800000 */
[----:B-----5:R-:W-:Y:S02]  /*4020*/  FSEL R221, R204, -INF , P2 ;  /* 0xff800000ccdd7808 */ /* 0x020fe40001000000 */
[----:B------:R-:W-:Y:S01]  /*4030*/  FSEL R204, R193, -INF , P2 ;  /* 0xff800000c1cc7808 */ /* 0x000fe20001000000 */
[----:B------:R5:W-:Y:S01]  /*4040*/  MUFU.EX2 R14, R210 ;  /* 0x000000d2000e7308 */ /* 0x000be20000000800 */
[----:B------:R-:W-:-:S03]  /*4050*/  FSEL R193, R196, -INF , P2 ;  /* 0xff800000c4c17808 */ /* 0x000fc60001000000 */
[--C-:B------:R-:W-:Y:S01]  /*4060*/  FFMA.FTZ R204, R204, UR5, -R11.reuse ;  /* 0x00000005cccc7c23 */ /* 0x100fe2000801080b */
[----:B-----5:R-:W-:Y:S01]  /*4070*/  FSEL R210, R205, -INF , P2 ;  /* 0xff800000cdd27808 */ /* 0x020fe20001000000 */
[----:B------:R-:W-:Y:S02]  /*4080*/  FFMA.FTZ R205, R192, UR5, -R11 ;  /* 0x00000005c0cd7c23 */ /* 0x000fe4000801080b */
[----:B------:R5:W-:Y:S01]  /*4090*/  MUFU.EX2 R11, R208 ;  /* 0x000000d0000b7308 */ /* 0x000be20000000800 */
[----:B------:R-:W-:Y:S01]  /*40a0*/  FSEL R207, R198, -INF , P1 ;  /* 0xff800000c6cf7808 */ /* 0x000fe20000800000 */
[----:B------:R-:W-:Y:S01]  /*40b0*/  FFMA.FTZ R210, R210, UR5, -R13 ;  /* 0x00000005d2d27c23 */ /* 0x000fe2000801080d */
[----:B------:R-:W-:Y:S02]  /*40c0*/  FSEL R13, R194, -INF , P1 ;  /* 0xff800000c20d7808 */ /* 0x000fe40000800000 */
[----:B------:R-:W-:Y:S01]  /*40d0*/  FSEL R206, R197, -INF , P2 ;  /* 0xff800000c5ce7808 */ /* 0x000fe20001000000 */
[----:B-----5:R-:W-:Y:S01]  /*40e0*/  FFMA.FTZ R208, R193, UR5, -R8 ;  /* 0x00000005c1d07c23 */ /* 0x020fe20008010808 */
[----:B------:R-:W-:-:S02]  /*40f0*/  LOP3.LUT R193, R22, 0x2800000, RZ, 0xfc, !PT ;  /* 0x0280000016c17812 */ /* 0x000fc400078efcff */
[----:B------:R-:W-:Y:S01]  /*4100*/  FSEL R22, R199, -INF , P1 ;  /* 0xff800000c7167808 */ /* 0x000fe20000800000 */
[----:B------:R-:W-:Y:S01]  /*4110*/  FFMA.FTZ R221, R221, UR5, -R12 ;  /* 0x00000005dddd7c23 */ /* 0x000fe2000801080c */
[----:B------:R-:W-:Y:S01]  /*4120*/  FFMA.FTZ R223, R223, UR5, -R10 ;  /* 0x00000005dfdf7c23 */ /* 0x000fe2000801080a */
[----:B------:R5:W-:Y:S01]  /*4130*/  MUFU.EX2 R12, R211 ;  /* 0x000000d3000c7308 */ /* 0x000be20000000800 */
[----:B------:R-:W-:Y:S01]  /*4140*/  FFMA.FTZ R207, R207, UR5, -R8 ;  /* 0x00000005cfcf7c23 */ /* 0x000fe20008010808 */
[--C-:B------:R-:W-:Y:S01]  /*4150*/  FFMA.FTZ R206, R206, UR5, -R9.reuse ;  /* 0x00000005cece7c23 */ /* 0x100fe20008010809 */
[----:B------:R-:W-:Y:S01]  /*4160*/  FFMA.FTZ R229, R22, UR5, -R9 ;  /* 0x0000000516e57c23 */ /* 0x000fe20008010809 */
[----:B-----5:R-:W-:Y:S01]  /*4170*/  FFMA.FTZ R211, R13, UR5, -R10 ;  /* 0x000000050dd37c23 */ /* 0x020fe2000801080a */
[----:B------:R-:W-:Y:S01]  /*4180*/  UIADD3 UR5, UR4, 0x386, URZ ;  /* 0x0000038604057890 */ /* 0x000fe2000fffe03f */
[----:B------:R-:W-:Y:S02]  /*4190*/  WARPGROUP.DEPBAR.LE gsb0, 0x0 ;  /* 0x00008000000079c5 */ /* 0x000fe40000010000 */
[----:B------:R-:W-:Y:S01]  /*41a0*/  WARPGROUP.ARRIVE ;  /* 0x00000000000079c5 */ /* 0x000fe20000000000 */
[----:B------:R-:W-:-:S03]  /*41b0*/  UMOV UR11, 0x40000040 ;  /* 0x40000040000b7882 */ /* 0x000fc60000000000 */
[----:B------:R-:W-:Y:S02]  /*41c0*/  UMOV UR10, UR5 ;  /* 0x00000005000a7c82 */ /* 0x000fe40008000000 */
[----:B------:R-:W-:Y:S01]  /*41d0*/  HGMMA.64x16x16.F32 R168, gdesc[UR8], R168, gsb0 ;  /* 0x0020000008a879f0 */ /* 0x000fe200080008a8 */
[----:B------:R1:W5:Y:S01]  /*41e0*/  MUFU.EX2 R8, R214 ;  /* 0x000000d600087308 */ /* 0x0003620000000800 */
[----:B------:R-:W-:-:S07]  /*41f0*/  UIADD3 UR6, UR4, 0x406, URZ ;  /* 0x0000040604067890 */ /* 0x000fce000fffe03f */
[----:B------:R4:W2:Y:S01]  /*4200*/  MUFU.EX2 R22, R217 ;  /* 0x000000d900167308 */ /* 0x0008a20000000800 */
        /* <DEDUP_REMOVED lines=26> */
[----:B---3--:R-:W-:-:S07]  /*43b0*/  FADD.FTZ R219, R187, -R203 ;  /* 0x800000cbbbdb7221 */ /* 0x008fce0000010000 */
[----:B------:R3:W-:Y:S01]  /*43c0*/  MUFU.EX2 R9, R215 ;  /* 0x000000d700097308 */ /* 0x0007e20000000800 */
[----:B-----5:R-:W-:Y:S01]  /*43d0*/  FADD.FTZ R218, R185, -R203 ;  /* 0x800000cbb9da7221 */ /* 0x020fe20000010000 */
[----:B---3--:R-:W-:Y:S01]  /*43e0*/  FADD.FTZ R215, R186, -R202 ;  /* 0x800000cabad77221 */ /* 0x008fe20000010000 */
[----:B------:R-:W-:Y:S02]  /*43f0*/  WARPGROUP.DEPBAR.LE gsb0, 0x0 ;  /* 0x00008000000079c5 */ /* 0x000fe40000010000 */
[----:B------:R-:W3:Y:S04]  /*4400*/  LDS.64 R192, [R23+0x2e420] ;  /* 0x02e4200017c07984 */ /* 0x000ee80000000a00 */
[----:B------:R-:W5:Y:S04]  /*4410*/  LDS.64 R196, [R23+0x2e440] ;  /* 0x02e4400017c47984 */ /* 0x000f680000000a00 */
[----:B------:R-:W2:Y:S04]  /*4420*/  LDS.64 R202, [R23+0x2e4a0] ;  /* 0x02e4a00017ca7984 */ /* 0x000ea80000000a00 */
[----:B------:R-:W2:Y:S04]  /*4430*/  LDS.64 R194, [R23+0x2e460] ;  /* 0x02e4600017c27984 */ /* 0x000ea80000000a00 */
[----:B------:R2:W2:Y:S01]  /*4440*/  LDS.64 R198, [R23+0x2e480] ;  /* 0x02e4800017c67984 */ /* 0x0004a20000000a00 */
[----:B------:R-:W2:Y:S01]  /*4450*/  MUFU.EX2 R3, R3 ;  /* 0x0000000300037308 */ /* 0x000ea20000000800 */
[--C-:B-1----:R-:W-:Y:S01]  /*4460*/  FADD.FTZ R176, R176, -R188.reuse ;  /* 0x800000bcb0b07221 */ /* 0x102fe20000010000 */
[----:B------:R-:W-:Y:S01]  /*4470*/  FADD.FTZ R178, R178, -R188 ;  /* 0x800000bcb2b27221 */ /* 0x000fe20000010000 */
[--C-:B------:R-:W-:Y:S01]  /*4480*/  FADD.FTZ R177, R177, -R189.reuse ;  /* 0x800000bdb1b17221 */ /* 0x100fe20000010000 */
[----:B------:R-:W-:Y:S01]  /*4490*/  FADD.FTZ R179, R179, -R189 ;  /* 0x800000bdb3b37221 */ /* 0x000fe20000010000 */
[--C-:B----4-:R-:W-:Y:S01]  /*44a0*/  FADD.FTZ R188, R168, -R190.reuse ;  /* 0x800000bea8bc7221 */ /* 0x110fe20000010000 */
[----:B------:R-:W-:Y:S01]  /*44b0*/  FADD.FTZ R170, R170, -R190 ;  /* 0x800000beaaaa7221 */ /* 0x000fe20000010000 */
[--C-:B------:R-:W-:Y:S01]  /*44c0*/  FADD.FTZ R189, R169, -R191.reuse ;  /* 0x800000bfa9bd7221 */ /* 0x100fe20000010000 */
[----:B------:R-:W-:Y:S01]  /*44d0*/  FADD.FTZ R171, R171, -R191 ;  /* 0x800000bfabab7221 */ /* 0x000fe20000010000 */
[----:B------:R-:W1:Y:S08]  /*44e0*/  MUFU.EX2 R187, R220 ;  /* 0x000000dc00bb7308 */ /* 0x000e700000000800 */
[----:B------:R-:W4:Y:S01]  /*44f0*/  MUFU.EX2 R185, R210 ;  /* 0x000000d200b97308 */ /* 0x000f220000000800 */
[--C-:B---3--:R-:W-:Y:S01]  /*4500*/  FADD.FTZ R172, R172, -R192.reuse ;  /* 0x800000c0acac7221 */ /* 0x108fe20000010000 */
[----:B------:R-:W-:Y:S01]  /*4510*/  FADD.FTZ R174, R174, -R192 ;  /* 0x800000c0aeae7221 */ /* 0x000fe20000010000 */
[--C-:B------:R-:W-:Y:S01]  /*4520*/  FADD.FTZ R190, R173, -R193.reuse ;  /* 0x800000c1adbe7221 */ /* 0x100fe20000010000 */
[----:B------:R-:W-:-:S04]  /*4530*/  FADD.FTZ R175, R175, -R193 ;  /* 0x800000c1afaf7221 */ /* 0x000fc80000010000 */
[----:B------:R3:W4:Y:S01]  /*4540*/  MUFU.EX2 R186, R209 ;  /* 0x000000d100ba7308 */ /* 0x0007220000000800 */
[----:B-----5:R-:W-:Y:S01]  /*4550*/  FADD.FTZ R173, R160, -R196 ;  /* 0x800000c4a0ad7221 */ /* 0x020fe20000010000 */
[----:B------:R-:W-:Y:S01]  /*4560*/  FADD.FTZ R191, R161, -R197 ;  /* 0x800000c5a1bf7221 */ /* 0x000fe20000010000 */
[----:B--2---:R-:W-:Y:S01]  /*4570*/  FADD.FTZ R192, R156, -R202 ;  /* 0x800000ca9cc07221 */ /* 0x004fe20000010000 */
[----:B------:R-:W-:-:S04]  /*4580*/  FADD.FTZ R193, R157, -R203 ;  /* 0x800000cb9dc17221 */ /* 0x000fc80000010000 */
[----:B------:R-:W2:Y:S01]  /*4590*/  MUFU.EX2 R23, R223 ;  /* 0x000000df00177308 */ /* 0x000ea20000000800 */
[----:B------:R-:W-:Y:S01]  /*45a0*/  FADD.FTZ R162, R162, -R196 ;  /* 0x800000c4a2a27221 */ /* 0x000fe20000010000 */
[----:B------:R-:W-:-:S06]  /*45b0*/  FADD.FTZ R163, R163, -R197 ;  /* 0x800000c5a3a37221 */ /* 0x000fcc0000010000 */
[----:B------:R5:W2:Y:S08]  /*45c0*/  MUFU.EX2 R168, R211 ;  /* 0x000000d300a87308 */ /* 0x000ab00000000800 */
[----:B------:R1:W2:Y:S08]  /*45d0*/  MUFU.EX2 R169, R204 ;  /* 0x000000cc00a97308 */ /* 0x0002b00000000800 */
[----:B------:R-:W2:Y:S08]  /*45e0*/  MUFU.EX2 R160, R205 ;  /* 0x000000cd00a07308 */ /* 0x000eb00000000800 */
[----:B------:R-:W2:Y:S08]  /*45f0*/  MUFU.EX2 R161, R208 ;  /* 0x000000d000a17308 */ /* 0x000eb00000000800 */
[----:B------:R-:W2:Y:S08]  /*4600*/  MUFU.EX2 R156, R207 ;  /* 0x000000cf009c7308 */ /* 0x000eb00000000800 */
[----:B------:R-:W2:Y:S08]  /*4610*/  MUFU.EX2 R157, R206 ;  /* 0x000000ce009d7308 */ /* 0x000eb00000000800 */
[----:B------:R-:W2:Y:S01]  /*4620*/  MUFU.EX2 R229, R229 ;  /* 0x000000e500e57308 */ /* 0x000ea20000000800 */
[----:B------:R-:W-:Y:S01]  /*4630*/  FMUL.FTZ R162, R8, R162 ;  /* 0x000000a208a27220 */ /* 0x000fe20000410000 */
        /* <DEDUP_REMOVED lines=9> */
[----:B---3--:R-:W-:Y:S01]  /*46d0*/  FMUL.FTZ R209, R226, R215 ;  /* 0x000000d7e2d17220 */ /* 0x008fe20000410000 */
[----:B------:R-:W-:Y:S01]  /*46e0*/  FMUL.FTZ R194, R216, R219 ;  /* 0x000000dbd8c27220 */ /* 0x000fe20000410000 */
        /* <DEDUP_REMOVED lines=11> */
[----:B-----5:R-:W-:Y:S01]  /*47a0*/  FMUL.FTZ R211, R3, R222 ;  /* 0x000000de03d37220 */ /* 0x020fe20000410000 */
[----:B------:R-:W-:Y:S01]  /*47b0*/  FMUL.FTZ R221, R227, R221 ;  /* 0x000000dde3dd7220 */ /* 0x000fe20000410000 */
[----:B------:R-:W-:Y:S01]  /*47c0*/  FMUL.FTZ R230, R4, R230 ;  /* 0x000000e604e67220 */ /* 0x000fe20000410000 */
[----:B------:R-:W-:Y:S01]  /*47d0*/  F2FP.F16.F32.PACK_AB R197, R163, R162 ;  /* 0x000000a2a3c5723e */ /* 0x000fe200000000ff */
[----:B------:R-:W-:Y:S01]  /*47e0*/  FMUL.FTZ R178, R6, R178 ;  /* 0x000000b206b27220 */ /* 0x000fe20000410000 */
[----:B------:R-:W-:Y:S01]  /*47f0*/  FMUL.FTZ R179, R20, R179 ;  /* 0x000000b314b37220 */ /* 0x000fe20000410000 */
[----:B-1----:R-:W-:Y:S01]  /*4800*/  F2FP.F16.F32.PACK_AB R204, R177, R176 ;  /* 0x000000b0b1cc723e */ /* 0x002fe200000000ff */
        /* <DEDUP_REMOVED lines=18> */
[----:B----4-:R-:W-:Y:S01]  /*4930*/  FMUL.FTZ R165, R185, R165 ;  /* 0x000000a5b9a57220 */ /* 0x010fe20000410000 */
[----:B------:R-:W-:Y:S01]  /*4940*/  FMUL.FTZ R167, R186, R167 ;  /* 0x000000a7baa77220 */ /* 0x000fe20000410000 */
[----:B--2---:R-:W-:Y:S01]  /*4950*/  FMUL.FTZ R152, R23, R152 ;  /* 0x0000009817987220 */ /* 0x004fe20000410000 */
        /* <DEDUP_REMOVED lines=26> */
[----:B------:R-:W-:Y:S02]  /*4b00*/  F2FP.F16.F32.PACK_AB R195, R159, R158 ;  /* 0x0000009e9fc3723e */ /* 0x000fe400000000ff */
[----:B------:R-:W-:Y:S01]  /*4b10*/  F2FP.F16.F32.PACK_AB R225, R216, R226 ;  /* 0x000000e2d8e1723e */ /* 0x000fe200000000ff */
[----:B------:R-:W-:Y:S01]  /*4b20*/  STSM.16.MT88.4 [R162+0x2f000], R204 ;  /* 0x02f000cca2007844 */ /* 0x000fe20000004200 */
[----:B------:R-:W-:Y:S02]  /*4b30*/  F2FP.F16.F32.PACK_AB R226, R227, R228 ;  /* 0x000000e4e3e2723e */ /* 0x000fe400000000ff */
[----:B------:R-:W-:Y:S01]  /*4b40*/  F2FP.F16.F32.PACK_AB R227, R4, R3 ;  /* 0x0000000304e3723e */ /* 0x000fe200000000ff */
[----:B------:R-:W-:Y:S04]  /*4b50*/  STSM.16.MT88.4 [R162+0x2f800], R200 ;  /* 0x02f800c8a2007844 */ /* 0x000fe80000004200 */
[----:B------:R-:W-:Y:S04]  /*4b60*/  STSM.16.MT88.4 [R162+0x30000], R196 ;  /* 0x030000c4a2007844 */ /* 0x000fe80000004200 */
[----:B------:R1:W-:Y:S01]  /*4b70*/  STSM.16.MT88.4 [R162+0x30800], R192 ;  /* 0x030800c0a2007844 */ /* 0x0003e20000004200 */
[----:B------:R-:W-:Y:S01]  /*4b80*/  WARPGROUP.ARRIVE ;  /* 0x00000000000079c5 */ /* 0x000fe20000000000 */
[----:B------:R-:W-:Y:S01]  /*4b90*/  UMOV UR6, UR12 ;  /* 0x0000000c00067c82 */ /* 0x000fe20008000000 */
[----:B------:R-:W-:Y:S01]  /*4ba0*/  UMOV UR7, 0x40000040 ;  /* 0x4000004000077882 */ /* 0x000fe20000000000 */
[----:B------:R-:W-:Y:S01]  /*4bb0*/  UIADD3 UR4, UR12, 0x80, URZ ;  /* 0x000000800c047890 */ /* 0x000fe2000fffe03f */
[----:B------:R-:W2:Y:S08]  /*4bc0*/  LDL R164, [R1] ;  /* 0x0000000001a47983 */ /* 0x000eb00000100800 */
        /* <DEDUP_REMOVED lines=311> */
.L_x_3955:
[----:B------:R-:W-:Y:S01]  /*5f40*/  LOP3.LUT R3, R234, 0x2800000, RZ, 0xfc, !PT ;  /* 0x02800000ea037812 */ /* 0x000fe200078efcff */
[----:B------:R-:W2:Y:S01]  /*5f50*/  LDL R7, [R1+0xc] ;  /* 0x00000c0001077983 */ /* 0x000ea20000100800 */
[----:B------:R-:W-:-:S03]  /*5f60*/  UMOV UR7, 0x40000040 ;  /* 0x4000004000077882 */ /* 0x000fc60000000000 */
[----:B------:R-:W-:Y:S01]  /*5f70*/  IMAD R3, R0, 0x500, R3 ;  /* 0x0000050000037824 */ /* 0x000fe200078e0203 */
[----:B------:R-:W1:Y:S04]  /*5f80*/  S2R R5, SR_TID.X ;  /* 0x0000000000057919 */ /* 0x000e680000002100 */
        /* <DEDUP_REMOVED lines=59> */
.L_x_3956:
        /* <DEDUP_REMOVED lines=12> */
.L_x_3946:
[----:B------:R-:W2:Y:S01]  /*6400*/  LDL.LU R14, [R1+0xc] ;  /* 0x00000c00010e7983 */ /* 0x000ea20000300800 */
[----:B------:R-:W3:Y:S01]  /*6410*/  LDC R0, c[0x0][0x850] ;  /* 0x00021400ff007b82 */ /* 0x000ee20000000800 */
[----:B------:R-:W-:Y:S01]  /*6420*/  ULDC.64 UR4, c[0x0][0x818] ;  /* 0x0002060000047ab9 */ /* 0x000fe20000000a00 */
[----:B------:R-:W-:Y:S01]  /*6430*/  ULDC.64 UR6, c[0x0][0x840] ;  /* 0x0002100000067ab9 */ /* 0x000fe20000000a00 */
[----:B------:R-:W4:Y:S01]  /*6440*/  S2R R5, SR_CTAID.Y ;  /* 0x0000000000057919 */ /* 0x000f220000002600 */
[----:B------:R-:W5:Y:S01]  /*6450*/  S2R R10, SR_TID.X ;  /* 0x00000000000a7919 */ /* 0x000f620000002100 */
[----:B------:R-:W1:Y:S01]  /*6460*/  S2R R20, SR_CTAID.X ;  /* 0x0000000000147919 */ /* 0x000e620000002500 */
[----:B------:R-:W1:Y:S01]  /*6470*/  S2R R15, SR_CTAID.Z ;  /* 0x00000000000f7919 */ /* 0x000e620000002700 */
[----:B------:R-:W2:Y:S01]  /*6480*/  S2R R16, SR_TID.X ;  /* 0x0000000000107919 */ /* 0x000ea20000002100 */
[----:B---3--:R-:W-:Y:S01]  /*6490*/  ISETP.NE.AND P0, PT, R0, 0x1, PT ;  /* 0x000000010000780c */ /* 0x008fe20003f05270 */
[----:B----4-:R-:W-:-:S12]  /*64a0*/  IMAD.MOV.U32 R4, RZ, RZ, R5 ;  /* 0x000000ffff047224 */ /* 0x010fd800078e0005 */
[----:B------:R-:W3:Y:S01]  /*64b0*/  @P0 LDC R2, c[0x0][0x854] ;  /* 0x00021500ff020b82 */ /* 0x000ee20000000800 */
[C---:B-----5:R-:W-:Y:S02]  /*64c0*/  VIADD R12, R10.reuse, 0xffffff80 ;  /* 0xffffff800a0c7836 */ /* 0x060fe40000000000 */
[----:B------:R-:W-:Y:S02]  /*64d0*/  VIADD R10, R10, 0xffffff80 ;  /* 0xffffff800a0a7836 */ /* 0x000fe40000000000 */
[----:B-1----:R-:W-:-:S03]  /*64e0*/  IMAD.SHL.U32 R6, R20, 0x4000, RZ ;  /* 0x0000400014067824 */ /* 0x002fc600078e00ff */
[----:B------:R-:W1:Y:S01]  /*64f0*/  @P0 LDC R3, c[0x0][0x858] ;  /* 0x00021600ff030b82 */ /* 0x000e620000000800 */
[----:B------:R-:W-:Y:S02]  /*6500*/  SHF.R.S32.HI R10, RZ, 0x1f, R10 ;  /* 0x0000001fff0a7819 */ /* 0x000fe4000001140a */
[----:B------:R-:W-:Y:S02]  /*6510*/  SHF.R.S32.HI R7, RZ, 0x1f, R6 ;  /* 0x0000001fff077819 */ /* 0x000fe40000011406 */
[----:B------:R-:W-:Y:S02]  /*6520*/  LEA.HI R10, R10, R12, RZ, 0x7 ;  /* 0x0000000c0a0a7211 */ /* 0x000fe400078f38ff */
[----:B------:R-:W-:Y:S02]  /*6530*/  MOV R12, 0x400 ;  /* 0x00000400000c7802 */ /* 0x000fe40000000f00 */
[----:B------:R-:W-:Y:S01]  /*6540*/  SHF.R.S32.HI R10, RZ, 0x7, R10 ;  /* 0x00000007ff0a7819 */ /* 0x000fe2000001140a */
[----:B---3--:R-:W-:-:S05]  /*6550*/  @P0 IMAD.HI.U32 R2, R5, R2, RZ ;  /* 0x0000000205020227 */ /* 0x008fca00078e00ff */
[----:B-1----:R-:W-:-:S04]  /*6560*/  @P0 SHF.R.U32.HI R4, RZ, R3, R2 ;  /* 0x00000003ff040219 */ /* 0x002fc80000011602 */
[----:B------:R-:W-:Y:S01]  /*6570*/  SHF.R.S32.HI R8, RZ, 0x1f, R4 ;  /* 0x0000001fff087819 */ /* 0x000fe20000011404 */
[----:B------:R-:W-:-:S04]  /*6580*/  IMAD.WIDE.U32 R2, R4, UR4, R6 ;  /* 0x0000000404027c25 */ /* 0x000fc8000f8e0006 */
[C---:B------:R-:W-:Y:S02]  /*6590*/  IMAD R9, R8.reuse, UR4, RZ ;  /* 0x0000000408097c24 */ /* 0x040fe4000f8e02ff */
        /* <DEDUP_REMOVED lines=8> */
[----:B------:R-:W-:-:S04]  /*6620*/  IMAD.WIDE.U32 R2, R15, UR4, R2 ;  /* 0x000000040f027c25 */ /* 0x000fc8000f8e0002 */
[----:B------:R-:W-:-:S04]  /*6630*/  IMAD.WIDE.U32 R6, R15, UR6, R6 ;  /* 0x000000060f067c25 */ /* 0x000fc8000f8e0006 */
[----:B--2---:R-:W-:Y:S01]  /*6640*/  IMAD R9, R10, 0x2000, R14 ;  /* 0x000020000a097824 */ /* 0x004fe200078e020e */
[----:B------:R-:W-:Y:S01]  /*6650*/  SHF.R.S32.HI R10, RZ, 0x1f, R15 ;  /* 0x0000001fff0a7819 */ /* 0x000fe2000001140f */
[----:B------:R-:W1:Y:S04]  /*6660*/  S2R R14, SR_CgaCtaId ;  /* 0x00000000000e7919 */ /* 0x000e680000008800 */
[C---:B------:R-:W-:Y:S01]  /*6670*/  IMAD R11, R10.reuse, UR4, RZ ;  /* 0x000000040a0b7c24 */ /* 0x040fe2000f8e02ff */
[----:B------:R-:W-:Y:S01]  /*6680*/  ULDC UR4, c[0x0][0x740] ;  /* 0x0001d00000047ab9 */ /* 0x000fe20000000800 */
[----:B------:R-:W-:Y:S02]  /*6690*/  IMAD R10, R10, UR6, RZ ;  /* 0x000000060a0a7c24 */ /* 0x000fe4000f8e02ff */
[----:B------:R-:W-:Y:S01]  /*66a0*/  FMUL.FTZ R88, R88, UR4 ;  /* 0x0000000458587c20 */ /* 0x000fe20008410000 */
[----:B------:R-:W-:-:S02]  /*66b0*/  IMAD R11, R15, UR5, R11 ;  /* 0x000000050f0b7c24 */ /* 0x000fc4000f8e020b */
        /* <DEDUP_REMOVED lines=23> */
[----:B-1----:R-:W-:Y:S01]  /*6830*/  LEA R12, R14, R12, 0x18 ;  /* 0x0000000c0e0c7211 */ /* 0x002fe200078ec0ff */
        /* <DEDUP_REMOVED lines=85> */
.L_x_3960:
[----:B------:R-:W2:Y:S04]  /*6d90*/  LDG.E.STRONG.GPU R0, desc[UR38][R8.64] ;  /* 0x0000002608007981 */ /* 0x000ea8000c1ef900 */
[----:B--2---:R-:W-:Y:S01]  /*6da0*/  CCTL.IVALL ;  /* 0x00000000ff00798f */ /* 0x004fe20002000000 */
[----:B------:R-:W-:Y:S05]  /*6db0*/  YIELD ;  /* 0x0000000000007946 */ /* 0x000fea0003800000 */
[----:B------:R-:W-:-:S13]  /*6dc0*/  ISETP.NE.AND P3, PT, R0, R5, PT ;  /* 0x000000050000720c */ /* 0x000fda0003f65270 */
[----:B------:R-:W-:Y:S05]  /*6dd0*/  @P3 BRA `(.L_x_3960) ;  /* 0xfffffffc00ec3947 */ /* 0x000fea000383ffff */
.L_x_3959:
[----:B------:R-:W-:Y:S05]  /*6de0*/  BSYNC B0 ;  /* 0x0000000000007941 */ /* 0x000fea0003800000 */
.L_x_3958:
[----:B------:R-:W-:Y:S01]  /*6df0*/  UMOV UR4, 0xffffffff ;  /* 0xffffffff00047882 */ /* 0x000fe20000000000 */
[----:B------:R-:W-:Y:S02]  /*6e00*/  LEA.HI.X R14, R2, R17, R14, 0x2, P2 ;  /* 0x00000011020e7211 */ /* 0x000fe400010f140e */
[----:B------:R-:W-:Y:S01]  /*6e10*/  LEA.HI.X R12, R6, R19, R12, 0x2, P0 ;  /* 0x00000013060c7211 */ /* 0x000fe200000f140c */
[----:B------:R-:W-:Y:S06]  /*6e20*/  BRA.DIV UR4, `(.L_x_3961) ;  /* 0x0000003a04687947 */ /* 0x000fec000b800000 */
[----:B------:R-:W-:Y:S01]  /*6e30*/  NOP ;  /* 0x0000000000007918 */ /* 0x000fe20000000000 */
.L_x_4043:
        /* <DEDUP_REMOVED lines=20> */
.L_x_3964:
[----:B------:R-:W-:Y:S01]  /*6f80*/  @P0 ELECT P2, URZ, PT ;  /* 0x00000000003f082f */ /* 0x000fe20003840000 */
[----:B------:R1:W-:-:S12]  /*6f90*/  UBLKRED.G.S.ADD.F32.RN [UR4], [UR6], UR7, desc[UR8] ;  /* 0x00000804060073bb */ /* 0x0003d800080a1407 */
[----:B------:R-:W-:Y:S02]  /*6fa0*/  @P2 PLOP3.LUT P0, PT, P2, PT, PT, 0x8, 0x0 ;  /* 0x000000000000281c */ /* 0x000fe4000170e170 */
[----:B------:R-:W-:-:S11]  /*6fb0*/  PLOP3.LUT P2, PT, PT, PT, PT, 0x8, 0x0 ;  /* 0x000000000000781c */ /* 0x000fd60003f4e170 */
[----:B-1----:R-:W-:Y:S05]  /*6fc0*/  @P0 BRA.U.ANY `(.L_x_3964) ;  /* 0xfffffffd00ec0947 */ /* 0x002fea000393ffff */
[----:B------:R0:W-:Y:S01]  /*6fd0*/  UTMACMDFLUSH ;  /* 0x00000000000079b7 */ /* 0x0001e20000000000 */
[----:B------:R-:W-:-:S04]  /*6fe0*/  DEPBAR.LE SB0, 0x0 ;  /* 0x000080000000791a */ /* 0x000fc80000000000 */
.L_x_3963:
[----:B------:R-:W-:Y:S05]  /*6ff0*/  BSYNC B0 ;  /* 0x0000000000007941 */ /* 0x000fea0003800000 */
.L_x_3962:
        /* <DEDUP_REMOVED lines=14> */
.L_x_3966:
[----:B------:R-:W-:Y:S05]  /*70e0*/  BSYNC B0 ;  /* 0x0000000000007941 */ /* 0x000fea0003800000 */
.L_x_3965:
        /* <DEDUP_REMOVED lines=22> */
.L_x_3969:
[----:B------:R-:W2:Y:S04]  /*7250*/  LDG.E.STRONG.GPU R0, desc[UR38][R2.64] ;  /* 0x0000002602007981 */ /* 0x000ea8000c1ef900 */
[----:B--2---:R-:W-:Y:S01]  /*7260*/  CCTL.IVALL ;  /* 0x00000000ff00798f */ /* 0x004fe20002000000 */
[----:B------:R-:W-:Y:S05]  /*7270*/  YIELD ;  /* 0x0000000000007946 */ /* 0x000fea0003800000 */
[----:B------:R-:W-:-:S13]  /*7280*/  ISETP.NE.AND P0, PT, R0, R5, PT ;  /* 0x000000050000720c */ /* 0x000fda0003f05270 */
[----:B------:R-:W-:Y:S05]  /*7290*/  @P0 BRA `(.L_x_3969) ;  /* 0xfffffffc00ec0947 */ /* 0x000fea000383ffff */
.L_x_3968:
[----:B------:R-:W-:Y:S05]  /*72a0*/  BSYNC B0 ;  /* 0x0000000000007941 */ /* 0x000fea0003800000 */
.L_x_3967:
[----:B------:R-:W-:-:S03]  /*72b0*/  UMOV UR4, 0xffffffff ;  /* 0xffffffff00047882 */ /* 0x000fc60000000000 */
[----:B------:R-:W-:Y:S05]  /*72c0*/  BRA.DIV UR4, `(.L_x_3970) ;  /* 0x00000036045c7947 */ /* 0x000fea000b800000 */
[----:B------:R-:W-:Y:S01]  /*72d0*/  NOP ;  /* 0x0000000000007918 */ /* 0x000fe20000000000 */
.L_x_4046:
        /* <DEDUP_REMOVED lines=10> */
[----:B------:R-:W2:Y:S01]  /*7380*/  S2R R4, SR_CgaCtaId ;  /* 0x0000000000047919 */ /* 0x000ea20000008800 */
[----:B------:R-:W-:Y:S01]  /*7390*/  MOV R0, 0x400 ;  /* 0x0000040000007802 */ /* 0x000fe20000000f00 */
[----:B------:R-:W-:Y:S01]  /*73a0*/  UMOV UR7, 0x1000 ;  /* 0x0000100000077882 */ /* 0x000fe20000000000 */
[----:B------:R-:W-:Y:S01]  /*73b0*/  R2UR UR4, R16 ;  /* 0x00000000100472ca */ /* 0x000fe200000e0000 */
[----:B------:R-:W-:Y:S01]  /*73c0*/  UMOV UR8, 0x0 ;  /* 0x0000000000087882 */ /* 0x000fe20000000000 */
[----:B------:R-:W-:Y:S01]  /*73d0*/  R2UR UR5, R14 ;  /* 0x000000000e0572ca */ /* 0x000fe200000e0000 */
[----:B------:R-:W-:Y:S01]  /*73e0*/  UMOV UR9, 0x14f00000 ;  /* 0x14f0000000097882 */ /* 0x000fe20000000000 */
[----:B------:R-:W-:Y:S02]  /*73f0*/  PLOP3.LUT P0, PT, PT, PT, PT, 0x80, 0x0 ;  /* 0x000000000000781c */ /* 0x000fe40003f0f070 */
[----:B--2---:R-:W-:-:S04]  /*7400*/  LEA R0, R4, R0, 0x18 ;  /* 0x0000000004007211 */ /* 0x004fc800078ec0ff */
[----:B------:R-:W-:-:S15]  /*7410*/  R2UR UR6, R0 ;  /* 0x00000000000672ca */ /* 0x000fde00000e0000 */
.L_x_3973:
[----:B------:R-:W-:Y:S01]  /*7420*/  @P0 ELECT P2, URZ, PT ;  /* 0x00000000003f082f */ /* 0x000fe20003840000 */
[----:B------:R2:W-:-:S12]  /*7430*/  UBLKRED.G.S.ADD.F32.RN [UR4], [UR6], UR7, desc[UR8] ;  /* 0x00000804060073bb */ /* 0x0005d800080a1407 */
[----:B------:R-:W-:Y:S02]  /*7440*/  @P2 PLOP3.LUT P0, PT, P2, PT, PT, 0x8, 0x0 ;  /* 0x000000000000281c */ /* 0x000fe4000170e170 */
[----:B------:R-:W-:-:S11]  /*7450*/  PLOP3.LUT P2, PT, PT, PT, PT, 0x8, 0x0 ;  /* 0x000000000000781c */ /* 0x000fd60003f4e170 */
[----:B--2---:R-:W-:Y:S05]  /*7460*/  @P0 BRA.U.ANY `(.L_x_3973) ;  /* 0xfffffffd00ec0947 */ /* 0x004fea000393ffff */
[----:B------:R0:W-:Y:S01]  /*7470*/  UTMACMDFLUSH ;  /* 0x00000000000079b7 */ /* 0x0001e20000000000 */
[----:B------:R-:W-:-:S04]  /*7480*/  DEPBAR.LE SB0, 0x0 ;  /* 0x000080000000791a */ /* 0x000fc80000000000 */
.L_x_3972:
[----:B------:R-:W-:Y:S05]  /*7490*/  BSYNC B0 ;  /* 0x0000000000007941 */ /* 0x000fea0003800000 */
.L_x_3971:
        /* <DEDUP_REMOVED lines=14> */
.L_x_3936:
        /* <DEDUP_REMOVED lines=41> */
[----:B------:R-:W-:-:S03]  /*7810*/  UMOV UR4, URZ ;  /* 0x0000003f00047c82 */ /* 0x000fc60008000000 */
        /* <DEDUP_REMOVED lines=17> */
.L_x_4000:
        /* <DEDUP_REMOVED lines=17> */
.L_x_3978:
[----:B------:R-:W2:Y:S04]  /*7a40*/  LDG.E.STRONG.GPU R6, desc[UR38][R2.64] ;  /* 0x0000002602067981 */ /* 0x000ea8000c1ef900 */
[----:B--2---:R-:W-:Y:S01]  /*7a50*/  CCTL.IVALL ;  /* 0x00000000ff00798f */ /* 0x004fe20002000000 */
[----:B------:R-:W-:Y:S05]  /*7a60*/  YIELD ;  /* 0x0000000000007946 */ /* 0x000fea0003800000 */
[----:B------:R-:W-:-:S13]  /*7a70*/  ISETP.NE.AND P3, PT, R6, UR26, PT ;  /* 0x0000001a06007c0c */ /* 0x000fda000bf65270 */
[----:B------:R-:W-:Y:S05]  /*7a80*/  @P3 BRA `(.L_x_3978) ;  /* 0xfffffffc00ec3947 */ /* 0x000fea000383ffff */
.L_x_3977:
[----:B------:R-:W-:Y:S05]  /*7a90*/  BSYNC B0 ;  /* 0x0000000000007941 */ /* 0x000fea0003800000 */
.L_x_3976:
[----:B------:R-:W-:-:S03]  /*7aa0*/  UMOV UR23, 0xffffffff ;  /* 0xffffffff00177882 */ /* 0x000fc60000000000 */
[----:B------:R-:W-:Y:S05]  /*7ab0*/  BRA.DIV UR23, `(.L_x_3979) ;  /* 0x0000002e177c7947 */ /* 0x000fea000b800000 */
[----:B------:R-:W-:Y:S01]  /*7ac0*/  NOP ;  /* 0x0000000000007918 */ /* 0x000fe20000000000 */
.L_x_4049:
        /* <DEDUP_REMOVED lines=19> */
.L_x_3981:
[----:B------:R-:W-:Y:S05]  /*7c00*/  BSYNC B0 ;  /* 0x0000000000007941 */ /* 0x000fea0003800000 */
.L_x_3980:
        /* <DEDUP_REMOVED lines=13> */
.L_x_3983:
[----:B------:R-:W-:Y:S05]  /*7ce0*/  BSYNC B0 ;  /* 0x0000000000007941 */ /* 0x000fea0003800000 */
.L_x_3982:
[----:B------:R-:W-:Y:S06]  /*7cf0*/  BAR.ARV 0xa, 0xa0 ;  /* 0x0282800000007b1d */ /* 0x000fec0000002000 */
[----:B------:R-:W-:Y:S04]  /*7d00*/  BSSY B0, `(.L_x_3984) ;  /* 0x0000003000007945 */ /* 0x000fe80003800000 */
[----:B------:R-:W-:Y:S05]  /*7d10*/  @!P0 BRA `(.L_x_3985) ;  /* 0x0000000000048947 */ /* 0x000fea0003800000 */
[----:B------:R-:W-:-:S04]  /*7d20*/  DEPBAR.LE SB0, 0x0 ;  /* 0x000080000000791a */ /* 0x000fc80000000000 */
.L_x_3985:
[----:B------:R-:W-:Y:S05]  /*7d30*/  BSYNC B0 ;  /* 0x0000000000007941 */ /* 0x000fea0003800000 */
.L_x_3984:
        /* <DEDUP_REMOVED lines=19> */
.L_x_3987:
[----:B------:R-:W-:Y:S05]  /*7e70*/  BSYNC B0 ;  /* 0x0000000000007941 */ /* 0x000fea0003800000 */
.L_x_3986:
        /* <DEDUP_REMOVED lines=9> */
.L_x_3990:
[----:B------:R-:W2:Y:S04]  /*7f10*/  LDG.E.STRONG.GPU R6, desc[UR38][R2.64] ;  /* 0x0000002602067981 */ /* 0x000ea8000c1ef900 */
[----:B--2---:R-:W-:Y:S01]  /*7f20*/  CCTL.IVALL ;  /* 0x00000000ff00798f */ /* 0x004fe20002000000 */
[----:B------:R-:W-:Y:S05]  /*7f30*/  YIELD ;  /* 0x0000000000007946 */ /* 0x000fea0003800000 */
[----:B------:R-:W-:-:S13]  /*7f40*/  ISETP.NE.AND P3, PT, R6, UR26, PT ;  /* 0x0000001a06007c0c */ /* 0x000fda000bf65270 */
[----:B------:R-:W-:Y:S05]  /*7f50*/  @P3 BRA `(.L_x_3990) ;  /* 0xfffffffc00ec3947 */ /* 0x000fea000383ffff */
.L_x_3989:
[----:B------:R-:W-:Y:S05]  /*7f60*/  BSYNC B0 ;  /* 0x0000000000007941 */ /* 0x000fea0003800000 */
.L_x_3988:
[----:B------:R-:W-:-:S03]  /*7f70*/  UMOV UR8, 0xffffffff ;  /* 0xffffffff00087882 */ /* 0x000fc60000000000 */
[----:B------:R-:W-:Y:S05]  /*7f80*/  BRA.DIV UR8, `(.L_x_3991) ;  /* 0x0000002a08647947 */ /* 0x000fea000b800000 */
[----:B------:R-:W-:Y:S01]  /*7f90*/  NOP ;  /* 0x0000000000007918 */ /* 0x000fe20000000000 */
.L_x_4052:
        /* <DEDUP_REMOVED lines=13> */
.L_x_3993:
[----:B------:R-:W-:Y:S05]  /*8070*/  BSYNC B0 ;  /* 0x0000000000007941 */ /* 0x000fea0003800000 */
.L_x_3992:
        /* <DEDUP_REMOVED lines=13> */
.L_x_3995:
[----:B------:R-:W-:Y:S05]  /*8150*/  BSYNC B0 ;  /* 0x0000000000007941 */ /* 0x000fea0003800000 */
.L_x_3994:
[----:B------:R-:W-:Y:S06]  /*8160*/  BAR.ARV 0xa, 0xa0 ;  /* 0x0282800000007b1d */ /* 0x000fec0000002000 */
[----:B------:R-:W-:Y:S04]  /*8170*/  BSSY B0, `(.L_x_3996) ;  /* 0x0000003000007945 */ /* 0x000fe80003800000 */
[----:B------:R-:W-:Y:S05]  /*8180*/  @!P0 BRA `(.L_x_3997) ;  /* 0x0000000000048947 */ /* 0x000fea0003800000 */
[----:B------:R-:W-:-:S04]  /*8190*/  DEPBAR.LE SB0, 0x0 ;  /* 0x000080000000791a */ /* 0x000fc80000000000 */
.L_x_3997:
[----:B------:R-:W-:Y:S05]  /*81a0*/  BSYNC B0 ;  /* 0x0000000000007941 */ /* 0x000fea0003800000 */
.L_x_3996:
        /* <DEDUP_REMOVED lines=19> */
.L_x_3999:
[----:B------:R-:W-:Y:S05]  /*82e0*/  BSYNC B0 ;  /* 0x0000000000007941 */ /* 0x000fea0003800000 */
.L_x_3998:
[----:B------:R-:W-:Y:S02]  /*82f0*/  UIADD3 UR4, UR4, 0x2, URZ ;  /* 0x0000000204047890 */ /* 0x000fe4000fffe03f */
[----:B------:R-:W-:Y:S01]  /*8300*/  UIADD3 UR5, UR5, 0x1, URZ ;  /* 0x0000000105057890 */ /* 0x000fe2000fffe03f */
[----:B------:R-:W-:Y:S11]  /*8310*/  @P2 BRA `(.L_x_4000) ;  /* 0xfffffff400842947 */ /* 0x000ff6000383ffff */
.L_x_3975:
        /* <DEDUP_REMOVED lines=13> */
.L_x_4003:
[----:B------:R-:W2:Y:S04]  /*83f0*/  LDG.E.STRONG.GPU R0, desc[UR38][R2.64] ;  /* 0x0000002602007981 */ /* 0x000ea8000c1ef900 */
[----:B--2---:R-:W-:Y:S01]  /*8400*/  CCTL.IVALL ;  /* 0x00000000ff00798f */ /* 0x004fe20002000000 */
[----:B------:R-:W-:Y:S05]  /*8410*/  YIELD ;  /* 0x0000000000007946 */ /* 0x000fea0003800000 */
[----:B------:R-:W-:-:S13]  /*8420*/  ISETP.NE.AND P2, PT, R0, UR26, PT ;  /* 0x0000001a00007c0c */ /* 0x000fda000bf45270 */
[----:B------:R-:W-:Y:S05]  /*8430*/  @P2 BRA `(.L_x_4003) ;  /* 0xfffffffc00ec2947 */ /* 0x000fea000383ffff */
.L_x_4002:
[----:B------:R-:W-:Y:S05]  /*8440*/  BSYNC B0 ;  /* 0x0000000000007941 */ /* 0x000fea0003800000 */
.L_x_4001:
[----:B------:R-:W-:-:S03]  /*8450*/  UMOV UR5, 0xffffffff ;  /* 0xffffffff00057882 */ /* 0x000fc60000000000 */
[----:B------:R-:W-:Y:S05]  /*8460*/  BRA.DIV UR5, `(.L_x_4004) ;  /* 0x0000002605487947 */ /* 0x000fea000b800000 */
[----:B------:R-:W-:Y:S01]  /*8470*/  NOP ;  /* 0x0000000000007918 */ /* 0x000fe20000000000 */
.L_x_4055:
        /* <DEDUP_REMOVED lines=22> */
.L_x_4006:
[----:B------:R-:W-:Y:S05]  /*85e0*/  BSYNC B0 ;  /* 0x0000000000007941 */ /* 0x000fea0003800000 */
.L_x_4005:
        /* <DEDUP_REMOVED lines=20> */
.L_x_4008:
[----:B------:R-:W-:Y:S05]  /*8730*/  BSYNC B0 ;  /* 0x0000000000007941 */ /* 0x000fea0003800000 */
.L_x_4007:
[----:B------:R-:W-:Y:S06]  /*8740*/  BAR.ARV 0xa, 0xa0 ;  /* 0x0282800000007b1d */ /* 0x000fec0000002000 */
[----:B------:R-:W-:Y:S04]  /*8750*/  BSSY B0, `(.L_x_4009) ;  /* 0x0000003000007945 */ /* 0x000fe80003800000 */
[----:B------:R-:W-:Y:S05]  /*8760*/  @!P0 BRA `(.L_x_4010) ;  /* 0x0000000000048947 */ /* 0x000fea0003800000 */
[----:B------:R-:W-:-:S04]  /*8770*/  DEPBAR.LE SB0, 0x0 ;  /* 0x000080000000791a */ /* 0x000fc80000000000 */
.L_x_4010:
[----:B------:R-:W-:Y:S05]  /*8780*/  BSYNC B0 ;  /* 0x0000000000007941 */ /* 0x000fea0003800000 */
.L_x_4009:
        /* <DEDUP_REMOVED lines=19> */
.L_x_3974:
        /* <DEDUP_REMOVED lines=55> */
.L_x_4056:
        /* <DEDUP_REMOVED lines=10> */
.L_x_4014:
        /* <DEDUP_REMOVED lines=84> */
.L_x_4025:
[----:B------:R-:W-:-:S04]  /*9210*/  SHF.L.U32 R21, R18, 0x1f, RZ ;  /* 0x0000001f12157819 */ /* 0x000fc800000006ff */
[----:B-1----:R-:W1:Y:S02]  /*9220*/  SYNCS.PHASECHK.TRANS64.TRYWAIT P1, [R20+URZ+0x38840], R21 ;  /* 0x03884015140075a7 */ /* 0x002e64000802017f */
[----:B-12---:R-:W-:Y:S05]  /*9230*/  @!P1 BRA `(.L_x_4017) ;  /* 0x0000001800049947 */ /* 0x006fea0003800000 */
.L_x_4057:
[----:B------:R-:W-:Y:S05]  /*9240*/  @P0 BRA `(.L_x_4018) ;  /* 0x0000000000140947 */ /* 0x000fea0003800000 */
[----:B------:R-:W-:Y:S01]  /*9250*/  ISETP.NE.AND P1, PT, R12, RZ, PT ;  /* 0x000000ff0c00720c */ /* 0x000fe20003f25270 */
[----:B------:R-:W-:-:S04]  /*9260*/  IMAD.MOV.U32 R3, RZ, RZ, 0x5140 ;  /* 0x00005140ff037424 */ /* 0x000fc800078e00ff */
[----:B------:R2:W-:Y:S08]  /*9270*/  SYNCS.ARRIVE.TRANS64 RZ, [R20+URZ+0x38830], R3 ;  /* 0x0388300314ff79a7 */ /* 0x0005f0000800003f */
[----:B------:R-:W-:Y:S05]  /*9280*/  @!P1 BRA `(.L_x_4018) ;  /* 0x0000000000049947 */ /* 0x000fea0003800000 */
[----:B------:R-:W-:Y:S01]  /*9290*/  BPT.TRAP 0x1 ;  /* 0x000000040000795c */ /* 0x000fe20000300000 */
.L_x_4018:
        /* <DEDUP_REMOVED lines=36> */
.L_x_4058:
[----:B------:R-:W-:Y:S05]  /*94e0*/  @P0 BRA `(.L_x_4020) ;  /* 0x0000000000140947 */ /* 0x000fea0003800000 */
[----:B------:R-:W-:Y:S01]  /*94f0*/  ISETP.NE.AND P1, PT, R12, RZ, PT ;  /* 0x000000ff0c00720c */ /* 0x000fe20003f25270 */
[----:B------:R-:W-:-:S04]  /*9500*/  IMAD.MOV.U32 R0, RZ, RZ, 0x5140 ;  /* 0x00005140ff007424 */ /* 0x000fc800078e00ff */
[----:B------:R4:W-:Y:S08]  /*9510*/  SYNCS.ARRIVE.TRANS64 RZ, [R20+URZ+0x38818], R0 ;  /* 0x0388180014ff79a7 */ /* 0x0009f0000800003f */
[----:B------:R-:W-:Y:S05]  /*9520*/  @!P1 BRA `(.L_x_4020) ;  /* 0x0000000000049947 */ /* 0x000fea0003800000 */
[----:B------:R-:W-:Y:S01]  /*9530*/  BPT.TRAP 0x1 ;  /* 0x000000040000795c */ /* 0x000fe20000300000 */
.L_x_4020:
        /* <DEDUP_REMOVED lines=27> */
.L_x_4059:
        /* <DEDUP_REMOVED lines=9> */
.L_x_4022:
        /* <DEDUP_REMOVED lines=31> */
.L_x_4061:
[----:B------:R-:W-:Y:S05]  /*9970*/  @P0 BRA `(.L_x_4024) ;  /* 0x0000000000140947 */ /* 0x000fea0003800000 */
[----:B------:R-:W-:Y:S01]  /*9980*/  ISETP.NE.AND P1, PT, R12, RZ, PT ;  /* 0x000000ff0c00720c */ /* 0x000fe20003f25270 */
[----:B-1----:R-:W-:-:S04]  /*9990*/  IMAD.MOV.U32 R5, RZ, RZ, 0x5140 ;  /* 0x00005140ff057424 */ /* 0x002fc800078e00ff */
[----:B------:R2:W-:Y:S08]  /*99a0*/  SYNCS.ARRIVE.TRANS64 RZ, [R20+URZ+0x38810], R5 ;  /* 0x0388100514ff79a7 */ /* 0x0005f0000800003f */
[----:B------:R-:W-:Y:S05]  /*99b0*/  @!P1 BRA `(.L_x_4024) ;  /* 0x0000000000049947 */ /* 0x000fea0003800000 */
[----:B------:R-:W-:Y:S01]  /*99c0*/  BPT.TRAP 0x1 ;  /* 0x000000040000795c */ /* 0x000fe20000300000 */
.L_x_4024:
        /* <DEDUP_REMOVED lines=28> */
.L_x_4016:
[----:B------:R-:W-:-:S13]  /*9b90*/  ISETP.NE.AND P1, PT, R10, RZ, PT ;  /* 0x000000ff0a00720c */ /* 0x000fda0003f25270 */
[----:B------:R-:W-:Y:S05]  /*9ba0*/  @!P1 BRA `(.L_x_4015) ;  /* 0x0000000400289947 */ /* 0x000fea0003800000 */
[----:B------:R-:W-:-:S04]  /*9bb0*/  SHF.L.U32 R9, R18, 0x1f, RZ ;  /* 0x0000001f12097819 */ /* 0x000fc800000006ff */
[----:B------:R-:W3:Y:S02]  /*9bc0*/  SYNCS.PHASECHK.TRANS64.TRYWAIT P1, [R20+URZ+0x38840], R9 ;  /* 0x03884009140075a7 */ /* 0x000ee4000802017f */
[----:B---3--:R-:W-:Y:S05]  /*9bd0*/  @!P1 BRA `(.L_x_4026) ;  /* 0x0000000c00f09947 */ /* 0x008fea0003800000 */
.L_x_4062:
[----:B------:R-:W-:Y:S05]  /*9be0*/  @P0 BRA `(.L_x_4027) ;  /* 0x0000000000140947 */ /* 0x000fea0003800000 */
[----:B------:R-:W-:Y:S01]  /*9bf0*/  ISETP.NE.AND P1, PT, R12, RZ, PT ;  /* 0x000000ff0c00720c */ /* 0x000fe20003f25270 */
[----:B-12---:R-:W-:-:S04]  /*9c00*/  IMAD.MOV.U32 R5, RZ, RZ, 0x5140 ;  /* 0x00005140ff057424 */ /* 0x006fc800078e00ff */
[----:B------:R4:W-:Y:S08]  /*9c10*/  SYNCS.ARRIVE.TRANS64 RZ, [R20+URZ+0x38830], R5 ;  /* 0x0388300514ff79a7 */ /* 0x0009f0000800003f */
[----:B------:R-:W-:Y:S05]  /*9c20*/  @!P1 BRA `(.L_x_4027) ;  /* 0x0000000000049947 */ /* 0x000fea0003800000 */
[----:B------:R-:W-:Y:S01]  /*9c30*/  BPT.TRAP 0x1 ;  /* 0x000000040000795c */ /* 0x000fe20000300000 */
.L_x_4027:
        /* <DEDUP_REMOVED lines=33> */
.L_x_4063:
[----:B------:R-:W-:Y:S05]  /*9e50*/  @P0 BRA `(.L_x_4029) ;  /* 0x0000000000140947 */ /* 0x000fea0003800000 */
[----:B------:R-:W-:Y:S01]  /*9e60*/  ISETP.NE.AND P0, PT, R12, RZ, PT ;  /* 0x000000ff0c00720c */ /* 0x000fe20003f05270 */
[----:B------:R-:W-:-:S04]  /*9e70*/  IMAD.MOV.U32 R5, RZ, RZ, 0x5140 ;  /* 0x00005140ff057424 */ /* 0x000fc800078e00ff */
[----:B------:R2:W-:Y:S08]  /*9e80*/  SYNCS.ARRIVE.TRANS64 RZ, [R20+URZ+0x38818], R5 ;  /* 0x0388180514ff79a7 */ /* 0x0005f0000800003f */
[----:B------:R-:W-:Y:S05]  /*9e90*/  @!P0 BRA `(.L_x_4029) ;  /* 0x0000000000048947 */ /* 0x000fea0003800000 */
[----:B------:R-:W-:Y:S01]  /*9ea0*/  BPT.TRAP 0x1 ;  /* 0x000000040000795c */ /* 0x000fe20000300000 */
.L_x_4029:
        /* <DEDUP_REMOVED lines=26> */
.L_x_4015:
[----:B------:R-:W-:Y:S01]  /*a050*/  IMAD R4, R13, 0x8, R20 ;  /* 0x000000080d047824 */ /* 0x000fe200078e0214 */
[----:B------:R-:W-:Y:S01]  /*a060*/  SHF.L.U32 R3, R18, 0x1f, RZ ;  /* 0x0000001f12037819 */ /* 0x000fe200000006ff */
[----:B------:R-:W4:Y:S03]  /*a070*/  S2R R2, SR_TID.X ;  /* 0x0000000000027919 */ /* 0x000f260000002100 */
[----:B------:R-:W5:Y:S01]  /*a080*/  SYNCS.PHASECHK.TRANS64.TRYWAIT P0, [R4+URZ+0x38840], R3 ;  /* 0x03884003040075a7 */ /* 0x000f62000800017f */
[----:B----4-:R-:W-:-:S04]  /*a090*/  LOP3.LUT R2, R2, 0x7f, RZ, 0xc0, !PT ;  /* 0x0000007f02027812 */ /* 0x010fc800078ec0ff */
[----:B------:R-:W-:Y:S01]  /*a0a0*/  ISETP.NE.AND P1, PT, R2, RZ, PT ;  /* 0x000000ff0200720c */ /* 0x000fe20003f25270 */
[----:B-----5:R-:W-:-:S12]  /*a0b0*/  @!P0 BRA `(.L_x_4030) ;  /* 0x0000000800e08947 */ /* 0x020fd80003800000 */
.L_x_4064:
[----:B------:R-:W-:Y:S05]  /*a0c0*/  @P1 BRA `(.L_x_4031) ;  /* 0x0000000000181947 */ /* 0x000fea0003800000 */
[----:B------:R-:W5:Y:S01]  /*a0d0*/  S2R R2, SR_TID.X ;  /* 0x0000000000027919 */ /* 0x000f620000002100 */
[----:B----4-:R-:W-:-:S04]  /*a0e0*/  IMAD.MOV.U32 R3, RZ, RZ, 0x5140 ;  /* 0x00005140ff037424 */ /* 0x010fc800078e00ff */
[----:B------:R4:W-:Y:S01]  /*a0f0*/  SYNCS.ARRIVE.TRANS64 RZ, [R4+URZ+0x38830], R3 ;  /* 0x0388300304ff79a7 */ /* 0x0009e2000800003f */
[----:B-----5:R-:W-:-:S13]  /*a100*/  LOP3.LUT P0, RZ, R2, 0x1f, RZ, 0xc0, !PT ;  /* 0x0000001f02ff7812 */ /* 0x020fda000780c0ff */
[----:B----4-:R-:W-:Y:S05]  /*a110*/  @!P0 BRA `(.L_x_4031) ;  /* 0x0000000000048947 */ /* 0x010fea0003800000 */
[----:B------:R-:W-:Y:S01]  /*a120*/  BPT.TRAP 0x1 ;  /* 0x000000040000795c */ /* 0x000fe20000300000 */
.L_x_4031:
        /* <DEDUP_REMOVED lines=40> */
.L_x_4012:
[----:B------:R-:W-:Y:S05]  /*a3b0*/  BSYNC B0 ;  /* 0x0000000000007941 */ /* 0x000fea0003800000 */
.L_x_4011:
[----:B------:R-:W-:-:S03]  /*a3c0*/  UMOV UR6, 0xffffffff ;  /* 0xffffffff00067882 */ /* 0x000fc60000000000 */
[----:B------:R-:W-:Y:S05]  /*a3d0*/  BRA.DIV UR6, `(.L_x_4032) ;  /* 0x0000000a062c7947 */ /* 0x000fea000b800000 */
[----:B------:R-:W-:-:S13]  /*a3e0*/  ELECT P0, URZ, PT ;  /* 0x00000000003f782f */ /* 0x000fda0003800000 */
.L_x_4067:
[----:B------:R-:W-:Y:S05]  /*a3f0*/  @!P0 BRA `(.L_x_3938) ;  /* 0x0000000000848947 */ /* 0x000fea0003800000 */
[----:B------:R-:W2:Y:S02]  /*a400*/  LDL.LU R2, [R1+0x4] ;  /* 0x0000040001027983 */ /* 0x000ea40000300800 */
[----:B--2---:R-:W-:-:S04]  /*a410*/  LOP3.LUT R2, R2, 0x2, RZ, 0xfc, !PT ;  /* 0x0000000202027812 */ /* 0x004fc800078efcff */
[----:B------:R-:W-:-:S13]  /*a420*/  ISETP.NE.AND P0, PT, R2, 0x3, PT ;  /* 0x000000030200780c */ /* 0x000fda0003f05270 */
[----:B------:R-:W-:Y:S05]  /*a430*/  @!P0 BRA `(.L_x_4033) ;  /* 0x0000000000048947 */ /* 0x000fea0003800000 */
[----:B------:R-:W-:Y:S01]  /*a440*/  BPT.TRAP 0x1 ;  /* 0x000000040000795c */ /* 0x000fe20000300000 */
.L_x_4033:
        /* <DEDUP_REMOVED lines=15> */
.L_x_4068:
[----:B------:R-:W2:Y:S02]  /*a540*/  SYNCS.PHASECHK.TRANS64.TRYWAIT P1, [R3+URZ], R2 ;  /* 0x00000002030075a7 */ /* 0x000ea4000802017f */
[----:B--2---:R-:W-:Y:S05]  /*a550*/  @!P1 BRA `(.L_x_4035) ;  /* 0x0000000800049947 */ /* 0x004fea0003800000 */
.L_x_4069:
[----:B------:R-:W-:Y:S05]  /*a560*/  @!P0 BRA `(.L_x_4036) ;  /* 0x0000000000048947 */ /* 0x000fea0003800000 */
[----:B------:R-:W-:Y:S01]  /*a570*/  BPT.TRAP 0x1 ;  /* 0x000000040000795c */ /* 0x000fe20000300000 */
.L_x_4036:
[----:B--2---:R-:W-:-:S04]  /*a580*/  VIADD R3, R8, 0x38840 ;  /* 0x0003884008037836 */ /* 0x004fc80000000000 */
[----:B------:R-:W-:-:S04]  /*a590*/  IMAD R5, R0, 0x8, R3 ;  /* 0x0000000800057824 */ /* 0x000fc800078e0203 */
[----:B------:R-:W2:Y:S02]  /*a5a0*/  SYNCS.PHASECHK.TRANS64.TRYWAIT P0, [R5+URZ], R4 ;  /* 0x00000004050075a7 */ /* 0x000ea4000800017f */
[----:B--2---:R-:W-:Y:S05]  /*a5b0*/  @!P0 BRA `(.L_x_4037) ;  /* 0x0000000800008947 */ /* 0x004fea0003800000 */
.L_x_4070:
[----:B------:R-:W-:-:S07]  /*a5c0*/  IMAD R3, R6, 0x8, R3 ;  /* 0x0000000806037824 */ /* 0x000fce00078e0203 */
.L_x_4038:
[----:B---3--:R3:W4:Y:S02]  /*a5d0*/  SYNCS.PHASECHK.TRANS64.TRYWAIT P0, [R3+URZ], R2 ;  /* 0x00000002030075a7 */ /* 0x008724000800017f */
[----:B----4-:R-:W-:Y:S05]  /*a5e0*/  @!P0 NANOSLEEP.SYNCS 0x989680 ;  /* 0x009896800000895d */ /* 0x010fea0003900000 */
[----:B------:R-:W4:Y:S02]  /*a5f0*/  @!P0 SYNCS.PHASECHK.TRANS64 P0, [R3+URZ], R2 ;  /* 0x00000002030085a7 */ /* 0x000f24000800007f */
[----:B----4-:R-:W-:Y:S05]  /*a600*/  @!P0 BRA `(.L_x_4038) ;  /* 0xfffffffc00f08947 */ /* 0x010fea000383ffff */
.L_x_3938:
[----:B------:R-:W-:Y:S05]  /*a610*/  BSYNC B6 ;  /* 0x0000000000067941 */ /* 0x000fea0003800000 */
.L_x_3935:
[----:B------:R-:W-:Y:S05]  /*a620*/  EXIT ;  /* 0x000000000000794d */ /* 0x000fea0003800000 */
.L_x_3943:
[----:B------:R-:W-:Y:S02]  /*a630*/  IMAD.MOV.U32 R13, RZ, RZ, R17 ;  /* 0x000000ffff0d7224 */ /* 0x000fe400078e0011 */
[----:B------:R-:W-:Y:S02]  /*a640*/  IMAD.MOV.U32 R12, RZ, RZ, RZ ;  /* 0x000000ffff0c7224 */ /* 0x000fe400078e00ff */
[----:B------:R-:W-:Y:S02]  /*a650*/  IMAD.MOV.U32 R11, RZ, RZ, 0x1f ;  /* 0x0000001fff0b7424 */ /* 0x000fe400078e00ff */
[----:B------:R-:W-:-:S07]  /*a660*/  IMAD.MOV.U32 R15, RZ, RZ, -0x1 ;  /* 0xffffffffff0f7424 */ /* 0x000fce00078e00ff */
[----:B------:R-:W-:Y:S05]  /*a670*/  WARPSYNC.COLLECTIVE R15, `(.L_x_4039) ;  /* 0x000000000f087348 */ /* 0x000fea0003c00000 */
[----:B------:R1:W2:Y:S02]  /*a680*/  SHFL.IDX P6, R14, R13, R12, R11 ;  /* 0x0000000c0d0e7389 */ /* 0x0002a400000c000b */
[----:B-12---:R-:W-:Y:S01]  /*a690*/  ENDCOLLECTIVE ;  /* 0x000000000000791b */ /* 0x006fe20003800000 */
.L_x_4039:
[----:B------:R-:W-:Y:S05]  /*a6a0*/  BRA `(.L_x_4040) ;  /* 0xffffff6400307947 */ /* 0x000fea000383ffff */
.L_x_3945:
        /* <DEDUP_REMOVED lines=8> */
.L_x_3950:
[----:B---3--:R3:W4:Y:S02]  /*a730*/  SYNCS.PHASECHK.TRANS64.TRYWAIT P1, [R2+URZ+0x38810], R153 ;  /* 0x03881099020075a7 */ /* 0x008724000802017f */
[----:B----4-:R-:W-:Y:S05]  /*a740*/  @!P1 NANOSLEEP.SYNCS 0x989680 ;  /* 0x009896800000995d */ /* 0x010fea0003900000 */
[----:B------:R-:W4:Y:S02]  /*a750*/  @!P1 SYNCS.PHASECHK.TRANS64 P1, [R2+URZ+0x38810], R153 ;  /* 0x03881099020095a7 */ /* 0x000f24000802007f */
[----:B----4-:R-:W-:Y:S05]  /*a760*/  @!P1 BRA `(.L_x_3950) ;  /* 0xfffffffc00f09947 */ /* 0x010fea000383ffff */
[----:B------:R-:W-:Y:S05]  /*a770*/  BRA `(.L_x_3949) ;  /* 0xffffff7000507947 */ /* 0x000fea000383ffff */
.L_x_3954:
[----:B------:R1:W1:Y:S02]  /*a780*/  SYNCS.PHASECHK.TRANS64.TRYWAIT P1, [R2+URZ+0x38830], R153 ;  /* 0x03883099020075a7 */ /* 0x000264000802017f */
[----:B-1----:R-:W-:Y:S05]  /*a790*/  @!P1 NANOSLEEP.SYNCS 0x989680 ;  /* 0x009896800000995d */ /* 0x002fea0003900000 */
[----:B------:R-:W1:Y:S02]  /*a7a0*/  @!P1 SYNCS.PHASECHK.TRANS64 P1, [R2+URZ+0x38830], R153 ;  /* 0x03883099020095a7 */ /* 0x000e64000802007f */
[----:B-1----:R-:W-:Y:S05]  /*a7b0*/  @!P1 BRA `(.L_x_3954) ;  /* 0xfffffffc00f09947 */ /* 0x002fea000383ffff */
[----:B------:R-:W-:Y:S05]  /*a7c0*/  BRA `(.L_x_3953) ;  /* 0xffffff8000dc7947 */ /* 0x000fea000383ffff */
.L_x_3961:
[----:B------:R-:W-:Y:S01]  /*a7d0*/  BSSY B0, `(.L_x_4041) ;  /* 0x0000005000007945 */ /* 0x000fe20003800000 */
[----:B------:R-:W-:-:S07]  /*a7e0*/  IMAD.MOV.U32 R15, RZ, RZ, -0x1 ;  /* 0xffffffffff0f7424 */ /* 0x000fce00078e00ff */
[----:B---3--:R-:W-:Y:S05]  /*a7f0*/  WARPSYNC.COLLECTIVE R15, `(.L_x_4042) ;  /* 0x000000000f087348 */ /* 0x008fea0003c00000 */
[----:B------:R-:W-:Y:S01]  /*a800*/  NOP ;  /* 0x0000000000007918 */ /* 0x000fe20000000000 */
[----:B---3--:R-:W-:Y:S01]  /*a810*/  ENDCOLLECTIVE ;  /* 0x000000000000791b */ /* 0x008fe20003800000 */
.L_x_4042:
[----:B------:R-:W-:Y:S05]  /*a820*/  BSYNC B0 ;  /* 0x0000000000007941 */ /* 0x000fea0003800000 */
.L_x_4041:
[----:B------:R-:W-:Y:S05]  /*a830*/  BRA `(.L_x_4043) ;  /* 0xffffffc400807947 */ /* 0x000fea000383ffff */
.L_x_3970:
[----:B------:R-:W-:Y:S01]  /*a840*/  BSSY B0, `(.L_x_4044) ;  /* 0x0000005000007945 */ /* 0x000fe20003800000 */
[----:B------:R-:W-:-:S07]  /*a850*/  IMAD.MOV.U32 R15, RZ, RZ, -0x1 ;  /* 0xffffffffff0f7424 */ /* 0x000fce00078e00ff */
[----:B-1-3--:R-:W-:Y:S05]  /*a860*/  WARPSYNC.COLLECTIVE R15, `(.L_x_4045) ;  /* 0x000000000f087348 */ /* 0x00afea0003c00000 */
[----:B------:R-:W-:Y:S01]  /*a870*/  NOP ;  /* 0x0000000000007918 */ /* 0x000fe20000000000 */
[----:B-1-3--:R-:W-:Y:S01]  /*a880*/  ENDCOLLECTIVE ;  /* 0x000000000000791b */ /* 0x00afe20003800000 */
.L_x_4045:
[----:B------:R-:W-:Y:S05]  /*a890*/  BSYNC B0 ;  /* 0x0000000000007941 */ /* 0x000fea0003800000 */
.L_x_4044:
[----:B------:R-:W-:Y:S05]  /*a8a0*/  BRA `(.L_x_4046) ;  /* 0xffffffc8008c7947 */ /* 0x000fea000383ffff */
.L_x_3979:
[----:B------:R-:W-:Y:S01]  /*a8b0*/  BSSY B0, `(.L_x_4047) ;  /* 0x0000005000007945 */ /* 0x000fe20003800000 */
[----:B------:R-:W-:-:S07]  /*a8c0*/  IMAD.MOV.U32 R15, RZ, RZ, -0x1 ;  /* 0xffffffffff0f7424 */ /* 0x000fce00078e00ff */
[----:B------:R-:W-:Y:S05]  /*a8d0*/  WARPSYNC.COLLECTIVE R15, `(.L_x_4048) ;  /* 0x000000000f087348 */ /* 0x000fea0003c00000 */
[----:B------:R-:W-:Y:S01]  /*a8e0*/  NOP ;  /* 0x0000000000007918 */ /* 0x000fe20000000000 */
[----:B------:R-:W-:Y:S01]  /*a8f0*/  ENDCOLLECTIVE ;  /* 0x000000000000791b */ /* 0x000fe20003800000 */
.L_x_4048:
[----:B------:R-:W-:Y:S05]  /*a900*/  BSYNC B0 ;  /* 0x0000000000007941 */ /* 0x000fea0003800000 */
.L_x_4047:
[----:B------:R-:W-:Y:S05]  /*a910*/  BRA `(.L_x_4049) ;  /* 0xffffffd0006c7947 */ /* 0x000fea000383ffff */
.L_x_3991:
[----:B------:R-:W-:Y:S01]  /*a920*/  BSSY B0, `(.L_x_4050) ;  /* 0x0000005000007945 */ /* 0x000fe20003800000 */
[----:B------:R-:W-:-:S07]  /*a930*/  IMAD.MOV.U32 R15, RZ, RZ, -0x1 ;  /* 0xffffffffff0f7424 */ /* 0x000fce00078e00ff */
[----:B------:R-:W-:Y:S05]  /*a940*/  WARPSYNC.COLLECTIVE R15, `(.L_x_4051) ;  /* 0x000000000f087348 */ /* 0x000fea0003c00000 */
[----:B------:R-:W-:Y:S01]  /*a950*/  NOP ;  /* 0x0000000000007918 */ /* 0x000fe20000000000 */
[----:B------:R-:W-:Y:S01]  /*a960*/  ENDCOLLECTIVE ;  /* 0x000000000000791b */ /* 0x000fe20003800000 */
.L_x_4051:
[----:B------:R-:W-:Y:S05]  /*a970*/  BSYNC B0 ;  /* 0x0000000000007941 */ /* 0x000fea0003800000 */
.L_x_4050:
[----:B------:R-:W-:Y:S05]  /*a980*/  BRA `(.L_x_4052) ;  /* 0xffffffd400847947 */ /* 0x000fea000383ffff */
.L_x_4004:
[----:B------:R-:W-:Y:S01]  /*a990*/  BSSY B0, `(.L_x_4053) ;  /* 0x0000005000007945 */ /* 0x000fe20003800000 */
[----:B------:R-:W-:-:S07]  /*a9a0*/  IMAD.MOV.U32 R15, RZ, RZ, -0x1 ;  /* 0xffffffffff0f7424 */ /* 0x000fce00078e00ff */
[----:B------:R-:W-:Y:S05]  /*a9b0*/  WARPSYNC.COLLECTIVE R15, `(.L_x_4054) ;  /* 0x000000000f087348 */ /* 0x000fea0003c00000 */
[----:B------:R-:W-:Y:S01]  /*a9c0*/  NOP ;  /* 0x0000000000007918 */ /* 0x000fe20000000000 */
[----:B------:R-:W-:Y:S01]  /*a9d0*/  ENDCOLLECTIVE ;  /* 0x000000000000791b */ /* 0x000fe20003800000 */
.L_x_4054:
[----:B------:R-:W-:Y:S05]  /*a9e0*/  BSYNC B0 ;  /* 0x0000000000007941 */ /* 0x000fea0003800000 */
.L_x_4053:
[----:B------:R-:W-:Y:S05]  /*a9f0*/  BRA `(.L_x_4055) ;  /* 0xffffffd800a07947 */ /* 0x000fea000383ffff */
.L_x_4013:
[----:B-1----:R1:W2:Y:S02]  /*aa00*/  SYNCS.PHASECHK.TRANS64.TRYWAIT P1, [R20+URZ+0x38820], R3 ;  /* 0x03882003140075a7 */ /* 0x0022a4000802017f */
[----:B--2---:R-:W-:Y:S05]  /*aa10*/  @!P1 NANOSLEEP.SYNCS 0x989680 ;  /* 0x009896800000995d */ /* 0x004fea0003900000 */
[----:B------:R-:W2:Y:S02]  /*aa20*/  @!P1 SYNCS.PHASECHK.TRANS64 P1, [R20+URZ+0x38820], R3 ;  /* 0x03882003140095a7 */ /* 0x000ea4000802007f */
[----:B--2---:R-:W-:Y:S05]  /*aa30*/  @!P1 BRA `(.L_x_4013) ;  /* 0xfffffffc00f09947 */ /* 0x004fea000383ffff */
[----:B------:R-:W-:Y:S05]  /*aa40*/  BRA `(.L_x_4056) ;  /* 0xffffffe000787947 */ /* 0x000fea000383ffff */
.L_x_4017:
[----:B-1----:R1:W2:Y:S02]  /*aa50*/  SYNCS.PHASECHK.TRANS64.TRYWAIT P1, [R20+URZ+0x38840], R21 ;  /* 0x03884015140075a7 */ /* 0x0022a4000802017f */
[----:B--2---:R-:W-:Y:S05]  /*aa60*/  @!P1 NANOSLEEP.SYNCS 0x989680 ;  /* 0x009896800000995d */ /* 0x004fea0003900000 */
[----:B------:R-:W2:Y:S02]  /*aa70*/  @!P1 SYNCS.PHASECHK.TRANS64 P1, [R20+URZ+0x38840], R21 ;  /* 0x03884015140095a7 */ /* 0x000ea4000802007f */
[----:B--2---:R-:W-:Y:S05]  /*aa80*/  @!P1 BRA `(.L_x_4017) ;  /* 0xfffffffc00f09947 */ /* 0x004fea000383ffff */
[----:B------:R-:W-:Y:S05]  /*aa90*/  BRA `(.L_x_4057) ;  /* 0xffffffe400e87947 */ /* 0x000fea000383ffff */
.L_x_4019:
[----:B---3--:R3:W4:Y:S02]  /*aaa0*/  SYNCS.PHASECHK.TRANS64.TRYWAIT P1, [R20+URZ+0x38828], R21 ;  /* 0x03882815140075a7 */ /* 0x008724000802017f */
[----:B----4-:R-:W-:Y:S05]  /*aab0*/  @!P1 NANOSLEEP.SYNCS 0x989680 ;  /* 0x009896800000995d */ /* 0x010fea0003900000 */
[----:B------:R-:W4:Y:S02]  /*aac0*/  @!P1 SYNCS.PHASECHK.TRANS64 P1, [R20+URZ+0x38828], R21 ;  /* 0x03882815140095a7 */ /* 0x000f24000802007f */
[----:B----4-:R-:W-:Y:S05]  /*aad0*/  @!P1 BRA `(.L_x_4019) ;  /* 0xfffffffc00f09947 */ /* 0x010fea000383ffff */
[----:B------:R-:W-:Y:S05]  /*aae0*/  BRA `(.L_x_4058) ;  /* 0xffffffe8007c7947 */ /* 0x000fea000383ffff */
.L_x_4021:
[----:B--2---:R2:W4:Y:S02]  /*aaf0*/  SYNCS.PHASECHK.TRANS64.TRYWAIT P1, [R20+URZ+0x38848], R21 ;  /* 0x03884815140075a7 */ /* 0x004524000802017f */
[----:B----4-:R-:W-:Y:S05]  /*ab00*/  @!P1 NANOSLEEP.SYNCS 0x989680 ;  /* 0x009896800000995d */ /* 0x010fea0003900000 */
[----:B------:R-:W4:Y:S02]  /*ab10*/  @!P1 SYNCS.PHASECHK.TRANS64 P1, [R20+URZ+0x38848], R21 ;  /* 0x03884815140095a7 */ /* 0x000f24000802007f */
[----:B----4-:R-:W-:Y:S05]  /*ab20*/  @!P1 BRA `(.L_x_4021) ;  /* 0xfffffffc00f09947 */ /* 0x010fea000383ffff */
[----:B------:R-:W-:Y:S05]  /*ab30*/  BRA `(.L_x_4059) ;  /* 0xffffffe800ec7947 */ /* 0x000fea000383ffff */
.L_x_4023:
[----:B------:R-:W-:-:S07]  /*ab40*/  SHF.L.U32 R5, R18, 0x1f, RZ ;  /* 0x0000001f12057819 */ /* 0x000fce00000006ff */
.L_x_4060:
[----:B-1----:R1:W2:Y:S02]  /*ab50*/  SYNCS.PHASECHK.TRANS64.TRYWAIT P1, [R20+URZ+0x38820], R5 ;  /* 0x03882005140075a7 */ /* 0x0022a4000802017f */
[----:B--2---:R-:W-:Y:S05]  /*ab60*/  @!P1 NANOSLEEP.SYNCS 0x989680 ;  /* 0x009896800000995d */ /* 0x004fea0003900000 */
[----:B------:R-:W2:Y:S02]  /*ab70*/  @!P1 SYNCS.PHASECHK.TRANS64 P1, [R20+URZ+0x38820], R5 ;  /* 0x03882005140095a7 */ /* 0x000ea4000802007f */
[----:B--2---:R-:W-:Y:S05]  /*ab80*/  @!P1 BRA `(.L_x_4060) ;  /* 0xfffffffc00f09947 */ /* 0x004fea000383ffff */
[----:B------:R-:W-:Y:S05]  /*ab90*/  BRA `(.L_x_4061) ;  /* 0xffffffec00747947 */ /* 0x000fea000383ffff */
.L_x_4026:
[----:B---3--:R3:W4:Y:S02]  /*aba0*/  SYNCS.PHASECHK.TRANS64.TRYWAIT P1, [R20+URZ+0x38840], R9 ;  /* 0x03884009140075a7 */ /* 0x008724000802017f */
[----:B----4-:R-:W-:Y:S05]  /*abb0*/  @!P1 NANOSLEEP.SYNCS 0x989680 ;  /* 0x009896800000995d */ /* 0x010fea0003900000 */
[----:B------:R-:W4:Y:S02]  /*abc0*/  @!P1 SYNCS.PHASECHK.TRANS64 P1, [R20+URZ+0x38840], R9 ;  /* 0x03884009140095a7 */ /* 0x000f24000802007f */
[----:B----4-:R-:W-:Y:S05]  /*abd0*/  @!P1 BRA `(.L_x_4026) ;  /* 0xfffffffc00f09947 */ /* 0x010fea000383ffff */
[----:B------:R-:W-:Y:S05]  /*abe0*/  BRA `(.L_x_4062) ;  /* 0xffffffec00fc7947 */ /* 0x000fea000383ffff */
.L_x_4028:
[----:B-1----:R1:W2:Y:S02]  /*abf0*/  SYNCS.PHASECHK.TRANS64.TRYWAIT P1, [R20+URZ+0x38828], R9 ;  /* 0x03882809140075a7 */ /* 0x0022a4000802017f */
[----:B--2---:R-:W-:Y:S05]  /*ac00*/  @!P1 NANOSLEEP.SYNCS 0x989680 ;  /* 0x009896800000995d */ /* 0x004fea0003900000 */
[----:B------:R-:W2:Y:S02]  /*ac10*/  @!P1 SYNCS.PHASECHK.TRANS64 P1, [R20+URZ+0x38828], R9 ;  /* 0x03882809140095a7 */ /* 0x000ea4000802007f */
[----:B--2---:R-:W-:Y:S05]  /*ac20*/  @!P1 BRA `(.L_x_4028) ;  /* 0xfffffffc00f09947 */ /* 0x004fea000383ffff */
[----:B------:R-:W-:Y:S05]  /*ac30*/  BRA `(.L_x_4063) ;  /* 0xfffffff000847947 */ /* 0x000fea000383ffff */
.L_x_4030:
[----:B----4-:R4:W1:Y:S02]  /*ac40*/  SYNCS.PHASECHK.TRANS64.TRYWAIT P0, [R4+URZ+0x38840], R3 ;  /* 0x03884003040075a7 */ /* 0x010864000800017f */
[----:B-1----:R-:W-:Y:S05]  /*ac50*/  @!P0 NANOSLEEP.SYNCS 0x989680 ;  /* 0x009896800000895d */ /* 0x002fea0003900000 */
[----:B------:R-:W1:Y:S02]  /*ac60*/  @!P0 SYNCS.PHASECHK.TRANS64 P0, [R4+URZ+0x38840], R3 ;  /* 0x03884003040085a7 */ /* 0x000e64000800007f */
[----:B-1----:R-:W-:Y:S05]  /*ac70*/  @!P0 BRA `(.L_x_4030) ;  /* 0xfffffffc00f08947 */ /* 0x002fea000383ffff */
[----:B------:R-:W-:Y:S05]  /*ac80*/  BRA `(.L_x_4064) ;  /* 0xfffffff4000c7947 */ /* 0x000fea000383ffff */
.L_x_4032:
[----:B------:R-:W-:Y:S01]  /*ac90*/  BSSY B0, `(.L_x_4065) ;  /* 0x0000006000007945 */ /* 0x000fe20003800000 */
[----:B------:R-:W-:-:S07]  /*aca0*/  IMAD.MOV.U32 R15, RZ, RZ, -0x1 ;  /* 0xffffffffff0f7424 */ /* 0x000fce00078e00ff */
[----:B------:R-:W-:Y:S05]  /*acb0*/  WARPSYNC.COLLECTIVE R15, `(.L_x_4066) ;  /* 0x000000000f0c7348 */ /* 0x000fea0003c00000 */
[----:B------:R-:W-:Y:S02]  /*acc0*/  ELECT P6, UR62, PT ;  /* 0x00000000003e782f */ /* 0x000fe400038c0000 */
[----:B------:R-:W-:Y:S01]  /*acd0*/  MOV R14, UR62 ;  /* 0x0000003e000e7c02 */ /* 0x000fe20008000f00 */
[----:B------:R-:W-:Y:S10]  /*ace0*/  ENDCOLLECTIVE ;  /* 0x000000000000791b */ /* 0x000ff40003800000 */
.L_x_4066:
[----:B------:R-:W-:Y:S05]  /*acf0*/  BSYNC B0 ;  /* 0x0000000000007941 */ /* 0x000fea0003800000 */
.L_x_4065:
[----:B------:R-:W-:Y:S01]  /*ad00*/  PLOP3.LUT P0, PT, P6, PT, PT, 0x80, 0x0 ;  /* 0x000000000000781c */ /* 0x000fe2000370f070 */
[----:B------:R-:W-:-:S12]  /*ad10*/  BRA `(.L_x_4067) ;  /* 0xfffffff400b47947 */ /* 0x000fd8000383ffff */
.L_x_4034:
[----:B-1----:R1:W2:Y:S02]  /*ad20*/  SYNCS.PHASECHK.TRANS64.TRYWAIT P1, [R7+URZ], R4 ;  /* 0x00000004070075a7 */ /* 0x0022a4000802017f */
[----:B--2---:R-:W-:Y:S05]  /*ad30*/  @!P1 NANOSLEEP.SYNCS 0x989680 ;  /* 0x009896800000995d */ /* 0x004fea0003900000 */
[----:B------:R-:W2:Y:S02]  /*ad40*/  @!P1 SYNCS.PHASECHK.TRANS64 P1, [R7+URZ], R4 ;  /* 0x00000004070095a7 */ /* 0x000ea4000802007f */
[----:B--2---:R-:W-:Y:S05]  /*ad50*/  @!P1 BRA `(.L_x_4034) ;  /* 0xfffffffc00f09947 */ /* 0x004fea000383ffff */
[----:B------:R-:W-:Y:S05]  /*ad60*/  BRA `(.L_x_4068) ;  /* 0xfffffff400f47947 */ /* 0x000fea000383ffff */
.L_x_4035:
[----:B--2---:R2:W3:Y:S02]  /*ad70*/  SYNCS.PHASECHK.TRANS64.TRYWAIT P1, [R3+URZ], R2 ;  /* 0x00000002030075a7 */ /* 0x0044e4000802017f */
[----:B---3--:R-:W-:Y:S05]  /*ad80*/  @!P1 NANOSLEEP.SYNCS 0x989680 ;  /* 0x009896800000995d */ /* 0x008fea0003900000 */
[----:B------:R-:W3:Y:S02]  /*ad90*/  @!P1 SYNCS.PHASECHK.TRANS64 P1, [R3+URZ], R2 ;  /* 0x00000002030095a7 */ /* 0x000ee4000802007f */
[----:B---3--:R-:W-:Y:S05]  /*ada0*/  @!P1 BRA `(.L_x_4035) ;  /* 0xfffffffc00f09947 */ /* 0x008fea000383ffff */
[----:B------:R-:W-:Y:S05]  /*adb0*/  BRA `(.L_x_4069) ;  /* 0xfffffff400e87947 */ /* 0x000fea000383ffff */
.L_x_4037:
[----:B--2---:R2:W3:Y:S02]  /*adc0*/  SYNCS.PHASECHK.TRANS64.TRYWAIT P0, [R5+URZ], R4 ;  /* 0x00000004050075a7 */ /* 0x0044e4000800017f */
[----:B---3--:R-:W-:Y:S05]  /*add0*/  @!P0 NANOSLEEP.SYNCS 0x989680 ;  /* 0x009896800000895d */ /* 0x008fea0003900000 */
[----:B------:R-:W3:Y:S02]  /*ade0*/  @!P0 SYNCS.PHASECHK.TRANS64 P0, [R5+URZ], R4 ;  /* 0x00000004050085a7 */ /* 0x000ee4000800007f */
[----:B---3--:R-:W-:Y:S05]  /*adf0*/  @!P0 BRA `(.L_x_4037) ;  /* 0xfffffffc00f08947 */ /* 0x008fea000383ffff */
[----:B------:R-:W-:Y:S05]  /*ae00*/  BRA `(.L_x_4070) ;  /* 0xfffffff400ec7947 */ /* 0x000fea000383ffff */
.L_x_4071:
        /* <DEDUP_REMOVED lines=15> */
.L_x_7317:


//--------------------- .text._ZN7cutlass13device_kernelIN5flash22FlashAttnBwdPreprocessIN4cute5tupleIJNS3_1CILi80EEENS5_ILi128EEEEEENS_6half_tEfNS_4arch4Sm90ELb1ELb0EEEEEvNT_6ParamsE --------------------------
	.section	.text._ZN7cutlass13device_kernelIN5flash22FlashAttnBwdPreprocessIN4cute5tupleIJNS3_1CILi80EEENS5_ILi128EEEEEENS_6half_tEfNS_4arch4Sm90ELb1ELb0EEEEEvNT_6ParamsE,"ax",@progbits
	.align	128
.text._ZN7cutlass13device_kernelIN5flash22FlashAttnBwdPreprocessIN4cute5tupleIJNS3_1CILi80EEENS5_ILi128EEEEEENS_6half_tEfNS_4arch4Sm90ELb1ELb0EEEEEvNT_6ParamsE:
        .type           _ZN7cutlass13device_kernelIN5flash22FlashAttnBwdPreprocessIN4cute5tupleIJNS3_1CILi80EEENS5_ILi128EEEEEENS_6half_tEfNS_4arch4Sm90ELb1ELb0EEEEEvNT_6ParamsE,@function
        .size           _ZN7cutlass13device_kernelIN5flash22FlashAttnBwdPreprocessIN4cute5tupleIJNS3_1CILi80EEENS5_ILi128EEEEEENS_6half_tEfNS_4arch4Sm90ELb1ELb0EEEEEvNT_6ParamsE,(.L_x_7318 - _ZN7cutlass13device_kernelIN5flash22FlashAttnBwdPreprocessIN4cute5tupleIJNS3_1CILi80EEENS5_ILi128EEEEEENS_6half_tEfNS_4arch4Sm90ELb1ELb0EEEEEvNT_6ParamsE)
        .other          _ZN7cutlass13device_kernelIN5flash22FlashAttnBwdPreprocessIN4cute5tupleIJNS3_1CILi80EEENS5_ILi128EEEEEENS_6half_tEfNS_4arch4Sm90ELb1ELb0EEEEEvNT_6ParamsE,@"STO_CUDA_ENTRY STV_DEFAULT"
_ZN7cutlass13device_kernelIN5flash22FlashAttnBwdPreprocessIN4cute5tupleIJNS3_1CILi80EEENS5_ILi128EEEEEENS_6half_tEfNS_4arch4Sm90ELb1ELb0EEEEEvNT_6ParamsE:
[----:B------:R-:W-:Y:S01]  /*0000*/  LDC R1, c[0x0][0x28] ;  /* 0x00000a00ff017b82 */ /* 0x000fe20000000800 */
[----:B------:R-:W0:Y:S07]  /*0010*/  S2R R0, SR_TID.X ;  /* 0x0000000000007919 */ /* 0x000e2e0000002100 */
[----:B------:R-:W1:Y:S01]  /*0020*/  LDC R7, c[0x0][0x218] ;  /* 0x00008600ff077b82 */ /* 0x000e620000000800 */
[----:B------:R-:W-:Y:S01]  /*0030*/  ULDC.64 UR4, c[0x0][0x208] ;  /* 0x0000820000047ab9 */ /* 0x000fe20000000a00 */
[----:B------:R-:W-:Y:S01]  /*0040*/  BSSY B0, `(.L_x_4072) ;  /* 0x0000027000007945 */ /* 0x000fe20003800000 */
[----:B------:R-:W1:Y:S05]  /*0050*/  S2R R2, SR_CTAID.X ;  /* 0x0000000000027919 */ /* 0x000e6a0000002500 */
[----:B------:R-:W2:Y:S08]  /*0060*/  S2UR UR6, SR_CTAID.Y ;  /* 0x00000000000679c3 */ /* 0x000eb00000002600 */
[----:B------:R-:W3:Y:S08]  /*0070*/  S2UR UR7, SR_CTAID.Z ;  /* 0x00000000000779c3 */ /* 0x000ef00000002700 */
[----:B------:R-:W4:Y:S01]  /*0080*/  LDC.64 R16, c[0x0][0x230] ;  /* 0x00008c00ff107b82 */ /* 0x000f220000000a00 */
[----:B0-----:R-:W-:-:S07]  /*0090*/  SHF.R.S32.HI R3, RZ, 0x1f, R0 ;  /* 0x0000001fff037819 */ /* 0x001fce0000011400 */
[----:B------:R-:W0:Y:S01]  /*00a0*/  LDC.64 R20, c[0x0][0x238] ;  /* 0x00008e00ff147b82 */ /* 0x000e220000000a00 */
[----:B------:R-:W-:Y:S01]  /*00b0*/  ISETP.GT.AND P0, PT, R0, 0x4f, PT ;  /* 0x0000004f0000780c */ /* 0x000fe20003f04270 */
[----:B--2---:R-:W-:Y:S01]  /*00c0*/  USHF.R.S32.HI UR8, URZ, 0x1f, UR6 ;  /* 0x0000001f3f087899 */ /* 0x004fe20008011406 */
[----:B------:R-:W-:Y:S01]  /*00d0*/  LEA.HI R4, R3, R0, RZ, 0x4 ;  /* 0x0000000003047211 */ /* 0x000fe200078f20ff */
[----:B-1----:R-:W-:-:S03]  /*00e0*/  IMAD R3, R2, -0x50, R7 ;  /* 0xffffffb002037824 */ /* 0x002fc600078e0207 */
[----:B------:R-:W-:Y:S01]  /*00f0*/  LOP3.LUT R5, R4, 0xfffffff0, RZ, 0xc0, !PT ;  /* 0xfffffff004057812 */ /* 0x000fe200078ec0ff */
[----:B------:R-:W1:Y:S01]  /*0100*/  LDC.64 R8, c[0x0][0x250] ;  /* 0x00009400ff087b82 */ /* 0x000e620000000a00 */
[-C--:B------:R-:W-:Y:S01]  /*0110*/  ISETP.GE.OR P1, PT, R0, R3.reuse, P0 ;  /* 0x000000030000720c */ /* 0x080fe20000726670 */
[----:B---3--:R-:W-:Y:S01]  /*0120*/  USHF.R.S32.HI UR9, URZ, 0x1f, UR7 ;  /* 0x0000001f3f097899 */ /* 0x008fe20008011407 */
[----:B------:R-:W-:Y:S02]  /*0130*/  SHF.R.S32.HI R54, RZ, 0x4, R4 ;  /* 0x00000004ff367819 */ /* 0x000fe40000011404 */
[----:B------:R-:W-:Y:S02]  /*0140*/  IADD3 R5, -R5, R0, RZ ;  /* 0x0000000005057210 */ /* 0x000fe40007ffe1ff */
[----:B------:R-:W-:Y:S02]  /*0150*/  ISETP.GE.AND P3, PT, R54, R3, PT ;  /* 0x000000033600720c */ /* 0x000fe40003f66270 */
[----:B------:R-:W-:-:S02]  /*0160*/  MOV R4, 0x7f800000 ;  /* 0x7f80000000047802 */ /* 0x000fc40000000f00 */
[----:B------:R-:W-:-:S03]  /*0170*/  SHF.L.U32 R22, R5, 0x3, RZ ;  /* 0x0000000305167819 */ /* 0x000fc600000006ff */
[----:B------:R-:W-:Y:S06]  /*0180*/  @P1 BRA `(.L_x_4073) ;  /* 0x0000000000481947 */ /* 0x000fec0003800000 */
[----:B------:R-:W2:Y:S01]  /*0190*/  LDC.64 R12, c[0x0][0x290] ;  /* 0x0000a400ff0c7b82 */ /* 0x000ea20000000a00 */
[----:B------:R-:W-:Y:S01]  /*01a0*/  IMAD R11, R2, 0x50, RZ ;  /* 0x00000050020b7824 */ /* 0x000fe200078e02ff */
[----:B------:R-:W-:Y:S01]  /*01b0*/  SHF.R.S32.HI R4, RZ, 0x1f, R0 ;  /* 0x0000001fff047819 */ /* 0x000fe20000011400 */
[----:B------:R-:W-:-:S03]  /*01c0*/  ULDC.64 UR10, c[0x0][0x288] ;  /* 0x0000a200000a7ab9 */ /* 0x000fc60000000a00 */
[C---:B------:R-:W-:Y:S02]  /*01d0*/  IADD3 R10, P1, R11.reuse, R0, RZ ;  /* 0x000000000b0a7210 */ /* 0x040fe40007f3e0ff */
[----:B------:R-:W3:Y:S02]  /*01e0*/  LDC.64 R14, c[0x0][0x298] ;  /* 0x0000a600ff0e7b82 */ /* 0x000ee40000000a00 */
[----:B------:R-:W-:Y:S01]  /*01f0*/  LEA.HI.X.SX32 R11, R11, R4, 0x1, P1 ;  /* 0x000000040b0b7211 */ /* 0x000fe200008f0eff */
[C---:B--2---:R-:W-:Y:S02]  /*0200*/  IMAD R6, R12.reuse, UR8, RZ ;  /* 0x000000080c067c24 */ /* 0x044fe4000f8e02ff */
[----:B------:R-:W-:-:S04]  /*0210*/  IMAD.WIDE.U32 R10, R12, UR6, R10 ;  /* 0x000000060c0a7c25 */ /* 0x000fc8000f8e000a */
[----:B------:R-:W-:Y:S02]  /*0220*/  IMAD R13, R13, UR6, R6 ;  /* 0x000000060d0d7c24 */ /* 0x000fe4000f8e0206 */
[----:B---3--:R-:W-:-:S03]  /*0230*/  IMAD R4, R14, UR9, RZ ;  /* 0x000000090e047c24 */ /* 0x008fc6000f8e02ff */
[----:B------:R-:W-:Y:S01]  /*0240*/  IADD3 R11, R11, R13, RZ ;  /* 0x0000000d0b0b7210 */ /* 0x000fe20007ffe0ff */
[----:B------:R-:W-:Y:S02]  /*0250*/  IMAD R13, R15, UR7, R4 ;  /* 0x000000070f0d7c24 */ /* 0x000fe4000f8e0204 */
[----:B------:R-:W-:-:S05]  /*0260*/  IMAD.WIDE.U32 R10, R14, UR7, R10 ;  /* 0x000000070e0a7c25 */ /* 0x000fca000f8e000a */
[----:B------:R-:W-:Y:S02]  /*0270*/  IADD3 R11, R11, R13, RZ ;  /* 0x0000000d0b0b7210 */ /* 0x000fe40007ffe0ff */
[----:B------:R-:W-:-:S04]  /*0280*/  LEA R12, P1, R10, UR10, 0x2 ;  /* 0x0000000a0a0c7c11 */ /* 0x000fc8000f8210ff */
[----:B------:R-:W-:-:S05]  /*0290*/  LEA.HI.X R13, R10, UR11, R11, 0x2, P1 ;  /* 0x0000000b0a0d7c11 */ /* 0x000fca00088f140b */
[----:B------:R2:W5:Y:S04]  /*02a0*/  LDG.E R4, desc[UR4][R12.64] ;  /* 0x000000040c047981 */ /* 0x000568000c1e1900 */
.L_x_4073:
[----:B------:R-:W-:Y:S05]  /*02b0*/  BSYNC B0 ;  /* 0x0000000000007941 */ /* 0x000fea0003800000 */
.L_x_4072:
[----:B------:R-:W-:Y:S01]  /*02c0*/  ULDC UR10, c[0x0][0x21c] ;  /* 0x00008700000a7ab9 */ /* 0x000fe20000000800 */
[----:B------:R-:W3:Y:S01]  /*02d0*/  LDC.64 R18, c[0x0][0x258] ;  /* 0x00009600ff127b82 */ /* 0x000ee20000000a00 */
[----:B------:R-:W-:Y:S01]  /*02e0*/  ISETP.LT.AND P2, PT, R22, UR10, !P3 ;  /* 0x0000000a16007c0c */ /* 0x000fe2000df41270 */
[----:B----4-:R-:W-:Y:S01]  /*02f0*/  IMAD R6, R16, UR8, RZ ;  /* 0x0000000810067c24 */ /* 0x010fe2000f8e02ff */
[----:B------:R-:W-:Y:S02]  /*0300*/  SHF.R.S32.HI R23, RZ, 0x1f, R22 ;  /* 0x0000001fff177819 */ /* 0x000fe40000011416 */
[----:B------:R-:W-:Y:S01]  /*0310*/  SHF.R.S32.HI R55, RZ, 0x1f, R54 ;  /* 0x0000001fff377819 */ /* 0x000fe20000011436 */
[----:B------:R-:W-:Y:S01]  /*0320*/  IMAD R11, R17, UR6, R6 ;  /* 0x00000006110b7c24 */ /* 0x000fe2000f8e0206 */
[----:B------:R-:W-:Y:S01]  /*0330*/  ISETP.GE.AND P1, PT, R22, UR10, PT ;  /* 0x0000000a16007c0c */ /* 0x000fe2000bf26270 */
[----:B--2---:R-:W-:-:S04]  /*0340*/  IMAD.WIDE.U32 R12, R16, UR6, R22 ;  /* 0x00000006100c7c25 */ /* 0x004fc8000f8e0016 */
[----:B0-----:R-:W-:Y:S01]  /*0350*/  IMAD R6, R20, UR9, RZ ;  /* 0x0000000914067c24 */ /* 0x001fe2000f8e02ff */
[----:B------:R-:W-:Y:S01]  /*0360*/  IADD3 R13, R13, R11, RZ ;  /* 0x0000000b0d0d7210 */ /* 0x000fe20007ffe0ff */
[----:B------:R-:W0:Y:S01]  /*0370*/  @P2 LDC.64 R14, c[0x0][0x228] ;  /* 0x00008a00ff0e2b82 */ /* 0x000e220000000a00 */
[----:B-1----:R-:W-:Y:S02]  /*0380*/  IMAD R16, R8, UR8, RZ ;  /* 0x0000000808107c24 */ /* 0x002fe4000f8e02ff */
[----:B------:R-:W-:Y:S01]  /*0390*/  IMAD R17, R21, UR7, R6 ;  /* 0x0000000715117c24 */ /* 0x000fe2000f8e0206 */
[----:B------:R-:W-:Y:S01]  /*03a0*/  IADD3 R6, R54, 0x10, RZ ;  /* 0x0000001036067810 */ /* 0x000fe20007ffe0ff */
[----:B------:R-:W-:-:S03]  /*03b0*/  IMAD.WIDE.U32 R20, R20, UR7, R12 ;  /* 0x0000000714147c25 */ /* 0x000fc6000f8e000c */
[----:B------:R-:W1:Y:S01]  /*03c0*/  @P2 LDC.64 R10, c[0x0][0x248] ;  /* 0x00009200ff0a2b82 */ /* 0x000e620000000a00 */
[----:B------:R-:W-:Y:S01]  /*03d0*/  IMAD R13, R9, UR6, R16 ;  /* 0x00000006090d7c24 */ /* 0x000fe2000f8e0210 */
[----:B------:R-:W-:Y:S01]  /*03e0*/  ISETP.LT.AND P4, PT, R6, R3, !P1 ;  /* 0x000000030600720c */ /* 0x000fe20004f81270 */
[----:B------:R-:W-:-:S04]  /*03f0*/  IMAD.WIDE.U32 R8, R8, UR6, R22 ;  /* 0x0000000608087c25 */ /* 0x000fc8000f8e0016 */
[----:B---3--:R-:W-:Y:S01]  /*0400*/  IMAD R16, R18, UR9, RZ ;  /* 0x0000000912107c24 */ /* 0x008fe2000f8e02ff */
[----:B------:R-:W2:Y:S01]  /*0410*/  @P2 LDC.64 R30, c[0x0][0x210] ;  /* 0x00008400ff1e2b82 */ /* 0x000ea20000000a00 */
[----:B------:R-:W-:Y:S01]  /*0420*/  IADD3 R9, R9, R13, RZ ;  /* 0x0000000d09097210 */ /* 0x000fe20007ffe0ff */
[----:B------:R-:W-:-:S04]  /*0430*/  IMAD.WIDE R48, R2, 0x50, R54 ;  /* 0x0000005002307825 */ /* 0x000fc800078e0236 */
[----:B------:R-:W-:Y:S02]  /*0440*/  IMAD R19, R19, UR7, R16 ;  /* 0x0000000713137c24 */ /* 0x000fe4000f8e0210 */
[----:B------:R-:W3:Y:S01]  /*0450*/  @P2 LDC.64 R12, c[0x0][0x240] ;  /* 0x00009000ff0c2b82 */ /* 0x000ee20000000a00 */
[----:B------:R-:W-:Y:S01]  /*0460*/  IMAD.WIDE.U32 R40, R18, UR7, R8 ;  /* 0x0000000712287c25 */ /* 0x000fe2000f8e0008 */
[----:B------:R-:W-:Y:S02]  /*0470*/  IADD3 R9, R21, R17, RZ ;  /* 0x0000001115097210 */ /* 0x000fe40007ffe0ff */
[----:B------:R-:W-:Y:S01]  /*0480*/  @P2 MOV R8, R20 ;  /* 0x0000001400082202 */ /* 0x000fe20000000f00 */
[----:B0-----:R-:W-:Y:S01]  /*0490*/  @P2 IMAD R16, R49, R14, RZ ;  /* 0x0000000e31102224 */ /* 0x001fe200078e02ff */
[----:B------:R-:W-:Y:S02]  /*04a0*/  IADD3 R41, R41, R19, RZ ;  /* 0x0000001329297210 */ /* 0x000fe40007ffe0ff */
[----:B------:R-:W0:Y:S01]  /*04b0*/  @P4 LDC.64 R24, c[0x0][0x228] ;  /* 0x00008a00ff184b82 */ /* 0x000e220000000a00 */
[----:B------:R-:W-:-:S02]  /*04c0*/  @P2 IMAD R17, R48, R15, R16 ;  /* 0x0000000f30112224 */ /* 0x000fc400078e0210 */
[----:B------:R-:W-:Y:S01]  /*04d0*/  @P2 IMAD.WIDE.U32 R14, R48, R14, R8 ;  /* 0x0000000e300e2225 */ /* 0x000fe200078e0008 */
[----:B------:R-:W-:-:S03]  /*04e0*/  IADD3 R8, R54, 0x20, RZ ;  /* 0x0000002036087810 */ /* 0x000fc60007ffe0ff */
[----:B-1----:R-:W-:Y:S01]  /*04f0*/  @P2 IMAD R16, R49, R10, RZ ;  /* 0x0000000a31102224 */ /* 0x002fe200078e02ff */
[----:B------:R-:W-:Y:S01]  /*0500*/  @P2 IADD3 R15, R15, R17, RZ ;  /* 0x000000110f0f2210 */ /* 0x000fe20007ffe0ff */
[----:B------:R-:W1:Y:S01]  /*0510*/  @P4 LDC.64 R28, c[0x0][0x248] ;  /* 0x00009200ff1c4b82 */ /* 0x000e620000000a00 */
[----:B--2---:R-:W-:Y:S01]  /*0520*/  @P2 LEA R30, P5, R14, R30, 0x1 ;  /* 0x0000001e0e1e2211 */ /* 0x004fe200078a08ff */
[C---:B------:R-:W-:Y:S01]  /*0530*/  @P2 IMAD R19, R48.reuse, R11, R16 ;  /* 0x0000000b30132224 */ /* 0x040fe200078e0210 */
[----:B------:R-:W-:Y:S01]  /*0540*/  CS2R R16, SRZ ;  /* 0x0000000000107805 */ /* 0x000fe2000001ff00 */
[----:B------:R-:W-:Y:S01]  /*0550*/  @P2 IMAD.WIDE.U32 R10, R48, R10, R40 ;  /* 0x0000000a300a2225 */ /* 0x000fe200078e0028 */
[----:B------:R-:W-:Y:S02]  /*0560*/  @P2 LEA.HI.X R31, R14, R31, R15, 0x1, P5 ;  /* 0x0000001f0e1f2211 */ /* 0x000fe400028f0c0f */
[----:B------:R-:W-:Y:S02]  /*0570*/  CS2R R14, SRZ ;  /* 0x00000000000e7805 */ /* 0x000fe4000001ff00 */
[----:B------:R-:W-:Y:S01]  /*0580*/  ISETP.LT.AND P5, PT, R8, R3, !P1 ;  /* 0x000000030800720c */ /* 0x000fe20004fa1270 */
[----:B------:R-:W2:Y:S01]  /*0590*/  @P4 LDC.64 R32, c[0x0][0x210] ;  /* 0x00008400ff204b82 */ /* 0x000ea20000000a00 */
[----:B------:R-:W-:-:S02]  /*05a0*/  @P2 IADD3 R11, R11, R19, RZ ;  /* 0x000000130b0b2210 */ /* 0x000fc40007ffe0ff */
[----:B------:R-:W-:Y:S02]  /*05b0*/  CS2R R18, SRZ ;  /* 0x0000000000127805 */ /* 0x000fe4000001ff00 */
[----:B---3--:R-:W-:-:S04]  /*05c0*/  @P2 LEA R36, P6, R10, R12, 0x1 ;  /* 0x0000000c0a242211 */ /* 0x008fc800078c08ff */
[----:B------:R-:W-:Y:S02]  /*05d0*/  @P2 LEA.HI.X R37, R10, R13, R11, 0x1, P6 ;  /* 0x0000000d0a252211 */ /* 0x000fe400030f0c0b */
[----:B------:R-:W-:Y:S02]  /*05e0*/  CS2R R12, SRZ ;  /* 0x00000000000c7805 */ /* 0x000fe4000001ff00 */
[C---:B------:R-:W-:Y:S01]  /*05f0*/  @P4 IADD3 R23, P6, R48.reuse, 0x10, RZ ;  /* 0x0000001030174810 */ /* 0x040fe20007fde0ff */
[----:B------:R-:W3:Y:S01]  /*0600*/  @P4 LDC.64 R34, c[0x0][0x240] ;  /* 0x00009000ff224b82 */ /* 0x000ee20000000a00 */
[----:B------:R-:W4:Y:S02]  /*0610*/  @P2 LDG.E.128 R16, desc[UR4][R36.64] ;  /* 0x0000000424102981 */ /* 0x000f24000c1e1d00 */
[----:B------:R-:W-:Y:S02]  /*0620*/  @P4 IADD3.X R11, RZ, R49, RZ, P6, !PT ;  /* 0x00000031ff0b4210 */ /* 0x000fe400037fe4ff */
[----:B------:R1:W4:Y:S03]  /*0630*/  @P2 LDG.E.128 R12, desc[UR4][R30.64] ;  /* 0x000000041e0c2981 */ /* 0x000326000c1e1d00 */
[----:B------:R-:W2:Y:S01]  /*0640*/  @P5 LDC.64 R26, c[0x0][0x228] ;  /* 0x00008a00ff1a5b82 */ /* 0x000ea20000000a00 */
[----:B------:R-:W-:Y:S01]  /*0650*/  @P4 IADD3 R45, P2, R48, 0x10, RZ ;  /* 0x00000010302d4810 */ /* 0x000fe20007f5e0ff */
[----:B0-----:R-:W-:-:S03]  /*0660*/  @P4 IMAD R10, R11, R24, RZ ;  /* 0x000000180b0a4224 */ /* 0x001fc600078e02ff */
[----:B------:R-:W-:Y:S01]  /*0670*/  @P4 IADD3.X R21, RZ, R49, RZ, P2, !PT ;  /* 0x00000031ff154210 */ /* 0x000fe200017fe4ff */
[----:B------:R-:W-:Y:S01]  /*0680*/  @P4 IMAD R43, R23, R25, R10 ;  /* 0x00000019172b4224 */ /* 0x000fe200078e020a */
[----:B------:R-:W-:Y:S01]  /*0690*/  IADD3 R10, R54, 0x40, RZ ;  /* 0x00000040360a7810 */ /* 0x000fe20007ffe0ff */
[----:B------:R-:W0:Y:S02]  /*06a0*/  @P5 LDC.64 R64, c[0x0][0x210] ;  /* 0x00008400ff405b82 */ /* 0x000e240000000a00 */
[----:B-1----:R-:W-:Y:S01]  /*06b0*/  @P4 IMAD R30, R21, R28, RZ ;  /* 0x0000001c151e4224 */ /* 0x002fe200078e02ff */
[----:B------:R-:W-:Y:S02]  /*06c0*/  @P4 MOV R21, R9 ;  /* 0x0000000900154202 */ /* 0x000fe40000000f00 */
[----:B------:R-:W-:Y:S02]  /*06d0*/  @P5 IADD3 R39, P6, R48, 0x20, RZ ;  /* 0x0000002030275810 */ /* 0x000fe40007fde0ff */
[----:B------:R-:W-:Y:S01]  /*06e0*/  ISETP.GE.AND P2, PT, R10, R3, PT ;  /* 0x000000030a00720c */ /* 0x000fe20003f46270 */
[----:B------:R-:W-:Y:S01]  /*06f0*/  @P4 IMAD.WIDE.U32 R24, R23, R24, R20 ;  /* 0x0000001817184225 */ /* 0x000fe200078e0014 */
[----:B------:R-:W-:Y:S01]  /*0700*/  IADD3 R52, R54, 0x30, RZ ;  /* 0x0000003036347810 */ /* 0x000fe20007ffe0ff */
[----:B------:R-:W1:Y:S01]  /*0710*/  @P5 LDC.64 R50, c[0x0][0x240] ;  /* 0x00009000ff325b82 */ /* 0x000e620000000a00 */
[----:B------:R-:W-:-:S02]  /*0720*/  @P5 IADD3.X R11, RZ, R49, RZ, P6, !PT ;  /* 0x00000031ff0b5210 */ /* 0x000fc400037fe4ff */
[----:B------:R-:W-:Y:S02]  /*0730*/  ISETP.GE.OR P2, PT, R22, UR10, P2 ;  /* 0x0000000a16007c0c */ /* 0x000fe40009746670 */
[----:B------:R-:W-:Y:S02]  /*0740*/  @P4 MOV R22, R40 ;  /* 0x0000002800164202 */ /* 0x000fe40000000f00 */
[----:B------:R-:W-:Y:S01]  /*0750*/  @P4 MOV R23, R41 ;  /* 0x0000002900174202 */ /* 0x000fe20000000f00 */
[----:B------:R-:W-:Y:S01]  /*0760*/  @P4 IMAD R29, R45, R29, R30 ;  /* 0x0000001d2d1d4224 */ /* 0x000fe200078e021e */
[----:B------:R-:W-:Y:S01]  /*0770*/  ISETP.LT.AND P1, PT, R52, R3, !P1 ;  /* 0x000000033400720c */ /* 0x000fe20004f21270 */
[----:B--2---:R-:W-:Y:S01]  /*0780*/  @P5 IMAD R30, R11, R26, RZ ;  /* 0x0000001a0b1e5224 */ /* 0x004fe200078e02ff */
[----:B------:R-:W-:Y:S01]  /*0790*/  @P4 IADD3 R11, R25, R43, RZ ;  /* 0x0000002b190b4210 */ /* 0x000fe20007ffe0ff */
[----:B------:R-:W-:Y:S01]  /*07a0*/  @P4 IMAD.WIDE.U32 R22, R45, R28, R22 ;  /* 0x0000001c2d164225 */ /* 0x000fe200078e0016 */
[----:B------:R-:W-:-:S02]  /*07b0*/  @P4 LEA R32, P6, R24, R32, 0x1 ;  /* 0x0000002018204211 */ /* 0x000fc400078c08ff */
[----:B------:R-:W-:Y:S01]  /*07c0*/  @P5 MOV R21, R9 ;  /* 0x0000000900155202 */ /* 0x000fe20000000f00 */
[----:B------:R-:W-:Y:S01]  /*07d0*/  @P5 IMAD R25, R39, R27, R30 ;  /* 0x0000001b27195224 */ /* 0x000fe200078e021e */
[----:B------:R-:W-:Y:S01]  /*07e0*/  @P4 LEA.HI.X R33, R24, R33, R11, 0x1, P6 ;  /* 0x0000002118214211 */ /* 0x000fe200030f0c0b */
[----:B------:R-:W2:Y:S01]  /*07f0*/  @!P2 LDC.64 R66, c[0x0][0x228] ;  /* 0x00008a00ff42ab82 */ /* 0x000ea20000000a00 */
[----:B------:R-:W-:Y:S01]  /*0800*/  @P4 IADD3 R11, R23, R29, RZ ;  /* 0x0000001d170b4210 */ /* 0x000fe20007ffe0ff */
[----:B------:R-:W-:Y:S01]  /*0810*/  @P5 IMAD.WIDE.U32 R26, R39, R26, R20 ;  /* 0x0000001a271a5225 */ /* 0x000fe200078e0014 */
[----:B---3--:R-:W-:-:S05]  /*0820*/  @P4 LEA R34, P6, R22, R34, 0x1 ;  /* 0x0000002216224211 */ /* 0x008fca00078c08ff */
[----:B------:R-:W3:Y:S01]  /*0830*/  @P5 LDC.64 R28, c[0x0][0x248] ;  /* 0x00009200ff1c5b82 */ /* 0x000ee20000000a00 */
[----:B------:R-:W-:Y:S02]  /*0840*/  @P4 LEA.HI.X R35, R22, R35, R11, 0x1, P6 ;  /* 0x0000002316234211 */ /* 0x000fe400030f0c0b */
[----:B------:R-:W-:Y:S02]  /*0850*/  @P5 IADD3 R11, R27, R25, RZ ;  /* 0x000000191b0b5210 */ /* 0x000fe40007ffe0ff */
[----:B0-----:R-:W-:-:S03]  /*0860*/  @P5 LEA R64, P6, R26, R64, 0x1 ;  /* 0x000000401a405211 */ /* 0x001fc600078c08ff */
[----:B------:R-:W0:Y:S01]  /*0870*/  @P1 LDC.64 R38, c[0x0][0x228] ;  /* 0x00008a00ff261b82 */ /* 0x000e220000000a00 */
[----:B------:R-:W-:Y:S02]  /*0880*/  @P5 LEA.HI.X R65, R26, R65, R11, 0x1, P6 ;  /* 0x000000411a415211 */ /* 0x000fe400030f0c0b */
[----:B------:R-:W-:-:S04]  /*0890*/  @P5 IADD3 R31, P6, R48, 0x20, RZ ;  /* 0x00000020301f5810 */ /* 0x000fc80007fde0ff */
[----:B------:R-:W-:Y:S01]  /*08a0*/  @P5 IADD3.X R11, RZ, R49, RZ, P6, !PT ;  /* 0x00000031ff0b5210 */ /* 0x000fe200037fe4ff */
[----:B------:R-:W1:Y:S01]  /*08b0*/  @P1 LDC.64 R36, c[0x0][0x248] ;  /* 0x00009200ff241b82 */ /* 0x000e620000000a00 */
[----:B------:R-:W-:-:S04]  /*08c0*/  @P1 IADD3 R27, P6, R48, 0x30, RZ ;  /* 0x00000030301b1810 */ /* 0x000fc80007fde0ff */
[----:B------:R-:W-:Y:S02]  /*08d0*/  @P1 IADD3.X R23, RZ, R49, RZ, P6, !PT ;  /* 0x00000031ff171210 */ /* 0x000fe400037fe4ff */
[----:B------:R-:W-:Y:S01]  /*08e0*/  @!P2 IADD3 R25, P6, R48, 0x40, RZ ;  /* 0x000000403019a810 */ /* 0x000fe20007fde0ff */
[----:B---3--:R-:W-:Y:S01]  /*08f0*/  @P5 IMAD R22, R11, R28, RZ ;  /* 0x0000001c0b165224 */ /* 0x008fe200078e02ff */
[----:B------:R-:W-:Y:S01]  /*0900*/  @P1 MOV R21, R9 ;  /* 0x0000000900151202 */ /* 0x000fe20000000f00 */
[----:B------:R-:W3:Y:S01]  /*0910*/  @!P2 LDC.64 R56, c[0x0][0x210] ;  /* 0x00008400ff38ab82 */ /* 0x000ee20000000a00 */
[----:B------:R-:W-:Y:S02]  /*0920*/  @!P2 IADD3.X R11, RZ, R49, RZ, P6, !PT ;  /* 0x00000031ff0ba210 */ /* 0x000fe400037fe4ff */
[----:B------:R-:W-:Y:S01]  /*0930*/  @!P2 MOV R47, R9 ;  /* 0x00000009002fa202 */ /* 0x000fe20000000f00 */
[----:B------:R-:W-:Y:S01]  /*0940*/  @P5 IMAD R9, R31, R29, R22 ;  /* 0x0000001d1f095224 */ /* 0x000fe200078e0216 */
[----:B------:R-:W-:Y:S01]  /*0950*/  @!P2 MOV R46, R20 ;  /* 0x00000014002ea202 */ /* 0x000fe20000000f00 */
[----:B0-----:R-:W-:Y:S01]  /*0960*/  @P1 IMAD R24, R23, R38, RZ ;  /* 0x0000002617181224 */ /* 0x001fe200078e02ff */
[----:B------:R-:W-:Y:S01]  /*0970*/  @P5 MOV R22, R40 ;  /* 0x0000002800165202 */ /* 0x000fe20000000f00 */
[----:B--2---:R-:W-:Y:S01]  /*0980*/  @!P2 IMAD R26, R11, R66, RZ ;  /* 0x000000420b1aa224 */ /* 0x004fe200078e02ff */
[----:B------:R-:W-:Y:S01]  /*0990*/  @P5 MOV R23, R41 ;  /* 0x0000002900175202 */ /* 0x000fe20000000f00 */
[C---:B------:R-:W-:Y:S01]  /*09a0*/  @P1 IMAD R11, R27.reuse, R39, R24 ;  /* 0x000000271b0b1224 */ /* 0x040fe200078e0218 */
[----:B------:R-:W0:Y:S01]  /*09b0*/  @!P2 LDC.64 R42, c[0x0][0x248] ;  /* 0x00009200ff2aab82 */ /* 0x000e220000000a00 */
[----:B------:R-:W-:Y:S01]  /*09c0*/  @P1 IMAD.WIDE.U32 R38, R27, R38, R20 ;  /* 0x000000261b261225 */ /* 0x000fe200078e0014 */
[----:B------:R-:W-:-:S03]  /*09d0*/  CS2R R20, SRZ ;  /* 0x0000000000147805 */ /* 0x000fc6000001ff00 */
[----:B------:R-:W-:Y:S01]  /*09e0*/  @P5 IMAD.WIDE.U32 R28, R31, R28, R22 ;  /* 0x0000001c1f1c5225 */ /* 0x000fe200078e0016 */
[----:B------:R-:W-:Y:S02]  /*09f0*/  CS2R R22, SRZ ;  /* 0x0000000000167805 */ /* 0x000fe4000001ff00 */
[----:B------:R-:W2:Y:S01]  /*0a00*/  @P1 LDC.64 R58, c[0x0][0x210] ;  /* 0x00008400ff3a1b82 */ /* 0x000ea20000000a00 */
[C---:B------:R-:W-:Y:S01]  /*0a10*/  @!P2 IMAD R67, R25.reuse, R67, R26 ;  /* 0x000000431943a224 */ /* 0x040fe200078e021a */
[----:B------:R-:W-:Y:S01]  /*0a20*/  CS2R R26, SRZ ;  /* 0x00000000001a7805 */ /* 0x000fe2000001ff00 */
[----:B------:R-:W-:Y:S01]  /*0a30*/  @!P2 IMAD.WIDE.U32 R46, R25, R66, R46 ;  /* 0x00000042192ea225 */ /* 0x000fe200078e002e */
[----:B------:R-:W-:Y:S02]  /*0a40*/  CS2R R24, SRZ ;  /* 0x0000000000187805 */ /* 0x000fe4000001ff00 */
[----:B------:R-:W-:Y:S01]  /*0a50*/  @P5 IADD3 R9, R29, R9, RZ ;  /* 0x000000091d095210 */ /* 0x000fe20007ffe0ff */
[----:B------:R3:W4:Y:S01]  /*0a60*/  @P4 LDG.E.128 R20, desc[UR4][R32.64] ;  /* 0x0000000420144981 */ /* 0x000722000c1e1d00 */
[----:B-1----:R-:W-:Y:S01]  /*0a70*/  @P5 LEA R50, P6, R28, R50, 0x1 ;  /* 0x000000321c325211 */ /* 0x002fe200078c08ff */
[----:B------:R-:W1:Y:S02]  /*0a80*/  @P1 LDC.64 R60, c[0x0][0x240] ;  /* 0x00009000ff3c1b82 */ /* 0x000e640000000a00 */
[----:B------:R3:W4:Y:S01]  /*0a90*/  @P4 LDG.E.128 R24, desc[UR4][R34.64] ;  /* 0x0000000422184981 */ /* 0x000722000c1e1d00 */
[----:B------:R-:W-:-:S02]  /*0aa0*/  @P1 IADD3 R63, P4, R48, 0x30, RZ ;  /* 0x00000030303f1810 */ /* 0x000fc40007f9e0ff */
[----:B------:R-:W-:Y:S02]  /*0ab0*/  @P5 LEA.HI.X R51, R28, R51, R9, 0x1, P6 ;  /* 0x000000331c335211 */ /* 0x000fe400030f0c09 */
[----:B------:R-:W-:Y:S02]  /*0ac0*/  @P1 IADD3.X R9, RZ, R49, RZ, P4, !PT ;  /* 0x00000031ff091210 */ /* 0x000fe400027fe4ff */
[----:B------:R-:W-:Y:S02]  /*0ad0*/  CS2R R28, SRZ ;  /* 0x00000000001c7805 */ /* 0x000fe4000001ff00 */
[----:B------:R-:W-:Y:S02]  /*0ae0*/  CS2R R30, SRZ ;  /* 0x00000000001e7805 */ /* 0x000fe4000001ff00 */
[----:B---3--:R-:W-:Y:S01]  /*0af0*/  CS2R R32, SRZ ;  /* 0x0000000000207805 */ /* 0x008fe2000001ff00 */
[----:B------:R-:W-:Y:S01]  /*0b00*/  @P1 IMAD R44, R9, R36, RZ ;  /* 0x00000024092c1224 */ /* 0x000fe200078e02ff */
[----:B------:R-:W-:-:S02]  /*0b10*/  CS2R R34, SRZ ;  /* 0x0000000000227805 */ /* 0x000fc4000001ff00 */
[----:B------:R-:W3:Y:S01]  /*0b20*/  @P5 LDG.E.128 R28, desc[UR4][R64.64] ;  /* 0x00000004401c5981 */ /* 0x000ee2000c1e1d00 */
[----:B------:R-:W-:Y:S02]  /*0b30*/  @P1 IMAD R53, R63, R37, R44 ;  /* 0x000000253f351224 */ /* 0x000fe400078e022c */
[----:B------:R-:W1:Y:S01]  /*0b40*/  @!P2 LDC.64 R44, c[0x0][0x240] ;  /* 0x00009000ff2cab82 */ /* 0x000e620000000a00 */
[----:B------:R1:W3:Y:S01]  /*0b50*/  @P5 LDG.E.128 R32, desc[UR4][R50.64] ;  /* 0x0000000432205981 */ /* 0x0002e2000c1e1d00 */
[----:B------:R-:W-:Y:S02]  /*0b60*/  @!P2 IADD3 R9, P5, R48, 0x40, RZ ;  /* 0x000000403009a810 */ /* 0x000fe40007fbe0ff */
[----:B------:R-:W-:Y:S02]  /*0b70*/  @!P2 IADD3 R67, R47, R67, RZ ;  /* 0x000000432f43a210 */ /* 0x000fe40007ffe0ff */
[----:B------:R-:W-:Y:S02]  /*0b80*/  @!P2 LEA R56, P4, R46, R56, 0x1 ;  /* 0x000000382e38a211 */ /* 0x000fe400078808ff */
[----:B------:R-:W-:-:S02]  /*0b90*/  @!P2 IADD3.X R49, RZ, R49, RZ, P5, !PT ;  /* 0x00000031ff31a210 */ /* 0x000fc40002ffe4ff */
[----:B------:R-:W-:Y:S01]  /*0ba0*/  @!P2 LEA.HI.X R57, R46, R57, R67, 0x1, P4 ;  /* 0x000000392e39a211 */ /* 0x000fe200020f0c43 */
[----:B------:R-:W-:-:S04]  /*0bb0*/  @P1 IMAD.WIDE.U32 R36, R63, R36, R40 ;  /* 0x000000243f241225 */ /* 0x000fc800078e0028 */
[----:B0-----:R-:W-:Y:S01]  /*0bc0*/  @!P2 IMAD R46, R49, R42, RZ ;  /* 0x0000002a312ea224 */ /* 0x001fe200078e02ff */
[----:B------:R-:W-:Y:S02]  /*0bd0*/  @P1 IADD3 R11, R39, R11, RZ ;  /* 0x0000000b270b1210 */ /* 0x000fe40007ffe0ff */
[----:B--2---:R-:W-:Y:S01]  /*0be0*/  @P1 LEA R58, P4, R38, R58, 0x1 ;  /* 0x0000003a263a1211 */ /* 0x004fe200078808ff */
[C---:B------:R-:W-:Y:S02]  /*0bf0*/  @!P2 IMAD R43, R9.reuse, R43, R46 ;  /* 0x0000002b092ba224 */ /* 0x040fe400078e022e */
[----:B------:R-:W-:Y:S01]  /*0c00*/  @!P2 IMAD.WIDE.U32 R46, R9, R42, R40 ;  /* 0x0000002a092ea225 */ /* 0x000fe200078e0028 */
[----:B------:R-:W-:Y:S02]  /*0c10*/  @P1 IADD3 R53, R37, R53, RZ ;  /* 0x0000003525351210 */ /* 0x000fe40007ffe0ff */
[----:B-1----:R-:W-:Y:S02]  /*0c20*/  @P1 LEA R60, P5, R36, R60, 0x1 ;  /* 0x0000003c243c1211 */ /* 0x002fe400078a08ff */
[----:B------:R-:W-:-:S02]  /*0c30*/  @P1 LEA.HI.X R59, R38, R59, R11, 0x1, P4 ;  /* 0x0000003b263b1211 */ /* 0x000fc400020f0c0b */
[----:B------:R-:W-:Y:S02]  /*0c40*/  @!P2 IADD3 R9, R47, R43, RZ ;  /* 0x0000002b2f09a210 */ /* 0x000fe40007ffe0ff */
[----:B------:R-:W-:Y:S02]  /*0c50*/  @!P2 LEA R62, P4, R46, R44, 0x1 ;  /* 0x0000002c2e3ea211 */ /* 0x000fe400078808ff */
[----:B------:R-:W-:Y:S02]  /*0c60*/  CS2R R38, SRZ ;  /* 0x0000000000267805 */ /* 0x000fe4000001ff00 */
[----:B------:R-:W-:Y:S02]  /*0c70*/  @P1 LEA.HI.X R61, R36, R61, R53, 0x1, P5 ;  /* 0x0000003d243d1211 */ /* 0x000fe400028f0c35 */
[----:B------:R-:W-:Y:S02]  /*0c80*/  CS2R R36, SRZ ;  /* 0x0000000000247805 */ /* 0x000fe4000001ff00 */
[----:B------:R-:W-:-:S02]  /*0c90*/  CS2R R40, SRZ ;  /* 0x0000000000287805 */ /* 0x000fc4000001ff00 */
[----:B------:R-:W-:Y:S02]  /*0ca0*/  CS2R R42, SRZ ;  /* 0x00000000002a7805 */ /* 0x000fe4000001ff00 */
[----:B------:R-:W-:Y:S02]  /*0cb0*/  @!P2 LEA.HI.X R63, R46, R45, R9, 0x1, P4 ;  /* 0x0000002d2e3fa211 */ /* 0x000fe400020f0c09 */
[----:B------:R-:W-:Y:S02]  /*0cc0*/  CS2R R44, SRZ ;  /* 0x00000000002c7805 */ /* 0x000fe4000001ff00 */
[----:B------:R-:W-:Y:S02]  /*0cd0*/  CS2R R46, SRZ ;  /* 0x00000000002e7805 */ /* 0x000fe4000001ff00 */
[----:B------:R-:W-:Y:S02]  /*0ce0*/  CS2R R48, SRZ ;  /* 0x0000000000307805 */ /* 0x000fe4000001ff00 */
[----:B------:R-:W-:Y:S01]  /*0cf0*/  CS2R R50, SRZ ;  /* 0x0000000000327805 */ /* 0x000fe2000001ff00 */
[----:B------:R4:W2:Y:S04]  /*0d00*/  @P1 LDG.E.128 R36, desc[UR4][R58.64] ;  /* 0x000000043a241981 */ /* 0x0008a8000c1e1d00 */
[----:B------:R-:W2:Y:S04]  /*0d10*/  @P1 LDG.E.128 R40, desc[UR4][R60.64] ;  /* 0x000000043c281981 */ /* 0x000ea8000c1e1d00 */
[----:B------:R0:W2:Y:S04]  /*0d20*/  @!P2 LDG.E.128 R44, desc[UR4][R56.64] ;  /* 0x00000004382ca981 */ /* 0x0000a8000c1e1d00 */
[----:B------:R-:W2:Y:S01]  /*0d30*/  @!P2 LDG.E.128 R48, desc[UR4][R62.64] ;  /* 0x000000043e30a981 */ /* 0x000ea2000c1e1d00 */
[----:B----4-:R-:W-:-:S02]  /*0d40*/  HADD2.F32 R58, -RZ, R16.H1_H1 ;  /* 0x30000010ff3a7230 */ /* 0x010fc40000004100 */
[--C-:B------:R-:W-:Y:S02]  /*0d50*/  HADD2.F32 R9, -RZ, R12.reuse.H1_H1 ;  /* 0x3000000cff097230 */ /* 0x100fe40000004100 */
[----:B------:R-:W-:Y:S02]  /*0d60*/  HADD2.F32 R12, -RZ, R12.H0_H0 ;  /* 0x2000000cff0c7230 */ /* 0x000fe40000004100 */
[----:B------:R-:W-:Y:S02]  /*0d70*/  HADD2.F32 R11, -RZ, R16.H0_H0 ;  /* 0x20000010ff0b7230 */ /* 0x000fe40000004100 */
[----:B------:R-:W-:Y:S01]  /*0d80*/  FMUL.FTZ R53, R9, R58 ;  /* 0x0000003a09357220 */ /* 0x000fe20000410000 */
[----:B------:R-:W-:Y:S02]  /*0d90*/  HADD2.F32 R9, -RZ, R13.H0_H0 ;  /* 0x2000000dff097230 */ /* 0x000fe40000004100 */
[----:B------:R-:W-:Y:S02]  /*0da0*/  HADD2.F32 R16, -RZ, R17.H0_H0 ;  /* 0x20000011ff107230 */ /* 0x000fe40000004100 */
[----:B------:R-:W-:Y:S01]  /*0db0*/  FFMA.FTZ R58, R12, R11, R53 ;  /* 0x0000000b0c3a7223 */ /* 0x000fe20000010035 */
[----:B------:R-:W-:-:S02]  /*0dc0*/  HADD2.F32 R13, -RZ, R13.H1_H1 ;  /* 0x3000000dff0d7230 */ /* 0x000fc40000004100 */
[----:B------:R-:W-:Y:S02]  /*0dd0*/  HADD2.F32 R12, -RZ, R17.H1_H1 ;  /* 0x30000011ff0c7230 */ /* 0x000fe40000004100 */
[----:B------:R-:W-:Y:S01]  /*0de0*/  FFMA.FTZ R58, R9, R16, R58 ;  /* 0x00000010093a7223 */ /* 0x000fe2000001003a */
[----:B------:R-:W-:Y:S02]  /*0df0*/  HADD2.F32 R9, -RZ, R14.H0_H0 ;  /* 0x2000000eff097230 */ /* 0x000fe40000004100 */
[----:B------:R-:W-:Y:S02]  /*0e00*/  HADD2.F32 R16, -RZ, R18.H0_H0 ;  /* 0x20000012ff107230 */ /* 0x000fe40000004100 */
[----:B------:R-:W-:Y:S01]  /*0e10*/  FFMA.FTZ R12, R13, R12, R58 ;  /* 0x0000000c0d0c7223 */ /* 0x000fe2000001003a */
[----:B------:R-:W-:Y:S02]  /*0e20*/  HADD2.F32 R14, -RZ, R14.H1_H1 ;  /* 0x3000000eff0e7230 */ /* 0x000fe40000004100 */
[----:B------:R-:W-:-:S02]  /*0e30*/  HADD2.F32 R11, -RZ, R18.H1_H1 ;  /* 0x30000012ff0b7230 */ /* 0x000fc40000004100 */
[----:B------:R-:W-:Y:S01]  /*0e40*/  FFMA.FTZ R13, R9, R16, R12 ;  /* 0x00000010090d7223 */ /* 0x000fe2000001000c */
[----:B------:R-:W-:Y:S02]  /*0e50*/  HADD2.F32 R9, -RZ, R15.H0_H0 ;  /* 0x2000000fff097230 */ /* 0x000fe40000004100 */
[----:B------:R-:W-:Y:S02]  /*0e60*/  HADD2.F32 R12, -RZ, R19.H0_H0 ;  /* 0x20000013ff0c7230 */ /* 0x000fe40000004100 */
[----:B------:R-:W-:Y:S01]  /*0e70*/  FFMA.FTZ R16, R14, R11, R13 ;  /* 0x0000000b0e107223 */ /* 0x000fe2000001000d */
[----:B------:R-:W-:Y:S02]  /*0e80*/  HADD2.F32 R15, -RZ, R15.H1_H1 ;  /* 0x3000000fff0f7230 */ /* 0x000fe40000004100 */
[----:B------:R-:W-:Y:S02]  /*0e90*/  HADD2.F32 R14, -RZ, R19.H1_H1 ;  /* 0x30000013ff0e7230 */ /* 0x000fe40000004100 */
[----:B------:R-:W-:-:S04]  /*0ea0*/  FFMA.FTZ R12, R9, R12, R16 ;  /* 0x0000000c090c7223 */ /* 0x000fc80000010010 */
[----:B------:R-:W-:Y:S01]  /*0eb0*/  FFMA.FTZ R9, R15, R14, R12 ;  /* 0x0000000e0f097223 */ /* 0x000fe2000001000c */
[--C-:B------:R-:W-:Y:S02]  /*0ec0*/  HADD2.F32 R18, -RZ, R20.reuse.H0_H0 ;  /* 0x20000014ff127230 */ /* 0x100fe40000004100 */
[----:B------:R-:W-:Y:S02]  /*0ed0*/  HADD2.F32 R20, -RZ, R20.H1_H1 ;  /* 0x30000014ff147230 */ /* 0x000fe40000004100 */
[--C-:B0-----:R-:W-:Y:S02]  /*0ee0*/  HADD2.F32 R57, -RZ, R24.reuse.H1_H1 ;  /* 0x30000018ff397230 */ /* 0x101fe40000004100 */
[----:B------:R-:W-:Y:S02]  /*0ef0*/  HADD2.F32 R53, -RZ, R24.H0_H0 ;  /* 0x20000018ff357230 */ /* 0x000fe40000004100 */
[--C-:B------:R-:W-:Y:S02]  /*0f00*/  HADD2.F32 R56, -RZ, R25.reuse.H0_H0 ;  /* 0x20000019ff387230 */ /* 0x100fe40000004100 */
[----:B------:R-:W-:Y:S01]  /*0f10*/  FMUL.FTZ R57, R20, R57 ;  /* 0x0000003914397220 */ /* 0x000fe20000410000 */
[----:B------:R-:W-:-:S02]  /*0f20*/  HADD2.F32 R58, -RZ, R25.H1_H1 ;  /* 0x30000019ff3a7230 */ /* 0x000fc40000004100 */
[--C-:B------:R-:W-:Y:S02]  /*0f30*/  HADD2.F32 R14, -RZ, R27.reuse.H0_H0 ;  /* 0x2000001bff0e7230 */ /* 0x100fe40000004100 */
[----:B---3--:R-:W-:Y:S02]  /*0f40*/  HADD2.F32 R19, -RZ, R28.H1_H1 ;  /* 0x3000001cff137230 */ /* 0x008fe40000004100 */
[----:B------:R-:W-:Y:S02]  /*0f50*/  HADD2.F32 R24, -RZ, R32.H1_H1 ;  /* 0x30000020ff187230 */ /* 0x000fe40000004100 */
[----:B------:R-:W-:Y:S02]  /*0f60*/  HADD2.F32 R12, -RZ, R27.H1_H1 ;  /* 0x3000001bff0c7230 */ /* 0x000fe40000004100 */
[----:B------:R-:W-:Y:S02]  /*0f70*/  HADD2.F32 R28, -RZ, R28.H0_H0 ;  /* 0x2000001cff1c7230 */ /* 0x000fe40000004100 */
[----:B------:R-:W-:Y:S01]  /*0f80*/  FMUL.FTZ R27, R19, R24 ;  /* 0x00000018131b7220 */ /* 0x000fe20000410000 */
[----:B------:R-:W-:-:S02]  /*0f90*/  HADD2.F32 R25, -RZ, R32.H0_H0 ;  /* 0x20000020ff197230 */ /* 0x000fc40000004100 */
[----:B------:R-:W-:Y:S01]  /*0fa0*/  FFMA.FTZ R20, R18, R53, R57 ;  /* 0x0000003512147223 */ /* 0x000fe20000010039 */
[----:B------:R-:W-:Y:S02]  /*0fb0*/  HADD2.F32 R17, -RZ, R21.H0_H0 ;  /* 0x20000015ff117230 */ /* 0x000fe40000004100 */
[----:B------:R-:W-:Y:S02]  /*0fc0*/  HADD2.F32 R18, -RZ, R29.H0_H0 ;  /* 0x2000001dff127230 */ /* 0x000fe40000004100 */
[----:B------:R-:W-:Y:S01]  /*0fd0*/  FFMA.FTZ R25, R28, R25, R27 ;  /* 0x000000191c197223 */ /* 0x000fe2000001001b */
[----:B------:R-:W-:Y:S02]  /*0fe0*/  HADD2.F32 R19, -RZ, R33.H0_H0 ;  /* 0x20000021ff137230 */ /* 0x000fe40000004100 */
[----:B------:R-:W-:Y:S01]  /*0ff0*/  FFMA.FTZ R56, R17, R56, R20 ;  /* 0x0000003811387223 */ /* 0x000fe20000010014 */
[----:B------:R-:W-:Y:S02]  /*1000*/  HADD2.F32 R21, -RZ, R21.H1_H1 ;  /* 0x30000015ff157230 */ /* 0x000fe40000004100 */
[----:B------:R-:W-:-:S02]  /*1010*/  HADD2.F32 R29, -RZ, R29.H1_H1 ;  /* 0x3000001dff1d7230 */ /* 0x000fc40000004100 */
[----:B------:R-:W-:Y:S01]  /*1020*/  FFMA.FTZ R24, R18, R19, R25 ;  /* 0x0000001312187223 */ /* 0x000fe20000010019 */
[----:B------:R-:W-:Y:S02]  /*1030*/  HADD2.F32 R20, -RZ, R33.H1_H1 ;  /* 0x30000021ff147230 */ /* 0x000fe40000004100 */
[----:B------:R-:W-:Y:S01]  /*1040*/  FFMA.FTZ R56, R21, R58, R56 ;  /* 0x0000003a15387223 */ /* 0x000fe20000010038 */
[----:B------:R-:W-:Y:S02]  /*1050*/  HADD2.F32 R13, -RZ, R22.H0_H0 ;  /* 0x20000016ff0d7230 */ /* 0x000fe40000004100 */
[----:B------:R-:W-:Y:S02]  /*1060*/  HADD2.F32 R16, -RZ, R26.H0_H0 ;  /* 0x2000001aff107230 */ /* 0x000fe40000004100 */
[----:B------:R-:W-:Y:S01]  /*1070*/  FFMA.FTZ R20, R29, R20, R24 ;  /* 0x000000141d147223 */ /* 0x000fe20000010018 */
[----:B------:R-:W-:Y:S02]  /*1080*/  HADD2.F32 R17, -RZ, R30.H0_H0 ;  /* 0x2000001eff117230 */ /* 0x000fe40000004100 */
[----:B------:R-:W-:-:S02]  /*1090*/  HADD2.F32 R18, -RZ, R34.H0_H0 ;  /* 0x20000022ff127230 */ /* 0x000fc40000004100 */
[----:B------:R-:W-:Y:S01]  /*10a0*/  FFMA.FTZ R19, R13, R16, R56 ;  /* 0x000000100d137223 */ /* 0x000fe20000010038 */
[----:B------:R-:W-:Y:S02]  /*10b0*/  HADD2.F32 R22, -RZ, R22.H1_H1 ;  /* 0x30000016ff167230 */ /* 0x000fe40000004100 */
[----:B------:R-:W-:Y:S02]  /*10c0*/  HADD2.F32 R15, -RZ, R26.H1_H1 ;  /* 0x3000001aff0f7230 */ /* 0x000fe40000004100 */
[----:B------:R-:W-:Y:S01]  /*10d0*/  FFMA.FTZ R17, R17, R18, R20 ;  /* 0x0000001211117223 */ /* 0x000fe20000010014 */
[----:B------:R-:W-:Y:S02]  /*10e0*/  HADD2.F32 R30, -RZ, R30.H1_H1 ;  /* 0x3000001eff1e7230 */ /* 0x000fe40000004100 */
[----:B------:R-:W-:Y:S02]  /*10f0*/  HADD2.F32 R13, -RZ, R34.H1_H1 ;  /* 0x30000022ff0d7230 */ /* 0x000fe40000004100 */
[----:B------:R-:W-:Y:S01]  /*1100*/  FFMA.FTZ R22, R22, R15, R19 ;  /* 0x0000000f16167223 */ /* 0x000fe20000010013 */
[----:B------:R-:W-:-:S02]  /*1110*/  HADD2.F32 R18, -RZ, R31.H0_H0 ;  /* 0x2000001fff127230 */ /* 0x000fc40000004100 */
[----:B------:R-:W-:Y:S02]  /*1120*/  HADD2.F32 R15, -RZ, R35.H0_H0 ;  /* 0x20000023ff0f7230 */ /* 0x000fe40000004100 */
[----:B------:R-:W-:-:S04]  /*1130*/  FFMA.FTZ R13, R30, R13, R17 ;  /* 0x0000000d1e0d7223 */ /* 0x000fc80000010011 */
[----:B------:R-:W-:Y:S01]  /*1140*/  FFMA.FTZ R18, R18, R15, R13 ;  /* 0x0000000f12127223 */ /* 0x000fe2000001000d */
[--C-:B--2---:R-:W-:Y:S02]  /*1150*/  HADD2.F32 R13, -RZ, R36.reuse.H0_H0 ;  /* 0x20000024ff0d7230 */ /* 0x104fe40000004100 */
[----:B------:R-:W-:Y:S02]  /*1160*/  HADD2.F32 R36, -RZ, R36.H1_H1 ;  /* 0x30000024ff247230 */ /* 0x000fe40000004100 */
[----:B------:R-:W-:Y:S02]  /*1170*/  HADD2.F32 R21, -RZ, R40.H1_H1 ;  /* 0x30000028ff157230 */ /* 0x000fe40000004100 */
[----:B------:R-:W-:Y:S02]  /*1180*/  HADD2.F32 R15, -RZ, R44.H1_H1 ;  /* 0x3000002cff0f7230 */ /* 0x000fe40000004100 */
[----:B------:R-:W-:Y:S02]  /*1190*/  HADD2.F32 R26, -RZ, R48.H1_H1 ;  /* 0x30000030ff1a7230 */ /* 0x000fe40000004100 */
[----:B------:R-:W-:Y:S01]  /*11a0*/  FMUL.FTZ R36, R36, R21 ;  /* 0x0000001524247220 */ /* 0x000fe20000410000 */
[----:B------:R-:W-:-:S02]  /*11b0*/  HADD2.F32 R24, -RZ, R40.H0_H0 ;  /* 0x20000028ff187230 */ /* 0x000fc40000004100 */
[----:B------:R-:W-:Y:S02]  /*11c0*/  HADD2.F32 R44, -RZ, R44.H0_H0 ;  /* 0x2000002cff2c7230 */ /* 0x000fe40000004100 */
[----:B------:R-:W-:Y:S01]  /*11d0*/  FMUL.FTZ R15, R15, R26 ;  /* 0x0000001a0f0f7220 */ /* 0x000fe20000410000 */
[----:B------:R-:W-:Y:S02]  /*11e0*/  HADD2.F32 R21, -RZ, R48.H0_H0 ;  /* 0x20000030ff157230 */ /* 0x000fe40000004100 */
[----:B------:R-:W-:Y:S01]  /*11f0*/  FFMA.FTZ R36, R13, R24, R36 ;  /* 0x000000180d247223 */ /* 0x000fe20000010024 */
[----:B------:R-:W-:Y:S02]  /*1200*/  HADD2.F32 R17, -RZ, R37.H0_H0 ;  /* 0x20000025ff117230 */ /* 0x000fe40000004100 */
[----:B------:R-:W-:Y:S02]  /*1210*/  HADD2.F32 R28, -RZ, R41.H0_H0 ;  /* 0x20000029ff1c7230 */ /* 0x000fe40000004100 */
[----:B------:R-:W-:Y:S01]  /*1220*/  FFMA.FTZ R44, R44, R21, R15 ;  /* 0x000000152c2c7223 */ /* 0x000fe2000001000f */
[----:B------:R-:W-:-:S02]  /*1230*/  HADD2.F32 R13, -RZ, R45.H0_H0 ;  /* 0x2000002dff0d7230 */ /* 0x000fc40000004100 */
[----:B------:R-:W-:Y:S02]  /*1240*/  HADD2.F32 R24, -RZ, R49.H0_H0 ;  /* 0x20000031ff187230 */ /* 0x000fe40000004100 */
[----:B------:R-:W-:Y:S01]  /*1250*/  FFMA.FTZ R28, R17, R28, R36 ;  /* 0x0000001c111c7223 */ /* 0x000fe20000010024 */
[----:B------:R-:W-:Y:S02]  /*1260*/  HADD2.F32 R37, -RZ, R37.H1_H1 ;  /* 0x30000025ff257230 */ /* 0x000fe40000004100 */
[----:B------:R-:W-:Y:S02]  /*1270*/  HADD2.F32 R30, -RZ, R41.H1_H1 ;  /* 0x30000029ff1e7230 */ /* 0x000fe40000004100 */
[----:B------:R-:W-:Y:S01]  /*1280*/  FFMA.FTZ R44, R13, R24, R44 ;  /* 0x000000180d2c7223 */ /* 0x000fe2000001002c */
[----:B------:R-:W-:Y:S02]  /*1290*/  HADD2.F32 R45, -RZ, R45.H1_H1 ;  /* 0x3000002dff2d7230 */ /* 0x000fe40000004100 */
[----:B------:R-:W-:-:S02]  /*12a0*/  HADD2.F32 R26, -RZ, R49.H1_H1 ;  /* 0x30000031ff1a7230 */ /* 0x000fc40000004100 */
[----:B------:R-:W-:Y:S01]  /*12b0*/  FFMA.FTZ R28, R37, R30, R28 ;  /* 0x0000001e251c7223 */ /* 0x000fe2000001001c */
[----:B------:R-:W-:Y:S02]  /*12c0*/  HADD2.F32 R19, -RZ, R38.H0_H0 ;  /* 0x20000026ff137230 */ /* 0x000fe40000004100 */
[----:B------:R-:W-:Y:S02]  /*12d0*/  HADD2.F32 R32, -RZ, R42.H0_H0 ;  /* 0x2000002aff207230 */ /* 0x000fe40000004100 */
[----:B------:R-:W-:Y:S01]  /*12e0*/  FFMA.FTZ R26, R45, R26, R44 ;  /* 0x0000001a2d1a7223 */ /* 0x000fe2000001002c */
[----:B------:R-:W-:Y:S02]  /*12f0*/  HADD2.F32 R11, -RZ, R23.H0_H0 ;  /* 0x20000017ff0b7230 */ /* 0x000fe40000004100 */
[----:B------:R-:W-:Y:S02]  /*1300*/  HADD2.F32 R13, -RZ, R46.H0_H0 ;  /* 0x2000002eff0d7230 */ /* 0x000fe40000004100 */
[----:B------:R-:W-:-:S02]  /*1310*/  HADD2.F32 R24, -RZ, R50.H0_H0 ;  /* 0x20000032ff187230 */ /* 0x000fc40000004100 */
[----:B------:R-:W-:Y:S01]  /*1320*/  FFMA.FTZ R19, R19, R32, R28 ;  /* 0x0000002013137223 */ /* 0x000fe2000001001c */
[----:B------:R-:W-:Y:S02]  /*1330*/  HADD2.F32 R38, -RZ, R38.H1_H1 ;  /* 0x30000026ff267230 */ /* 0x000fe40000004100 */
[----:B------:R-:W-:Y:S02]  /*1340*/  HADD2.F32 R25, -RZ, R42.H1_H1 ;  /* 0x3000002aff197230 */ /* 0x000fe40000004100 */
[----:B------:R-:W-:Y:S01]  /*1350*/  FFMA.FTZ R14, R11, R14, R22 ;  /* 0x0000000e0b0e7223 */ /* 0x000fe20000010016 */
[----:B------:R-:W-:Y:S02]  /*1360*/  HADD2.F32 R46, -RZ, R46.H1_H1 ;  /* 0x3000002eff2e7230 */ /* 0x000fe40000004100 */
[----:B------:R-:W-:Y:S01]  /*1370*/  FFMA.FTZ R17, R13, R24, R26 ;  /* 0x000000180d117223 */ /* 0x000fe2000001001a */
[----:B------:R-:W-:Y:S02]  /*1380*/  HADD2.F32 R15, -RZ, R50.H1_H1 ;  /* 0x30000032ff0f7230 */ /* 0x000fe40000004100 */
[----:B------:R-:W-:Y:S01]  /*1390*/  FFMA.FTZ R38, R38, R25, R19 ;  /* 0x0000001926267223 */ /* 0x000fe20000010013 */
[----:B------:R-:W-:-:S02]  /*13a0*/  HADD2.F32 R23, -RZ, R23.H1_H1 ;  /* 0x30000017ff177230 */ /* 0x000fc40000004100 */
[----:B------:R-:W-:Y:S02]  /*13b0*/  HADD2.F32 R31, -RZ, R31.H1_H1 ;  /* 0x3000001fff1f7230 */ /* 0x000fe40000004100 */
[----:B------:R-:W-:Y:S02]  /*13c0*/  HADD2.F32 R16, -RZ, R35.H1_H1 ;  /* 0x30000023ff107230 */ /* 0x000fe40000004100 */
[----:B------:R-:W-:Y:S02]  /*13d0*/  HADD2.F32 R11, -RZ, R39.H0_H0 ;  /* 0x20000027ff0b7230 */ /* 0x000fe40000004100 */
[----:B------:R-:W-:Y:S02]  /*13e0*/  HADD2.F32 R22, -RZ, R43.H0_H0 ;  /* 0x2000002bff167230 */ /* 0x000fe40000004100 */
[----:B------:R-:W-:Y:S01]  /*13f0*/  FFMA.FTZ R46, R46, R15, R17 ;  /* 0x0000000f2e2e7223 */ /* 0x000fe20000010011 */
[----:B------:R-:W-:Y:S02]  /*1400*/  HADD2.F32 R13, -RZ, R47.H0_H0 ;  /* 0x2000002fff0d7230 */ /* 0x000fe40000004100 */
[----:B------:R-:W-:-:S02]  /*1410*/  HADD2.F32 R24, -RZ, R51.H0_H0 ;  /* 0x20000033ff187230 */ /* 0x000fc40000004100 */
[----:B------:R-:W-:Y:S01]  /*1420*/  FFMA.FTZ R38, R11, R22, R38 ;  /* 0x000000160b267223 */ /* 0x000fe20000010026 */
[----:B------:R-:W-:Y:S02]  /*1430*/  HADD2.F32 R39, -RZ, R39.H1_H1 ;  /* 0x30000027ff277230 */ /* 0x000fe40000004100 */
[----:B------:R-:W-:Y:S01]  /*1440*/  FFMA.FTZ R14, R23, R12, R14 ;  /* 0x0000000c170e7223 */ /* 0x000fe2000001000e */
[----:B------:R-:W-:Y:S02]  /*1450*/  HADD2.F32 R20, -RZ, R43.H1_H1 ;  /* 0x3000002bff147230 */ /* 0x000fe40000004100 */
[----:B------:R-:W-:Y:S01]  /*1460*/  FFMA.FTZ R18, R31, R16, R18 ;  /* 0x000000101f127223 */ /* 0x000fe20000010012 */
[----:B------:R-:W-:Y:S02]  /*1470*/  HADD2.F32 R47, -RZ, R47.H1_H1 ;  /* 0x3000002fff2f7230 */ /* 0x000fe40000004100 */
[----:B------:R-:W-:Y:S01]  /*1480*/  FFMA.FTZ R24, R13, R24, R46 ;  /* 0x000000180d187223 */ /* 0x000fe2000001002e */
[----:B------:R-:W-:-:S02]  /*1490*/  HADD2.F32 R22, -RZ, R51.H1_H1 ;  /* 0x30000033ff167230 */ /* 0x000fc40000004100 */
[----:B------:R-:W-:Y:S01]  /*14a0*/  FFMA.FTZ R20, R39, R20, R38 ;  /* 0x0000001427147223 */ /* 0x000fe20000010026 */
[----:B------:R-:W0:Y:S02]  /*14b0*/  SHFL.BFLY PT, R12, R9, 0x8, 0x1f ;  /* 0x0d001f00090c7f89 */ /* 0x000e2400000e0000 */
[----:B------:R-:W-:Y:S02]  /*14c0*/  FFMA.FTZ R22, R47, R22, R24 ;  /* 0x000000162f167223 */ /* 0x000fe40000010018 */
[----:B------:R-:W1:Y:S04]  /*14d0*/  SHFL.BFLY PT, R11, R14, 0x8, 0x1f ;  /* 0x0d001f000e0b7f89 */ /* 0x000e6800000e0000 */
[----:B------:R-:W2:Y:S04]  /*14e0*/  SHFL.BFLY PT, R15, R18, 0x8, 0x1f ;  /* 0x0d001f00120f7f89 */ /* 0x000ea800000e0000 */
[----:B------:R-:W3:Y:S04]  /*14f0*/  SHFL.BFLY PT, R17, R20, 0x8, 0x1f ;  /* 0x0d001f0014117f89 */ /* 0x000ee800000e0000 */
[----:B------:R-:W4:Y:S01]  /*1500*/  SHFL.BFLY PT, R21, R22, 0x8, 0x1f ;  /* 0x0d001f0016157f89 */ /* 0x000f2200000e0000 */
[----:B0-----:R-:W-:Y:S01]  /*1510*/  FADD.FTZ R12, R9, R12 ;  /* 0x0000000c090c7221 */ /* 0x001fe20000010000 */
[----:B-1----:R-:W-:Y:S01]  /*1520*/  FADD.FTZ R13, R14, R11 ;  /* 0x0000000b0e0d7221 */ /* 0x002fe20000010000 */
[----:B--2---:R-:W-:-:S03]  /*1530*/  FADD.FTZ R15, R18, R15 ;  /* 0x0000000f120f7221 */ /* 0x004fc60000010000 */
[----:B------:R-:W0:Y:S01]  /*1540*/  SHFL.BFLY PT, R11, R12, 0x4, 0x1f ;  /* 0x0c801f000c0b7f89 */ /* 0x000e2200000e0000 */
[----:B---3--:R-:W-:-:S03]  /*1550*/  FADD.FTZ R19, R20, R17 ;  /* 0x0000001114137221 */ /* 0x008fc60000010000 */
[----:B------:R-:W1:Y:S01]  /*1560*/  SHFL.BFLY PT, R16, R13, 0x4, 0x1f ;  /* 0x0c801f000d107f89 */ /* 0x000e6200000e0000 */
[----:B----4-:R-:W-:-:S03]  /*1570*/  FADD.FTZ R23, R22, R21 ;  /* 0x0000001516177221 */ /* 0x010fc60000010000 */
[----:B------:R-:W2:Y:S04]  /*1580*/  SHFL.BFLY PT, R14, R15, 0x4, 0x1f ;  /* 0x0c801f000f0e7f89 */ /* 0x000ea800000e0000 */
[----:B------:R-:W3:Y:S04]  /*1590*/  SHFL.BFLY PT, R18, R19, 0x4, 0x1f ;  /* 0x0c801f0013127f89 */ /* 0x000ee800000e0000 */
[----:B------:R-:W4:Y:S01]  /*15a0*/  SHFL.BFLY PT, R24, R23, 0x4, 0x1f ;  /* 0x0c801f0017187f89 */ /* 0x000f2200000e0000 */
[----:B0-----:R-:W-:Y:S01]  /*15b0*/  FADD.FTZ R11, R12, R11 ;  /* 0x0000000b0c0b7221 */ /* 0x001fe20000010000 */
[----:B-1----:R-:W-:-:S02]  /*15c0*/  FADD.FTZ R16, R13, R16 ;  /* 0x000000100d107221 */ /* 0x002fc40000010000 */
[----:B------:R-:W0:Y:S01]  /*15d0*/  LDC.64 R12, c[0x0][0x2d0] ;  /* 0x0000b400ff0c7b82 */ /* 0x000e220000000a00 */
[----:B--2---:R-:W-:Y:S02]  /*15e0*/  FADD.FTZ R17, R15, R14 ;  /* 0x0000000e0f117221 */ /* 0x004fe40000010000 */
[----:B------:R-:W1:Y:S01]  /*15f0*/  SHFL.BFLY PT, R9, R16, 0x2, 0x1f ;  /* 0x0c401f0010097f89 */ /* 0x000e6200000e0000 */
[----:B---3--:R-:W-:-:S03]  /*1600*/  FADD.FTZ R20, R19, R18 ;  /* 0x0000001213147221 */ /* 0x008fc60000010000 */
[----:B------:R-:W2:Y:S01]  /*1610*/  SHFL.BFLY PT, R14, R11, 0x2, 0x1f ;  /* 0x0c401f000b0e7f89 */ /* 0x000ea200000e0000 */
[----:B----4-:R-:W-:-:S03]  /*1620*/  FADD.FTZ R24, R23, R24 ;  /* 0x0000001817187221 */ /* 0x010fc60000010000 */
[----:B------:R-:W3:Y:S01]  /*1630*/  SHFL.BFLY PT, R18, R17, 0x2, 0x1f ;  /* 0x0c401f0011127f89 */ /* 0x000ee200000e0000 */
[----:B------:R-:W-:-:S03]  /*1640*/  IADD3 R23, R7, 0x4f, RZ ;  /* 0x0000004f07177810 */ /* 0x000fc60007ffe0ff */
[----:B------:R-:W4:Y:S04]  /*1650*/  SHFL.BFLY PT, R21, R20, 0x2, 0x1f ;  /* 0x0c401f0014157f89 */ /* 0x000f2800000e0000 */
[----:B------:R-:W0:Y:S01]  /*1660*/  SHFL.BFLY PT, R19, R24, 0x2, 0x1f ;  /* 0x0c401f0018137f89 */ /* 0x000e2200000e0000 */
[----:B------:R-:W-:-:S05]  /*1670*/  IMAD.HI R7, R23, 0x66666667, RZ ;  /* 0x6666666717077827 */ /* 0x000fca00078e02ff */
[----:B------:R-:W-:Y:S01]  /*1680*/  SHF.R.U32.HI R22, RZ, 0x1f, R7 ;  /* 0x0000001fff167819 */ /* 0x000fe20000011607 */
[----:B-1----:R-:W-:-:S03]  /*1690*/  FADD.FTZ R9, R16, R9 ;  /* 0x0000000910097221 */ /* 0x002fc60000010000 */
[----:B------:R-:W-:Y:S01]  /*16a0*/  LEA.HI.SX32 R28, R7, R22, 0x1b ;  /* 0x00000016071c7211 */ /* 0x000fe200078fdaff */
[----:B--2---:R-:W-:Y:S01]  /*16b0*/  FADD.FTZ R7, R11, R14 ;  /* 0x0000000e0b077221 */ /* 0x004fe20000010000 */
[----:B------:R-:W-:Y:S01]  /*16c0*/  SHF.L.U32 R16, R0, 0x2, RZ ;  /* 0x0000000200107819 */ /* 0x000fe200000006ff */
[----:B------:R-:W1:Y:S01]  /*16d0*/  LDC.64 R14, c[0x0][0x2d8] ;  /* 0x0000b600ff0e7b82 */ /* 0x000e620000000a00 */
[----:B---3--:R-:W-:Y:S01]  /*16e0*/  FADD.FTZ R11, R17, R18 ;  /* 0x00000012110b7221 */ /* 0x008fe20000010000 */
[----:B------:R-:W-:Y:S01]  /*16f0*/  IMAD R17, R2, 0x2800, RZ ;  /* 0x0000280002117824 */ /* 0x000fe200078e02ff */
[----:B------:R-:W-:Y:S01]  /*1700*/  SHF.R.S32.HI R26, RZ, 0x1f, R16 ;  /* 0x0000001fff1a7819 */ /* 0x000fe20000011410 */
[----:B----4-:R-:W-:-:S03]  /*1710*/  FADD.FTZ R21, R20, R21 ;  /* 0x0000001514157221 */ /* 0x010fc60000010000 */
[C---:B------:R-:W-:Y:S01]  /*1720*/  IADD3 R16, P1, R17.reuse, R16, RZ ;  /* 0x0000001011107210 */ /* 0x040fe20007f3e0ff */
[----:B0-----:R-:W-:Y:S01]  /*1730*/  FADD.FTZ R19, R24, R19 ;  /* 0x0000001318137221 */ /* 0x001fe20000010000 */
[----:B------:R-:W0:Y:S02]  /*1740*/  SHFL.BFLY PT, R18, R7, 0x1, 0x1f ;  /* 0x0c201f0007127f89 */ /* 0x000e2400000e0000 */
[----:B------:R-:W-:Y:S02]  /*1750*/  LEA.HI.X.SX32 R17, R17, R26, 0x1, P1 ;  /* 0x0000001a11117211 */ /* 0x000fe400008f0eff */
[----:B------:R-:W2:Y:S04]  /*1760*/  SHFL.BFLY PT, R20, R9, 0x1, 0x1f ;  /* 0x0c201f0009147f89 */ /* 0x000ea800000e0000 */
[----:B------:R-:W3:Y:S04]  /*1770*/  SHFL.BFLY PT, R22, R11, 0x1, 0x1f ;  /* 0x0c201f000b167f89 */ /* 0x000ee800000e0000 */
[----:B------:R-:W4:Y:S04]  /*1780*/  SHFL.BFLY PT, R24, R21, 0x1, 0x1f ;  /* 0x0c201f0015187f89 */ /* 0x000f2800000e0000 */
[----:B------:R-:W4:Y:S01]  /*1790*/  SHFL.BFLY PT, R26, R19, 0x1, 0x1f ;  /* 0x0c201f00131a7f89 */ /* 0x000f2200000e0000 */
[----:B------:R-:W-:Y:S01]  /*17a0*/  IMAD R30, R12, UR8, RZ ;  /* 0x000000080c1e7c24 */ /* 0x000fe2000f8e02ff */
[----:B------:R-:W-:-:S03]  /*17b0*/  ISETP.NE.AND P1, PT, R5, RZ, PT ;  /* 0x000000ff0500720c */ /* 0x000fc60003f25270 */
[----:B------:R-:W-:Y:S02]  /*17c0*/  IMAD R25, R13, UR6, R30 ;  /* 0x000000060d197c24 */ /* 0x000fe4000f8e021e */
[----:B------:R-:W-:-:S04]  /*17d0*/  IMAD.WIDE.U32 R12, R12, UR6, R16 ;  /* 0x000000060c0c7c25 */ /* 0x000fc8000f8e0010 */
[--C-:B------:R-:W-:Y:S01]  /*17e0*/  IMAD R28, R28, 0x50, -R23.reuse ;  /* 0x000000501c1c7824 */ /* 0x100fe200078e0a17 */
[----:B------:R-:W-:Y:S01]  /*17f0*/  IADD3 R13, R13, R25, RZ ;  /* 0x000000190d0d7210 */ /* 0x000fe20007ffe0ff */
[----:B------:R-:W-:Y:S02]  /*1800*/  IMAD R23, R2, -0x50, R23 ;  /* 0xffffffb002177824 */ /* 0x000fe400078e0217 */
[C---:B-1----:R-:W-:Y:S02]  /*1810*/  IMAD R16, R14.reuse, UR9, RZ ;  /* 0x000000090e107c24 */ /* 0x042fe4000f8e02ff */
[----:B------:R-:W-:Y:S01]  /*1820*/  IMAD.WIDE.U32 R12, R14, UR7, R12 ;  /* 0x000000070e0c7c25 */ /* 0x000fe2000f8e000c */
[----:B------:R-:W-:Y:S01]  /*1830*/  IADD3 R23, R23, R28, RZ ;  /* 0x0000001c17177210 */ /* 0x000fe20007ffe0ff */
[----:B------:R-:W-:Y:S02]  /*1840*/  BSSY B0, `(.L_x_4074) ;  /* 0x0000028000007945 */ /* 0x000fe40003800000 */
[----:B------:R-:W-:Y:S01]  /*1850*/  IMAD R5, R15, UR7, R16 ;  /* 0x000000070f057c24 */ /* 0x000fe2000f8e0210 */
[----:B------:R-:W-:Y:S01]  /*1860*/  ISETP.GE.OR P0, PT, R0, R23, P0 ;  /* 0x000000170000720c */ /* 0x000fe20000706670 */
[----:B0-----:R-:W-:Y:S01]  /*1870*/  FADD.FTZ R17, R7, R18 ;  /* 0x0000001207117221 */ /* 0x001fe20000010000 */
[----:B--2---:R-:W-:Y:S01]  /*1880*/  FADD.FTZ R23, R9, R20 ;  /* 0x0000001409177221 */ /* 0x004fe20000010000 */
[----:B---3--:R-:W-:Y:S01]  /*1890*/  FADD.FTZ R22, R11, R22 ;  /* 0x000000160b167221 */ /* 0x008fe20000010000 */
[----:B----4-:R-:W-:Y:S01]  /*18a0*/  FADD.FTZ R24, R21, R24 ;  /* 0x0000001815187221 */ /* 0x010fe20000010000 */
[----:B------:R-:W-:Y:S01]  /*18b0*/  IADD3 R5, R13, R5, RZ ;  /* 0x000000050d057210 */ /* 0x000fe20007ffe0ff */
[----:B------:R-:W-:Y:S01]  /*18c0*/  FADD.FTZ R26, R19, R26 ;  /* 0x0000001a131a7221 */ /* 0x000fe20000010000 */
[----:B------:R-:W-:Y:S06]  /*18d0*/  @P1 BRA `(.L_x_4075) ;  /* 0x0000000000781947 */ /* 0x000fec0003800000 */
[----:B------:R-:W0:Y:S01]  /*18e0*/  LDC.64 R18, c[0x0][0x278] ;  /* 0x00009e00ff127b82 */ /* 0x000e220000000a00 */
[----:B------:R-:W-:Y:S01]  /*18f0*/  IMAD R14, R2, 0x50, RZ ;  /* 0x00000050020e7824 */ /* 0x000fe200078e02ff */
[----:B------:R-:W-:Y:S01]  /*1900*/  ULDC.64 UR10, c[0x0][0x260] ;  /* 0x00009800000a7ab9 */ /* 0x000fe20000000a00 */
[-C--:B------:R-:W-:Y:S02]  /*1910*/  ISETP.GE.AND P1, PT, R10, R3.reuse, PT ;  /* 0x000000030a00720c */ /* 0x080fe40003f26270 */
[-C--:B------:R-:W-:Y:S02]  /*1920*/  ISETP.GE.AND P5, PT, R6, R3.reuse, PT ;  /* 0x000000030600720c */ /* 0x080fe40003fa6270 */
[----:B------:R-:W-:Y:S01]  /*1930*/  SHF.R.S32.HI R15, RZ, 0x1f, R14 ;  /* 0x0000001fff0f7819 */ /* 0x000fe2000001140e */
[----:B------:R-:W1:Y:S01]  /*1940*/  LDC.64 R20, c[0x0][0x280] ;  /* 0x0000a000ff147b82 */ /* 0x000e620000000a00 */
[----:B------:R-:W-:Y:S01]  /*1950*/  ISETP.GE.AND P4, PT, R8, R3, PT ;  /* 0x000000030800720c */ /* 0x000fe20003f86270 */
[----:B0-----:R-:W-:-:S02]  /*1960*/  IMAD R16, R18, UR8, RZ ;  /* 0x0000000812107c24 */ /* 0x001fc4000f8e02ff */
[----:B------:R-:W-:-:S04]  /*1970*/  IMAD.WIDE.U32 R14, R18, UR6, R14 ;  /* 0x00000006120e7c25 */ /* 0x000fc8000f8e000e */
[----:B------:R-:W-:Y:S02]  /*1980*/  IMAD R7, R19, UR6, R16 ;  /* 0x0000000613077c24 */ /* 0x000fe4000f8e0210 */
[----:B-1----:R-:W-:-:S03]  /*1990*/  IMAD R16, R20, UR9, RZ ;  /* 0x0000000914107c24 */ /* 0x002fc6000f8e02ff */
[----:B------:R-:W-:Y:S01]  /*19a0*/  IADD3 R15, R15, R7, RZ ;  /* 0x000000070f0f7210 */ /* 0x000fe20007ffe0ff */
[----:B------:R-:W-:Y:S02]  /*19b0*/  IMAD R9, R21, UR7, R16 ;  /* 0x0000000715097c24 */ /* 0x000fe4000f8e0210 */
[----:B------:R-:W-:-:S03]  /*19c0*/  IMAD.WIDE.U32 R14, R20, UR7, R14 ;  /* 0x00000007140e7c25 */ /* 0x000fc6000f8e000e */
[----:B------:R-:W-:-:S04]  /*19d0*/  IADD3 R7, P2, R54, R14, RZ ;  /* 0x0000000e36077210 */ /* 0x000fc80007f5e0ff */
[----:B------:R-:W-:Y:S02]  /*19e0*/  IADD3.X R14, R55, R15, R9, P2, !PT ;  /* 0x0000000f370e7210 */ /* 0x000fe400017fe409 */
[C---:B------:R-:W-:Y:S02]  /*19f0*/  LEA R10, P6, R7.reuse, UR10, 0x2 ;  /* 0x0000000a070a7c11 */ /* 0x040fe4000f8c10ff */
[----:B------:R-:W-:Y:S02]  /*1a00*/  ISETP.GE.AND P2, PT, R52, R3, PT ;  /* 0x000000033400720c */ /* 0x000fe40003f46270 */
[----:B------:R-:W-:Y:S02]  /*1a10*/  LEA.HI.X R11, R7, UR11, R14, 0x2, P6 ;  /* 0x0000000b070b7c11 */ /* 0x000fe4000b0f140e */
[----:B------:R-:W-:Y:S02]  /*1a20*/  FSEL R3, R17, RZ, !P3 ;  /* 0x000000ff11037208 */ /* 0x000fe40005800000 */
[----:B------:R-:W-:-:S02]  /*1a30*/  FSEL R7, R23, RZ, !P5 ;  /* 0x000000ff17077208 */ /* 0x000fc40006800000 */
[----:B------:R-:W-:Y:S01]  /*1a40*/  FSEL R9, R22, RZ, !P4 ;  /* 0x000000ff16097208 */ /* 0x000fe20006000000 */
[----:B------:R0:W-:Y:S01]  /*1a50*/  STG.E desc[UR4][R10.64], R3 ;  /* 0x000000030a007986 */ /* 0x0001e2000c101904 */
[----:B------:R-:W-:Y:S02]  /*1a60*/  FSEL R15, R24, RZ, !P2 ;  /* 0x000000ff180f7208 */ /* 0x000fe40005000000 */
[----:B------:R-:W-:Y:S01]  /*1a70*/  FSEL R17, R26, RZ, !P1 ;  /* 0x000000ff1a117208 */ /* 0x000fe20004800000 */
[----:B------:R0:W-:Y:S04]  /*1a80*/  STG.E desc[UR4][R10.64+0x40], R7 ;  /* 0x000040070a007986 */ /* 0x0001e8000c101904 */
[----:B------:R0:W-:Y:S04]  /*1a90*/  STG.E desc[UR4][R10.64+0x80], R9 ;  /* 0x000080090a007986 */ /* 0x0001e8000c101904 */
[----:B------:R0:W-:Y:S04]  /*1aa0*/  STG.E desc[UR4][R10.64+0xc0], R15 ;  /* 0x0000c00f0a007986 */ /* 0x0001e8000c101904 */
[----:B------:R0:W-:Y:S02]  /*1ab0*/  STG.E desc[UR4][R10.64+0x100], R17 ;  /* 0x000100110a007986 */ /* 0x0001e4000c101904 */
.L_x_4075:
[----:B------:R-:W-:Y:S05]  /*1ac0*/  BSYNC B0 ;  /* 0x0000000000007941 */ /* 0x000fea0003800000 */
.L_x_4074:
[----:B------:R-:W-:Y:S04]  /*1ad0*/  BSSY B0, `(.L_x_4076) ;  /* 0x0000017000007945 */ /* 0x000fe80003800000 */
[----:B------:R-:W-:Y:S05]  /*1ae0*/  @P0 BRA `(.L_x_4077) ;  /* 0x0000000000540947 */ /* 0x000fea0003800000 */
[----:B0-----:R-:W0:Y:S01]  /*1af0*/  LDC.64 R10, c[0x0][0x2a8] ;  /* 0x0000aa00ff0a7b82 */ /* 0x001e220000000a00 */
[----:B------:R-:W-:Y:S01]  /*1b00*/  IMAD R3, R2, 0x50, RZ ;  /* 0x0000005002037824 */ /* 0x000fe200078e02ff */
[----:B------:R-:W-:Y:S01]  /*1b10*/  SHF.R.S32.HI R16, RZ, 0x1f, R0 ;  /* 0x0000001fff107819 */ /* 0x000fe20000011400 */
[----:B------:R-:W-:-:S03]  /*1b20*/  ULDC.64 UR10, c[0x0][0x2a0] ;  /* 0x0000a800000a7ab9 */ /* 0x000fc60000000a00 */
[C---:B------:R-:W-:Y:S02]  /*1b30*/  IADD3 R6, P0, R3.reuse, R0, RZ ;  /* 0x0000000003067210 */ /* 0x040fe40007f1e0ff */
[----:B------:R-:W1:Y:S02]  /*1b40*/  LDC.64 R14, c[0x0][0x2b0] ;  /* 0x0000ac00ff0e7b82 */ /* 0x000e640000000a00 */
[----:B------:R-:W-:Y:S02]  /*1b50*/  LEA.HI.X.SX32 R7, R3, R16, 0x1, P0 ;  /* 0x0000001003077211 */ /* 0x000fe400000f0eff */
[----:B-----5:R-:W-:Y:S01]  /*1b60*/  FSETP.NEU.FTZ.AND P0, PT, R4, -INF , PT ;  /* 0xff8000000400780b */ /* 0x020fe20003f1d000 */
[C---:B0-----:R-:W-:Y:S02]  /*1b70*/  IMAD R8, R10.reuse, UR8, RZ ;  /* 0x000000080a087c24 */ /* 0x041fe4000f8e02ff */
[----:B------:R-:W-:-:S04]  /*1b80*/  IMAD.WIDE.U32 R6, R10, UR6, R6 ;  /* 0x000000060a067c25 */ /* 0x000fc8000f8e0006 */
[----:B------:R-:W-:Y:S02]  /*1b90*/  IMAD R3, R11, UR6, R8 ;  /* 0x000000060b037c24 */ /* 0x000fe4000f8e0208 */
[----:B-1----:R-:W-:-:S03]  /*1ba0*/  IMAD R8, R14, UR9, RZ ;  /* 0x000000090e087c24 */ /* 0x002fc6000f8e02ff */
[----:B------:R-:W-:Y:S01]  /*1bb0*/  IADD3 R7, R7, R3, RZ ;  /* 0x0000000307077210 */ /* 0x000fe20007ffe0ff */
[----:B------:R-:W-:Y:S02]  /*1bc0*/  IMAD R9, R15, UR7, R8 ;  /* 0x000000070f097c24 */ /* 0x000fe4000f8e0208 */
[----:B------:R-:W-:Y:S01]  /*1bd0*/  FMUL.FTZ R3, R4, 1.4426950216293334961 ;  /* 0x3fb8aa3b04037820 */ /* 0x000fe20000410000 */
[----:B------:R-:W-:-:S04]  /*1be0*/  IMAD.WIDE.U32 R6, R14, UR7, R6 ;  /* 0x000000070e067c25 */ /* 0x000fc8000f8e0006 */
[----:B------:R-:W-:Y:S02]  /*1bf0*/  FSEL R3, R3, RZ, P0 ;  /* 0x000000ff03037208 */ /* 0x000fe40000000000 */
[----:B------:R-:W-:Y:S02]  /*1c00*/  IADD3 R7, R7, R9, RZ ;  /* 0x0000000907077210 */ /* 0x000fe40007ffe0ff */
[----:B------:R-:W-:-:S04]  /*1c10*/  LEA R8, P1, R6, UR10, 0x2 ;  /* 0x0000000a06087c11 */ /* 0x000fc8000f8210ff */
[----:B------:R-:W-:-:S05]  /*1c20*/  LEA.HI.X R9, R6, UR11, R7, 0x2, P1 ;  /* 0x0000000b06097c11 */ /* 0x000fca00088f1407 */
[----:B------:R1:W-:Y:S04]  /*1c30*/  STG.E desc[UR4][R8.64], R3 ;  /* 0x0000000308007986 */ /* 0x0003e8000c101904 */
.L_x_4077:
[----:B------:R-:W-:Y:S05]  /*1c40*/  BSYNC B0 ;  /* 0x0000000000007941 */ /* 0x000fea0003800000 */
.L_x_4076:
[----:B------:R-:W-:Y:S01]  /*1c50*/  ULDC.64 UR12, c[0x0][0x2e8] ;  /* 0x0000ba00000c7ab9 */ /* 0x000fe20000000a00 */
[----:B------:R-:W-:Y:S01]  /*1c60*/  ULDC.64 UR10, c[0x0][0x2b8] ;  /* 0x0000ae00000a7ab9 */ /* 0x000fe20000000a00 */
[----:B------:R-:W-:Y:S02]  /*1c70*/  ISETP.NE.U32.AND P0, PT, RZ, UR12, PT ;  /* 0x0000000cff007c0c */ /* 0x000fe4000bf05070 */
[C---:B-----5:R-:W-:Y:S02]  /*1c80*/  LEA R4, P1, R12.reuse, UR10, 0x2 ;  /* 0x0000000a0c047c11 */ /* 0x060fe4000f8210ff */
[----:B------:R-:W-:Y:S02]  /*1c90*/  ISETP.NE.AND.EX P0, PT, RZ, UR13, PT, P0 ;  /* 0x0000000dff007c0c */ /* 0x000fe4000bf05300 */
[----:B------:R-:W-:Y:S02]  /*1ca0*/  LEA.HI.X R5, R12, UR11, R5, 0x2, P1 ;  /* 0x0000000b0c057c11 */ /* 0x000fe400088f1405 */
[----:B------:R-:W-:-:S03]  /*1cb0*/  ISETP.NE.OR P0, PT, R0, RZ, !P0 ;  /* 0x000000ff0000720c */ /* 0x000fc60004705670 */
[----:B------:R2:W-:Y:S04]  /*1cc0*/  STG.E.128 desc[UR4][R4.64], RZ ;  /* 0x000000ff04007986 */ /* 0x0005e8000c101d04 */
        /* <DEDUP_REMOVED lines=8> */
[----:B------:R2:W-:Y:S01]  /*1d50*/  STG.E.128 desc[UR4][R4.64+0x9000], RZ ;  /* 0x009000ff04007986 */ /* 0x0005e2000c101d04 */
[----:B------:R-:W-:Y:S05]  /*1d60*/  @P0 EXIT ;  /* 0x000000000000094d */ /* 0x000fea0003800000 */
[----:B01----:R-:W0:Y:S08]  /*1d70*/  LDC R3, c[0x0][0x2e0] ;  /* 0x0000b800ff037b82 */ /* 0x003e300000000800 */
[----:B------:R-:W1:Y:S08]  /*1d80*/  LDC R7, c[0x0][0x220] ;  /* 0x00008800ff077b82 */ /* 0x000e700000000800 */
[----:B--2---:R-:W2:Y:S01]  /*1d90*/  LDC.64 R4, c[0x0][0x2e8] ;  /* 0x0000ba00ff047b82 */ /* 0x004ea20000000a00 */
[----:B0-----:R-:W-:-:S04]  /*1da0*/  IMAD R2, R2, R3, UR7 ;  /* 0x0000000702027e24 */ /* 0x001fc8000f8e0203 */
[----:B-1----:R-:W-:-:S04]  /*1db0*/  IMAD R3, R2, R7, UR6 ;  /* 0x0000000602037e24 */ /* 0x002fc8000f8e0207 */
[----:B--2---:R-:W-:-:S05]  /*1dc0*/  IMAD.WIDE R2, R3, 0x4, R4 ;  /* 0x0000000403027825 */ /* 0x004fca00078e0204 */
[----:B------:R-:W-:Y:S01]  /*1dd0*/  STG.E desc[UR4][R2.64], RZ ;  /* 0x000000ff02007986 */ /* 0x000fe2000c101904 */
[----:B------:R-:W-:Y:S05]  /*1de0*/  EXIT ;  /* 0x000000000000794d */ /* 0x000fea0003800000 */
.L_x_4078:
        /* <DEDUP_REMOVED lines=9> */
.L_x_7318:


//--------------------- .text._ZN7cutlass13device_kernelIN5flash11enable_sm90INS1_16FlashAttnBwdSm90INS1_25CollectiveMainloopBwdSm90ILi2ELi2ELi2EN4cute5tupleIJNS5_1CILi1EEES8_S8_EEENS6_IJNS7_ILi80EEENS7_ILi128EEESB_EEENS_6half_tEfNS_4arch4Sm90ELb0ELb0ELb0ELb1ELb0ELb1ELb0ELb1ELi2ELi1ELi2ELi1ELb0EEENS1_21CollectiveEpilogueBwdISC_SD_SF_Li256ELb1ELb0ELi1EEENS1_19SingleTileSchedulerILb1ELb0ELb0ELi128EEEEEEEEEvNT_6ParamsE --------------------------
	.section	.text._ZN7cutlass13device_kernelIN5flash11enable_sm90INS1_16FlashAttnBwdSm90INS1_25CollectiveMainloopBwdSm90ILi2ELi2ELi2EN4cute5tupleIJNS5_1CILi1EEES8_S8_EEENS6_IJNS7_ILi80EEENS7_ILi128EEESB_EEENS_6half_tEfNS_4arch4Sm90ELb0ELb0ELb0ELb1ELb0ELb1ELb0ELb1ELi2ELi1ELi2ELi1ELb0EEENS1_21CollectiveEpilogueBwdISC_SD_SF_Li256ELb1ELb0ELi1EEENS1_19SingleTileSchedulerILb1ELb0ELb0ELi128EEEEEEEEEvNT_6ParamsE,"ax",@progbits
	.align	128
.text._ZN7cutlass13device_kernelIN5flash11enable_sm90INS1_16FlashAttnBwdSm90INS1_25CollectiveMainloopBwdSm90ILi2ELi2ELi2EN4cute5tupleIJNS5_1CILi1EEES8_S8_EEENS6_IJNS7_ILi80EEENS7_ILi128EEESB_EEENS_6half_tEfNS_4arch4Sm90ELb0ELb0ELb0ELb1ELb0ELb1ELb0ELb1ELi2ELi1ELi2ELi1ELb0EEENS1_21CollectiveEpilogueBwdISC_SD_SF_Li256ELb1ELb0ELi1EEENS1_19SingleTileSchedulerILb1ELb0ELb0ELi128EEEEEEEEEvNT_6ParamsE:
        .type           _ZN7cutlass13device_kernelIN5flash11enable_sm90INS1_16FlashAttnBwdSm90INS1_25CollectiveMainloopBwdSm90ILi2ELi2ELi2EN4cute5tupleIJNS5_1CILi1EEES8_S8_EEENS6_IJNS7_ILi80EEENS7_ILi128EEESB_EEENS_6half_tEfNS_4arch4Sm90ELb0ELb0ELb0ELb1ELb0ELb1ELb0ELb1ELi2ELi1ELi2ELi1ELb0EEENS1_21CollectiveEpilogueBwdISC_SD_SF_Li256ELb1ELb0ELi1EEENS1_19SingleTileSchedulerILb1ELb0ELb0ELi128EEEEEEEEEvNT_6ParamsE,@function
        .size           _ZN7cutlass13device_kernelIN5flash11enable_sm90INS1_16FlashAttnBwdSm90INS1_25CollectiveMainloopBwdSm90ILi2ELi2ELi2EN4cute5tupleIJNS5_1CILi1EEES8_S8_EEENS6_IJNS7_ILi80EEENS7_ILi128EEESB_EEENS_6half_tEfNS_4arch4Sm90ELb0ELb0ELb0ELb1ELb0ELb1ELb0ELb1ELi2ELi1ELi2ELi1ELb0EEENS1_21CollectiveEpilogueBwdISC_SD_SF_Li256ELb1ELb0ELi1EEENS1_19SingleTileSchedulerILb1ELb0ELb0ELi128EEEEEEEEEvNT_6ParamsE,(.L_x_7319 - _ZN7cutlass13device_kernelIN5flash11enable_sm90INS1_16FlashAttnBwdSm90INS1_25CollectiveMainloopBwdSm90ILi2ELi2ELi2EN4cute5tupleIJNS5_1CILi1EEES8_S8_EEENS6_IJNS7_ILi80EEENS7_ILi128EEESB_EEENS_6half_tEfNS_4arch4Sm90ELb0ELb0ELb0ELb1ELb0ELb1ELb0ELb1ELi2ELi1ELi2ELi1ELb0EEENS1_21CollectiveEpilogueBwdISC_SD_SF_Li256ELb1ELb0ELi1EEENS1_19SingleTileSchedulerILb1ELb0ELb0ELi128EEEEEEEEEvNT_6ParamsE)
        .other          _ZN7cutlass13device_kernelIN5flash11enable_sm90INS1_16FlashAttnBwdSm90INS1_25CollectiveMainloopBwdSm90ILi2ELi2ELi2EN4cute5tupleIJNS5_1CILi1EEES8_S8_EEENS6_IJNS7_ILi80EEENS7_ILi128EEESB_EEENS_6half_tEfNS_4arch4Sm90ELb0ELb0ELb0ELb1ELb0ELb1ELb0ELb1ELi2ELi1ELi2ELi1ELb0EEENS1_21CollectiveEpilogueBwdISC_SD_SF_Li256ELb1ELb0ELi1EEENS1_19SingleTileSchedulerILb1ELb0ELb0ELi128EEEEEEEEEvNT_6ParamsE,@"STO_CUDA_ENTRY STV_DEFAULT"
_ZN7cutlass13device_kernelIN5flash11enable_sm90INS1_16FlashAttnBwdSm90INS1_25CollectiveMainloopBwdSm90ILi2ELi2ELi2EN4cute5tupleIJNS5_1CILi1EEES8_S8_EEENS6_IJNS7_ILi80EEENS7_ILi128EEESB_EEENS_6half_tEfNS_4arch4Sm90ELb0ELb0ELb0ELb1ELb0ELb1ELb0ELb1ELi2ELi1ELi2ELi1ELb0EEENS1_21CollectiveEpilogueBwdISC_SD_SF_Li256ELb1ELb0ELi1EEENS1_19SingleTileSchedulerILb1ELb0ELb0ELi128EEEEEEEEEvNT_6ParamsE:
        /* <DEDUP_REMOVED lines=23> */
.L_x_4080:
[----:B------:R-:W-:Y:S05]  /*0170*/  BSYNC B0 ;  /* 0x0000000000007941 */ /* 0x000fea0003800000 */
.L_x_4079:
        /* <DEDUP_REMOVED lines=34> */
.L_x_4081:
        /* <DEDUP_REMOVED lines=22> */
.L_x_4082:
        /* <DEDUP_REMOVED lines=9> */
.L_x_4085:
        /* <DEDUP_REMOVED lines=20> */
.L_x_4086:
        /* <DEDUP_REMOVED lines=10> */
.L_x_4088:
[----:B------:R-:W2:Y:S02]  /*0770*/  LDC R0, c[0x0][0x8bc] ;  /* 0x00022f00ff007b82 */ /* 0x000ea40000000800 */
.L_x_4087:
[----:B------:R-:W3:Y:S02]  /*0780*/  S2R R17, SR_CTAID.X ;  /* 0x0000000000117919 */ /* 0x000ee40000002500 */
[----:B---3--:R-:W-:-:S05]  /*0790*/  IMAD.SHL.U32 R17, R17, 0x80, RZ ;  /* 0x0000008011117824 */ /* 0x008fca00078e00ff */
[----:B--2--5:R-:W-:-:S04]  /*07a0*/  ISETP.GE.AND P0, PT, R17, R0, PT ;  /* 0x000000001100720c */ /* 0x024fc80003f06270 */
[----:B------:R-:W-:-:S04]  /*07b0*/  SEL R4, R7, 0xffffffff, !P0 ;  /* 0xffffffff07047807 */ /* 0x000fc80004000000 */
[----:B------:R-:W-:Y:S01]  /*07c0*/  ISETP.GE.AND P0, PT, R4, RZ, PT ;  /* 0x000000ff0400720c */ /* 0x000fe20003f06270 */
[----:B------:R2:W-:-:S12]  /*07d0*/  STL [R1+0x1c], R4 ;  /* 0x00001c0401007387 */ /* 0x0005d80000100800 */
[----:B--2---:R-:W-:Y:S05]  /*07e0*/  @!P0 BRA `(.L_x_4089) ;  /* 0x000000c800a48947 */ /* 0x004fea0003800000 */
        /* <DEDUP_REMOVED lines=10> */
.L_x_4090:
        /* <DEDUP_REMOVED lines=10> */
.L_x_4091:
        /* <DEDUP_REMOVED lines=8> */
.L_x_4092:
        /* <DEDUP_REMOVED lines=9> */
.L_x_4093:
        /* <DEDUP_REMOVED lines=70> */
[----:B------:R-:W-:-:S03]  /*0ea0*/  ULDC UR36, c[0x0][0x744] ;  /* 0x0001d10000247ab9 */ /* 0x000fc60000000800 */
        /* <DEDUP_REMOVED lines=18> */
.L_x_4096:
        /* <DEDUP_REMOVED lines=15> */
.L_x_4095:
[----:B-1----:R-:W1:Y:S01]  /*10c0*/  S2R R3, SR_CgaCtaId ;  /* 0x0000000000037919 */ /* 0x002e620000008800 */
        /* <DEDUP_REMOVED lines=22> */
.L_x_4098:
        /* <DEDUP_REMOVED lines=15> */
.L_x_4097:
        /* <DEDUP_REMOVED lines=8> */
.L_x_4234:
[----:B------:R-:W-:Y:S01]  /*13a0*/  SHF.L.U32 R12, RZ, 0x1f, RZ ;  /* 0x0000001fff0c7819 */ /* 0x000fe200000006ff */
[----:B------:R-:W-:Y:S01]  /*13b0*/  VIADD R18, R18, 0x4f ;  /* 0x0000004f12127836 */ /* 0x000fe20000000000 */
[----:B------:R-:W-:Y:S01]  /*13c0*/  LOP3.LUT R5, R2, 0xffffff80, RZ, 0xc0, !PT ;  /* 0xffffff8002057812 */ /* 0x000fe200078ec0ff */
[----:B------:R-:W-:Y:S01]  /*13d0*/  IMAD.IADD R16, R16, 0x1, -R17 ;  /* 0x0000000110107824 */ /* 0x000fe200078e0a11 */
[----:B------:R-:W3:Y:S01]  /*13e0*/  SYNCS.PHASECHK.TRANS64.TRYWAIT P0, [R19+URZ+0x38800], R12 ;  /* 0x0388000c130075a7 */ /* 0x000ee2000800017f */
[CC--:B------:R-:W-:Y:S01]  /*13f0*/  LEA.HI R2, R3.reuse, R0.reuse, RZ, 0x5 ;  /* 0x0000000003027211 */ /* 0x0c0fe200078f28ff */
[----:B------:R-:W-:Y:S01]  /*1400*/  IMAD.HI R18, R18, 0x66666667, RZ ;  /* 0x6666666712127827 */ /* 0x000fe200078e02ff */
[CC--:B------:R-:W-:Y:S02]  /*1410*/  LEA.HI R8, R3.reuse, R0.reuse, RZ, 0x3 ;  /* 0x0000000003087211 */ /* 0x0c0fe400078f18ff */
[----:B------:R-:W-:Y:S01]  /*1420*/  LEA.HI R10, R3, R0, RZ, 0x4 ;  /* 0x00000000030a7211 */ /* 0x000fe200078f20ff */
[C---:B------:R-:W-:Y:S01]  /*1430*/  IMAD.SHL.U32 R3, R0.reuse, 0x40, RZ ;  /* 0x0000004000037824 */ /* 0x040fe200078e00ff */
[----:B------:R-:W-:Y:S01]  /*1440*/  SHF.R.S32.HI R6, RZ, 0x5, R2 ;  /* 0x00000005ff067819 */ /* 0x000fe20000011402 */
[----:B------:R-:W-:Y:S01]  /*1450*/  IMAD.IADD R5, R0, 0x1, -R5 ;  /* 0x0000000100057824 */ /* 0x000fe200078e0a05 */
[----:B--2---:R-:W-:-:S02]  /*1460*/  LEA.HI R2, R14, R14, RZ, 0x1 ;  /* 0x0000000e0e027211 */ /* 0x004fc400078f08ff */
[----:B------:R-:W-:Y:S01]  /*1470*/  LOP3.LUT R4, R3, 0x1c0, RZ, 0xc0, !PT ;  /* 0x000001c003047812 */ /* 0x000fe200078ec0ff */
[----:B------:R-:W-:Y:S01]  /*1480*/  IMAD.SHL.U32 R9, R6, 0x10, RZ ;  /* 0x0000001006097824 */ /* 0x000fe200078e00ff */
[----:B------:R-:W-:Y:S02]  /*1490*/  LOP3.LUT R3, R2, 0xfffffffe, RZ, 0xc0, !PT ;  /* 0xfffffffe02037812 */ /* 0x000fe400078ec0ff */
[----:B------:R-:W-:Y:S02]  /*14a0*/  SHF.R.U32.HI R7, RZ, 0x1f, R18 ;  /* 0x0000001fff077819 */ /* 0x000fe40000011612 */
[----:B------:R-:W-:Y:S01]  /*14b0*/  SHF.R.S32.HI R0, RZ, 0x1f, R5 ;  /* 0x0000001fff007819 */ /* 0x000fe20000011405 */
[----:B------:R-:W-:Y:S01]  /*14c0*/  IMAD.IADD R2, R14, 0x1, -R3 ;  /* 0x000000010e027824 */ /* 0x000fe200078e0a03 */
[----:B------:R-:W-:Y:S02]  /*14d0*/  LEA.HI.SX32 R3, R18, R7, 0x1b ;  /* 0x0000000712037211 */ /* 0x000fe400078fdaff */
[----:B------:R-:W-:-:S02]  /*14e0*/  SHF.R.S32.HI R11, RZ, 0x4, R10 ;  /* 0x00000004ff0b7819 */ /* 0x000fc4000001140a */
[----:B------:R2:W-:Y:S01]  /*14f0*/  STL [R1+0x4], R2 ;  /* 0x0000040201007387 */ /* 0x0005e20000100800 */
[----:B------:R-:W-:Y:S02]  /*1500*/  LOP3.LUT R9, R4, 0x30, R9, 0xf8, !PT ;  /* 0x0000003004097812 */ /* 0x000fe400078ef809 */
[----:B------:R-:W-:Y:S01]  /*1510*/  LEA.HI R10, R10, R11, RZ, 0x1 ;  /* 0x0000000b0a0a7211 */ /* 0x000fe200078f08ff */
[----:B------:R4:W-:Y:S01]  /*1520*/  STL [R1+0x10], R3 ;  /* 0x0000100301007387 */ /* 0x0009e20000100800 */
[----:B------:R-:W-:Y:S02]  /*1530*/  LEA.HI R6, R13, R13, RZ, 0x1 ;  /* 0x0000000d0d067211 */ /* 0x000fe400078f08ff */
[----:B------:R-:W-:Y:S02]  /*1540*/  LOP3.LUT R10, R10, 0x7ffffe, RZ, 0xc0, !PT ;  /* 0x007ffffe0a0a7812 */ /* 0x000fe400078ec0ff */
[----:B------:R-:W-:Y:S02]  /*1550*/  LOP3.LUT R9, R9, 0x8, R8, 0xf8, !PT ;  /* 0x0000000809097812 */ /* 0x000fe400078ef808 */
[CC--:B--2---:R-:W-:Y:S01]  /*1560*/  LEA.HI R2, R0.reuse, R5.reuse, RZ, 0x5 ;  /* 0x0000000500027211 */ /* 0x0c4fe200078f28ff */
[----:B------:R-:W-:Y:S01]  /*1570*/  IMAD.IADD R11, R11, 0x1, -R10 ;  /* 0x000000010b0b7824 */ /* 0x000fe200078e0a0a */
[----:B------:R-:W-:-:S02]  /*1580*/  LEA.HI R0, R0, R5, RZ, 0x2 ;  /* 0x0000000500007211 */ /* 0x000fc400078f10ff */
[----:B------:R-:W-:Y:S02]  /*1590*/  SHF.R.S32.HI R7, RZ, 0x5, R2 ;  /* 0x00000005ff077819 */ /* 0x000fe40000011402 */
[--C-:B----4-:R-:W-:Y:S02]  /*15a0*/  SHF.R.S32.HI R3, RZ, 0x2, R0.reuse ;  /* 0x00000002ff037819 */ /* 0x110fe40000011400 */
[----:B------:R-:W-:Y:S01]  /*15b0*/  SHF.R.S32.HI R2, RZ, 0x1f, R0 ;  /* 0x0000001fff027819 */ /* 0x000fe20000011400 */
[----:B------:R-:W-:Y:S01]  /*15c0*/  IMAD R7, R7, -0x10, R16 ;  /* 0xfffffff007077824 */ /* 0x000fe200078e0210 */
[----:B------:R-:W-:Y:S02]  /*15d0*/  SHF.R.U32.HI R8, RZ, 0x3, R4 ;  /* 0x00000003ff087819 */ /* 0x000fe40000011604 */
[----:B------:R-:W-:Y:S02]  /*15e0*/  LEA.HI R2, R2, R3, RZ, 0x3 ;  /* 0x0000000302027211 */ /* 0x000fe400078f18ff */
[----:B------:R-:W-:-:S02]  /*15f0*/  LOP3.LUT R6, R6, 0xfffffffe, RZ, 0xc0, !PT ;  /* 0xfffffffe06067812 */ /* 0x000fc400078ec0ff */
[----:B------:R-:W-:Y:S01]  /*1600*/  LOP3.LUT R4, R2, 0xfffffff8, RZ, 0xc0, !PT ;  /* 0xfffffff802047812 */ /* 0x000fe200078ec0ff */
[----:B------:R-:W-:Y:S01]  /*1610*/  IMAD R2, R13, 0x1400, RZ ;  /* 0x000014000d027824 */ /* 0x000fe200078e02ff */
[----:B------:R-:W-:Y:S01]  /*1620*/  LOP3.LUT R8, R9, R8, RZ, 0x3c, !PT ;  /* 0x0000000809087212 */ /* 0x000fe200078e3cff */
[----:B------:R-:W-:Y:S01]  /*1630*/  IMAD.IADD R6, R13, 0x1, -R6 ;  /* 0x000000010d067824 */ /* 0x000fe200078e0a06 */
[----:B------:R-:W-:Y:S01]  /*1640*/  IADD3 R7, R7, R4, -R3 ;  /* 0x0000000407077210 */ /* 0x000fe20007ffe803 */
[----:B------:R-:W-:Y:S01]  /*1650*/  IMAD R11, R11, 0x200, R2 ;  /* 0x000002000b0b7824 */ /* 0x000fe200078e0202 */
[----:B------:R-:W-:Y:S01]  /*1660*/  LOP3.LUT R0, R0, 0x7ffffffc, RZ, 0xc0, !PT ;  /* 0x7ffffffc00007812 */ /* 0x000fe200078ec0ff */
[----:B---3--:R-:W-:Y:S06]  /*1670*/  @P0 BRA `(.L_x_4100) ;  /* 0x0000000000080947 */ /* 0x008fec0003800000 */
[----:B------:R-:W2:Y:S02]  /*1680*/  SYNCS.PHASECHK.TRANS64.TRYWAIT P0, [R19+URZ+0x38800], R12 ;  /* 0x0388000c130075a7 */ /* 0x000ea4000800017f */
[----:B--2---:R-:W-:Y:S05]  /*1690*/  @!P0 BRA `(.L_x_4101) ;  /* 0x000000bc001c8947 */ /* 0x004fea0003800000 */
.L_x_4100:
[----:B--2---:R-:W2:Y:S01]  /*16a0*/  LDL.LU R3, [R1+0x8] ;  /* 0x0000080001037983 */ /* 0x004ea20000300800 */
[C---:B------:R-:W-:Y:S01]  /*16b0*/  IMAD.IADD R0, R5.reuse, 0x1, -R0 ;  /* 0x0000000105007824 */ /* 0x040fe200078e0a00 */
[----:B------:R-:W-:Y:S01]  /*16c0*/  CS2R R234, SRZ ;  /* 0x0000000000ea7805 */ /* 0x000fe2000001ff00 */
[----:B------:R-:W-:Y:S01]  /*16d0*/  IMAD R2, R5, 0x4, R2 ;  /* 0x0000000405027824 */ /* 0x000fe200078e0202 */
[----:B------:R-:W3:Y:S01]  /*16e0*/  S2R R9, SR_CgaCtaId ;  /* 0x0000000000097919 */ /* 0x000ee20000008800 */
[----:B------:R-:W-:Y:S01]  /*16f0*/  IMAD.IADD R5, R8, 0x1, R11 ;  /* 0x0000000108057824 */ /* 0x000fe200078e020b */
[----:B------:R-:W-:Y:S01]  /*1700*/  CS2R R86, SRZ ;  /* 0x0000000000567805 */ /* 0x000fe2000001ff00 */
[----:B------:R-:W-:Y:S01]  /*1710*/  IMAD R4, R6, -0x40, R7 ;  /* 0xffffffc006047824 */ /* 0x000fe200078e0207 */
[----:B------:R2:W-:Y:S01]  /*1720*/  STL [R1+0x18], R0 ;  /* 0x0000180001007387 */ /* 0x0005e20000100800 */
[----:B------:R-:W-:Y:S02]  /*1730*/  CS2R R84, SRZ ;  /* 0x0000000000547805 */ /* 0x000fe4000001ff00 */
[----:B------:R-:W-:-:S02]  /*1740*/  CS2R R82, SRZ ;  /* 0x0000000000527805 */ /* 0x000fc4000001ff00 */
[----:B------:R-:W-:Y:S01]  /*1750*/  CS2R R80, SRZ ;  /* 0x0000000000507805 */ /* 0x000fe2000001ff00 */
[----:B------:R-:W-:Y:S01]  /*1760*/  STL [R1+0x14], R5 ;  /* 0x0000140501007387 */ /* 0x000fe20000100800 */
        /* <DEDUP_REMOVED lines=60> */
[----:B--2---:R-:W-:Y:S02]  /*1b30*/  LOP3.LUT R0, R3, 0x1, RZ, 0xfc, !PT ;  /* 0x0000000103007812 */ /* 0x004fe400078efcff */
[----:B------:R-:W-:-:S03]  /*1b40*/  MOV R3, 0x400 ;  /* 0x0000040000037802 */ /* 0x000fc60000000f00 */
[----:B------:R2:W-:Y:S01]  /*1b50*/  STL [R1], R0 ;  /* 0x0000000001007387 */ /* 0x0005e20000100800 */
[----:B---3--:R-:W-:-:S05]  /*1b60*/  LEA R3, R9, R3, 0x18 ;  /* 0x0000000309037211 */ /* 0x008fca00078ec0ff */
[----:B------:R-:W-:Y:S02]  /*1b70*/  IMAD R2, R2, 0x4, R3 ;  /* 0x0000000402027824 */ /* 0x000fe400078e0203 */
[----:B--2---:R-:W-:-:S07]  /*1b80*/  IMAD.MOV.U32 R0, RZ, RZ, RZ ;  /* 0x000000ffff007224 */ /* 0x004fce00078e00ff */
.L_x_4112:
[----:B------:R-:W2:Y:S02]  /*1b90*/  LDL R3, [R1] ;  /* 0x0000000001037983 */ /* 0x000ea40000100800 */
[----:B--2---:R-:W-:-:S13]  /*1ba0*/  ISETP.NE.AND P0, PT, R3, 0x3, PT ;  /* 0x000000030300780c */ /* 0x004fda0003f05270 */
[----:B------:R-:W-:Y:S05]  /*1bb0*/  @!P0 BRA `(.L_x_4102) ;  /* 0x0000000000048947 */ /* 0x000fea0003800000 */
[----:B------:R-:W-:Y:S01]  /*1bc0*/  BPT.TRAP 0x1 ;  /* 0x000000040000795c */ /* 0x000fe20000300000 */
.L_x_4102:
        /* <DEDUP_REMOVED lines=8> */
.L_x_4103:
[----:B---3--:R-:W-:Y:S05]  /*1c50*/  @P1 BRA `(.L_x_4104) ;  /* 0x0000000000081947 */ /* 0x008fea0003800000 */
[----:B------:R-:W3:Y:S02]  /*1c60*/  SYNCS.PHASECHK.TRANS64.TRYWAIT P1, [R3+URZ+0x38810], R154 ;  /* 0x0388109a030075a7 */ /* 0x000ee4000802017f */
[----:B---3--:R-:W-:Y:S05]  /*1c70*/  @!P1 BRA `(.L_x_4105) ;  /* 0x000000b400c49947 */ /* 0x008fea0003800000 */
.L_x_4104:
        /* <DEDUP_REMOVED lines=286> */
.L_x_4106:
[----:B------:R1:W1:Y:S01]  /*2e60*/  SYNCS.PHASECHK.TRANS64.TRYWAIT P1, [R3+URZ+0x38830], R154 ;  /* 0x0388309a030075a7 */ /* 0x000262000802017f */
[----:B------:R-:W-:Y:S05]  /*2e70*/  @!P0 BRA `(.L_x_4107) ;  /* 0x0000000000048947 */ /* 0x000fea0003800000 */
[----:B------:R-:W-:Y:S01]  /*2e80*/  BPT.TRAP 0x1 ;  /* 0x000000040000795c */ /* 0x000fe20000300000 */
.L_x_4107:
[----:B------:R-:W-:-:S05]  /*2e90*/  VIADD R152, R152, 0x24000 ;  /* 0x0002400098987836 */ /* 0x000fca0000000000 */
[----:B------:R-:W-:-:S04]  /*2ea0*/  SHF.R.U32.HI R152, RZ, 0x4, R152 ;  /* 0x00000004ff987819 */ /* 0x000fc80000011698 */
[----:B------:R-:W-:-:S04]  /*2eb0*/  LOP3.LUT R236, R152, 0x3fff, RZ, 0xc0, !PT ;  /* 0x00003fff98ec7812 */ /* 0x000fc800078ec0ff */
[----:B------:R-:W-:Y:S01]  /*2ec0*/  LOP3.LUT R153, R236, 0x10000, RZ, 0xfc, !PT ;  /* 0x00010000ec997812 */ /* 0x000fe200078efcff */
[----:B-1----:R-:W-:Y:S06]  /*2ed0*/  @P1 BRA `(.L_x_4108) ;  /* 0x0000000000081947 */ /* 0x002fec0003800000 */
[----:B------:R-:W1:Y:S02]  /*2ee0*/  SYNCS.PHASECHK.TRANS64.TRYWAIT P1, [R3+URZ+0x38830], R154 ;  /* 0x0388309a030075a7 */ /* 0x000e64000802017f */
[----:B-1----:R-:W-:Y:S05]  /*2ef0*/  @!P1 BRA `(.L_x_4109) ;  /* 0x000000a400389947 */ /* 0x002fea0003800000 */
.L_x_4108:
[----:B------:R-:W-:Y:S01]  /*2f00*/  UIADD3 UR4, UR4, 0x8000, URZ ;  /* 0x0000800004047890 */ /* 0x000fe2000fffe03f */
[----:B------:R-:W-:Y:S01]  /*2f10*/  IMAD R153, R0, 0x500, R153 ;  /* 0x0000050000997824 */ /* 0x000fe200078e0299 */
[----:B------:R-:W-:Y:S01]  /*2f20*/  WARPGROUP.ARRIVE ;  /* 0x00000000000079c5 */ /* 0x000fe20000000000 */
[----:B------:R-:W-:Y:S01]  /*2f30*/  UMOV UR11, 0x40000040 ;  /* 0x40000040000b7882 */ /* 0x000fe20000000000 */
[----:B------:R-:W-:Y:S01]  /*2f40*/  USHF.R.U32.HI UR5, URZ, 0x4, UR4 ;  /* 0x000000043f057899 */ /* 0x000fe20008011604 */
[C---:B------:R-:W-:Y:S01]  /*2f50*/  ISETP.GT.AND P2, PT, R4.reuse, RZ, PT ;  /* 0x000000ff0400720c */ /* 0x040fe20003f44270 */
[----:B------:R-:W-:Y:S01]  /*2f60*/  UMOV UR9, 0x40000040 ;  /* 0x4000004000097882 */ /* 0x000fe20000000000 */
[----:B------:R-:W-:Y:S01]  /*2f70*/  R2UR UR4, R153 ;  /* 0x00000000990472ca */ /* 0x000fe200000e0000 */
[----:B------:R-:W-:Y:S01]  /*2f80*/  ULOP3.LUT UR5, UR5, 0x3fff, URZ, 0xc0, !UPT ;  /* 0x00003fff05057892 */ /* 0x000fe2000f8ec03f */
[----:B------:R-:W-:Y:S01]  /*2f90*/  ISETP.GT.AND P1, PT, R4, 0x8, PT ;  /* 0x000000080400780c */ /* 0x000fe20003f24270 */
[----:B------:R-:W-:Y:S01]  /*2fa0*/  UMOV UR15, 0x40000040 ;  /* 0x40000040000f7882 */ /* 0x000fe20000000000 */
[----:B------:R-:W-:Y:S01]  /*2fb0*/  UMOV UR13, UR9 ;  /* 0x00000009000d7c82 */ /* 0x000fe20008000000 */
[----:B------:R-:W-:Y:S01]  /*2fc0*/  ULOP3.LUT UR6, UR5, 0x10000, URZ, 0xfc, !UPT ;  /* 0x0001000005067892 */ /* 0x000fe2000f8efc3f */
[----:B------:R-:W-:Y:S01]  /*2fd0*/  FSEL R224, R224, -INF , P2 ;  /* 0xff800000e0e07808 */ /* 0x000fe20001000000 */
        /* <DEDUP_REMOVED lines=11> */
[----:B------:R-:W-:Y:S01]  /*3090*/  FSEL R226, R226, -INF , P1 ;  /* 0xff800000e2e27808 */ /* 0x000fe20000800000 */
[----:B------:R-:W-:Y:S01]  /*30a0*/  UMOV UR16, UR8 ;  /* 0x0000000800107c82 */ /* 0x000fe20008000000 */
[----:B------:R-:W-:Y:S01]  /*30b0*/  UIADD3 UR22, UR4, 0x180, URZ ;  /* 0x0000018004167890 */ /* 0x000fe2000fffe03f */
[--C-:B----4-:R-:W-:Y:S01]  /*30c0*/  FFMA.FTZ R224, R224, UR36, -R6.reuse ;  /* 0x00000024e0e07c23 */ /* 0x110fe20008010806 */
[----:B------:R-:W-:Y:S01]  /*30d0*/  UMOV UR20, UR8 ;  /* 0x0000000800147c82 */ /* 0x000fe20008000000 */
[----:B------:R-:W-:Y:S01]  /*30e0*/  UIADD3 UR26, UR4, 0x200, URZ ;  /* 0x00000200041a7890 */ /* 0x000fe2000fffe03f */
[----:B------:R-:W-:Y:S01]  /*30f0*/  FFMA.FTZ R226, R226, UR36, -R6 ;  /* 0x00000024e2e27c23 */ /* 0x000fe20008010806 */
[----:B------:R-:W-:Y:S01]  /*3100*/  UMOV UR24, UR8 ;  /* 0x0000000800187c82 */ /* 0x000fe20008000000 */
[----:B------:R-:W-:Y:S01]  /*3110*/  UMOV UR25, UR9 ;  /* 0x0000000900197c82 */ /* 0x000fe20008000000 */
[----:B------:R-:W-:Y:S01]  /*3120*/  UIADD3 UR10, UR4, 0x2, URZ ;  /* 0x00000002040a7890 */ /* 0x000fe2000fffe03f */
[----:B------:R-:W-:Y:S01]  /*3130*/  FSEL R6, R225, -INF , P2 ;  /* 0xff800000e1067808 */ /* 0x000fe20001000000 */
[----:B------:R-:W-:Y:S01]  /*3140*/  UIADD3 UR5, UR6, 0x2, URZ ;  /* 0x0000000206057890 */ /* 0x000fe2000fffe03f */
[----:B------:R-:W-:Y:S01]  /*3150*/  FSEL R228, R228, -INF , P2 ;  /* 0xff800000e4e47808 */ /* 0x000fe20001000000 */
[----:B------:R-:W-:Y:S01]  /*3160*/  UMOV UR11, 0x40000040 ;  /* 0x40000040000b7882 */ /* 0x000fe20000000000 */
[----:B------:R-:W-:Y:S01]  /*3170*/  UMOV UR9, 0x40000040 ;  /* 0x4000004000097882 */ /* 0x000fe20000000000 */
[----:B------:R-:W-:Y:S01]  /*3180*/  UIADD3 UR7, UR4, 0x182, URZ ;  /* 0x0000018204077890 */ /* 0x000fe2000fffe03f */
[----:B------:R-:W-:Y:S01]  /*3190*/  FSEL R227, R227, -INF , P1 ;  /* 0xff800000e3e37808 */ /* 0x000fe20000800000 */
[--C-:B------:R-:W-:Y:S01]  /*31a0*/  FFMA.FTZ R6, R6, UR36, -R7.reuse ;  /* 0x0000002406067c23 */ /* 0x100fe20008010807 */
[----:B------:R-:W-:Y:S01]  /*31b0*/  UMOV UR8, UR5 ;  /* 0x0000000500087c82 */ /* 0x000fe20008000000 */
[----:B------:R-:W-:Y:S01]  /*31c0*/  UIADD3 UR5, UR4, 0x102, URZ ;  /* 0x0000010204057890 */ /* 0x000fe2000fffe03f */
[----:B--2---:R-:W-:Y:S01]  /*31d0*/  FFMA.FTZ R228, R228, UR36, -R8 ;  /* 0x00000024e4e47c23 */ /* 0x004fe20008010808 */
[----:B------:R-:W-:Y:S01]  /*31e0*/  FFMA.FTZ R225, R227, UR36, -R7 ;  /* 0x00000024e3e17c23 */ /* 0x000fe20008010807 */
[----:B------:R-:W-:Y:S01]  /*31f0*/  FSEL R216, R216, -INF , P2 ;  /* 0xff800000d8d87808 */ /* 0x000fe20001000000 */
[----:B------:R-:W-:Y:S01]  /*3200*/  MUFU.EX2 R7, R6 ;  /* 0x0000000600077308 */ /* 0x000fe20000000800 */
[----:B------:R-:W-:-:S02]  /*3210*/  FSEL R230, R230, -INF , P1 ;  /* 0xff800000e6e67808 */ /* 0x000fc40000800000 */
[----:B------:R-:W-:Y:S01]  /*3220*/  FSEL R229, R229, -INF , P2 ;  /* 0xff800000e5e57808 */ /* 0x000fe20001000000 */
[----:B------:R-:W-:Y:S01]  /*3230*/  FFMA.FTZ R216, R216, UR36, -R10 ;  /* 0x00000024d8d87c23 */ /* 0x000fe2000801080a */
[----:B------:R-:W-:Y:S02]  /*3240*/  WARPGROUP.DEPBAR.LE gsb0, 0x0 ;  /* 0x00008000000079c5 */ /* 0x000fe40000010000 */
[----:B------:R-:W-:Y:S01]  /*3250*/  WARPGROUP.ARRIVE ;  /* 0x00000000000079c5 */ /* 0x000fe20000000000 */
[----:B------:R-:W1:Y:S01]  /*3260*/  MUFU.EX2 R6, R228 ;  /* 0x000000e400067308 */ /* 0x000e620000000800 */
[----:B------:R-:W-:Y:S01]  /*3270*/  FSEL R227, R231, -INF , P1 ;  /* 0xff800000e7e37808 */ /* 0x000fe20000800000 */
[----:B------:R-:W-:Y:S01]  /*3280*/  FFMA.FTZ R8, R230, UR36, -R8 ;  /* 0x00000024e6087c23 */ /* 0x000fe20008010808 */
[----:B------:R-:W-:Y:S01]  /*3290*/  FSEL R218, R218, -INF , P1 ;  /* 0xff800000dada7808 */ /* 0x000fe20000800000 */
[----:B------:R-:W-:Y:S01]  /*32a0*/  FFMA.FTZ R229, R229, UR36, -R9 ;  /* 0x00000024e5e57c23 */ /* 0x000fe20008010809 */
[----:B------:R-:W-:Y:S01]  /*32b0*/  HGMMA.64x16x16.F32 R176, gdesc[UR12], RZ, !UPT, gsb0 ;  /* 0x002000000cb079f0 */ /* 0x000fe2000c0008ff */
[----:B------:R-:W-:-:S02]  /*32c0*/  UIADD3 UR12, UR4, 0x202, URZ ;  /* 0x00000202040c7890 */ /* 0x000fc4000fffe03f */
[----:B------:R2:W-:Y:S01]  /*32d0*/  MUFU.EX2 R228, R216 ;  /* 0x000000d800e47308 */ /* 0x0005e20000000800 */
[----:B------:R-:W-:Y:S01]  /*32e0*/  FFMA.FTZ R227, R227, UR36, -R9 ;  /* 0x00000024e3e37c23 */ /* 0x000fe20008010809 */
[----:B------:R-:W-:Y:S01]  /*32f0*/  FFMA.FTZ R10, R218, UR36, -R10 ;  /* 0x00000024da0a7c23 */ /* 0x000fe2000801080a */
[----:B------:R-:W-:Y:S02]  /*3300*/  FSEL R222, R222, -INF , P1 ;  /* 0xff800000dede7808 */ /* 0x000fe40000800000 */
[----:B------:R-:W-:Y:S02]  /*3310*/  FSEL R212, R212, -INF , P2 ;  /* 0xff800000d4d47808 */ /* 0x000fe40001000000 */
[----:B------:R-:W-:Y:S01]  /*3320*/  FSEL R211, R211, -INF , P1 ;  /* 0xff800000d3d37808 */ /* 0x000fe20000800000 */
[----:B------:R-:W-:Y:S01]  /*3330*/  MUFU.EX2 R224, R224 ;  /* 0x000000e000e07308 */ /* 0x000fe20000000800 */
[----:B-1----:R1:W-:Y:S07]  /*3340*/  STL [R1+0x8], R6 ;  /* 0x0000080601007387 */ /* 0x0023ee0000100800 */
[----:B------:R-:W-:Y:S01]  /*3350*/  MUFU.EX2 R229, R229 ;  /* 0x000000e500e57308 */ /* 0x000fe20000000800 */
[----:B------:R-:W-:-:S02]  /*3360*/  WARPGROUP.DEPBAR.LE gsb0, 0x0 ;  /* 0x00008000000079c5 */ /* 0x000fc40000010000 */
[----:B------:R-:W-:Y:S01]  /*3370*/  WARPGROUP.ARRIVE ;  /* 0x00000000000079c5 */ /* 0x000fe20000000000 */
[----:B--2---:R-:W-:Y:S01]  /*3380*/  FSEL R216, R217, -INF , P2 ;  /* 0xff800000d9d87808 */ /* 0x004fe20001000000 */
[----:B------:R-:W2:Y:S04]  /*3390*/  LDL R230, [R1+0xc] ;  /* 0x00000c0001e67983 */ /* 0x000ea80000100800 */
[----:B------:R-:W-:Y:S01]  /*33a0*/  HGMMA.64x16x16.F32 R168, gdesc[UR16], RZ, !UPT, gsb0 ;  /* 0x0020000010a879f0 */ /* 0x000fe2000c0008ff */
[----:B-1----:R-:W-:Y:S01]  /*33b0*/  FSEL R6, R219, -INF , P1 ;  /* 0xff800000db067808 */ /* 0x002fe20000800000 */
[----:B------:R-:W-:Y:S01]  /*33c0*/  FFMA.FTZ R216, R216, UR36, -R11 ;  /* 0x00000024d8d87c23 */ /* 0x000fe2000801080b */
[----:B------:R-:W-:Y:S02]  /*33d0*/  FSEL R9, R221, -INF , P2 ;  /* 0xff800000dd097808 */ /* 0x000fe40001000000 */
[----:B------:R-:W-:Y:S01]  /*33e0*/  FSEL R218, R214, -INF , P1 ;  /* 0xff800000d6da7808 */ /* 0x000fe20000800000 */
[----:B------:R1:W4:Y:S01]  /*33f0*/  MUFU.EX2 R217, R10 ;  /* 0x0000000a00d97308 */ /* 0x0003220000000800 */
[----:B------:R-:W5:Y:S01]  /*3400*/  LDL.LU R231, [R1+0x8] ;  /* 0x0000080001e77983 */ /* 0x000f620000300800 */
[----:B------:R-:W-:-:S02]  /*3410*/  WARPGROUP.DEPBAR.LE gsb0, 0x0 ;  /* 0x00008000000079c5 */ /* 0x000fc40000010000 */
[----:B------:R-:W-:-:S06]  /*3420*/  WARPGROUP.ARRIVE ;  /* 0x00000000000079c5 */ /* 0x000fcc0000000000 */
[----:B------:R-:W-:Y:S03]  /*3430*/  HGMMA.64x16x16.F32 R160, gdesc[UR20], RZ, !UPT, gsb0 ;  /* 0x0020000014a079f0 */ /* 0x000fe6000c0008ff */
[----:B------:R-:W-:Y:S02]  /*3440*/  WARPGROUP.DEPBAR.LE gsb0, 0x0 ;  /* 0x00008000000079c5 */ /* 0x000fe40000010000 */
[----:B---3--:R-:W-:-:S06]  /*3450*/  WARPGROUP.ARRIVE ;  /* 0x00000000000079c5 */ /* 0x008fcc0000000000 */
[----:B------:R-:W-:Y:S03]  /*3460*/  HGMMA.64x16x16.F32 R152, gdesc[UR24], RZ, !UPT, gsb0 ;  /* 0x00200000189879f0 */ /* 0x000fe6000c0008ff */
        /* <DEDUP_REMOVED lines=189> */
[----:B------:R-:W-:Y:S01]  /*4040*/  FFMA.FTZ R6, R6, UR36, -R11 ;  /* 0x0000002406067c23 */ /* 0x000fe2000801080b */
[----:B------:R3:W-:Y:S01]  /*4050*/  MUFU.EX2 R219, R8 ;  /* 0x0000000800db7308 */ /* 0x0007e20000000800 */
[----:B------:R-:W-:Y:S01]  /*4060*/  FSEL R11, R223, -INF , P1 ;  /* 0xff800000df0b7808 */ /* 0x000fe20000800000 */
[----:B-1----:R-:W-:Y:S01]  /*4070*/  FFMA.FTZ R10, R222, UR36, -R12 ;  /* 0x00000024de0a7c23 */ /* 0x002fe2000801080c */
[----:B------:R-:W-:Y:S01]  /*4080*/  FFMA.FTZ R9, R9, UR36, -R13 ;  /* 0x0000002409097c23 */ /* 0x000fe2000801080d */
[----:B------:R-:W-:Y:S01]  /*4090*/  FFMA.FTZ R214, R212, UR36, -R16 ;  /* 0x00000024d4d67c23 */ /* 0x000fe20008010810 */
[----:B---3--:R-:W-:Y:S01]  /*40a0*/  FSEL R8, R220, -INF , P2 ;  /* 0xff800000dc087808 */ /* 0x008fe20001000000 */
[----:B------:R-:W-:-:S02]  /*40b0*/  WARPGROUP.DEPBAR.LE gsb0, 0x0 ;  /* 0x00008000000079c5 */ /* 0x000fc40000010000 */
[----:B------:R-:W-:Y:S01]  /*40c0*/  WARPGROUP.ARRIVE ;  /* 0x00000000000079c5 */ /* 0x000fe20000000000 */
[----:B------:R-:W-:Y:S01]  /*40d0*/  FFMA.FTZ R11, R11, UR36, -R13 ;  /* 0x000000240b0b7c23 */ /* 0x000fe2000801080d */
[----:B------:R-:W-:Y:S01]  /*40e0*/  FFMA.FTZ R218, R218, UR36, -R16 ;  /* 0x00000024dada7c23 */ /* 0x000fe20008010810 */
[----:B------:R-:W3:Y:S03]  /*40f0*/  LDL R222, [R1+0x14] ;  /* 0x0000140001de7983 */ /* 0x000ee60000100800 */
[----:B------:R-:W-:Y:S01]  /*4100*/  HGMMA.64x16x16.F32 R184, gdesc[UR8], R184, gsb0 ;  /* 0x0020000008b879f0 */ /* 0x000fe200080008b8 */
[----:B------:R-:W-:Y:S01]  /*4110*/  FFMA.FTZ R8, R8, UR36, -R12 ;  /* 0x0000002408087c23 */ /* 0x000fe2000801080c */
[----:B------:R-:W-:Y:S02]  /*4120*/  FSEL R12, R208, -INF , P2 ;  /* 0xff800000d00c7808 */ /* 0x000fe40001000000 */
[----:B------:R-:W-:-:S02]  /*4130*/  FSEL R13, R210, -INF , P1 ;  /* 0xff800000d20d7808 */ /* 0x000fc40000800000 */
[----:B------:R-:W-:Y:S02]  /*4140*/  FSEL R16, R213, -INF , P2 ;  /* 0xff800000d5107808 */ /* 0x000fe40001000000 */
[----:B------:R-:W-:Y:S01]  /*4150*/  FSEL R212, R215, -INF , P1 ;  /* 0xff800000d7d47808 */ /* 0x000fe20000800000 */
[--C-:B------:R-:W-:Y:S01]  /*4160*/  FFMA.FTZ R12, R12, UR36, -R14.reuse ;  /* 0x000000240c0c7c23 */ /* 0x100fe2000801080e */
[----:B------:R-:W-:Y:S01]  /*4170*/  FFMA.FTZ R13, R13, UR36, -R14 ;  /* 0x000000240d0d7c23 */ /* 0x000fe2000801080e */
[----:B------:R-:W-:Y:S01]  /*4180*/  FSEL R14, R209, -INF , P2 ;  /* 0xff800000d10e7808 */ /* 0x000fe20001000000 */
[--C-:B------:R-:W-:Y:S01]  /*4190*/  FFMA.FTZ R215, R16, UR36, -R17.reuse ;  /* 0x0000002410d77c23 */ /* 0x100fe20008010811 */
[----:B------:R-:W-:Y:S01]  /*41a0*/  FFMA.FTZ R212, R212, UR36, -R17 ;  /* 0x00000024d4d47c23 */ /* 0x000fe20008010811 */
[----:B------:R-:W-:Y:S02]  /*41b0*/  FSEL R17, R200, -INF , P2 ;  /* 0xff800000c8117808 */ /* 0x000fe40001000000 */
[----:B------:R-:W-:-:S02]  /*41c0*/  FSEL R209, R202, -INF , P1 ;  /* 0xff800000cad17808 */ /* 0x000fc40000800000 */
[----:B------:R-:W-:Y:S01]  /*41d0*/  FSEL R16, R201, -INF , P2 ;  /* 0xff800000c9107808 */ /* 0x000fe20001000000 */
[--C-:B------:R-:W-:Y:S02]  /*41e0*/  FFMA.FTZ R210, R17, UR36, -R18.reuse ;  /* 0x0000002411d27c23 */ /* 0x100fe40008010812 */
[----:B------:R-:W-:Y:S01]  /*41f0*/  FFMA.FTZ R208, R209, UR36, -R18 ;  /* 0x00000024d1d07c23 */ /* 0x000fe20008010812 */
[----:B------:R-:W-:Y:S01]  /*4200*/  FSEL R18, R203, -INF , P1 ;  /* 0xff800000cb127808 */ /* 0x000fe20000800000 */
[--C-:B------:R-:W-:Y:S01]  /*4210*/  FFMA.FTZ R14, R14, UR36, -R15.reuse ;  /* 0x000000240e0e7c23 */ /* 0x100fe2000801080f */
[----:B------:R-:W-:Y:S01]  /*4220*/  FFMA.FTZ R15, R211, UR36, -R15 ;  /* 0x00000024d30f7c23 */ /* 0x000fe2000801080f */
[--C-:B------:R-:W-:Y:S02]  /*4230*/  FFMA.FTZ R209, R16, UR36, -R19.reuse ;  /* 0x0000002410d17c23 */ /* 0x100fe40008010813 */
[----:B------:R-:W-:Y:S01]  /*4240*/  FFMA.FTZ R211, R18, UR36, -R19 ;  /* 0x0000002412d37c23 */ /* 0x000fe20008010813 */
[----:B------:R-:W-:Y:S01]  /*4250*/  FSEL R19, R204, -INF , P2 ;  /* 0xff800000cc137808 */ /* 0x000fe20001000000 */
[----:B------:R1:W-:Y:S01]  /*4260*/  MUFU.EX2 R16, R214 ;  /* 0x000000d600107308 */ /* 0x0003e20000000800 */
[----:B------:R-:W-:Y:S01]  /*4270*/  UIADD3 UR10, UR4, 0x306, URZ ;  /* 0x00000306040a7890 */ /* 0x000fe2000fffe03f */
[----:B------:R-:W-:-:S02]  /*4280*/  FSEL R204, R193, -INF , P2 ;  /* 0xff800000c1cc7808 */ /* 0x000fc40001000000 */
[----:B-1----:R-:W-:Y:S01]  /*4290*/  FFMA.FTZ R214, R19, UR36, -R20 ;  /* 0x0000002413d67c23 */ /* 0x002fe20008010814 */
[----:B------:R-:W-:Y:S01]  /*42a0*/  FSEL R19, R192, -INF , P2 ;  /* 0xff800000c0137808 */ /* 0x000fe20001000000 */
[----:B------:R-:W-:Y:S01]  /*42b0*/  UMOV UR11, 0x40000040 ;  /* 0x40000040000b7882 */ /* 0x000fe20000000000 */
[----:B------:R-:W-:Y:S02]  /*42c0*/  WARPGROUP.DEPBAR.LE gsb0, 0x0 ;  /* 0x00008000000079c5 */ /* 0x000fe40000010000 */
[----:B------:R-:W1:Y:S04]  /*42d0*/  LDS.64 R200, [R237+0x2e380] ;  /* 0x02e38000edc87984 */ /* 0x000e680000000a00 */
[----:B------:R-:W4:Y:S01]  /*42e0*/  LDS.64 R192, [R237+0x2e3a0] ;  /* 0x02e3a000edc07984 */ /* 0x000f220000000a00 */
        /* <DEDUP_REMOVED lines=8> */
[----:B------:R-:W-:-:S05]  /*4370*/  FSEL R213, R206, -INF , P1 ;  /* 0xff800000ced57808 */ /* 0x000fca0000800000 */
[----:B------:R-:W-:Y:S01]  /*4380*/  FFMA.FTZ R213, R213, UR36, -R20 ;  /* 0x00000024d5d57c23 */ /* 0x000fe20008010814 */
[----:B------:R-:W-:Y:S02]  /*4390*/  FSEL R20, R205, -INF , P2 ;  /* 0xff800000cd147808 */ /* 0x000fe40001000000 */
[----:B------:R-:W-:-:S03]  /*43a0*/  FSEL R203, R194, -INF , P1 ;  /* 0xff800000c2cb7808 */ /* 0x000fc60000800000 */
[----:B------:R-:W-:Y:S02]  /*43b0*/  FFMA.FTZ R194, R20, UR36, -R21 ;  /* 0x0000002414c27c23 */ /* 0x000fe40008010815 */
        /* <DEDUP_REMOVED lines=13> */
[--C-:B------:R-:W-:Y:S01]  /*4490*/  FFMA.FTZ R202, R19, UR36, -R22.reuse ;  /* 0x0000002413ca7c23 */ /* 0x100fe20008010816 */
[----:B------:R-:W-:Y:S01]  /*44a0*/  FFMA.FTZ R203, R203, UR36, -R22 ;  /* 0x00000024cbcb7c23 */ /* 0x000fe20008010816 */
[----:B------:R-:W-:Y:S01]  /*44b0*/  FSEL R22, R195, -INF , P1 ;  /* 0xff800000c3167808 */ /* 0x000fe20000800000 */
[----:B------:R-:W-:Y:S01]  /*44c0*/  FFMA.FTZ R204, R204, UR36, -R23 ;  /* 0x00000024cccc7c23 */ /* 0x000fe20008010817 */
[----:B------:R-:W-:-:S03]  /*44d0*/  FSEL R206, R207, -INF , P1 ;  /* 0xff800000cfce7808 */ /* 0x000fc60000800000 */
[----:B------:R-:W-:Y:S01]  /*44e0*/  FFMA.FTZ R207, R22, UR36, -R23 ;  /* 0x0000002416cf7c23 */ /* 0x000fe20008010817 */
[----:B------:R-:W-:Y:S01]  /*44f0*/  FSEL R23, R196, -INF , P2 ;  /* 0xff800000c4177808 */ /* 0x000fe20001000000 */
[----:B------:R-:W-:Y:S02]  /*4500*/  FFMA.FTZ R206, R206, UR36, -R21 ;  /* 0x00000024cece7c23 */ /* 0x000fe40008010815 */
[----:B------:R4:W-:Y:S02]  /*4510*/  MUFU.EX2 R21, R208 ;  /* 0x000000d000157308 */ /* 0x0009e40000000800 */
[----:B----4-:R-:W-:Y:S01]  /*4520*/  FFMA.FTZ R208, R23, UR36, -R232 ;  /* 0x0000002417d07c23 */ /* 0x010fe200080108e8 */
[----:B------:R-:W-:-:S05]  /*4530*/  LOP3.LUT R23, R236, 0x2800000, RZ, 0xfc, !PT ;  /* 0x02800000ec177812 */ /* 0x000fca00078efcff */
[----:B------:R-:W-:Y:S01]  /*4540*/  IMAD R23, R0, 0x500, R23 ;  /* 0x0000050000177824 */ /* 0x000fe200078e0217 */
[----:B------:R-:W-:Y:S01]  /*4550*/  UIADD3 UR4, UR4, 0x486, URZ ;  /* 0x0000048604047890 */ /* 0x000fe2000fffe03f */
[----:B------:R4:W-:Y:S01]  /*4560*/  MUFU.EX2 R18, R215 ;  /* 0x000000d700127308 */ /* 0x0009e20000000800 */
[----:B------:R-:W-:Y:S02]  /*4570*/  FADD.FTZ R220, R191, -R193 ;  /* 0x800000c1bfdc7221 */ /* 0x000fe40000010000 */
[----:B------:R-:W-:-:S05]  /*4580*/  R2UR UR12, R23 ;  /* 0x00000000170c72ca */ /* 0x000fca00000e0000 */
[----:B------:R2:W-:Y:S01]  /*4590*/  MUFU.EX2 R19, R212 ;  /* 0x000000d400137308 */ /* 0x0005e20000000800 */
[----:B----4-:R-:W-:Y:S01]  /*45a0*/  FADD.FTZ R215, R190, -R192 ;  /* 0x800000c0bed77221 */ /* 0x010fe20000010000 */
[----:B------:R-:W-:-:S06]  /*45b0*/  UMOV UR6, UR4 ;  /* 0x0000000400067c82 */ /* 0x000fcc0008000000 */
[----:B------:R4:W-:Y:S01]  /*45c0*/  MUFU.EX2 R22, R209 ;  /* 0x000000d100167308 */ /* 0x0009e20000000800 */
[----:B--2---:R-:W-:Y:S01]  /*45d0*/  FADD.FTZ R212, R187, -R201 ;  /* 0x800000c9bbd47221 */ /* 0x004fe20000010000 */
[----:B------:R-:W-:-:S06]  /*45e0*/  WARPGROUP.DEPBAR.LE gsb0, 0x0 ;  /* 0x00008000000079c5 */ /* 0x000fcc0000010000 */
[----:B------:R2:W-:Y:S01]  /*45f0*/  MUFU.EX2 R23, R211 ;  /* 0x000000d300177308 */ /* 0x0005e20000000800 */
[----:B----4-:R-:W-:Y:S01]  /*4600*/  FADD.FTZ R209, R186, -R200 ;  /* 0x800000c8bad17221 */ /* 0x010fe20000010000 */
[----:B------:R-:W4:Y:S01]  /*4610*/  LDS.64 R190, [R237+0x2e400] ;  /* 0x02e40000edbe7984 */ /* 0x000f220000000a00 */
[----:B------:R-:W-:Y:S01]  /*4620*/  UMOV UR7, 0x40000040 ;  /* 0x4000004000077882 */ /* 0x000fe20000000000 */
[----:B--2---:R-:W-:Y:S02]  /*4630*/  FADD.FTZ R211, R185, -R201 ;  /* 0x800000c9b9d37221 */ /* 0x004fe40000010000 */
[----:B------:R-:W-:Y:S01]  /*4640*/  LDS.64 R200, [R237+0x2e3e0] ;  /* 0x02e3e000edc87984 */ /* 0x000fe20000000a00 */
[----:B------:R-:W-:Y:S01]  /*4650*/  WARPGROUP.ARRIVE ;  /* 0x00000000000079c5 */ /* 0x000fe20000000000 */
[----:B------:R-:W-:Y:S01]  /*4660*/  UMOV UR4, UR8 ;  /* 0x0000000800047c82 */ /* 0x000fe20008000000 */
[----:B------:R-:W-:-:S04]  /*4670*/  UMOV UR5, UR9 ;  /* 0x0000000900057c82 */ /* 0x000fc80008000000 */
[----:B------:R-:W-:Y:S01]  /*4680*/  HGMMA.64x16x16.F32 R152, gdesc[UR4], R152, gsb0 ;  /* 0x00200000049879f0 */ /* 0x000fe20008000898 */
[----:B------:R-:W-:Y:S01]  /*4690*/  FSEL R195, R198, -INF , P1 ;  /* 0xff800000c6c37808 */ /* 0x000fe20000800000 */
[----:B------:R2:W-:Y:S01]  /*46a0*/  MUFU.EX2 R185, R194 ;  /* 0x000000c200b97308 */ /* 0x0005e20000000800 */
[----:B------:R-:W-:-:S03]  /*46b0*/  FSEL R196, R197, -INF , P2 ;  /* 0xff800000c5c47808 */ /* 0x000fc60001000000 */
[----:B------:R-:W-:Y:S02]  /*46c0*/  FFMA.FTZ R232, R195, UR36, -R232 ;  /* 0x00000024c3e87c23 */ /* 0x000fe400080108e8 */
[----:B------:R-:W-:Y:S01]  /*46d0*/  FFMA.FTZ R205, R196, UR36, -R233 ;  /* 0x00000024c4cd7c23 */ /* 0x000fe200080108e9 */
[----:B------:R-:W-:-:S05]  /*46e0*/  FSEL R198, R199, -INF , P1 ;  /* 0xff800000c7c67808 */ /* 0x000fca0000800000 */
[----:B------:R-:W-:Y:S01]  /*46f0*/  FFMA.FTZ R233, R198, UR36, -R233 ;  /* 0x00000024c6e97c23 */ /* 0x000fe200080108e9 */
[----:B------:R-:W5:Y:S01]  /*4700*/  MUFU.EX2 R6, R6 ;  /* 0x0000000600067308 */ /* 0x000f620000000800 */
[----:B------:R-:W-:Y:S02]  /*4710*/  WARPGROUP.DEPBAR.LE gsb0, 0x0 ;  /* 0x00008000000079c5 */ /* 0x000fe40000010000 */
[----:B------:R-:W4:Y:S04]  /*4720*/  LDS.64 R192, [R237+0x2e420] ;  /* 0x02e42000edc07984 */ /* 0x000f280000000a00 */
[----:B--2---:R-:W2:Y:S04]  /*4730*/  LDS.64 R194, [R237+0x2e460] ;  /* 0x02e46000edc27984 */ /* 0x004ea80000000a00 */
[----:B------:R-:W2:Y:S04]  /*4740*/  LDS.64 R196, [R237+0x2e440] ;  /* 0x02e44000edc47984 */ /* 0x000ea80000000a00 */
[----:B------:R-:W3:Y:S04]  /*4750*/  LDS.64 R198, [R237+0x2e480] ;  /* 0x02e48000edc67984 */ /* 0x000ee80000000a00 */
[----:B------:R-:W3:Y:S01]  /*4760*/  LDS.64 R236, [R237+0x2e4a0] ;  /* 0x02e4a000edec7984 */ /* 0x000ee20000000a00 */
[----:B-1----:R-:W-:Y:S01]  /*4770*/  FADD.FTZ R178, R178, -R188 ;  /* 0x800000bcb2b27221 */ /* 0x002fe20000010000 */
[--C-:B------:R-:W-:Y:S01]  /*4780*/  FADD.FTZ R179, R179, -R189.reuse ;  /* 0x800000bdb3b37221 */ /* 0x100fe20000010000 */
[----:B------:R-:W1:Y:S01]  /*4790*/  MUFU.EX2 R216, R216 ;  /* 0x000000d800d87308 */ /* 0x000e620000000800 */
[----:B------:R-:W-:Y:S01]  /*47a0*/  FMUL.FTZ R211, R7, R211 ;  /* 0x000000d307d37220 */ /* 0x000fe20000410000 */
[----:B------:R-:W-:Y:S01]  /*47b0*/  FMUL.FTZ R178, R217, R178 ;  /* 0x000000b2d9b27220 */ /* 0x000fe20000410000 */
[----:B-----5:R-:W-:Y:S01]  /*47c0*/  FMUL.FTZ R179, R6, R179 ;  /* 0x000000b306b37220 */ /* 0x020fe20000410000 */
[----:B------:R-:W-:Y:S01]  /*47d0*/  FADD.FTZ R177, R177, -R189 ;  /* 0x800000bdb1b17221 */ /* 0x000fe20000010000 */
[----:B----4-:R-:W-:Y:S01]  /*47e0*/  FADD.FTZ R170, R170, -R190 ;  /* 0x800000beaaaa7221 */ /* 0x010fe20000010000 */
[----:B------:R-:W-:-:S02]  /*47f0*/  FADD.FTZ R189, R169, -R191 ;  /* 0x800000bfa9bd7221 */ /* 0x000fc40000010000 */
[----:B------:R4:W-:Y:S01]  /*4800*/  MUFU.EX2 R186, R206 ;  /* 0x000000ce00ba7308 */ /* 0x0009e20000000800 */
[----:B------:R-:W-:-:S07]  /*4810*/  FADD.FTZ R171, R171, -R191 ;  /* 0x800000bfabab7221 */ /* 0x000fce0000010000 */
[----:B------:R-:W5:Y:S01]  /*4820*/  MUFU.EX2 R226, R226 ;  /* 0x000000e200e27308 */ /* 0x000f620000000800 */
[--C-:B------:R-:W-:Y:S01]  /*4830*/  FADD.FTZ R172, R172, -R192.reuse ;  /* 0x800000c0acac7221 */ /* 0x100fe20000010000 */
[----:B------:R-:W-:Y:S01]  /*4840*/  FADD.FTZ R174, R174, -R192 ;  /* 0x800000c0aeae7221 */ /* 0x000fe20000010000 */
[----:B------:R-:W-:Y:S01]  /*4850*/  FMUL.FTZ R192, R224, R210 ;  /* 0x000000d2e0c07220 */ /* 0x000fe20000410000 */
[----:B------:R-:W-:Y:S01]  /*4860*/  F2FP.F16.F32.PACK_AB R224, R7, R224 ;  /* 0x000000e007e0723e */ /* 0x000fe200000000ff */
[--C-:B--2---:R-:W-:Y:S01]  /*4870*/  FADD.FTZ R164, R164, -R194.reuse ;  /* 0x800000c2a4a47221 */ /* 0x104fe20000010000 */
[----:B------:R-:W-:Y:S01]  /*4880*/  FADD.FTZ R166, R166, -R194 ;  /* 0x800000c2a6a67221 */ /* 0x000fe20000010000 */
[----:B------:R-:W-:Y:S01]  /*4890*/  FMUL.FTZ R194, R231, R214 ;  /* 0x000000d6e7c27220 */ /* 0x000fe20000410000 */
[----:B------:R-:W-:Y:S01]  /*48a0*/  FMUL.FTZ R7, R229, R218 ;  /* 0x000000dae5077220 */ /* 0x000fe20000410000 */
[----:B------:R-:W2:Y:S01]  /*48b0*/  MUFU.EX2 R225, R225 ;  /* 0x000000e100e17308 */ /* 0x000ea20000000800 */
[----:B----4-:R-:W-:Y:S01]  /*48c0*/  FADD.FTZ R206, R176, -R188 ;  /* 0x800000bcb0ce7221 */ /* 0x010fe20000010000 */
[----:B------:R-:W-:Y:S01]  /*48d0*/  FADD.FTZ R188, R168, -R190 ;  /* 0x800000bea8bc7221 */ /* 0x000fe20000010000 */
[----:B------:R-:W-:Y:S01]  /*48e0*/  FADD.FTZ R190, R173, -R193 ;  /* 0x800000c1adbe7221 */ /* 0x000fe20000010000 */
[--C-:B------:R-:W-:Y:S01]  /*48f0*/  FADD.FTZ R191, R161, -R197.reuse ;  /* 0x800000c5a1bf7221 */ /* 0x100fe20000010000 */
[----:B------:R-:W-:-:S03]  /*4900*/  FADD.FTZ R163, R163, -R197 ;  /* 0x800000c5a3a37221 */ /* 0x000fc60000010000 */
[----:B------:R-:W4:Y:S01]  /*4910*/  MUFU.EX2 R227, R227 ;  /* 0x000000e300e37308 */ /* 0x000f220000000800 */
[----:B------:R-:W-:Y:S01]  /*4920*/  FADD.FTZ R173, R160, -R196 ;  /* 0x800000c4a0ad7221 */ /* 0x000fe20000010000 */
[----:B------:R-:W-:Y:S02]  /*4930*/  F2FP.F16.F32.PACK_AB R194, R7, R194 ;  /* 0x000000c207c2723e */ /* 0x000fe400000000ff */
[----:B------:R-:W-:-:S04]  /*4940*/  F2FP.F16.F32.PACK_AB R197, R179, R178 ;  /* 0x000000b2b3c5723e */ /* 0x000fc800000000ff */
[----:B------:R-:W4:Y:S01]  /*4950*/  MUFU.EX2 R8, R8 ;  /* 0x0000000800087308 */ /* 0x000f220000000800 */
[----:B------:R-:W-:-:S07]  /*4960*/  FADD.FTZ R162, R162, -R196 ;  /* 0x800000c4a2a27221 */ /* 0x000fce0000010000 */
[----:B------:R-:W4:Y:S08]  /*4970*/  MUFU.EX2 R10, R10 ;  /* 0x0000000a000a7308 */ /* 0x000f300000000800 */
        /* <DEDUP_REMOVED lines=13> */
[----:B------:R4:W4:Y:S08]  /*4a50*/  MUFU.EX2 R7, R205 ;  /* 0x000000cd00077308 */ /* 0x0009300000000800 */
[----:B------:R-:W4:Y:S01]  /*4a60*/  MUFU.EX2 R179, R233 ;  /* 0x000000e900b37308 */ /* 0x000f220000000800 */
        /* <DEDUP_REMOVED lines=8> */
[----:B------:R-:W-:Y:S01]  /*4af0*/  FADD.FTZ R175, R175, -R193 ;  /* 0x800000c1afaf7221 */ /* 0x000fe20000010000 */
[--C-:B------:R-:W-:Y:S01]  /*4b00*/  FADD.FTZ R165, R165, -R195.reuse ;  /* 0x800000c3a5a57221 */ /* 0x100fe20000010000 */
[----:B------:R-:W-:Y:S01]  /*4b10*/  FADD.FTZ R167, R167, -R195 ;  /* 0x800000c3a7a77221 */ /* 0x000fe20000010000 */
[--C-:B---3--:R-:W-:Y:S01]  /*4b20*/  FADD.FTZ R152, R152, -R198.reuse ;  /* 0x800000c698987221 */ /* 0x108fe20000010000 */
[----:B------:R-:W-:Y:S01]  /*4b30*/  FADD.FTZ R154, R154, -R198 ;  /* 0x800000c69a9a7221 */ /* 0x000fe20000010000 */
[--C-:B------:R-:W-:Y:S01]  /*4b40*/  FADD.FTZ R153, R153, -R199.reuse ;  /* 0x800000c799997221 */ /* 0x100fe20000010000 */
[----:B------:R-:W-:Y:S01]  /*4b50*/  FADD.FTZ R155, R155, -R199 ;  /* 0x800000c79b9b7221 */ /* 0x000fe20000010000 */
[--C-:B------:R-:W-:Y:S01]  /*4b60*/  FADD.FTZ R156, R156, -R236.reuse ;  /* 0x800000ec9c9c7221 */ /* 0x100fe20000010000 */
[----:B------:R-:W-:Y:S01]  /*4b70*/  FADD.FTZ R158, R158, -R236 ;  /* 0x800000ec9e9e7221 */ /* 0x000fe20000010000 */
[--C-:B------:R-:W-:Y:S01]  /*4b80*/  FADD.FTZ R157, R157, -R237.reuse ;  /* 0x800000ed9d9d7221 */ /* 0x100fe20000010000 */
[----:B------:R-:W-:Y:S01]  /*4b90*/  FADD.FTZ R159, R159, -R237 ;  /* 0x800000ed9f9f7221 */ /* 0x000fe20000010000 */
[----:B-----5:R-:W-:Y:S01]  /*4ba0*/  FMUL.FTZ R193, R226, R209 ;  /* 0x000000d1e2c17220 */ /* 0x020fe20000410000 */
[----:B--2---:R-:W-:Y:S01]  /*4bb0*/  FMUL.FTZ R212, R225, R212 ;  /* 0x000000d4e1d47220 */ /* 0x004fe20000410000 */
[----:B------:R-:W-:Y:S01]  /*4bc0*/  FMUL.FTZ R195, R219, R215 ;  /* 0x000000d7dbc37220 */ /* 0x000fe20000410000 */
[----:B----4-:R-:W-:Y:S01]  /*4bd0*/  FMUL.FTZ R220, R227, R220 ;  /* 0x000000dce3dc7220 */ /* 0x010fe20000410000 */
[----:B------:R-:W-:Y:S01]  /*4be0*/  F2FP.F16.F32.PACK_AB R205, R163, R162 ;  /* 0x000000a2a3cd723e */ /* 0x000fe200000000ff */
[----:B------:R-:W-:Y:S01]  /*4bf0*/  FMUL.FTZ R180, R8, R180 ;  /* 0x000000b408b47220 */ /* 0x000fe20000410000 */
[----:B------:R-:W-:Y:S01]  /*4c00*/  F2FP.F16.F32.PACK_AB R196, R177, R196 ;  /* 0x000000c4b1c4723e */ /* 0x000fe200000000ff */
        /* <DEDUP_REMOVED lines=52> */
[----:B------:R-:W-:-:S03]  /*4f50*/  F2FP.F16.F32.PACK_AB R227, R227, R219 ;  /* 0x000000dbe3e3723e */ /* 0x000fc600000000ff */
        /* <DEDUP_REMOVED lines=31> */
[----:B------:R-:W-:Y:S01]  /*5150*/  UMOV UR11, 0x40000040 ;  /* 0x40000040000b7882 */ /* 0x000fe20000000000 */
[----:B------:R-:W-:Y:S01]  /*5160*/  UMOV UR10, UR12 ;  /* 0x0000000c000a7c82 */ /* 0x000fe20008000000 */
[----:B------:R-:W-:-:S02]  /*5170*/  WARPGROUP.DEPBAR.LE gsb0, 0x0 ;  /* 0x00008000000079c5 */ /* 0x000fc40000010000 */
        /* <DEDUP_REMOVED lines=8> */
[----:B--2---:R-:W-:-:S05]  /*5200*/  IMAD R8, R163, 0x4000, R230 ;  /* 0x00004000a3087824 */ /* 0x004fca00078e02e6 */
[----:B------:R-:W-:Y:S01]  /*5210*/  R2UR UR5, R8 ;  /* 0x00000000080572ca */ /* 0x000fe200000e0000 */
[----:B------:R-:W-:Y:S02]  /*5220*/  WARPGROUP.DEPBAR.LE gsb0, 0x0 ;  /* 0x00008000000079c5 */ /* 0x000fe40000010000 */
[----:B------:R-:W-:-:S06]  /*5230*/  WARPGROUP.ARRIVE ;  /* 0x00000000000079c5 */ /* 0x000fcc0000000000 */
[----:B------:R-:W-:Y:S01]  /*5240*/  HGMMA.64x128x16.F32 R88, R176, gdesc[UR8].tnspB, R88, gsb0 ;  /* 0x41e00008b0587df0 */ /* 0x000fe20008000858 */
[----:B---3--:R-:W-:-:S05]  /*5250*/  LEA R164, R165, R164, 0x18 ;  /* 0x000000a4a5a47211 */ /* 0x008fca00078ec0ff */
[----:B------:R-:W-:-:S05]  /*5260*/  VIADD R164, R164, 0x2e800 ;  /* 0x0002e800a4a47836 */ /* 0x000fca0000000000 */
[----:B------:R-:W-:-:S04]  /*5270*/  SHF.R.U32.HI R6, RZ, 0x4, R164 ;  /* 0x00000004ff067819 */ /* 0x000fc800000116a4 */
[----:B------:R-:W-:-:S04]  /*5280*/  LOP3.LUT R6, R6, 0x3fff, RZ, 0xc0, !PT ;  /* 0x00003fff06067812 */ /* 0x000fc800078ec0ff */
[----:B------:R-:W-:-:S05]  /*5290*/  LOP3.LUT R9, R6, 0x10000, RZ, 0xfc, !PT ;  /* 0x0001000006097812 */ /* 0x000fca00078efcff */
[----:B------:R-:W-:Y:S01]  /*52a0*/  IMAD R9, R0, 0x500, R9 ;  /* 0x0000050000097824 */ /* 0x000fe200078e0209 */
[----:B------:R-:W-:-:S04]  /*52b0*/  USHF.R.U32.HI UR5, URZ, 0x4, UR5 ;  /* 0x000000043f057899 */ /* 0x000fc80008011605 */
[----:B------:R-:W-:Y:S01]  /*52c0*/  R2UR UR4, R9 ;  /* 0x00000000090472ca */ /* 0x000fe200000e0000 */
[----:B------:R-:W-:Y:S01]  /*52d0*/  ULOP3.LUT UR6, UR5, 0x3fff, URZ, 0xc0, !UPT ;  /* 0x00003fff05067892 */ /* 0x000fe2000f8ec03f */
[----:B------:R-:W-:Y:S01]  /*52e0*/  UMOV UR11, 0x40000040 ;  /* 0x40000040000b7882 */ /* 0x000fe20000000000 */
[----:B------:R-:W-:-:S05]  /*52f0*/  UMOV UR9, 0x40000040 ;  /* 0x4000004000097882 */ /* 0x000fca0000000000 */
[----:B------:R-:W-:-:S05]  /*5300*/  UMOV UR8, UR6 ;  /* 0x0000000600087c82 */ /* 0x000fca0008000000 */
        /* <DEDUP_REMOVED lines=255> */
.L_x_4110:
        /* <DEDUP_REMOVED lines=56> */
.L_x_4111:
        /* <DEDUP_REMOVED lines=78> */
.L_x_4094:
[----:B------:R-:W-:Y:S05]  /*6b60*/  @P0 BRA `(.L_x_4113) ;  /* 0x0000001c00b00947 */ /* 0x000fea0003800000 */
[----:B------:R-:W2:Y:S01]  /*6b70*/  LDL R152, [R1+0x1c] ;  /* 0x00001c0001987983 */ /* 0x000ea20000100800 */
[----:B------:R-:W3:Y:S01]  /*6b80*/  S2UR UR5, SR_CgaCtaId ;  /* 0x00000000000579c3 */ /* 0x000ee20000008800 */
[----:B------:R-:W-:Y:S01]  /*6b90*/  UMOV UR4, 0x400 ;  /* 0x0000040000047882 */ /* 0x000fe20000000000 */
[----:B------:R-:W-:Y:S01]  /*6ba0*/  F2FP.F16.F32.PACK_AB R88, R89, R88 ;  /* 0x000000585958723e */ /* 0x000fe200000000ff */
[----:B------:R-:W4:Y:S01]  /*6bb0*/  S2R R16, SR_TID.X ;  /* 0x0000000000107919 */ /* 0x000f220000002100 */
[----:B------:R-:W-:Y:S02]  /*6bc0*/  F2FP.F16.F32.PACK_AB R89, R91, R90 ;  /* 0x0000005a5b59723e */ /* 0x000fe400000000ff */
[----:B------:R-:W-:Y:S02]  /*6bd0*/  F2FP.F16.F32.PACK_AB R96, R97, R96 ;  /* 0x000000606160723e */ /* 0x000fe400000000ff */
[----:B------:R-:W-:Y:S01]  /*6be0*/  F2FP.F16.F32.PACK_AB R90, R93, R92 ;  /* 0x0000005c5d5a723e */ /* 0x000fe200000000ff */
[----:B------:R-:W1:Y:S01]  /*6bf0*/  LDC.64 R26, c[0x0][0x870] ;  /* 0x00021c00ff1a7b82 */ /* 0x000e620000000a00 */
[----:B------:R-:W-:-:S02]  /*6c00*/  F2FP.F16.F32.PACK_AB R91, R95, R94 ;  /* 0x0000005e5f5b723e */ /* 0x000fc400000000ff */
[----:B------:R-:W-:Y:S02]  /*6c10*/  F2FP.F16.F32.PACK_AB R97, R99, R98 ;  /* 0x000000626361723e */ /* 0x000fe400000000ff */
[----:B------:R-:W-:Y:S02]  /*6c20*/  F2FP.F16.F32.PACK_AB R104, R105, R104 ;  /* 0x000000686968723e */ /* 0x000fe400000000ff */
[----:B------:R-:W-:Y:S01]  /*6c30*/  F2FP.F16.F32.PACK_AB R98, R101, R100 ;  /* 0x000000646562723e */ /* 0x000fe200000000ff */
[----:B------:R-:W2:Y:S01]  /*6c40*/  LDC.64 R38, c[0x0][0x850] ;  /* 0x00021400ff267b82 */ /* 0x000ea20000000a00 */
[----:B------:R-:W-:Y:S02]  /*6c50*/  F2FP.F16.F32.PACK_AB R99, R103, R102 ;  /* 0x000000666763723e */ /* 0x000fe400000000ff */
[----:B------:R-:W-:Y:S02]  /*6c60*/  F2FP.F16.F32.PACK_AB R105, R107, R106 ;  /* 0x0000006a6b69723e */ /* 0x000fe400000000ff */
[----:B------:R-:W-:Y:S01]  /*6c70*/  F2FP.F16.F32.PACK_AB R112, R113, R112 ;  /* 0x000000707170723e */ /* 0x000fe200000000ff */
[----:B---3--:R-:W-:Y:S01]  /*6c80*/  ULEA UR4, UR5, UR4, 0x18 ;  /* 0x0000000405047291 */ /* 0x008fe2000f8ec03f */
[----:B------:R-:W-:-:S02]  /*6c90*/  F2FP.F16.F32.PACK_AB R106, R109, R108 ;  /* 0x0000006c6d6a723e */ /* 0x000fc400000000ff */
[----:B------:R-:W-:Y:S02]  /*6ca0*/  F2FP.F16.F32.PACK_AB R107, R111, R110 ;  /* 0x0000006e6f6b723e */ /* 0x000fe400000000ff */
[----:B------:R-:W-:Y:S02]  /*6cb0*/  F2FP.F16.F32.PACK_AB R113, R115, R114 ;  /* 0x000000727371723e */ /* 0x000fe400000000ff */
[----:B------:R-:W-:Y:S02]  /*6cc0*/  F2FP.F16.F32.PACK_AB R120, R121, R120 ;  /* 0x000000787978723e */ /* 0x000fe400000000ff */
[----:B------:R-:W-:Y:S01]  /*6cd0*/  F2FP.F16.F32.PACK_AB R114, R117, R116 ;  /* 0x000000747572723e */ /* 0x000fe200000000ff */
[----:B----4-:R-:W-:Y:S01]  /*6ce0*/  VIADD R16, R16, 0xffffff80 ;  /* 0xffffff8010107836 */ /* 0x010fe20000000000 */
        /* <DEDUP_REMOVED lines=10> */
[----:B------:R-:W-:Y:S01]  /*6d90*/  IMAD.IADD R2, R16, 0x1, -R3 ;  /* 0x0000000110027824 */ /* 0x000fe200078e0a03 */
        /* <DEDUP_REMOVED lines=30> */
[----:B------:R-:W-:Y:S01]  /*6f80*/  LEA R17, R17, UR4, 0x1 ;  /* 0x0000000411117c11 */ /* 0x000fe2000f8e08ff */
[----:B------:R-:W-:Y:S01]  /*6f90*/  BAR.SYNC.DEFER_BLOCKING 0x1, 0x100 ;  /* 0x0044000000007b1d */ /* 0x000fe20000010000 */
[----:B------:R-:W-:-:S02]  /*6fa0*/  F2FP.F16.F32.PACK_AB R147, R151, R150 ;  /* 0x000000969793723e */ /* 0x000fc400000000ff */
[--C-:B------:R-:W-:Y:S02]  /*6fb0*/  IADD3 R20, R18, 0x8000, R17.reuse ;  /* 0x0000800012147810 */ /* 0x100fe40007ffe011 */
[----:B------:R-:W-:Y:S02]  /*6fc0*/  IADD3 R21, R19, 0x8000, R17 ;  /* 0x0000800013157810 */ /* 0x000fe40007ffe011 */
[----:B------:R-:W-:Y:S01]  /*6fd0*/  F2FP.F16.F32.PACK_AB R4, R25, R4 ;  /* 0x000000041904723e */ /* 0x000fe200000000ff */
[----:B------:R-:W-:Y:S01]  /*6fe0*/  IMAD.IADD R22, R20, 0x1, R19 ;  /* 0x0000000114167824 */ /* 0x000fe200078e0213 */
[----:B------:R-:W-:Y:S01]  /*6ff0*/  F2FP.F16.F32.PACK_AB R5, R8, R5 ;  /* 0x000000050805723e */ /* 0x000fe200000000ff */
[----:B------:R-:W2:Y:S01]  /*7000*/  LDC.64 R18, c[0x0][0x870] ;  /* 0x00021c00ff127b82 */ /* 0x000ea20000000a00 */
[----:B------:R-:W-:Y:S02]  /*7010*/  F2FP.F16.F32.PACK_AB R6, R29, R6 ;  /* 0x000000061d06723e */ /* 0x000fe400000000ff */
[----:B------:R-:W-:-:S02]  /*7020*/  F2FP.F16.F32.PACK_AB R7, R10, R7 ;  /* 0x000000070a07723e */ /* 0x000fc400000000ff */
[----:B------:R-:W-:Y:S02]  /*7030*/  F2FP.F16.F32.PACK_AB R40, R41, R40 ;  /* 0x000000282928723e */ /* 0x000fe400000000ff */
[----:B------:R-:W-:Y:S02]  /*7040*/  F2FP.F16.F32.PACK_AB R8, R33, R32 ;  /* 0x000000202108723e */ /* 0x000fe400000000ff */
[----:B------:R-:W-:Y:S02]  /*7050*/  F2FP.F16.F32.PACK_AB R9, R12, R9 ;  /* 0x000000090c09723e */ /* 0x000fe400000000ff */
[----:B------:R-:W-:Y:S02]  /*7060*/  F2FP.F16.F32.PACK_AB R10, R37, R36 ;  /* 0x00000024250a723e */ /* 0x000fe400000000ff */
[----:B------:R-:W-:Y:S01]  /*7070*/  F2FP.F16.F32.PACK_AB R11, R14, R11 ;  /* 0x0000000b0e0b723e */ /* 0x000fe200000000ff */
[----:B------:R-:W-:Y:S01]  /*7080*/  STSM.16.M88.4 [R17+0x8000], R88 ;  /* 0x0080005811007844 */ /* 0x000fe20000000200 */
[----:B------:R-:W-:-:S02]  /*7090*/  F2FP.F16.F32.PACK_AB R41, R43, R42 ;  /* 0x0000002a2b29723e */ /* 0x000fc400000000ff */
[----:B------:R-:W-:Y:S01]  /*70a0*/  F2FP.F16.F32.PACK_AB R48, R49, R48 ;  /* 0x000000303130723e */ /* 0x000fe200000000ff */
        /* <DEDUP_REMOVED lines=32> */
[----:B------:R-:W-:Y:S01]  /*72b0*/  ISETP.NE.U32.AND P3, PT, R26, RZ, PT ;  /* 0x000000ff1a00720c */ /* 0x000fe20003f65070 */
[----:B------:R2:W-:Y:S01]  /*72c0*/  STSM.16.M88.4 [R17+0x4000], R56 ;  /* 0x0040003811007844 */ /* 0x0005e20000000200 */
[----:B-1----:R-:W1:Y:S02]  /*72d0*/  LDC.64 R4, c[0x0][0x878] ;  /* 0x00021e00ff047b82 */ /* 0x002e640000000a00 */
[----:B------:R-:W-:Y:S01]  /*72e0*/  ISETP.NE.AND.EX P3, PT, R27, RZ, PT, P3 ;  /* 0x000000ff1b00720c */ /* 0x000fe20003f65330 */
[----:B------:R1:W-:Y:S04]  /*72f0*/  STSM.16.M88.4 [R20+-0x4000], R64 ;  /* 0xffc0004014007844 */ /* 0x0003e80000000200 */
[----:B------:R1:W-:Y:S04]  /*7300*/  STSM.16.M88.4 [R21+-0x4000], R72 ;  /* 0xffc0004815007844 */ /* 0x0003e80000000200 */
[----:B------:R1:W-:Y:S01]  /*7310*/  STSM.16.M88.4 [R22+-0x4000], R80 ;  /* 0xffc0005016007844 */ /* 0x0003e20000000200 */
[----:B--2---:R-:W-:Y:S01]  /*7320*/  IMAD.WIDE R18, R152, 0x4, R18 ;  /* 0x0000000498127825 */ /* 0x004fe200078e0212 */
[----:B------:R-:W-:Y:S06]  /*7330*/  BAR.SYNC.DEFER_BLOCKING 0x1, 0x100 ;  /* 0x0044000000007b1d */ /* 0x000fec0000010000 */
[----:B------:R-:W2:Y:S01]  /*7340*/  @P3 LDG.E R7, desc[UR38][R18.64] ;  /* 0x0000002612073981 */ /* 0x000ea2000c1e1900 */
[----:B-1----:R-:W-:Y:S01]  /*7350*/  ISETP.NE.U32.AND P0, PT, R4, RZ, PT ;  /* 0x000000ff0400720c */ /* 0x002fe20003f05070 */
[----:B------:R-:W-:Y:S01]  /*7360*/  ULDC UR5, c[0x0][0x808] ;  /* 0x0002020000057ab9 */ /* 0x000fe20000000800 */
[----:B---3--:R-:W-:Y:S01]  /*7370*/  LEA.HI R9, R15, R16, RZ, 0x7 ;  /* 0x000000100f097211 */ /* 0x008fe200078f38ff */
[----:B----4-:R-:W1:Y:S01]  /*7380*/  S2R R43, SR_CTAID.X ;  /* 0x00000000002b7919 */ /* 0x010e620000002500 */
[----:B------:R-:W-:Y:S01]  /*7390*/  ISETP.NE.AND.EX P0, PT, R5, RZ, PT, P0 ;  /* 0x000000ff0500720c */ /* 0x000fe20003f05300 */
[----:B------:R-:W-:-:S02]  /*73a0*/  IMAD.SHL.U32 R8, R0, 0x40, RZ ;  /* 0x0000004000087824 */ /* 0x000fc400078e00ff */
[----:B------:R-:W-:Y:S02]  /*73b0*/  IMAD.SHL.U32 R3, R3, 0x8, RZ ;  /* 0x0000000803037824 */ /* 0x000fe400078e00ff */
[----:B------:R-:W-:-:S08]  /*73c0*/  IMAD.U32 R6, RZ, RZ, UR5 ;  /* 0x00000005ff067e24 */ /* 0x000fd0000f8e00ff */
[----:B------:R-:W3:Y:S01]  /*73d0*/  @P0 LDC.64 R4, c[0x0][0x878] ;  /* 0x00021e00ff040b82 */ /* 0x000ee20000000a00 */
[----:B------:R-:W-:Y:S01]  /*73e0*/  IMAD.SHL.U32 R9, R9, 0x4, RZ ;  /* 0x0000000409097824 */ /* 0x000fe200078e00ff */
[----:B------:R-:W-:-:S04]  /*73f0*/  LOP3.LUT R8, R8, 0x1c0, RZ, 0xc0, !PT ;  /* 0x000001c008087812 */ /* 0x000fc800078ec0ff */
[----:B------:R-:W-:Y:S02]  /*7400*/  LOP3.LUT R3, R8, 0x38, R3, 0xf8, !PT ;  /* 0x0000003808037812 */ /* 0x000fe400078ef803 */
[----:B------:R-:W-:Y:S02]  /*7410*/  LOP3.LUT R10, R9, 0x7ffffe00, RZ, 0xc0, !PT ;  /* 0x7ffffe00090a7812 */ /* 0x000fe400078ec0ff */
[----:B------:R-:W-:Y:S01]  /*7420*/  SHF.R.U32.HI R8, RZ, 0x3, R8 ;  /* 0x00000003ff087819 */ /* 0x000fe20000011608 */
[----:B------:R-:W4:Y:S02]  /*7430*/  S2UR UR5, SR_CTAID.Y ;  /* 0x00000000000579c3 */ /* 0x000f240000002600 */
[----:B------:R-:W-:Y:S01]  /*7440*/  IMAD R10, R13, 0x2000, R10 ;  /* 0x000020000d0a7824 */ /* 0x000fe200078e020a */
[----:B------:R-:W-:Y:S02]  /*7450*/  LOP3.LUT R3, R3, R8, RZ, 0x3c, !PT ;  /* 0x0000000803037212 */ /* 0x000fe400078e3cff */
[----:B------:R-:W-:Y:S01]  /*7460*/  CS2R R28, SRZ ;  /* 0x00000000001c7805 */ /* 0x000fe2000001ff00 */
[----:B---3--:R-:W-:-:S04]  /*7470*/  @P0 IMAD.WIDE R4, R152, 0x4, R4 ;  /* 0x0000000498040825 */ /* 0x008fc800078e0204 */
[----:B------:R-:W-:Y:S01]  /*7480*/  IMAD.IADD R3, R10, 0x1, R3 ;  /* 0x000000010a037824 */ /* 0x000fe200078e0203 */
[----:B------:R2:W5:Y:S02]  /*7490*/  @P0 LDG.E R6, desc[UR38][R4.64] ;  /* 0x0000002604060981 */ /* 0x000564000c1e1900 */
[----:B--2---:R-:W-:Y:S01]  /*74a0*/  @P3 SHF.R.S32.HI R4, RZ, 0x1f, R7 ;  /* 0x0000001fff043819 */ /* 0x004fe20000011407 */
[----:B-1--4-:R-:W-:Y:S06]  /*74b0*/  @P0 BRA `(.L_x_4114) ;  /* 0x0000000000100947 */ /* 0x012fec0003800000 */
[----:B------:R-:W-:Y:S05]  /*74c0*/  @!P3 BRA `(.L_x_4114) ;  /* 0x00000000000cb947 */ /* 0x000fea0003800000 */
[----:B------:R-:W2:Y:S04]  /*74d0*/  LDG.E R5, desc[UR38][R18.64] ;  /* 0x0000002612057981 */ /* 0x000ea8000c1e1900 */
[----:B-----5:R-:W2:Y:S02]  /*74e0*/  LDG.E R6, desc[UR38][R18.64+0x4] ;  /* 0x0000042612067981 */ /* 0x020ea4000c1e1900 */
[----:B--2---:R-:W-:-:S07]  /*74f0*/  IMAD.IADD R6, R6, 0x1, -R5 ;  /* 0x0000000106067824 */ /* 0x004fce00078e0a05 */
.L_x_4114:
        /* <DEDUP_REMOVED lines=58> */
.L_x_4116:
[----:B------:R-:W-:Y:S05]  /*78a0*/  BSYNC B0 ;  /* 0x0000000000007941 */ /* 0x000fea0003800000 */
.L_x_4115:
        /* <DEDUP_REMOVED lines=15> */
.L_x_4118:
[----:B------:R-:W-:Y:S05]  /*79a0*/  BSYNC B0 ;  /* 0x0000000000007941 */ /* 0x000fea0003800000 */
.L_x_4117:
        /* <DEDUP_REMOVED lines=18> */
.L_x_4120:
[----:B------:R-:W-:Y:S05]  /*7ad0*/  BSYNC B0 ;  /* 0x0000000000007941 */ /* 0x000fea0003800000 */
.L_x_4119:
        /* <DEDUP_REMOVED lines=17> */
.L_x_4122:
[----:B------:R-:W-:Y:S05]  /*7bf0*/  BSYNC B0 ;  /* 0x0000000000007941 */ /* 0x000fea0003800000 */
.L_x_4121:
        /* <DEDUP_REMOVED lines=18> */
.L_x_4124:
[----:B------:R-:W-:Y:S05]  /*7d20*/  BSYNC B0 ;  /* 0x0000000000007941 */ /* 0x000fea0003800000 */
.L_x_4123:
        /* <DEDUP_REMOVED lines=18> */
.L_x_4126:
[----:B------:R-:W-:Y:S05]  /*7e50*/  BSYNC B0 ;  /* 0x0000000000007941 */ /* 0x000fea0003800000 */
.L_x_4125:
        /* <DEDUP_REMOVED lines=19> */
.L_x_4128:
[----:B------:R-:W-:Y:S05]  /*7f90*/  BSYNC B0 ;  /* 0x0000000000007941 */ /* 0x000fea0003800000 */
.L_x_4127:
        /* <DEDUP_REMOVED lines=21> */
.L_x_4130:
[----:B------:R-:W-:Y:S05]  /*80f0*/  BSYNC B0 ;  /* 0x0000000000007941 */ /* 0x000fea0003800000 */
.L_x_4129:
        /* <DEDUP_REMOVED lines=33> */
.L_x_4132:
[----:B------:R-:W-:Y:S05]  /*8310*/  BSYNC B0 ;  /* 0x0000000000007941 */ /* 0x000fea0003800000 */
.L_x_4131:
        /* <DEDUP_REMOVED lines=17> */
.L_x_4134:
[----:B------:R-:W-:Y:S05]  /*8430*/  BSYNC B0 ;  /* 0x0000000000007941 */ /* 0x000fea0003800000 */
.L_x_4133:
        /* <DEDUP_REMOVED lines=15> */
.L_x_4136:
[----:B------:R-:W-:Y:S05]  /*8530*/  BSYNC B0 ;  /* 0x0000000000007941 */ /* 0x000fea0003800000 */
.L_x_4135:
        /* <DEDUP_REMOVED lines=15> */
.L_x_4138:
[----:B------:R-:W-:Y:S05]  /*8630*/  BSYNC B0 ;  /* 0x0000000000007941 */ /* 0x000fea0003800000 */
.L_x_4137:
        /* <DEDUP_REMOVED lines=15> */
.L_x_4140:
[----:B------:R-:W-:Y:S05]  /*8730*/  BSYNC B0 ;  /* 0x0000000000007941 */ /* 0x000fea0003800000 */
.L_x_4139:
        /* <DEDUP_REMOVED lines=15> */
.L_x_4142:
[----:B------:R-:W-:Y:S05]  /*8830*/  BSYNC B0 ;  /* 0x0000000000007941 */ /* 0x000fea0003800000 */
.L_x_4141:
        /* <DEDUP_REMOVED lines=15> */
.L_x_4144:
[----:B------:R-:W-:Y:S05]  /*8930*/  BSYNC B0 ;  /* 0x0000000000007941 */ /* 0x000fea0003800000 */
.L_x_4143:
        /* <DEDUP_REMOVED lines=15> */
.L_x_4113:
[----:B------:R-:W2:Y:S01]  /*8a30*/  LDL R10, [R1+0x1c] ;  /* 0x00001c00010a7983 */ /* 0x000ea20000100800 */
[----:B------:R-:W3:Y:S08]  /*8a40*/  LDC.64 R4, c[0x0][0x870] ;  /* 0x00021c00ff047b82 */ /* 0x000ef00000000a00 */
[----:B-1----:R-:W2:Y:S01]  /*8a50*/  LDC.64 R2, c[0x0][0x870] ;  /* 0x00021c00ff027b82 */ /* 0x002ea20000000a00 */
[----:B------:R-:W-:Y:S01]  /*8a60*/  ULDC UR4, c[0x0][0x808] ;  /* 0x0002020000047ab9 */ /* 0x000fe20000000800 */
[----:B------:R-:W1:Y:S06]  /*8a70*/  S2R R13, SR_CTAID.X ;  /* 0x00000000000d7919 */ /* 0x000e6c0000002500 */
[----:B------:R-:W4:Y:S01]  /*8a80*/  LDC.64 R14, c[0x0][0x820] ;  /* 0x00020800ff0e7b82 */ /* 0x000f220000000a00 */
[----:B---3--:R-:W-:-:S04]  /*8a90*/  ISETP.NE.U32.AND P3, PT, R4, RZ, PT ;  /* 0x000000ff0400720c */ /* 0x008fc80003f65070 */
[----:B------:R-:W-:Y:S01]  /*8aa0*/  ISETP.NE.AND.EX P3, PT, R5, RZ, PT, P3 ;  /* 0x000000ff0500720c */ /* 0x000fe20003f65330 */
[----:B------:R-:W-:Y:S02]  /*8ab0*/  IMAD.U32 R0, RZ, RZ, UR4 ;  /* 0x00000004ff007e24 */ /* 0x000fe4000f8e00ff */
[----:B--2---:R-:W-:Y:S02]  /*8ac0*/  IMAD.WIDE R4, R10, 0x4, R2 ;  /* 0x000000040a047825 */ /* 0x004fe400078e0202 */
[----:B------:R-:W2:Y:S08]  /*8ad0*/  LDC.64 R2, c[0x0][0x878] ;  /* 0x00021e00ff027b82 */ /* 0x000eb00000000a00 */
[----:B------:R-:W3:Y:S01]  /*8ae0*/  @P3 LDG.E R9, desc[UR38][R4.64] ;  /* 0x0000002604093981 */ /* 0x000ee2000c1e1900 */
[----:B--2---:R-:W-:-:S04]  /*8af0*/  ISETP.NE.U32.AND P0, PT, R2, RZ, PT ;  /* 0x000000ff0200720c */ /* 0x004fc80003f05070 */
[----:B------:R-:W-:-:S13]  /*8b00*/  ISETP.NE.AND.EX P0, PT, R3, RZ, PT, P0 ;  /* 0x000000ff0300720c */ /* 0x000fda0003f05300 */
[----:B------:R-:W2:Y:S02]  /*8b10*/  @P0 LDC.64 R2, c[0x0][0x878] ;  /* 0x00021e00ff020b82 */ /* 0x000ea40000000a00 */
[----:B--2---:R-:W-:-:S05]  /*8b20*/  @P0 IMAD.WIDE R6, R10, 0x4, R2 ;  /* 0x000000040a060825 */ /* 0x004fca00078e0202 */
[----:B------:R2:W5:Y:S01]  /*8b30*/  @P0 LDG.E R0, desc[UR38][R6.64] ;  /* 0x0000002606000981 */ /* 0x000562000c1e1900 */
[----:B------:R-:W1:Y:S01]  /*8b40*/  S2UR UR4, SR_CTAID.Y ;  /* 0x00000000000479c3 */ /* 0x000e620000002600 */
[----:B------:R-:W4:Y:S02]  /*8b50*/  S2R R2, SR_TID.X ;  /* 0x0000000000027919 */ /* 0x000f240000002100 */
[----:B----4-:R-:W-:Y:S01]  /*8b60*/  VIADD R11, R2, 0xffffff80 ;  /* 0xffffff80020b7836 */ /* 0x010fe20000000000 */
[----:B------:R-:W-:-:S04]  /*8b70*/  CS2R R2, SRZ ;  /* 0x0000000000027805 */ /* 0x000fc8000001ff00 */
[----:B------:R-:W-:-:S04]  /*8b80*/  SHF.R.S32.HI R8, RZ, 0x1f, R11 ;  /* 0x0000001fff087819 */ /* 0x000fc8000001140b */
[----:B------:R-:W-:-:S04]  /*8b90*/  LEA.HI R8, R8, R11, RZ, 0x4 ;  /* 0x0000000b08087211 */ /* 0x000fc800078f20ff */
[----:B------:R-:W-:Y:S02]  /*8ba0*/  SHF.R.S32.HI R17, RZ, 0x4, R8 ;  /* 0x00000004ff117819 */ /* 0x000fe40000011408 */
[--C-:B---3--:R-:W-:Y:S01]  /*8bb0*/  @P3 SHF.R.S32.HI R3, RZ, 0x1f, R9.reuse ;  /* 0x0000001fff033819 */ /* 0x108fe20000011409 */
[----:B------:R-:W-:Y:S01]  /*8bc0*/  @P3 IMAD.MOV.U32 R2, RZ, RZ, R9 ;  /* 0x000000ffff023224 */ /* 0x000fe200078e0009 */
[----:B-12---:R-:W-:Y:S06]  /*8bd0*/  @P0 BRA `(.L_x_4145) ;  /* 0x0000000000100947 */ /* 0x006fec0003800000 */
[----:B------:R-:W-:Y:S05]  /*8be0*/  @!P3 BRA `(.L_x_4145) ;  /* 0x00000000000cb947 */ /* 0x000fea0003800000 */
[----:B------:R-:W2:Y:S04]  /*8bf0*/  LDG.E R7, desc[UR38][R4.64] ;  /* 0x0000002604077981 */ /* 0x000ea8000c1e1900 */
[----:B-----5:R-:W2:Y:S02]  /*8c00*/  LDG.E R0, desc[UR38][R4.64+0x4] ;  /* 0x0000042604007981 */ /* 0x020ea4000c1e1900 */
[----:B--2---:R-:W-:-:S07]  /*8c10*/  IMAD.IADD R0, R0, 0x1, -R7 ;  /* 0x0000000100007824 */ /* 0x004fce00078e0a07 */
.L_x_4145:
        /* <DEDUP_REMOVED lines=48> */
.L_x_4147:
[----:B------:R-:W-:Y:S05]  /*8f20*/  BSYNC B0 ;  /* 0x0000000000007941 */ /* 0x000fea0003800000 */
.L_x_4146:
        /* <DEDUP_REMOVED lines=16> */
.L_x_4149:
[----:B------:R-:W-:Y:S05]  /*9030*/  BSYNC B0 ;  /* 0x0000000000007941 */ /* 0x000fea0003800000 */
.L_x_4148:
        /* <DEDUP_REMOVED lines=16> */
.L_x_4151:
[----:B------:R-:W-:Y:S05]  /*9140*/  BSYNC B0 ;  /* 0x0000000000007941 */ /* 0x000fea0003800000 */
.L_x_4150:
        /* <DEDUP_REMOVED lines=17> */
.L_x_4153:
[----:B------:R-:W-:Y:S05]  /*9260*/  BSYNC B0 ;  /* 0x0000000000007941 */ /* 0x000fea0003800000 */
.L_x_4152:
        /* <DEDUP_REMOVED lines=16> */
.L_x_4155:
[----:B------:R-:W-:Y:S05]  /*9370*/  BSYNC B0 ;  /* 0x0000000000007941 */ /* 0x000fea0003800000 */
.L_x_4154:
        /* <DEDUP_REMOVED lines=18> */
.L_x_4157:
[----:B------:R-:W-:Y:S05]  /*94a0*/  BSYNC B0 ;  /* 0x0000000000007941 */ /* 0x000fea0003800000 */
.L_x_4156:
        /* <DEDUP_REMOVED lines=20> */
.L_x_4159:
[----:B------:R-:W-:Y:S05]  /*95f0*/  BSYNC B0 ;  /* 0x0000000000007941 */ /* 0x000fea0003800000 */
.L_x_4158:
        /* <DEDUP_REMOVED lines=17> */
.L_x_4161:
[----:B------:R-:W-:Y:S05]  /*9710*/  BSYNC B0 ;  /* 0x0000000000007941 */ /* 0x000fea0003800000 */
.L_x_4160:
        /* <DEDUP_REMOVED lines=32> */
.L_x_4163:
[----:B------:R-:W-:Y:S05]  /*9920*/  BSYNC B0 ;  /* 0x0000000000007941 */ /* 0x000fea0003800000 */
.L_x_4162:
        /* <DEDUP_REMOVED lines=16> */
.L_x_4165:
[----:B------:R-:W-:Y:S05]  /*9a30*/  BSYNC B0 ;  /* 0x0000000000007941 */ /* 0x000fea0003800000 */
.L_x_4164:
        /* <DEDUP_REMOVED lines=15> */
.L_x_4167:
[----:B------:R-:W-:Y:S05]  /*9b30*/  BSYNC B0 ;  /* 0x0000000000007941 */ /* 0x000fea0003800000 */
.L_x_4166:
        /* <DEDUP_REMOVED lines=15> */
.L_x_4169:
[----:B------:R-:W-:Y:S05]  /*9c30*/  BSYNC B0 ;  /* 0x0000000000007941 */ /* 0x000fea0003800000 */
.L_x_4168:
        /* <DEDUP_REMOVED lines=15> */
.L_x_4171:
[----:B------:R-:W-:Y:S05]  /*9d30*/  BSYNC B0 ;  /* 0x0000000000007941 */ /* 0x000fea0003800000 */
.L_x_4170:
        /* <DEDUP_REMOVED lines=15> */
.L_x_4173:
[----:B------:R-:W-:Y:S05]  /*9e30*/  BSYNC B0 ;  /* 0x0000000000007941 */ /* 0x000fea0003800000 */
.L_x_4172:
        /* <DEDUP_REMOVED lines=15> */
.L_x_4175:
[----:B------:R-:W-:Y:S05]  /*9f30*/  BSYNC B0 ;  /* 0x0000000000007941 */ /* 0x000fea0003800000 */
.L_x_4174:
        /* <DEDUP_REMOVED lines=15> */
.L_x_4084:
        /* <DEDUP_REMOVED lines=20> */
.L_x_4177:
        /* <DEDUP_REMOVED lines=13> */
.L_x_4179:
[----:B------:R-:W-:-:S05]  /*a240*/  ULDC UR5, c[0x0][0x8bc] ;  /* 0x00022f0000057ab9 */ /* 0x000fca0000000800 */
.L_x_4178:
        /* <DEDUP_REMOVED lines=30> */
[----:B------:R-:W-:-:S04]  /*a430*/  @UP0 UIMAD UR4, UR12, 0x50, UR4 ;  /* 0x000000500c0408a4 */ /* 0x000fc8000f8e0204 */
[----:B------:R-:W-:-:S04]  /*a440*/  UIMAD.WIDE UR4, UR4, 0x66666667, URZ ;  /* 0x66666667040478a5 */ /* 0x000fc8000f8e023f */
[----:B------:R-:W-:-:S04]  /*a450*/  @UP0 USHF.R.U32.HI UR4, URZ, 0x1f, UR5 ;  /* 0x0000001f3f040899 */ /* 0x000fc80008011605 */
[----:B------:R-:W-:-:S04]  /*a460*/  @UP0 ULEA.HI.SX32 UR4, UR5, UR4, 0x1b ;  /* 0x0000000405040291 */ /* 0x000fc8000f8fda3f */
[----:B------:R-:W-:Y:S01]  /*a470*/  @UP0 UIMAD UR6, UR4, 0x2800, URZ ;  /* 0x00002800040608a4 */ /* 0x000fe2000f8e023f */
[----:B-1----:R-:W-:Y:S11]  /*a480*/  @P1 BRA `(.L_x_4180) ;  /* 0x0000000000101947 */ /* 0x002ff60003800000 */
[----:B------:R-:W-:Y:S05]  /*a490*/  @!P0 BRA `(.L_x_4180) ;  /* 0x00000000000c8947 */ /* 0x000fea0003800000 */
[----:B------:R-:W2:Y:S04]  /*a4a0*/  LDG.E R5, desc[UR38][R2.64] ;  /* 0x0000002602057981 */ /* 0x000ea8000c1e1900 */
[----:B-----5:R-:W2:Y:S02]  /*a4b0*/  LDG.E R0, desc[UR38][R2.64+0x4] ;  /* 0x0000042602007981 */ /* 0x020ea4000c1e1900 */
[----:B--2---:R-:W-:-:S07]  /*a4c0*/  IMAD.IADD R0, R0, 0x1, -R5 ;  /* 0x0000000100007824 */ /* 0x004fce00078e0a05 */
.L_x_4180:
        /* <DEDUP_REMOVED lines=11> */
[----:B------:R-:W-:Y:S01]  /*a580*/  USHF.R.S32.HI UR6, URZ, 0x1f, UR12 ;  /* 0x0000001f3f067899 */ /* 0x000fe2000801140c */
[----:B------:R-:W-:Y:S01]  /*a590*/  IMAD.HI R2, R2, 0x66666667, RZ ;  /* 0x6666666702027827 */ /* 0x000fe200078e02ff */
[----:B------:R-:W-:Y:S02]  /*a5a0*/  UIMAD.WIDE.U32 UR10, UR13, UR8, URZ ;  /* 0x000000080d0a72a5 */ /* 0x000fe4000f8e003f */
[----:B------:R-:W-:Y:S02]  /*a5b0*/  UIMAD UR7, UR13, UR9, UR7 ;  /* 0x000000090d0772a4 */ /* 0x000fe4000f8e0207 */
[----:B------:R-:W-:Y:S01]  /*a5c0*/  UIADD3 UR8, UP1, UR4, UR10, URZ ;  /* 0x0000000a04087290 */ /* 0x000fe2000ff3e03f */
[----:B------:R-:W-:Y:S01]  /*a5d0*/  SHF.R.U32.HI R3, RZ, 0x1f, R2 ;  /* 0x0000001fff037819 */ /* 0x000fe20000011602 */
[----:B------:R-:W-:-:S02]  /*a5e0*/  UIADD3 UR7, UR11, UR7, URZ ;  /* 0x000000070b077290 */ /* 0x000fc4000fffe03f */
[----:B------:R-:W-:Y:S01]  /*a5f0*/  USEL UR6, UR6, URZ, !UP0 ;  /* 0x0000003f06067287 */ /* 0x000fe2000c000000 */
[----:B------:R-:W-:Y:S01]  /*a600*/  LEA.HI.SX32 R3, R2, R3, 0x1b ;  /* 0x0000000302037211 */ /* 0x000fe200078fdaff */
        /* <DEDUP_REMOVED lines=29> */
.L_x_4194:
        /* <DEDUP_REMOVED lines=21> */
.L_x_4183:
[----:B------:R-:W-:Y:S05]  /*a930*/  BSYNC B0 ;  /* 0x0000000000007941 */ /* 0x000fea0003800000 */
.L_x_4182:
        /* <DEDUP_REMOVED lines=13> */
.L_x_4185:
[----:B------:R-:W-:Y:S05]  /*aa10*/  BSYNC B0 ;  /* 0x0000000000007941 */ /* 0x000fea0003800000 */
.L_x_4184:
[----:B------:R-:W-:Y:S06]  /*aa20*/  BAR.ARV 0xa, 0xa0 ;  /* 0x0282800000007b1d */ /* 0x000fec0000002000 */
[----:B------:R-:W-:Y:S04]  /*aa30*/  BSSY B0, `(.L_x_4186) ;  /* 0x0000003000007945 */ /* 0x000fe80003800000 */
[----:B------:R-:W-:Y:S05]  /*aa40*/  @!P0 BRA `(.L_x_4187) ;  /* 0x0000000000048947 */ /* 0x000fea0003800000 */
[----:B------:R-:W-:-:S04]  /*aa50*/  DEPBAR.LE SB0, 0x0 ;  /* 0x000080000000791a */ /* 0x000fc80000000000 */
.L_x_4187:
[----:B------:R-:W-:Y:S05]  /*aa60*/  BSYNC B0 ;  /* 0x0000000000007941 */ /* 0x000fea0003800000 */
.L_x_4186:
        /* <DEDUP_REMOVED lines=13> */
.L_x_4189:
[----:B------:R-:W-:Y:S05]  /*ab40*/  BSYNC B0 ;  /* 0x0000000000007941 */ /* 0x000fea0003800000 */
.L_x_4188:
        /* <DEDUP_REMOVED lines=13> */
.L_x_4191:
[----:B------:R-:W-:Y:S05]  /*ac20*/  BSYNC B0 ;  /* 0x0000000000007941 */ /* 0x000fea0003800000 */
.L_x_4190:
[----:B------:R-:W-:Y:S01]  /*ac30*/  VIADD R0, R0, 0xfffffffe ;  /* 0xfffffffe00007836 */ /* 0x000fe20000000000 */
[----:B------:R-:W-:Y:S06]  /*ac40*/  BAR.ARV 0xa, 0xa0 ;  /* 0x0282800000007b1d */ /* 0x000fec0000002000 */
[----:B------:R-:W-:Y:S01]  /*ac50*/  BSSY B0, `(.L_x_4192) ;  /* 0x0000004000007945 */ /* 0x000fe20003800000 */
[----:B------:R-:W-:-:S03]  /*ac60*/  ISETP.NE.AND P1, PT, R0, RZ, PT ;  /* 0x000000ff0000720c */ /* 0x000fc60003f25270 */
[----:B------:R-:W-:Y:S10]  /*ac70*/  @!P0 BRA `(.L_x_4193) ;  /* 0x0000000000048947 */ /* 0x000ff40003800000 */
[----:B------:R-:W-:-:S04]  /*ac80*/  DEPBAR.LE SB0, 0x0 ;  /* 0x000080000000791a */ /* 0x000fc80000000000 */
.L_x_4193:
[----:B------:R-:W-:Y:S05]  /*ac90*/  BSYNC B0 ;  /* 0x0000000000007941 */ /* 0x000fea0003800000 */
.L_x_4192:
[----:B------:R-:W-:Y:S06]  /*aca0*/  BAR.ARV 0xb, 0xa0 ;  /* 0x02c2800000007b1d */ /* 0x000fec0000002000 */
[----:B------:R-:W-:Y:S02]  /*acb0*/  UIADD3 UR5, UR5, 0x2, URZ ;  /* 0x0000000205057890 */ /* 0x000fe4000fffe03f */
[----:B------:R-:W-:Y:S01]  /*acc0*/  UIADD3 UR4, UR4, 0x1, URZ ;  /* 0x0000000104047890 */ /* 0x000fe2000fffe03f */
[----:B------:R-:W-:Y:S11]  /*acd0*/  @P1 BRA `(.L_x_4194) ;  /* 0xfffffff800c01947 */ /* 0x000ff6000383ffff */
[----:B------:R-:W-:-:S12]  /*ace0*/  UIADD3 UR6, UR16, 0x5000, URZ ;  /* 0x0000500010067890 */ /* 0x000fd8000fffe03f */
.L_x_4181:
        /* <DEDUP_REMOVED lines=19> */
.L_x_4196:
[----:B------:R-:W-:Y:S05]  /*ae20*/  BSYNC B0 ;  /* 0x0000000000007941 */ /* 0x000fea0003800000 */
.L_x_4195:
        /* <DEDUP_REMOVED lines=19> */
.L_x_4198:
[----:B------:R-:W-:Y:S05]  /*af60*/  BSYNC B0 ;  /* 0x0000000000007941 */ /* 0x000fea0003800000 */
.L_x_4197:
[----:B------:R-:W-:Y:S06]  /*af70*/  BAR.ARV 0xa, 0xa0 ;  /* 0x0282800000007b1d */ /* 0x000fec0000002000 */
[----:B------:R-:W-:Y:S04]  /*af80*/  BSSY B0, `(.L_x_4199) ;  /* 0x0000003000007945 */ /* 0x000fe80003800000 */
[----:B------:R-:W-:Y:S05]  /*af90*/  @!P0 BRA `(.L_x_4200) ;  /* 0x0000000000048947 */ /* 0x000fea0003800000 */
[----:B------:R-:W-:-:S04]  /*afa0*/  DEPBAR.LE SB0, 0x0 ;  /* 0x000080000000791a */ /* 0x000fc80000000000 */
.L_x_4200:
[----:B------:R-:W-:Y:S05]  /*afb0*/  BSYNC B0 ;  /* 0x0000000000007941 */ /* 0x000fea0003800000 */
.L_x_4199:
[----:B------:R-:W-:Y:S06]  /*afc0*/  BAR.ARV 0xb, 0xa0 ;  /* 0x02c2800000007b1d */ /* 0x000fec0000002000 */
[----:B------:R-:W-:Y:S05]  /*afd0*/  BRA `(.L_x_4089) ;  /* 0x0000002000a87947 */ /* 0x000fea0003800000 */
.L_x_4176:
        /* <DEDUP_REMOVED lines=10> */
.L_x_4201:
        /* <DEDUP_REMOVED lines=10> */
.L_x_4203:
[----:B------:R-:W3:Y:S02]  /*b120*/  LDC R5, c[0x0][0x8bc] ;  /* 0x00022f00ff057b82 */ /* 0x000ee40000000800 */
.L_x_4202:
        /* <DEDUP_REMOVED lines=23> */
[----:B------:R-:W-:Y:S02]  /*b2a0*/  IMAD.MOV.U32 R5, RZ, RZ, RZ ;  /* 0x000000ffff057224 */ /* 0x000fe400078e00ff */
[----:B-1----:R-:W-:-:S05]  /*b2b0*/  @P0 IMAD.WIDE R2, R8, 0x4, R2 ;  /* 0x0000000408020825 */ /* 0x002fca00078e0202 */
[----:B------:R2:W5:Y:S01]  /*b2c0*/  @P0 LDG.E R5, desc[UR38][R2.64] ;  /* 0x0000002602050981 */ /* 0x000562000c1e1900 */
[----:B------:R-:W-:Y:S01]  /*b2d0*/  ULDC UR4, c[0x0][0x280] ;  /* 0x0000a00000047ab9 */ /* 0x000fe20000000800 */
[----:B--2---:R-:W-:-:S04]  /*b2e0*/  @P2 IMAD.WIDE R2, R8, 0x4, R12 ;  /* 0x0000000408022825 */ /* 0x004fc800078e020c */
[----:B------:R-:W-:Y:S01]  /*b2f0*/  IMAD.U32 R4, RZ, RZ, UR4 ;  /* 0x00000004ff047e24 */ /* 0x000fe2000f8e00ff */
[----:B------:R-:W-:-:S05]  /*b300*/  VOTEU.ANY UP0, P1 ;  /* 0x00000000003f7886 */ /* 0x000fca0000800100 */
[----:B------:R1:W5:Y:S02]  /*b310*/  @P2 LDG.E R4, desc[UR38][R2.64] ;  /* 0x0000002602042981 */ /* 0x000364000c1e1900 */
[----:B-1----:R-:W-:Y:S01]  /*b320*/  CS2R R2, SRZ ;  /* 0x0000000000027805 */ /* 0x002fe2000001ff00 */
[----:B---3--:R-:W-:-:S04]  /*b330*/  @P1 IMAD R9, R8, 0x50, R9 ;  /* 0x0000005008091824 */ /* 0x008fc800078e0209 */
[----:B------:R-:W-:-:S05]  /*b340*/  @P1 IMAD.HI R9, R9, 0x66666667, RZ ;  /* 0x6666666709091827 */ /* 0x000fca00078e02ff */
[----:B------:R-:W-:-:S04]  /*b350*/  @P1 SHF.R.U32.HI R12, RZ, 0x1f, R9 ;  /* 0x0000001fff0c1819 */ /* 0x000fc80000011609 */
[----:B------:R-:W-:-:S05]  /*b360*/  @P1 LEA.HI.SX32 R12, R9, R12, 0x1b ;  /* 0x0000000c090c1211 */ /* 0x000fca00078fdaff */
[----:B------:R-:W-:Y:S01]  /*b370*/  @P1 IMAD R12, R12, 0x50, RZ ;  /* 0x000000500c0c1824 */ /* 0x000fe200078e02ff */
[----:B----4-:R-:W-:-:S04]  /*b380*/  @P1 R2UR UR4, R15 ;  /* 0x000000000f0412ca */ /* 0x010fc800000e0000 */
[--C-:B------:R-:W-:Y:S01]  /*b390*/  @P1 SHF.R.S32.HI R9, RZ, 0x1f, R12.reuse ;  /* 0x0000001fff091819 */ /* 0x100fe2000001140c */
[----:B------:R-:W-:-:S04]  /*b3a0*/  @P1 IMAD.MOV.U32 R2, RZ, RZ, R12 ;  /* 0x000000ffff021224 */ /* 0x000fc800078e000c */
[----:B------:R-:W-:Y:S01]  /*b3b0*/  @P1 IMAD.MOV.U32 R3, RZ, RZ, R9 ;  /* 0x000000ffff031224 */ /* 0x000fe200078e0009 */
[----:B------:R-:W-:Y:S06]  /*b3c0*/  @P2 BRA `(.L_x_4205) ;  /* 0x0000000000102947 */ /* 0x000fec0003800000 */
[----:B------:R-:W-:Y:S05]  /*b3d0*/  @!P1 BRA `(.L_x_4205) ;  /* 0x00000000000c9947 */ /* 0x000fea0003800000 */
[----:B------:R-:W2:Y:S04]  /*b3e0*/  LDG.E R9, desc[UR38][R6.64] ;  /* 0x0000002606097981 */ /* 0x000ea8000c1e1900 */
[----:B-----5:R-:W2:Y:S02]  /*b3f0*/  LDG.E R4, desc[UR38][R6.64+0x4] ;  /* 0x0000042606047981 */ /* 0x020ea4000c1e1900 */
[----:B--2---:R-:W-:-:S07]  /*b400*/  IMAD.IADD R4, R4, 0x1, -R9 ;  /* 0x0000000104047824 */ /* 0x004fce00078e0a09 */
.L_x_4205:
        /* <DEDUP_REMOVED lines=66> */
.L_x_4235:
        /* <DEDUP_REMOVED lines=9> */
.L_x_4208:
        /* <DEDUP_REMOVED lines=65> */
[C---:B------:R-:W-:Y:S01]  /*bcd0*/  VIADD R0, R4.reuse, 0x4f ;  /* 0x0000004f04007836 */ /* 0x040fe20000000000 */
[----:B------:R-:W1:Y:S01]  /*bce0*/  S2R R13, SR_TID.X ;  /* 0x00000000000d7919 */ /* 0x000e620000002100 */
[----:B------:R-:W-:Y:S01]  /*bcf0*/  ISETP.GE.AND P1, PT, R4, 0xa1, PT ;  /* 0x000000a10400780c */ /* 0x000fe20003f26270 */
[----:B------:R-:W-:Y:S02]  /*bd00*/  IMAD.MOV.U32 R10, RZ, RZ, 0x1 ;  /* 0x00000001ff0a7424 */ /* 0x000fe400078e00ff */
[----:B------:R-:W-:-:S04]  /*bd10*/  IMAD.HI R0, R0, 0x66666667, RZ ;  /* 0x6666666700007827 */ /* 0x000fc800078e02ff */
[----:B------:R-:W-:Y:S01]  /*bd20*/  IMAD.MOV.U32 R19, RZ, RZ, RZ ;  /* 0x000000ffff137224 */ /* 0x000fe200078e00ff */
[----:B------:R-:W-:-:S04]  /*bd30*/  SHF.R.U32.HI R5, RZ, 0x1f, R0 ;  /* 0x0000001fff057819 */ /* 0x000fc80000011600 */
[----:B------:R-:W-:Y:S01]  /*bd40*/  LEA.HI.SX32 R5, R0, R5, 0x1b ;  /* 0x0000000500057211 */ /* 0x000fe200078fdaff */
[----:B------:R-:W-:-:S05]  /*bd50*/  IMAD.MOV.U32 R0, RZ, RZ, 0x1 ;  /* 0x00000001ff007424 */ /* 0x000fca00078e00ff */
[----:B------:R-:W-:Y:S01]  /*bd60*/  VIADDMNMX R18, R5, -R0, 0x1, !PT ;  /* 0x0000000105127446 */ /* 0x000fe20007800900 */
[----:B------:R-:W-:Y:S02]  /*bd70*/  IMAD.MOV.U32 R0, RZ, RZ, RZ ;  /* 0x000000ffff007224 */ /* 0x000fe400078e00ff */
[----:B------:R-:W-:Y:S01]  /*bd80*/  IMAD.MOV.U32 R5, RZ, RZ, RZ ;  /* 0x000000ffff057224 */ /* 0x000fe200078e00ff */
[----:B------:R-:W-:-:S05]  /*bd90*/  LOP3.LUT R4, R18, 0x1, RZ, 0xc0, !PT ;  /* 0x0000000112047812 */ /* 0x000fca00078ec0ff */
[----:B------:R2:W-:Y:S01]  /*bda0*/  STL [R1], R4 ;  /* 0x0000000401007387 */ /* 0x0005e20000100800 */
[----:B-1----:R-:W-:Y:S01]  /*bdb0*/  LOP3.LUT R20, R13, 0x1f, RZ, 0xc0, !PT ;  /* 0x0000001f0d147812 */ /* 0x002fe200078ec0ff */
[----:B------:R-:W-:Y:S06]  /*bdc0*/  @!P1 BRA `(.L_x_4210) ;  /* 0x00000008007c9947 */ /* 0x000fec0003800000 */
[----:B------:R-:W-:Y:S02]  /*bdd0*/  IMAD.IADD R18, R18, 0x1, -R4 ;  /* 0x0000000112127824 */ /* 0x000fe400078e0a04 */
[----:B------:R-:W-:Y:S02]  /*bde0*/  IMAD.MOV.U32 R19, RZ, RZ, RZ ;  /* 0x000000ffff137224 */ /* 0x000fe400078e00ff */
[----:B------:R-:W-:-:S07]  /*bdf0*/  IMAD.MOV.U32 R10, RZ, RZ, 0x1 ;  /* 0x00000001ff0a7424 */ /* 0x000fce00078e00ff */
.L_x_4219:
[----:B------:R-:W-:-:S04]  /*be00*/  SHF.L.U32 R21, R10, 0x1f, RZ ;  /* 0x0000001f0a157819 */ /* 0x000fc800000006ff */
[----:B-1----:R-:W1:Y:S02]  /*be10*/  SYNCS.PHASECHK.TRANS64.TRYWAIT P1, [R12+URZ+0x38840], R21 ;  /* 0x038840150c0075a7 */ /* 0x002e64000802017f */
[----:B-12--5:R-:W-:Y:S05]  /*be20*/  @!P1 BRA `(.L_x_4211) ;  /* 0x0000001400949947 */ /* 0x026fea0003800000 */
.L_x_4236:
[----:B------:R-:W-:Y:S05]  /*be30*/  @P0 BRA `(.L_x_4212) ;  /* 0x0000000000140947 */ /* 0x000fea0003800000 */
[----:B------:R-:W-:Y:S01]  /*be40*/  ISETP.NE.AND P1, PT, R20, RZ, PT ;  /* 0x000000ff1400720c */ /* 0x000fe20003f25270 */
[----:B------:R-:W-:-:S04]  /*be50*/  IMAD.MOV.U32 R3, RZ, RZ, 0x5140 ;  /* 0x00005140ff037424 */ /* 0x000fc800078e00ff */
[----:B------:R3:W-:Y:S08]  /*be60*/  SYNCS.ARRIVE.TRANS64 RZ, [R12+URZ+0x38830], R3 ;  /* 0x038830030cff79a7 */ /* 0x0007f0000800003f */
[----:B------:R-:W-:Y:S05]  /*be70*/  @!P1 BRA `(.L_x_4212) ;  /* 0x0000000000049947 */ /* 0x000fea0003800000 */
[----:B------:R-:W-:Y:S01]  /*be80*/  BPT.TRAP 0x1 ;  /* 0x000000040000795c */ /* 0x000fe20000300000 */
.L_x_4212:
        /* <DEDUP_REMOVED lines=37> */
.L_x_4237:
[----:B------:R-:W-:Y:S05]  /*c0e0*/  @P0 BRA `(.L_x_4214) ;  /* 0x0000000000140947 */ /* 0x000fea0003800000 */
[----:B------:R-:W-:Y:S01]  /*c0f0*/  ISETP.NE.AND P1, PT, R20, RZ, PT ;  /* 0x000000ff1400720c */ /* 0x000fe20003f25270 */
[----:B------:R-:W-:-:S04]  /*c100*/  IMAD.MOV.U32 R2, RZ, RZ, 0x5140 ;  /* 0x00005140ff027424 */ /* 0x000fc800078e00ff */
[----:B------:R3:W-:Y:S08]  /*c110*/  SYNCS.ARRIVE.TRANS64 RZ, [R12+URZ+0x38818], R2 ;  /* 0x038818020cff79a7 */ /* 0x0007f0000800003f */
[----:B------:R-:W-:Y:S05]  /*c120*/  @!P1 BRA `(.L_x_4214) ;  /* 0x0000000000049947 */ /* 0x000fea0003800000 */
[----:B------:R-:W-:Y:S01]  /*c130*/  BPT.TRAP 0x1 ;  /* 0x000000040000795c */ /* 0x000fe20000300000 */
.L_x_4214:
        /* <DEDUP_REMOVED lines=29> */
.L_x_4238:
        /* <DEDUP_REMOVED lines=9> */
.L_x_4216:
        /* <DEDUP_REMOVED lines=31> */
.L_x_4240:
[----:B------:R-:W-:Y:S05]  /*c590*/  @P0 BRA `(.L_x_4218) ;  /* 0x0000000000140947 */ /* 0x000fea0003800000 */
[----:B------:R-:W-:Y:S01]  /*c5a0*/  ISETP.NE.AND P1, PT, R20, RZ, PT ;  /* 0x000000ff1400720c */ /* 0x000fe20003f25270 */
[----:B-1----:R-:W-:-:S04]  /*c5b0*/  IMAD.MOV.U32 R5, RZ, RZ, 0x5140 ;  /* 0x00005140ff057424 */ /* 0x002fc800078e00ff */
[----:B------:R2:W-:Y:S08]  /*c5c0*/  SYNCS.ARRIVE.TRANS64 RZ, [R12+URZ+0x38810], R5 ;  /* 0x038810050cff79a7 */ /* 0x0005f0000800003f */
[----:B------:R-:W-:Y:S05]  /*c5d0*/  @!P1 BRA `(.L_x_4218) ;  /* 0x0000000000049947 */ /* 0x000fea0003800000 */
[----:B------:R-:W-:Y:S01]  /*c5e0*/  BPT.TRAP 0x1 ;  /* 0x000000040000795c */ /* 0x000fe20000300000 */
.L_x_4218:
        /* <DEDUP_REMOVED lines=17> */
[----:B------:R-:W-:Y:S02]  /*c700*/  UIADD3 UR27, UR10, UR35, URZ ;  /* 0x000000230a1b7290 */ /* 0x000fe4000fffe03f */
        /* <DEDUP_REMOVED lines=11> */
.L_x_4210:
[----:B--2---:R-:W2:Y:S02]  /*c7c0*/  LDL.LU R4, [R1] ;  /* 0x0000000001047983 */ /* 0x004ea40000300800 */
[----:B--2---:R-:W-:-:S13]  /*c7d0*/  ISETP.NE.AND P1, PT, R4, RZ, PT ;  /* 0x000000ff0400720c */ /* 0x004fda0003f25270 */
[----:B------:R-:W-:Y:S05]  /*c7e0*/  @!P1 BRA `(.L_x_4209) ;  /* 0x0000000400309947 */ /* 0x000fea0003800000 */
[----:B------:R-:W-:-:S04]  /*c7f0*/  SHF.L.U32 R13, R10, 0x1f, RZ ;  /* 0x0000001f0a0d7819 */ /* 0x000fc800000006ff */
[----:B------:R-:W1:Y:S02]  /*c800*/  SYNCS.PHASECHK.TRANS64.TRYWAIT P1, [R12+URZ+0x38840], R13 ;  /* 0x0388400d0c0075a7 */ /* 0x000e64000802017f */
[----:B-1----:R-:W-:Y:S05]  /*c810*/  @!P1 BRA `(.L_x_4220) ;  /* 0x0000000c006c9947 */ /* 0x002fea0003800000 */
.L_x_4241:
[----:B------:R-:W-:Y:S05]  /*c820*/  @P0 BRA `(.L_x_4221) ;  /* 0x0000000000140947 */ /* 0x000fea0003800000 */
[----:B------:R-:W-:Y:S01]  /*c830*/  ISETP.NE.AND P1, PT, R20, RZ, PT ;  /* 0x000000ff1400720c */ /* 0x000fe20003f25270 */
[----:B------:R-:W-:-:S04]  /*c840*/  IMAD.MOV.U32 R5, RZ, RZ, 0x5140 ;  /* 0x00005140ff057424 */ /* 0x000fc800078e00ff */
[----:B------:R2:W-:Y:S08]  /*c850*/  SYNCS.ARRIVE.TRANS64 RZ, [R12+URZ+0x38830], R5 ;  /* 0x038830050cff79a7 */ /* 0x0005f0000800003f */
[----:B------:R-:W-:Y:S05]  /*c860*/  @!P1 BRA `(.L_x_4221) ;  /* 0x0000000000049947 */ /* 0x000fea0003800000 */
[----:B------:R-:W-:Y:S01]  /*c870*/  BPT.TRAP 0x1 ;  /* 0x000000040000795c */ /* 0x000fe20000300000 */
.L_x_4221:
[----:B--2---:R-:W2:Y:S01]  /*c880*/  LDC.64 R4, c[0x0][0x728] ;  /* 0x0001ca00ff047b82 */ /* 0x004ea20000000a00 */
[----:B------:R-:W-:Y:S01]  /*c890*/  IMAD R19, R19, 0x50, RZ ;  /* 0x0000005013137824 */ /* 0x000fe200078e02ff */
        /* <DEDUP_REMOVED lines=32> */
.L_x_4242:
[----:B------:R-:W-:Y:S05]  /*caa0*/  @P0 BRA `(.L_x_4223) ;  /* 0x0000000000140947 */ /* 0x000fea0003800000 */
[----:B------:R-:W-:Y:S01]  /*cab0*/  ISETP.NE.AND P0, PT, R20, RZ, PT ;  /* 0x000000ff1400720c */ /* 0x000fe20003f05270 */
[----:B------:R-:W-:-:S04]  /*cac0*/  IMAD.MOV.U32 R5, RZ, RZ, 0x5140 ;  /* 0x00005140ff057424 */ /* 0x000fc800078e00ff */
[----:B------:R3:W-:Y:S08]  /*cad0*/  SYNCS.ARRIVE.TRANS64 RZ, [R12+URZ+0x38818], R5 ;  /* 0x038818050cff79a7 */ /* 0x0007f0000800003f */
[----:B------:R-:W-:Y:S05]  /*cae0*/  @!P0 BRA `(.L_x_4223) ;  /* 0x0000000000048947 */ /* 0x000fea0003800000 */
[----:B------:R-:W-:Y:S01]  /*caf0*/  BPT.TRAP 0x1 ;  /* 0x000000040000795c */ /* 0x000fe20000300000 */
.L_x_4223:
        /* <DEDUP_REMOVED lines=27> */
.L_x_4209:
[----:B-----5:R-:W-:Y:S01]  /*ccb0*/  IMAD R4, R0, 0x8, R12 ;  /* 0x0000000800047824 */ /* 0x020fe200078e020c */
[----:B------:R-:W-:Y:S01]  /*ccc0*/  SHF.L.U32 R3, R10, 0x1f, RZ ;  /* 0x0000001f0a037819 */ /* 0x000fe200000006ff */
[----:B------:R-:W3:Y:S03]  /*ccd0*/  S2R R2, SR_TID.X ;  /* 0x0000000000027919 */ /* 0x000ee60000002100 */
[----:B------:R-:W4:Y:S01]  /*cce0*/  SYNCS.PHASECHK.TRANS64.TRYWAIT P0, [R4+URZ+0x38840], R3 ;  /* 0x03884003040075a7 */ /* 0x000f22000800017f */
[----:B---3--:R-:W-:-:S04]  /*ccf0*/  LOP3.LUT R2, R2, 0x7f, RZ, 0xc0, !PT ;  /* 0x0000007f02027812 */ /* 0x008fc800078ec0ff */
[----:B------:R-:W-:Y:S01]  /*cd00*/  ISETP.NE.AND P1, PT, R2, RZ, PT ;  /* 0x000000ff0200720c */ /* 0x000fe20003f25270 */
[----:B----4-:R-:W-:-:S12]  /*cd10*/  @!P0 BRA `(.L_x_4224) ;  /* 0x0000000800548947 */ /* 0x010fd80003800000 */
.L_x_4243:
[----:B------:R-:W-:Y:S05]  /*cd20*/  @P1 BRA `(.L_x_4225) ;  /* 0x0000000000181947 */ /* 0x000fea0003800000 */
[----:B------:R-:W4:Y:S01]  /*cd30*/  S2R R2, SR_TID.X ;  /* 0x0000000000027919 */ /* 0x000f220000002100 */
[----:B---3--:R-:W-:-:S04]  /*cd40*/  IMAD.MOV.U32 R3, RZ, RZ, 0x5140 ;  /* 0x00005140ff037424 */ /* 0x008fc800078e00ff */
[----:B------:R3:W-:Y:S01]  /*cd50*/  SYNCS.ARRIVE.TRANS64 RZ, [R4+URZ+0x38830], R3 ;  /* 0x0388300304ff79a7 */ /* 0x0007e2000800003f */
[----:B----4-:R-:W-:-:S13]  /*cd60*/  LOP3.LUT P0, RZ, R2, 0x1f, RZ, 0xc0, !PT ;  /* 0x0000001f02ff7812 */ /* 0x010fda000780c0ff */
[----:B---3--:R-:W-:Y:S05]  /*cd70*/  @!P0 BRA `(.L_x_4225) ;  /* 0x0000000000048947 */ /* 0x008fea0003800000 */
[----:B------:R-:W-:Y:S01]  /*cd80*/  BPT.TRAP 0x1 ;  /* 0x000000040000795c */ /* 0x000fe20000300000 */
.L_x_4225:
        /* <DEDUP_REMOVED lines=41> */
.L_x_4206:
[----:B------:R-:W-:Y:S05]  /*d020*/  BSYNC B0 ;  /* 0x0000000000007941 */ /* 0x000fea0003800000 */
.L_x_4204:
[----:B------:R-:W-:-:S03]  /*d030*/  UMOV UR6, 0xffffffff ;  /* 0xffffffff00067882 */ /* 0x000fc60000000000 */
[----:B------:R-:W-:Y:S05]  /*d040*/  BRA.DIV UR6, `(.L_x_4226) ;  /* 0x00000006069c7947 */ /* 0x000fea000b800000 */
[----:B------:R-:W-:-:S13]  /*d050*/  ELECT P6, URZ, PT ;  /* 0x00000000003f782f */ /* 0x000fda00038c0000 */
.L_x_4246:
[----:B------:R-:W-:Y:S05]  /*d060*/  @!P6 BRA `(.L_x_4089) ;  /* 0x000000000084e947 */ /* 0x000fea0003800000 */
[----:B------:R-:W3:Y:S02]  /*d070*/  LDL.LU R2, [R1+0x8] ;  /* 0x0000080001027983 */ /* 0x000ee40000300800 */
[----:B---3--:R-:W-:-:S04]  /*d080*/  LOP3.LUT R2, R2, 0x2, RZ, 0xfc, !PT ;  /* 0x0000000202027812 */ /* 0x008fc800078efcff */
[----:B------:R-:W-:-:S13]  /*d090*/  ISETP.NE.AND P2, PT, R2, 0x3, PT ;  /* 0x000000030200780c */ /* 0x000fda0003f45270 */
[----:B------:R-:W-:Y:S05]  /*d0a0*/  @!P2 BRA `(.L_x_4227) ;  /* 0x000000000004a947 */ /* 0x000fea0003800000 */
[----:B--2---:R-:W-:Y:S01]  /*d0b0*/  BPT.TRAP 0x1 ;  /* 0x000000040000795c */ /* 0x004fe20000300000 */
.L_x_4227:
        /* <DEDUP_REMOVED lines=15> */
.L_x_4247:
[----:B------:R-:W3:Y:S02]  /*d1b0*/  SYNCS.PHASECHK.TRANS64.TRYWAIT P0, [R11+URZ], R2 ;  /* 0x000000020b0075a7 */ /* 0x000ee4000800017f */
[----:B---3--:R-:W-:Y:S05]  /*d1c0*/  @!P0 BRA `(.L_x_4229) ;  /* 0x0000000400708947 */ /* 0x008fea0003800000 */
.L_x_4248:
[----:B------:R-:W-:Y:S05]  /*d1d0*/  @!P2 BRA `(.L_x_4230) ;  /* 0x000000000004a947 */ /* 0x000fea0003800000 */
[----:B--2---:R-:W-:Y:S01]  /*d1e0*/  BPT.TRAP 0x1 ;  /* 0x000000040000795c */ /* 0x004fe20000300000 */
.L_x_4230:
[----:B------:R-:W-:-:S04]  /*d1f0*/  VIADD R0, R6, 0x38840 ;  /* 0x0003884006007836 */ /* 0x000fc80000000000 */
[----:B------:R-:W-:-:S04]  /*d200*/  IMAD R9, R9, 0x8, R0 ;  /* 0x0000000809097824 */ /* 0x000fc800078e0200 */
[----:B------:R-:W4:Y:S02]  /*d210*/  SYNCS.PHASECHK.TRANS64.TRYWAIT P0, [R9+URZ], R4 ;  /* 0x00000004090075a7 */ /* 0x000f24000800017f */
[----:B----4-:R-:W-:Y:S05]  /*d220*/  @!P0 BRA `(.L_x_4231) ;  /* 0x00000004006c8947 */ /* 0x010fea0003800000 */
.L_x_4249:
[----:B------:R-:W-:-:S07]  /*d230*/  IMAD R3, R3, 0x8, R0 ;  /* 0x0000000803037824 */ /* 0x000fce00078e0200 */
.L_x_4232:
[----:B------:R1:W1:Y:S02]  /*d240*/  SYNCS.PHASECHK.TRANS64.TRYWAIT P0, [R3+URZ], R2 ;  /* 0x00000002030075a7 */ /* 0x000264000800017f */
[----:B-1----:R-:W-:Y:S05]  /*d250*/  @!P0 NANOSLEEP.SYNCS 0x989680 ;  /* 0x009896800000895d */ /* 0x002fea0003900000 */
[----:B------:R-:W1:Y:S02]  /*d260*/  @!P0 SYNCS.PHASECHK.TRANS64 P0, [R3+URZ], R2 ;  /* 0x00000002030085a7 */ /* 0x000e64000800007f */
[----:B-1----:R-:W-:Y:S05]  /*d270*/  @!P0 BRA `(.L_x_4232) ;  /* 0xfffffffc00f08947 */ /* 0x002fea000383ffff */
.L_x_4089:
[----:B--2---:R-:W-:Y:S05]  /*d280*/  BSYNC B6 ;  /* 0x0000000000067941 */ /* 0x004fea0003800000 */
.L_x_4083:
[----:B------:R-:W-:Y:S05]  /*d290*/  EXIT ;  /* 0x000000000000794d */ /* 0x000fea0003800000 */
.L_x_4099:
[----:B------:R-:W-:Y:S02]  /*d2a0*/  IMAD.MOV.U32 R12, RZ, RZ, RZ ;  /* 0x000000ffff0c7224 */ /* 0x000fe400078e00ff */
[----:B------:R-:W-:Y:S02]  /*d2b0*/  IMAD.MOV.U32 R11, RZ, RZ, 0x1f ;  /* 0x0000001fff0b7424 */ /* 0x000fe400078e00ff */
[----:B------:R-:W-:-:S07]  /*d2c0*/  IMAD.MOV.U32 R15, RZ, RZ, -0x1 ;  /* 0xffffffffff0f7424 */ /* 0x000fce00078e00ff */
[----:B------:R-:W-:Y:S05]  /*d2d0*/  WARPSYNC.COLLECTIVE R15, `(.L_x_4233) ;  /* 0x000000000f087348 */ /* 0x000fea0003c00000 */
[----:B------:R1:W2:Y:S02]  /*d2e0*/  SHFL.IDX P6, R14, R13, R12, R11 ;  /* 0x0000000c0d0e7389 */ /* 0x0002a400000c000b */
[----:B-12---:R-:W-:Y:S01]  /*d2f0*/  ENDCOLLECTIVE ;  /* 0x000000000000791b */ /* 0x006fe20003800000 */
.L_x_4233:
[----:B------:R-:W-:Y:S05]  /*d300*/  BRA `(.L_x_4234) ;  /* 0xffffff4000247947 */ /* 0x000fea000383ffff */
.L_x_4101:
        /* <DEDUP_REMOVED lines=8> */
.L_x_4105:
[----:B---3--:R3:W4:Y:S02]  /*d390*/  SYNCS.PHASECHK.TRANS64.TRYWAIT P1, [R3+URZ+0x38810], R154 ;  /* 0x0388109a030075a7 */ /* 0x008724000802017f */
[----:B----4-:R-:W-:Y:S05]  /*d3a0*/  @!P1 NANOSLEEP.SYNCS 0x989680 ;  /* 0x009896800000995d */ /* 0x010fea0003900000 */
[----:B------:R-:W4:Y:S02]  /*d3b0*/  @!P1 SYNCS.PHASECHK.TRANS64 P1, [R3+URZ+0x38810], R154 ;  /* 0x0388109a030095a7 */ /* 0x000f24000802007f */
[----:B----4-:R-:W-:Y:S05]  /*d3c0*/  @!P1 BRA `(.L_x_4105) ;  /* 0xfffffffc00f09947 */ /* 0x010fea000383ffff */
[----:B------:R-:W-:Y:S05]  /*d3d0*/  BRA `(.L_x_4104) ;  /* 0xffffff4800287947 */ /* 0x000fea000383ffff */
.L_x_4109:
[----:B------:R1:W1:Y:S02]  /*d3e0*/  SYNCS.PHASECHK.TRANS64.TRYWAIT P1, [R3+URZ+0x38830], R154 ;  /* 0x0388309a030075a7 */ /* 0x000264000802017f */
[----:B-1----:R-:W-:Y:S05]  /*d3f0*/  @!P1 NANOSLEEP.SYNCS 0x989680 ;  /* 0x009896800000995d */ /* 0x002fea0003900000 */
[----:B------:R-:W1:Y:S02]  /*d400*/  @!P1 SYNCS.PHASECHK.TRANS64 P1, [R3+URZ+0x38830], R154 ;  /* 0x0388309a030095a7 */ /* 0x000e64000802007f */
[----:B-1----:R-:W-:Y:S05]  /*d410*/  @!P1 BRA `(.L_x_4109) ;  /* 0xfffffffc00f09947 */ /* 0x002fea000383ffff */
[----:B------:R-:W-:Y:S05]  /*d420*/  BRA `(.L_x_4108) ;  /* 0xffffff5800b47947 */ /* 0x000fea000383ffff */
.L_x_4207:
[----:B-1----:R1:W2:Y:S02]  /*d430*/  SYNCS.PHASECHK.TRANS64.TRYWAIT P1, [R12+URZ+0x38820], R3 ;  /* 0x038820030c0075a7 */ /* 0x0022a4000802017f */
[----:B--2---:R-:W-:Y:S05]  /*d440*/  @!P1 NANOSLEEP.SYNCS 0x989680 ;  /* 0x009896800000995d */ /* 0x004fea0003900000 */
[----:B------:R-:W2:Y:S02]  /*d450*/  @!P1 SYNCS.PHASECHK.TRANS64 P1, [R12+URZ+0x38820], R3 ;  /* 0x038820030c0095a7 */ /* 0x000ea4000802007f */
[----:B--2---:R-:W-:Y:S05]  /*d460*/  @!P1 BRA `(.L_x_4207) ;  /* 0xfffffffc00f09947 */ /* 0x004fea000383ffff */
[----:B------:R-:W-:Y:S05]  /*d470*/  BRA `(.L_x_4235) ;  /* 0xffffffe000ec7947 */ /* 0x000fea000383ffff */
.L_x_4211:
[----:B-1----:R1:W3:Y:S02]  /*d480*/  SYNCS.PHASECHK.TRANS64.TRYWAIT P1, [R12+URZ+0x38840], R21 ;  /* 0x038840150c0075a7 */ /* 0x0022e4000802017f */
[----:B---3--:R-:W-:Y:S05]  /*d490*/  @!P1 NANOSLEEP.SYNCS 0x989680 ;  /* 0x009896800000995d */ /* 0x008fea0003900000 */
[----:B------:R-:W3:Y:S02]  /*d4a0*/  @!P1 SYNCS.PHASECHK.TRANS64 P1, [R12+URZ+0x38840], R21 ;  /* 0x038840150c0095a7 */ /* 0x000ee4000802007f */
[----:B---3--:R-:W-:Y:S05]  /*d4b0*/  @!P1 BRA `(.L_x_4211) ;  /* 0xfffffffc00f09947 */ /* 0x008fea000383ffff */
[----:B------:R-:W-:Y:S05]  /*d4c0*/  BRA `(.L_x_4236) ;  /* 0xffffffe800587947 */ /* 0x000fea000383ffff */
.L_x_4213:
[----:B--2---:R2:W3:Y:S02]  /*d4d0*/  SYNCS.PHASECHK.TRANS64.TRYWAIT P1, [R12+URZ+0x38828], R21 ;  /* 0x038828150c0075a7 */ /* 0x0044e4000802017f */
[----:B---3--:R-:W-:Y:S05]  /*d4e0*/  @!P1 NANOSLEEP.SYNCS 0x989680 ;  /* 0x009896800000995d */ /* 0x008fea0003900000 */
[----:B------:R-:W3:Y:S02]  /*d4f0*/  @!P1 SYNCS.PHASECHK.TRANS64 P1, [R12+URZ+0x38828], R21 ;  /* 0x038828150c0095a7 */ /* 0x000ee4000802007f */
[----:B---3--:R-:W-:Y:S05]  /*d500*/  @!P1 BRA `(.L_x_4213) ;  /* 0xfffffffc00f09947 */ /* 0x008fea000383ffff */
[----:B------:R-:W-:Y:S05]  /*d510*/  BRA `(.L_x_4237) ;  /* 0xffffffe800f07947 */ /* 0x000fea000383ffff */
.L_x_4215:
[----:B---3--:R3:W4:Y:S02]  /*d520*/  SYNCS.PHASECHK.TRANS64.TRYWAIT P1, [R12+URZ+0x38848], R21 ;  /* 0x038848150c0075a7 */ /* 0x008724000802017f */
[----:B----4-:R-:W-:Y:S05]  /*d530*/  @!P1 NANOSLEEP.SYNCS 0x989680 ;  /* 0x009896800000995d */ /* 0x010fea0003900000 */
[----:B------:R-:W4:Y:S02]  /*d540*/  @!P1 SYNCS.PHASECHK.TRANS64 P1, [R12+URZ+0x38848], R21 ;  /* 0x038848150c0095a7 */ /* 0x000f24000802007f */
[----:B----4-:R-:W-:Y:S05]  /*d550*/  @!P1 BRA `(.L_x_4215) ;  /* 0xfffffffc00f09947 */ /* 0x010fea000383ffff */
[----:B------:R-:W-:Y:S05]  /*d560*/  BRA `(.L_x_4238) ;  /* 0xffffffec00687947 */ /* 0x000fea000383ffff */
.L_x_4217:
[----:B------:R-:W-:-:S07]  /*d570*/  SHF.L.U32 R5, R10, 0x1f, RZ ;  /* 0x0000001f0a057819 */ /* 0x000fce00000006ff */
.L_x_4239:
[----:B-1----:R1:W2:Y:S02]  /*d580*/  SYNCS.PHASECHK.TRANS64.TRYWAIT P1, [R12+URZ+0x38820], R5 ;  /* 0x038820050c0075a7 */ /* 0x0022a4000802017f */
[----:B--2---:R-:W-:Y:S05]  /*d590*/  @!P1 NANOSLEEP.SYNCS 0x989680 ;  /* 0x009896800000995d */ /* 0x004fea0003900000 */
[----:B------:R-:W2:Y:S02]  /*d5a0*/  @!P1 SYNCS.PHASECHK.TRANS64 P1, [R12+URZ+0x38820], R5 ;  /* 0x038820050c0095a7 */ /* 0x000ea4000802007f */
[----:B--2---:R-:W-:Y:S05]  /*d5b0*/  @!P1 BRA `(.L_x_4239) ;  /* 0xfffffffc00f09947 */ /* 0x004fea000383ffff */
[----:B------:R-:W-:Y:S05]  /*d5c0*/  BRA `(.L_x_4240) ;  /* 0xffffffec00f07947 */ /* 0x000fea000383ffff */
.L_x_4220:
[----:B-1----:R1:W2:Y:S02]  /*d5d0*/  SYNCS.PHASECHK.TRANS64.TRYWAIT P1, [R12+URZ+0x38840], R13 ;  /* 0x0388400d0c0075a7 */ /* 0x0022a4000802017f */
[----:B--2---:R-:W-:Y:S05]  /*d5e0*/  @!P1 NANOSLEEP.SYNCS 0x989680 ;  /* 0x009896800000995d */ /* 0x004fea0003900000 */
[----:B------:R-:W2:Y:S02]  /*d5f0*/  @!P1 SYNCS.PHASECHK.TRANS64 P1, [R12+URZ+0x38840], R13 ;  /* 0x0388400d0c0095a7 */ /* 0x000ea4000802007f */
[----:B--2---:R-:W-:Y:S05]  /*d600*/  @!P1 BRA `(.L_x_4220) ;  /* 0xfffffffc00f09947 */ /* 0x004fea000383ffff */
[----:B------:R-:W-:Y:S05]  /*d610*/  BRA `(.L_x_4241) ;  /* 0xfffffff000807947 */ /* 0x000fea000383ffff */
.L_x_4222:
[----:B--2---:R2:W3:Y:S02]  /*d620*/  SYNCS.PHASECHK.TRANS64.TRYWAIT P1, [R12+URZ+0x38828], R13 ;  /* 0x0388280d0c0075a7 */ /* 0x0044e4000802017f */
[----:B---3--:R-:W-:Y:S05]  /*d630*/  @!P1 NANOSLEEP.SYNCS 0x989680 ;  /* 0x009896800000995d */ /* 0x008fea0003900000 */
[----:B------:R-:W3:Y:S02]  /*d640*/  @!P1 SYNCS.PHASECHK.TRANS64 P1, [R12+URZ+0x38828], R13 ;  /* 0x0388280d0c0095a7 */ /* 0x000ee4000802007f */
[----:B---3--:R-:W-:Y:S05]  /*d650*/  @!P1 BRA `(.L_x_4222) ;  /* 0xfffffffc00f09947 */ /* 0x008fea000383ffff */
[----:B------:R-:W-:Y:S05]  /*d660*/  BRA `(.L_x_4242) ;  /* 0xfffffff4000c7947 */ /* 0x000fea000383ffff */
.L_x_4224:
[----:B---3--:R3:W4:Y:S02]  /*d670*/  SYNCS.PHASECHK.TRANS64.TRYWAIT P0, [R4+URZ+0x38840], R3 ;  /* 0x03884003040075a7 */ /* 0x008724000800017f */
[----:B----4-:R-:W-:Y:S05]  /*d680*/  @!P0 NANOSLEEP.SYNCS 0x989680 ;  /* 0x009896800000895d */ /* 0x010fea0003900000 */
[----:B------:R-:W4:Y:S02]  /*d690*/  @!P0 SYNCS.PHASECHK.TRANS64 P0, [R4+URZ+0x38840], R3 ;  /* 0x03884003040085a7 */ /* 0x000f24000800007f */
[----:B----4-:R-:W-:Y:S05]  /*d6a0*/  @!P0 BRA `(.L_x_4224) ;  /* 0xfffffffc00f08947 */ /* 0x010fea000383ffff */
[----:B------:R-:W-:Y:S05]  /*d6b0*/  BRA `(.L_x_4243) ;  /* 0xfffffff400987947 */ /* 0x000fea000383ffff */
.L_x_4226:
[----:B------:R-:W-:Y:S01]  /*d6c0*/  BSSY B0, `(.L_x_4244) ;  /* 0x0000006000007945 */ /* 0x000fe20003800000 */
[----:B------:R-:W-:-:S07]  /*d6d0*/  IMAD.MOV.U32 R15, RZ, RZ, -0x1 ;  /* 0xffffffffff0f7424 */ /* 0x000fce00078e00ff */
[----:B--2---:R-:W-:Y:S05]  /*d6e0*/  WARPSYNC.COLLECTIVE R15, `(.L_x_4245) ;  /* 0x000000000f0c7348 */ /* 0x004fea0003c00000 */
[----:B------:R-:W-:Y:S02]  /*d6f0*/  ELECT P6, UR62, PT ;  /* 0x00000000003e782f */ /* 0x000fe400038c0000 */
[----:B------:R-:W-:Y:S01]  /*d700*/  MOV R14, UR62 ;  /* 0x0000003e000e7c02 */ /* 0x000fe20008000f00 */
[----:B--2---:R-:W-:Y:S10]  /*d710*/  ENDCOLLECTIVE ;  /* 0x000000000000791b */ /* 0x004ff40003800000 */
.L_x_4245:
[----:B------:R-:W-:Y:S05]  /*d720*/  BSYNC B0 ;  /* 0x0000000000007941 */ /* 0x000fea0003800000 */
.L_x_4244:
[----:B------:R-:W-:Y:S05]  /*d730*/  BRA `(.L_x_4246) ;  /* 0xfffffff800487947 */ /* 0x000fea000383ffff */
.L_x_4228:
[----:B-1----:R1:W3:Y:S02]  /*d740*/  SYNCS.PHASECHK.TRANS64.TRYWAIT P0, [R7+URZ], R4 ;  /* 0x00000004070075a7 */ /* 0x0022e4000800017f */
[----:B---3--:R-:W-:Y:S05]  /*d750*/  @!P0 NANOSLEEP.SYNCS 0x989680 ;  /* 0x009896800000895d */ /* 0x008fea0003900000 */
[----:B------:R-:W3:Y:S02]  /*d760*/  @!P0 SYNCS.PHASECHK.TRANS64 P0, [R7+URZ], R4 ;  /* 0x00000004070085a7 */ /* 0x000ee4000800007f */
[----:B---3--:R-:W-:Y:S05]  /*d770*/  @!P0 BRA `(.L_x_4228) ;  /* 0xfffffffc00f08947 */ /* 0x008fea000383ffff */
[----:B------:R-:W-:Y:S05]  /*d780*/  BRA `(.L_x_4247) ;  /* 0xfffffff800887947 */ /* 0x000fea000383ffff */
.L_x_4229:
[----:B---3--:R3:W4:Y:S02]  /*d790*/  SYNCS.PHASECHK.TRANS64.TRYWAIT P0, [R11+URZ], R2 ;  /* 0x000000020b0075a7 */ /* 0x008724000800017f */
[----:B----4-:R-:W-:Y:S05]  /*d7a0*/  @!P0 NANOSLEEP.SYNCS 0x989680 ;  /* 0x009896800000895d */ /* 0x010fea0003900000 */
[----:B------:R-:W4:Y:S02]  /*d7b0*/  @!P0 SYNCS.PHASECHK.TRANS64 P0, [R11+URZ], R2 ;  /* 0x000000020b0085a7 */ /* 0x000f24000800007f */
[----:B----4-:R-:W-:Y:S05]  /*d7c0*/  @!P0 BRA `(.L_x_4229) ;  /* 0xfffffffc00f08947 */ /* 0x010fea000383ffff */
[----:B------:R-:W-:Y:S05]  /*d7d0*/  BRA `(.L_x_4248) ;  /* 0xfffffff8007c7947 */ /* 0x000fea000383ffff */
.L_x_4231:
[----:B----4-:R4:W1:Y:S02]  /*d7e0*/  SYNCS.PHASECHK.TRANS64.TRYWAIT P0, [R9+URZ], R4 ;  /* 0x00000004090075a7 */ /* 0x010864000800017f */
[----:B-1----:R-:W-:Y:S05]  /*d7f0*/  @!P0 NANOSLEEP.SYNCS 0x989680 ;  /* 0x009896800000895d */ /* 0x002fea0003900000 */
[----:B------:R-:W1:Y:S02]  /*d800*/  @!P0 SYNCS.PHASECHK.TRANS64 P0, [R9+URZ], R4 ;  /* 0x00000004090085a7 */ /* 0x000e64000800007f */
[----:B-1----:R-:W-:Y:S05]  /*d810*/  @!P0 BRA `(.L_x_4231) ;  /* 0xfffffffc00f08947 */ /* 0x002fea000383ffff */
[----:B------:R-:W-:Y:S05]  /*d820*/  BRA `(.L_x_4249) ;  /* 0xfffffff800807947 */ /* 0x000fea000383ffff */
.L_x_4250:
        /* <DEDUP_REMOVED lines=13> */
.L_x_7319:


//--------------------- .text._ZN7cutlass13device_kernelIN5flash11enable_sm90INS1_16FlashAttnBwdSm90INS1_25CollectiveMainloopBwdSm90ILi2ELi2ELi2EN4cute5tupleIJNS5_1CILi1EEES8_S8_EEENS6_IJNS7_ILi80EEENS7_ILi128EEESB_EEENS_6half_tEfNS_4arch4Sm90ELb0ELb0ELb0ELb1ELb1ELb1ELb0ELb1ELi2ELi1ELi2ELi1ELb0EEENS1_21CollectiveEpilogueBwdISC_SD_SF_Li256ELb1ELb0ELi1EEENS1_19SingleTileSchedulerILb1ELb0ELb0ELi128EEEEEEEEEvNT_6ParamsE --------------------------
	.section	.text._ZN7cutlass13device_kernelIN5flash11enable_sm90INS1_16FlashAttnBwdSm90INS1_25CollectiveMainloopBwdSm90ILi2ELi2ELi2EN4cute5tupleIJNS5_1CILi1EEES8_S8_EEENS6_IJNS7_ILi80EEENS7_ILi128EEESB_EEENS_6half_tEfNS_4arch4Sm90ELb0ELb0ELb0ELb1ELb1ELb1ELb0ELb1ELi2ELi1ELi2ELi1ELb0EEENS1_21CollectiveEpilogueBwdISC_SD_SF_Li256ELb1ELb0ELi1EEENS1_19SingleTileSchedulerILb1ELb0ELb0ELi128EEEEEEEEEvNT_6ParamsE,"ax",@progbits
	.align	128
.text._ZN7cutlass13device_kernelIN5flash11enable_sm90INS1_16FlashAttnBwdSm90INS1_25CollectiveMainloopBwdSm90ILi2ELi2ELi2EN4cute5tupleIJNS5_1CILi1EEES8_S8_EEENS6_IJNS7_ILi80EEENS7_ILi128EEESB_EEENS_6half_tEfNS_4arch4Sm90ELb0ELb0ELb0ELb1ELb1ELb1ELb0ELb1ELi2ELi1ELi2ELi1ELb0EEENS1_21CollectiveEpilogueBwdISC_SD_SF_Li256ELb1ELb0ELi1EEENS1_19SingleTileSchedulerILb1ELb0ELb0ELi128EEEEEEEEEvNT_6ParamsE:
        .type           _ZN7cutlass13device_kernelIN5flash11enable_sm90INS1_16FlashAttnBwdSm90INS1_25CollectiveMainloopBwdSm90ILi2ELi2ELi2EN4cute5tupleIJNS5_1CILi1EEES8_S8_EEENS6_IJNS7_ILi80EEENS7_ILi128EEESB_EEENS_6half_tEfNS_4arch4Sm90ELb0ELb0ELb0ELb1ELb1ELb1ELb0ELb1ELi2ELi1ELi2ELi1ELb0EEENS1_21CollectiveEpilogueBwdISC_SD_SF_Li256ELb1ELb0ELi1EEENS1_19SingleTileSchedulerILb1ELb0ELb0ELi128EEEEEEEEEvNT_6ParamsE,@function
        .size           _ZN7cutlass13device_kernelIN5flash11enable_sm90INS1_16FlashAttnBwdSm90INS1_25CollectiveMainloopBwdSm90ILi2ELi2ELi2EN4cute5tupleIJNS5_1CILi1EEES8_S8_EEENS6_IJNS7_ILi80EEENS7_ILi128EEESB_EEENS_6half_tEfNS_4arch4Sm90ELb0ELb0ELb0ELb1ELb1ELb1ELb0ELb1ELi2ELi1ELi2ELi1ELb0EEENS1_21CollectiveEpilogueBwdISC_SD_SF_Li256ELb1ELb0ELi1EEENS1_19SingleTileSchedulerILb1ELb0ELb0ELi128EEEEEEEEEvNT_6ParamsE,(.L_x_7320 - _ZN7cutlass13device_kernelIN5flash11enable_sm90INS1_16FlashAttnBwdSm90INS1_25CollectiveMainloopBwdSm90ILi2ELi2ELi2EN4cute5tupleIJNS5_1CILi1EEES8_S8_EEENS6_IJNS7_ILi80EEENS7_ILi128EEESB_EEENS_6half_tEfNS_4arch4Sm90ELb0ELb0ELb0ELb1ELb1ELb1ELb0ELb1ELi2ELi1ELi2ELi1ELb0EEENS1_21CollectiveEpilogueBwdISC_SD_SF_Li256ELb1ELb0ELi1EEENS1_19SingleTileSchedulerILb1ELb0ELb0ELi128EEEEEEEEEvNT_6ParamsE)
        .other          _ZN7cutlass13device_kernelIN5flash11enable_sm90INS1_16FlashAttnBwdSm90INS1_25CollectiveMainloopBwdSm90ILi2ELi2ELi2EN4cute5tupleIJNS5_1CILi1EEES8_S8_EEENS6_IJNS7_ILi80EEENS7_ILi128EEESB_EEENS_6half_tEfNS_4arch4Sm90ELb0ELb0ELb0ELb1ELb1ELb1ELb0ELb1ELi2ELi1ELi2ELi1ELb0EEENS1_21CollectiveEpilogueBwdISC_SD_SF_Li256ELb1ELb0ELi1EEENS1_19SingleTileSchedulerILb1ELb0ELb0ELi128EEEEEEEEEvNT_6ParamsE,@"STO_CUDA_ENTRY STV_DEFAULT"
_ZN7cutlass13device_kernelIN5flash11enable_sm90INS1_16FlashAttnBwdSm90INS1_25CollectiveMainloopBwdSm90ILi2ELi2ELi2EN4cute5tupleIJNS5_1CILi1EEES8_S8_EEENS6_IJNS7_ILi80EEENS7_ILi128EEESB_EEENS_6half_tEfNS_4arch4Sm90ELb0ELb0ELb0ELb1ELb1ELb1ELb0ELb1ELi2ELi1ELi2ELi1ELb0EEENS1_21CollectiveEpilogueBwdISC_SD_SF_Li256ELb1ELb0ELi1EEENS1_19SingleTileSchedulerILb1ELb0ELb0ELi128EEEEEEEEEvNT_6ParamsE:
        /* <DEDUP_REMOVED lines=23> */
.L_x_4252:
[----:B------:R-:W-:Y:S05]  /*0170*/  BSYNC B0 ;  /* 0x0000000000007941 */ /* 0x000fea0003800000 */
.L_x_4251:
        /* <DEDUP_REMOVED lines=34> */
.L_x_4253:
        /* <DEDUP_REMOVED lines=22> */
.L_x_4254:
        /* <DEDUP_REMOVED lines=9> */
.L_x_4257:
        /* <DEDUP_REMOVED lines=20> */
.L_x_4258:
        /* <DEDUP_REMOVED lines=10> */
.L_x_4260:
[----:B------:R-:W2:Y:S02]  /*0770*/  LDC R0, c[0x0][0x8bc] ;  /* 0x00022f00ff007b82 */ /* 0x000ea40000000800 */
.L_x_4259:
        /* <DEDUP_REMOVED lines=17> */
.L_x_4262:
        /* <DEDUP_REMOVED lines=10> */
.L_x_4263:
        /* <DEDUP_REMOVED lines=8> */
.L_x_4264:
        /* <DEDUP_REMOVED lines=9> */
.L_x_4265:
        /* <DEDUP_REMOVED lines=89> */
.L_x_4268:
        /* <DEDUP_REMOVED lines=15> */
.L_x_4267:
        /* <DEDUP_REMOVED lines=23> */
.L_x_4270:
        /* <DEDUP_REMOVED lines=15> */
.L_x_4269:
        /* <DEDUP_REMOVED lines=8> */
.L_x_4422:
        /* <DEDUP_REMOVED lines=48> */
.L_x_4272:
        /* <DEDUP_REMOVED lines=79> */
.L_x_4284:
[----:B------:R-:W2:Y:S02]  /*1b90*/  LDL R3, [R1] ;  /* 0x0000000001037983 */ /* 0x000ea40000100800 */
[----:B--2---:R-:W-:-:S13]  /*1ba0*/  ISETP.NE.AND P0, PT, R3, 0x3, PT ;  /* 0x000000030300780c */ /* 0x004fda0003f05270 */
[----:B------:R-:W-:Y:S05]  /*1bb0*/  @!P0 BRA `(.L_x_4274) ;  /* 0x0000000000048947 */ /* 0x000fea0003800000 */
[----:B------:R-:W-:Y:S01]  /*1bc0*/  BPT.TRAP 0x1 ;  /* 0x000000040000795c */ /* 0x000fe20000300000 */
.L_x_4274:
        /* <DEDUP_REMOVED lines=8> */
.L_x_4275:
[----:B---3--:R-:W-:Y:S05]  /*1c50*/  @P1 BRA `(.L_x_4276) ;  /* 0x0000000000081947 */ /* 0x008fea0003800000 */
[----:B------:R-:W3:Y:S02]  /*1c60*/  SYNCS.PHASECHK.TRANS64.TRYWAIT P1, [R3+URZ+0x38810], R154 ;  /* 0x0388109a030075a7 */ /* 0x000ee4000802017f */
[----:B---3--:R-:W-:Y:S05]  /*1c70*/  @!P1 BRA `(.L_x_4277) ;  /* 0x000000bc00c49947 */ /* 0x008fea0003800000 */
.L_x_4276:
        /* <DEDUP_REMOVED lines=286> */
.L_x_4278:
[----:B------:R1:W1:Y:S01]  /*2e60*/  SYNCS.PHASECHK.TRANS64.TRYWAIT P1, [R3+URZ+0x38830], R154 ;  /* 0x0388309a030075a7 */ /* 0x000262000802017f */
[----:B------:R-:W-:Y:S05]  /*2e70*/  @!P0 BRA `(.L_x_4279) ;  /* 0x0000000000048947 */ /* 0x000fea0003800000 */
[----:B------:R-:W-:Y:S01]  /*2e80*/  BPT.TRAP 0x1 ;  /* 0x000000040000795c */ /* 0x000fe20000300000 */
.L_x_4279:
[----:B------:R-:W-:-:S05]  /*2e90*/  VIADD R152, R152, 0x24000 ;  /* 0x0002400098987836 */ /* 0x000fca0000000000 */
[----:B------:R-:W-:-:S04]  /*2ea0*/  SHF.R.U32.HI R152, RZ, 0x4, R152 ;  /* 0x00000004ff987819 */ /* 0x000fc80000011698 */
[----:B------:R-:W-:-:S04]  /*2eb0*/  LOP3.LUT R236, R152, 0x3fff, RZ, 0xc0, !PT ;  /* 0x00003fff98ec7812 */ /* 0x000fc800078ec0ff */
[----:B------:R-:W-:Y:S01]  /*2ec0*/  LOP3.LUT R153, R236, 0x10000, RZ, 0xfc, !PT ;  /* 0x00010000ec997812 */ /* 0x000fe200078efcff */
[----:B-1----:R-:W-:Y:S06]  /*2ed0*/  @P1 BRA `(.L_x_4280) ;  /* 0x0000000000081947 */ /* 0x002fec0003800000 */
[----:B------:R-:W1:Y:S02]  /*2ee0*/  SYNCS.PHASECHK.TRANS64.TRYWAIT P1, [R3+URZ+0x38830], R154 ;  /* 0x0388309a030075a7 */ /* 0x000e64000802017f */
[----:B-1----:R-:W-:Y:S05]  /*2ef0*/  @!P1 BRA `(.L_x_4281) ;  /* 0x000000ac00389947 */ /* 0x002fea0003800000 */
.L_x_4280:
        /* <DEDUP_REMOVED lines=832> */
.L_x_4282:
        /* <DEDUP_REMOVED lines=56> */
.L_x_4283:
        /* <DEDUP_REMOVED lines=78> */
.L_x_4266:
        /* <DEDUP_REMOVED lines=154> */
.L_x_4286:
        /* <DEDUP_REMOVED lines=58> */
.L_x_4288:
[----:B------:R-:W-:Y:S05]  /*78a0*/  BSYNC B0 ;  /* 0x0000000000007941 */ /* 0x000fea0003800000 */
.L_x_4287:
        /* <DEDUP_REMOVED lines=15> */
.L_x_4290:
[----:B------:R-:W-:Y:S05]  /*79a0*/  BSYNC B0 ;  /* 0x0000000000007941 */ /* 0x000fea0003800000 */
.L_x_4289:
        /* <DEDUP_REMOVED lines=18> */
.L_x_4292:
[----:B------:R-:W-:Y:S05]  /*7ad0*/  BSYNC B0 ;  /* 0x0000000000007941 */ /* 0x000fea0003800000 */
.L_x_4291:
        /* <DEDUP_REMOVED lines=17> */
.L_x_4294:
[----:B------:R-:W-:Y:S05]  /*7bf0*/  BSYNC B0 ;  /* 0x0000000000007941 */ /* 0x000fea0003800000 */
.L_x_4293:
        /* <DEDUP_REMOVED lines=18> */
.L_x_4296:
[----:B------:R-:W-:Y:S05]  /*7d20*/  BSYNC B0 ;  /* 0x0000000000007941 */ /* 0x000fea0003800000 */
.L_x_4295:
        /* <DEDUP_REMOVED lines=18> */
.L_x_4298:
[----:B------:R-:W-:Y:S05]  /*7e50*/  BSYNC B0 ;  /* 0x0000000000007941 */ /* 0x000fea0003800000 */
.L_x_4297:
        /* <DEDUP_REMOVED lines=19> */
.L_x_4300:
[----:B------:R-:W-:Y:S05]  /*7f90*/  BSYNC B0 ;  /* 0x0000000000007941 */ /* 0x000fea0003800000 */
.L_x_4299:
        /* <DEDUP_REMOVED lines=21> */
.L_x_4302:
[----:B------:R-:W-:Y:S05]  /*80f0*/  BSYNC B0 ;  /* 0x0000000000007941 */ /* 0x000fea0003800000 */
.L_x_4301:
        /* <DEDUP_REMOVED lines=33> */
.L_x_4304:
[----:B------:R-:W-:Y:S05]  /*8310*/  BSYNC B0 ;  /* 0x0000000000007941 */ /* 0x000fea0003800000 */
.L_x_4303:
        /* <DEDUP_REMOVED lines=17> */
.L_x_4306:
[----:B------:R-:W-:Y:S05]  /*8430*/  BSYNC B0 ;  /* 0x0000000000007941 */ /* 0x000fea0003800000 */
.L_x_4305:
        /* <DEDUP_REMOVED lines=15> */
.L_x_4308:
[----:B------:R-:W-:Y:S05]  /*8530*/  BSYNC B0 ;  /* 0x0000000000007941 */ /* 0x000fea0003800000 */
.L_x_4307:
        /* <DEDUP_REMOVED lines=15> */
.L_x_4310:
[----:B------:R-:W-:Y:S05]  /*8630*/  BSYNC B0 ;  /* 0x0000000000007941 */ /* 0x000fea0003800000 */
.L_x_4309:
        /* <DEDUP_REMOVED lines=15> */
.L_x_4312:
[----:B------:R-:W-:Y:S05]  /*8730*/  BSYNC B0 ;  /* 0x0000000000007941 */ /* 0x000fea0003800000 */
.L_x_4311:
        /* <DEDUP_REMOVED lines=15> */
.L_x_4314:
[----:B------:R-:W-:Y:S05]  /*8830*/  BSYNC B0 ;  /* 0x0000000000007941 */ /* 0x000fea0003800000 */
.L_x_4313:
        /* <DEDUP_REMOVED lines=15> */
.L_x_4316:
[----:B------:R-:W-:Y:S05]  /*8930*/  BSYNC B0 ;  /* 0x0000000000007941 */ /* 0x000fea0003800000 */
.L_x_4315:
        /* <DEDUP_REMOVED lines=15> */
.L_x_4285:
        /* <DEDUP_REMOVED lines=31> */
.L_x_4317:
        /* <DEDUP_REMOVED lines=48> */
.L_x_4319:
[----:B------:R-:W-:Y:S05]  /*8f20*/  BSYNC B0 ;  /* 0x0000000000007941 */ /* 0x000fea0003800000 */
.L_x_4318:
        /* <DEDUP_REMOVED lines=16> */
.L_x_4321:
[----:B------:R-:W-:Y:S05]  /*9030*/  BSYNC B0 ;  /* 0x0000000000007941 */ /* 0x000fea0003800000 */
.L_x_4320:
        /* <DEDUP_REMOVED lines=16> */
.L_x_4323:
[----:B------:R-:W-:Y:S05]  /*9140*/  BSYNC B0 ;  /* 0x0000000000007941 */ /* 0x000fea0003800000 */
.L_x_4322:
        /* <DEDUP_REMOVED lines=17> */
.L_x_4325:
[----:B------:R-:W-:Y:S05]  /*9260*/  BSYNC B0 ;  /* 0x0000000000007941 */ /* 0x000fea0003800000 */
.L_x_4324:
        /* <DEDUP_REMOVED lines=16> */
.L_x_4327:
[----:B------:R-:W-:Y:S05]  /*9370*/  BSYNC B0 ;  /* 0x0000000000007941 */ /* 0x000fea0003800000 */
.L_x_4326:
        /* <DEDUP_REMOVED lines=18> */
.L_x_4329:
[----:B------:R-:W-:Y:S05]  /*94a0*/  BSYNC B0 ;  /* 0x0000000000007941 */ /* 0x000fea0003800000 */
.L_x_4328:
        /* <DEDUP_REMOVED lines=20> */
.L_x_4331:
[----:B------:R-:W-:Y:S05]  /*95f0*/  BSYNC B0 ;  /* 0x0000000000007941 */ /* 0x000fea0003800000 */
.L_x_4330:
        /* <DEDUP_REMOVED lines=17> */
.L_x_4333:
[----:B------:R-:W-:Y:S05]  /*9710*/  BSYNC B0 ;  /* 0x0000000000007941 */ /* 0x000fea0003800000 */
.L_x_4332:
        /* <DEDUP_REMOVED lines=32> */
.L_x_4335:
[----:B------:R-:W-:Y:S05]  /*9920*/  BSYNC B0 ;  /* 0x0000000000007941 */ /* 0x000fea0003800000 */
.L_x_4334:
        /* <DEDUP_REMOVED lines=16> */
.L_x_4337:
[----:B------:R-:W-:Y:S05]  /*9a30*/  BSYNC B0 ;  /* 0x0000000000007941 */ /* 0x000fea0003800000 */
.L_x_4336:
        /* <DEDUP_REMOVED lines=15> */
.L_x_4339:
[----:B------:R-:W-:Y:S05]  /*9b30*/  BSYNC B0 ;  /* 0x0000000000007941 */ /* 0x000fea0003800000 */
.L_x_4338:
        /* <DEDUP_REMOVED lines=15> */
.L_x_4341:
[----:B------:R-:W-:Y:S05]  /*9c30*/  BSYNC B0 ;  /* 0x0000000000007941 */ /* 0x000fea0003800000 */
.L_x_4340:
        /* <DEDUP_REMOVED lines=15> */
.L_x_4343:
[----:B------:R-:W-:Y:S05]  /*9d30*/  BSYNC B0 ;  /* 0x0000000000007941 */ /* 0x000fea0003800000 */
.L_x_4342:
        /* <DEDUP_REMOVED lines=15> */
.L_x_4345:
[----:B------:R-:W-:Y:S05]  /*9e30*/  BSYNC B0 ;  /* 0x0000000000007941 */ /* 0x000fea0003800000 */
.L_x_4344:
        /* <DEDUP_REMOVED lines=15> */
.L_x_4347:
[----:B------:R-:W-:Y:S05]  /*9f30*/  BSYNC B0 ;  /* 0x0000000000007941 */ /* 0x000fea0003800000 */
.L_x_4346:
        /* <DEDUP_REMOVED lines=15> */
.L_x_4256:
        /* <DEDUP_REMOVED lines=21> */
.L_x_4349:
        /* <DEDUP_REMOVED lines=13> */
.L_x_4351:
[----:B------:R-:W-:-:S05]  /*a250*/  ULDC UR4, c[0x0][0x8bc] ;  /* 0x00022f0000047ab9 */ /* 0x000fca0000000800 */
.L_x_4350:
        /* <DEDUP_REMOVED lines=28> */
[----:B------:R-:W-:-:S04]  /*a420*/  @UP0 UIMAD UR4, UR12, 0x50, UR4 ;  /* 0x000000500c0408a4 */ /* 0x000fc8000f8e0204 */
[----:B------:R-:W-:-:S04]  /*a430*/  UIMAD.WIDE UR4, UR4, 0x66666667, URZ ;  /* 0x66666667040478a5 */ /* 0x000fc8000f8e023f */
[----:B------:R-:W-:-:S04]  /*a440*/  @UP0 USHF.R.U32.HI UR4, URZ, 0x1f, UR5 ;  /* 0x0000001f3f040899 */ /* 0x000fc80008011605 */
[----:B------:R-:W-:Y:S01]  /*a450*/  @UP0 ULEA.HI.SX32 UR4, UR5, UR4, 0x1b ;  /* 0x0000000405040291 */ /* 0x000fe2000f8fda3f */
[----:B-1-3--:R-:W-:Y:S11]  /*a460*/  @P1 BRA `(.L_x_4352) ;  /* 0x0000000000101947 */ /* 0x00aff60003800000 */
[----:B------:R-:W-:Y:S05]  /*a470*/  @!P0 BRA `(.L_x_4352) ;  /* 0x00000000000c8947 */ /* 0x000fea0003800000 */
[----:B------:R-:W2:Y:S04]  /*a480*/  LDG.E R5, desc[UR38][R2.64] ;  /* 0x0000002602057981 */ /* 0x000ea8000c1e1900 */
[----:B-----5:R-:W2:Y:S02]  /*a490*/  LDG.E R0, desc[UR38][R2.64+0x4] ;  /* 0x0000042602007981 */ /* 0x020ea4000c1e1900 */
[----:B--2---:R-:W-:-:S07]  /*a4a0*/  IMAD.IADD R0, R0, 0x1, -R5 ;  /* 0x0000000100007824 */ /* 0x004fce00078e0a05 */
.L_x_4352:
[----:B-----5:R-:W-:Y:S01]  /*a4b0*/  ISETP.GE.AND P0, PT, R0, 0x1, PT ;  /* 0x000000010000780c */ /* 0x020fe20003f06270 */
[----:B------:R-:W-:Y:S01]  /*a4c0*/  @UP0 UIMAD UR4, UR4, 0x2800, URZ ;  /* 0x00002800040408a4 */ /* 0x000fe2000f8e023f */
        /* <DEDUP_REMOVED lines=16> */
[----:B------:R-:W-:Y:S01]  /*a5d0*/  USEL UR18, UR12, URZ, !UP0 ;  /* 0x0000003f0c127287 */ /* 0x000fe2000c000000 */
[----:B------:R-:W-:Y:S01]  /*a5e0*/  SHF.R.U32.HI R3, RZ, 0x1f, R2 ;  /* 0x0000001fff037819 */ /* 0x000fe20000011602 */
[----:B------:R-:W-:Y:S01]  /*a5f0*/  USEL UR4, UR4, URZ, !UP0 ;  /* 0x0000003f04047287 */ /* 0x000fe2000c000000 */
[----:B------:R-:W-:Y:S01]  /*a600*/  ULDC UR10, c[0x0][0x288] ;  /* 0x0000a200000a7ab9 */ /* 0x000fe20000000800 */
[----:B------:R-:W-:Y:S01]  /*a610*/  UIADD3 UR8, UP0, UR6, UR14, URZ ;  /* 0x0000000e06087290 */ /* 0x000fe2000ff1e03f */
[----:B------:R-:W-:Y:S01]  /*a620*/  LEA.HI.SX32 R3, R2, R3, 0x1b ;  /* 0x0000000302037211 */ /* 0x000fe200078fdaff */
        /* <DEDUP_REMOVED lines=34> */
.L_x_4378:
        /* <DEDUP_REMOVED lines=17> */
.L_x_4356:
[----:B------:R-:W2:Y:S04]  /*a960*/  LDG.E.STRONG.GPU R5, desc[UR38][R2.64] ;  /* 0x0000002602057981 */ /* 0x000ea8000c1ef900 */
[----:B--2---:R-:W-:Y:S01]  /*a970*/  CCTL.IVALL ;  /* 0x00000000ff00798f */ /* 0x004fe20002000000 */
[----:B------:R-:W-:Y:S05]  /*a980*/  YIELD ;  /* 0x0000000000007946 */ /* 0x000fea0003800000 */
[----:B------:R-:W-:-:S13]  /*a990*/  ISETP.NE.AND P1, PT, R5, UR24, PT ;  /* 0x0000001805007c0c */ /* 0x000fda000bf25270 */
[----:B------:R-:W-:Y:S05]  /*a9a0*/  @P1 BRA `(.L_x_4356) ;  /* 0xfffffffc00ec1947 */ /* 0x000fea000383ffff */
.L_x_4355:
[----:B------:R-:W-:Y:S05]  /*a9b0*/  BSYNC B0 ;  /* 0x0000000000007941 */ /* 0x000fea0003800000 */
.L_x_4354:
[----:B------:R-:W-:-:S03]  /*a9c0*/  UMOV UR22, 0xffffffff ;  /* 0xffffffff00167882 */ /* 0x000fc60000000000 */
[----:B------:R-:W-:Y:S05]  /*a9d0*/  BRA.DIV UR22, `(.L_x_4357) ;  /* 0x0000003216947947 */ /* 0x000fea000b800000 */
[----:B------:R-:W-:Y:S01]  /*a9e0*/  NOP ;  /* 0x0000000000007918 */ /* 0x000fe20000000000 */
.L_x_4425:
        /* <DEDUP_REMOVED lines=19> */
.L_x_4359:
[----:B------:R-:W-:Y:S05]  /*ab20*/  BSYNC B0 ;  /* 0x0000000000007941 */ /* 0x000fea0003800000 */
.L_x_4358:
        /* <DEDUP_REMOVED lines=13> */
.L_x_4361:
[----:B------:R-:W-:Y:S05]  /*ac00*/  BSYNC B0 ;  /* 0x0000000000007941 */ /* 0x000fea0003800000 */
.L_x_4360:
[----:B------:R-:W-:Y:S06]  /*ac10*/  BAR.ARV 0xa, 0xa0 ;  /* 0x0282800000007b1d */ /* 0x000fec0000002000 */
[----:B------:R-:W-:Y:S04]  /*ac20*/  BSSY B0, `(.L_x_4362) ;  /* 0x0000003000007945 */ /* 0x000fe80003800000 */
[----:B------:R-:W-:Y:S05]  /*ac30*/  @!P0 BRA `(.L_x_4363) ;  /* 0x0000000000048947 */ /* 0x000fea0003800000 */
[----:B------:R-:W-:-:S04]  /*ac40*/  DEPBAR.LE SB0, 0x0 ;  /* 0x000080000000791a */ /* 0x000fc80000000000 */
.L_x_4363:
[----:B------:R-:W-:Y:S05]  /*ac50*/  BSYNC B0 ;  /* 0x0000000000007941 */ /* 0x000fea0003800000 */
.L_x_4362:
        /* <DEDUP_REMOVED lines=19> */
.L_x_4365:
[----:B------:R-:W-:Y:S05]  /*ad90*/  BSYNC B0 ;  /* 0x0000000000007941 */ /* 0x000fea0003800000 */
.L_x_4364:
        /* <DEDUP_REMOVED lines=9> */
.L_x_4368:
[----:B------:R-:W2:Y:S04]  /*ae30*/  LDG.E.STRONG.GPU R5, desc[UR38][R2.64] ;  /* 0x0000002602057981 */ /* 0x000ea8000c1ef900 */
[----:B--2---:R-:W-:Y:S01]  /*ae40*/  CCTL.IVALL ;  /* 0x00000000ff00798f */ /* 0x004fe20002000000 */
[----:B------:R-:W-:Y:S05]  /*ae50*/  YIELD ;  /* 0x0000000000007946 */ /* 0x000fea0003800000 */
[----:B------:R-:W-:-:S13]  /*ae60*/  ISETP.NE.AND P1, PT, R5, UR24, PT ;  /* 0x0000001805007c0c */ /* 0x000fda000bf25270 */
[----:B------:R-:W-:Y:S05]  /*ae70*/  @P1 BRA `(.L_x_4368) ;  /* 0xfffffffc00ec1947 */ /* 0x000fea000383ffff */
.L_x_4367:
[----:B------:R-:W-:Y:S05]  /*ae80*/  BSYNC B0 ;  /* 0x0000000000007941 */ /* 0x000fea0003800000 */
.L_x_4366:
[----:B------:R-:W-:-:S03]  /*ae90*/  UMOV UR6, 0xffffffff ;  /* 0xffffffff00067882 */ /* 0x000fc60000000000 */
[----:B------:R-:W-:Y:S05]  /*aea0*/  BRA.DIV UR6, `(.L_x_4369) ;  /* 0x0000002e067c7947 */ /* 0x000fea000b800000 */
[----:B------:R-:W-:Y:S01]  /*aeb0*/  NOP ;  /* 0x0000000000007918 */ /* 0x000fe20000000000 */
.L_x_4428:
        /* <DEDUP_REMOVED lines=13> */
.L_x_4371:
[----:B------:R-:W-:Y:S05]  /*af90*/  BSYNC B0 ;  /* 0x0000000000007941 */ /* 0x000fea0003800000 */
.L_x_4370:
        /* <DEDUP_REMOVED lines=13> */
.L_x_4373:
[----:B------:R-:W-:Y:S05]  /*b070*/  BSYNC B0 ;  /* 0x0000000000007941 */ /* 0x000fea0003800000 */
.L_x_4372:
[----:B------:R-:W-:Y:S06]  /*b080*/  BAR.ARV 0xa, 0xa0 ;  /* 0x0282800000007b1d */ /* 0x000fec0000002000 */
[----:B------:R-:W-:Y:S04]  /*b090*/  BSSY B0, `(.L_x_4374) ;  /* 0x0000003000007945 */ /* 0x000fe80003800000 */
[----:B------:R-:W-:Y:S05]  /*b0a0*/  @!P0 BRA `(.L_x_4375) ;  /* 0x0000000000048947 */ /* 0x000fea0003800000 */
[----:B------:R-:W-:-:S04]  /*b0b0*/  DEPBAR.LE SB0, 0x0 ;  /* 0x000080000000791a */ /* 0x000fc80000000000 */
.L_x_4375:
[----:B------:R-:W-:Y:S05]  /*b0c0*/  BSYNC B0 ;  /* 0x0000000000007941 */ /* 0x000fea0003800000 */
.L_x_4374:
        /* <DEDUP_REMOVED lines=19> */
.L_x_4377:
[----:B------:R-:W-:Y:S05]  /*b200*/  BSYNC B0 ;  /* 0x0000000000007941 */ /* 0x000fea0003800000 */
.L_x_4376:
[----:B------:R-:W-:Y:S02]  /*b210*/  UIADD3 UR4, UR4, 0x2, URZ ;  /* 0x0000000204047890 */ /* 0x000fe4000fffe03f */
[----:B------:R-:W-:Y:S01]  /*b220*/  UIADD3 UR5, UR5, 0x1, URZ ;  /* 0x0000000105057890 */ /* 0x000fe2000fffe03f */
[----:B------:R-:W-:Y:S11]  /*b230*/  @P3 BRA `(.L_x_4378) ;  /* 0xfffffff400843947 */ /* 0x000ff6000383ffff */
.L_x_4353:
        /* <DEDUP_REMOVED lines=13> */
.L_x_4381:
[----:B------:R-:W2:Y:S04]  /*b310*/  LDG.E.STRONG.GPU R0, desc[UR38][R2.64] ;  /* 0x0000002602007981 */ /* 0x000ea8000c1ef900 */
[----:B--2---:R-:W-:Y:S01]  /*b320*/  CCTL.IVALL ;  /* 0x00000000ff00798f */ /* 0x004fe20002000000 */
[----:B------:R-:W-:Y:S05]  /*b330*/  YIELD ;  /* 0x0000000000007946 */ /* 0x000fea0003800000 */
[----:B------:R-:W-:-:S13]  /*b340*/  ISETP.NE.AND P1, PT, R0, UR24, PT ;  /* 0x0000001800007c0c */ /* 0x000fda000bf25270 */
[----:B------:R-:W-:Y:S05]  /*b350*/  @P1 BRA `(.L_x_4381) ;  /* 0xfffffffc00ec1947 */ /* 0x000fea000383ffff */
.L_x_4380:
[----:B------:R-:W-:Y:S05]  /*b360*/  BSYNC B0 ;  /* 0x0000000000007941 */ /* 0x000fea0003800000 */
.L_x_4379:
[----:B------:R-:W-:-:S03]  /*b370*/  UMOV UR5, 0xffffffff ;  /* 0xffffffff00057882 */ /* 0x000fc60000000000 */
[----:B------:R-:W-:Y:S05]  /*b380*/  BRA.DIV UR5, `(.L_x_4382) ;  /* 0x0000002a05607947 */ /* 0x000fea000b800000 */
[----:B------:R-:W-:Y:S01]  /*b390*/  NOP ;  /* 0x0000000000007918 */ /* 0x000fe20000000000 */
.L_x_4431:
        /* <DEDUP_REMOVED lines=22> */
.L_x_4384:
[----:B------:R-:W-:Y:S05]  /*b500*/  BSYNC B0 ;  /* 0x0000000000007941 */ /* 0x000fea0003800000 */
.L_x_4383:
        /* <DEDUP_REMOVED lines=20> */
.L_x_4386:
[----:B------:R-:W-:Y:S05]  /*b650*/  BSYNC B0 ;  /* 0x0000000000007941 */ /* 0x000fea0003800000 */
.L_x_4385:
[----:B------:R-:W-:Y:S06]  /*b660*/  BAR.ARV 0xa, 0xa0 ;  /* 0x0282800000007b1d */ /* 0x000fec0000002000 */
[----:B------:R-:W-:Y:S04]  /*b670*/  BSSY B0, `(.L_x_4387) ;  /* 0x0000003000007945 */ /* 0x000fe80003800000 */
[----:B------:R-:W-:Y:S05]  /*b680*/  @!P0 BRA `(.L_x_4388) ;  /* 0x0000000000048947 */ /* 0x000fea0003800000 */
[----:B------:R-:W-:-:S04]  /*b690*/  DEPBAR.LE SB0, 0x0 ;  /* 0x000080000000791a */ /* 0x000fc80000000000 */
.L_x_4388:
[----:B------:R-:W-:Y:S05]  /*b6a0*/  BSYNC B0 ;  /* 0x0000000000007941 */ /* 0x000fea0003800000 */
.L_x_4387:
        /* <DEDUP_REMOVED lines=19> */
.L_x_4348:
        /* <DEDUP_REMOVED lines=10> */
.L_x_4389:
        /* <DEDUP_REMOVED lines=10> */
.L_x_4391:
[----:B------:R-:W3:Y:S02]  /*b920*/  LDC R5, c[0x0][0x8bc] ;  /* 0x00022f00ff057b82 */ /* 0x000ee40000000800 */
.L_x_4390:
        /* <DEDUP_REMOVED lines=23> */
[----:B------:R-:W-:Y:S02]  /*baa0*/  IMAD.MOV.U32 R5, RZ, RZ, RZ ;  /* 0x000000ffff057224 */ /* 0x000fe400078e00ff */
[----:B-1----:R-:W-:-:S05]  /*bab0*/  @P0 IMAD.WIDE R2, R8, 0x4, R2 ;  /* 0x0000000408020825 */ /* 0x002fca00078e0202 */
[----:B------:R4:W5:Y:S01]  /*bac0*/  @P0 LDG.E R5, desc[UR38][R2.64] ;  /* 0x0000002602050981 */ /* 0x000962000c1e1900 */
[----:B------:R-:W-:Y:S01]  /*bad0*/  ULDC UR4, c[0x0][0x280] ;  /* 0x0000a00000047ab9 */ /* 0x000fe20000000800 */
[----:B----4-:R-:W-:-:S04]  /*bae0*/  @P2 IMAD.WIDE R2, R8, 0x4, R12 ;  /* 0x0000000408022825 */ /* 0x010fc800078e020c */
[----:B------:R-:W-:Y:S01]  /*baf0*/  IMAD.U32 R4, RZ, RZ, UR4 ;  /* 0x00000004ff047e24 */ /* 0x000fe2000f8e00ff */
[----:B------:R-:W-:-:S05]  /*bb00*/  VOTEU.ANY UP0, P1 ;  /* 0x00000000003f7886 */ /* 0x000fca0000800100 */
[----:B------:R1:W5:Y:S02]  /*bb10*/  @P2 LDG.E R4, desc[UR38][R2.64] ;  /* 0x0000002602042981 */ /* 0x000364000c1e1900 */
[----:B-1----:R-:W-:Y:S01]  /*bb20*/  CS2R R2, SRZ ;  /* 0x0000000000027805 */ /* 0x002fe2000001ff00 */
[----:B--2---:R-:W-:-:S04]  /*bb30*/  @P1 IMAD R9, R8, 0x50, R9 ;  /* 0x0000005008091824 */ /* 0x004fc800078e0209 */
[----:B------:R-:W-:-:S05]  /*bb40*/  @P1 IMAD.HI R9, R9, 0x66666667, RZ ;  /* 0x6666666709091827 */ /* 0x000fca00078e02ff */
[----:B------:R-:W-:-:S04]  /*bb50*/  @P1 SHF.R.U32.HI R12, RZ, 0x1f, R9 ;  /* 0x0000001fff0c1819 */ /* 0x000fc80000011609 */
[----:B------:R-:W-:-:S05]  /*bb60*/  @P1 LEA.HI.SX32 R12, R9, R12, 0x1b ;  /* 0x0000000c090c1211 */ /* 0x000fca00078fdaff */
[----:B------:R-:W-:Y:S01]  /*bb70*/  @P1 IMAD R12, R12, 0x50, RZ ;  /* 0x000000500c0c1824 */ /* 0x000fe200078e02ff */
[----:B---3--:R-:W-:-:S04]  /*bb80*/  @P1 R2UR UR4, R15 ;  /* 0x000000000f0412ca */ /* 0x008fc800000e0000 */
        /* <DEDUP_REMOVED lines=8> */
.L_x_4393:
        /* <DEDUP_REMOVED lines=66> */
.L_x_4432:
        /* <DEDUP_REMOVED lines=9> */
.L_x_4396:
        /* <DEDUP_REMOVED lines=84> */
.L_x_4407:
[----:B------:R-:W-:-:S04]  /*c600*/  SHF.L.U32 R21, R10, 0x1f, RZ ;  /* 0x0000001f0a157819 */ /* 0x000fc800000006ff */
[----:B-1----:R-:W1:Y:S02]  /*c610*/  SYNCS.PHASECHK.TRANS64.TRYWAIT P1, [R12+URZ+0x38840], R21 ;  /* 0x038840150c0075a7 */ /* 0x002e64000802017f */
[----:B-12--5:R-:W-:Y:S05]  /*c620*/  @!P1 BRA `(.L_x_4399) ;  /* 0x0000001400e89947 */ /* 0x026fea0003800000 */
.L_x_4433:
[----:B------:R-:W-:Y:S05]  /*c630*/  @P0 BRA `(.L_x_4400) ;  /* 0x0000000000140947 */ /* 0x000fea0003800000 */
[----:B------:R-:W-:Y:S01]  /*c640*/  ISETP.NE.AND P1, PT, R20, RZ, PT ;  /* 0x000000ff1400720c */ /* 0x000fe20003f25270 */
[----:B------:R-:W-:-:S04]  /*c650*/  IMAD.MOV.U32 R3, RZ, RZ, 0x5140 ;  /* 0x00005140ff037424 */ /* 0x000fc800078e00ff */
[----:B------:R3:W-:Y:S08]  /*c660*/  SYNCS.ARRIVE.TRANS64 RZ, [R12+URZ+0x38830], R3 ;  /* 0x038830030cff79a7 */ /* 0x0007f0000800003f */
[----:B------:R-:W-:Y:S05]  /*c670*/  @!P1 BRA `(.L_x_4400) ;  /* 0x0000000000049947 */ /* 0x000fea0003800000 */
[----:B------:R-:W-:Y:S01]  /*c680*/  BPT.TRAP 0x1 ;  /* 0x000000040000795c */ /* 0x000fe20000300000 */
.L_x_4400:
        /* <DEDUP_REMOVED lines=37> */
.L_x_4434:
[----:B------:R-:W-:Y:S05]  /*c8e0*/  @P0 BRA `(.L_x_4402) ;  /* 0x0000000000140947 */ /* 0x000fea0003800000 */
[----:B------:R-:W-:Y:S01]  /*c8f0*/  ISETP.NE.AND P1, PT, R20, RZ, PT ;  /* 0x000000ff1400720c */ /* 0x000fe20003f25270 */
[----:B------:R-:W-:-:S04]  /*c900*/  IMAD.MOV.U32 R2, RZ, RZ, 0x5140 ;  /* 0x00005140ff027424 */ /* 0x000fc800078e00ff */
[----:B------:R3:W-:Y:S08]  /*c910*/  SYNCS.ARRIVE.TRANS64 RZ, [R12+URZ+0x38818], R2 ;  /* 0x038818020cff79a7 */ /* 0x0007f0000800003f */
[----:B------:R-:W-:Y:S05]  /*c920*/  @!P1 BRA `(.L_x_4402) ;  /* 0x0000000000049947 */ /* 0x000fea0003800000 */
[----:B------:R-:W-:Y:S01]  /*c930*/  BPT.TRAP 0x1 ;  /* 0x000000040000795c */ /* 0x000fe20000300000 */
.L_x_4402:
        /* <DEDUP_REMOVED lines=29> */
.L_x_4435:
        /* <DEDUP_REMOVED lines=9> */
.L_x_4404:
        /* <DEDUP_REMOVED lines=31> */
.L_x_4437:
[----:B------:R-:W-:Y:S05]  /*cd90*/  @P0 BRA `(.L_x_4406) ;  /* 0x0000000000140947 */ /* 0x000fea0003800000 */
[----:B------:R-:W-:Y:S01]  /*cda0*/  ISETP.NE.AND P1, PT, R20, RZ, PT ;  /* 0x000000ff1400720c */ /* 0x000fe20003f25270 */
[----:B-1----:R-:W-:-:S04]  /*cdb0*/  IMAD.MOV.U32 R5, RZ, RZ, 0x5140 ;  /* 0x00005140ff057424 */ /* 0x002fc800078e00ff */
[----:B------:R2:W-:Y:S08]  /*cdc0*/  SYNCS.ARRIVE.TRANS64 RZ, [R12+URZ+0x38810], R5 ;  /* 0x038810050cff79a7 */ /* 0x0005f0000800003f */
[----:B------:R-:W-:Y:S05]  /*cdd0*/  @!P1 BRA `(.L_x_4406) ;  /* 0x0000000000049947 */ /* 0x000fea0003800000 */
[----:B------:R-:W-:Y:S01]  /*cde0*/  BPT.TRAP 0x1 ;  /* 0x000000040000795c */ /* 0x000fe20000300000 */
.L_x_4406:
        /* <DEDUP_REMOVED lines=29> */
.L_x_4398:
[----:B--2---:R-:W2:Y:S02]  /*cfc0*/  LDL.LU R4, [R1] ;  /* 0x0000000001047983 */ /* 0x004ea40000300800 */
[----:B--2---:R-:W-:-:S13]  /*cfd0*/  ISETP.NE.AND P1, PT, R4, RZ, PT ;  /* 0x000000ff0400720c */ /* 0x004fda0003f25270 */
[----:B------:R-:W-:Y:S05]  /*cfe0*/  @!P1 BRA `(.L_x_4397) ;  /* 0x0000000400309947 */ /* 0x000fea0003800000 */
[----:B------:R-:W-:-:S04]  /*cff0*/  SHF.L.U32 R13, R10, 0x1f, RZ ;  /* 0x0000001f0a0d7819 */ /* 0x000fc800000006ff */
[----:B------:R-:W1:Y:S02]  /*d000*/  SYNCS.PHASECHK.TRANS64.TRYWAIT P1, [R12+URZ+0x38840], R13 ;  /* 0x0388400d0c0075a7 */ /* 0x000e64000802017f */
[----:B-1----:R-:W-:Y:S05]  /*d010*/  @!P1 BRA `(.L_x_4408) ;  /* 0x0000000c00c09947 */ /* 0x002fea0003800000 */
.L_x_4438:
[----:B------:R-:W-:Y:S05]  /*d020*/  @P0 BRA `(.L_x_4409) ;  /* 0x0000000000140947 */ /* 0x000fea0003800000 */
[----:B------:R-:W-:Y:S01]  /*d030*/  ISETP.NE.AND P1, PT, R20, RZ, PT ;  /* 0x000000ff1400720c */ /* 0x000fe20003f25270 */
[----:B------:R-:W-:-:S04]  /*d040*/  IMAD.MOV.U32 R5, RZ, RZ, 0x5140 ;  /* 0x00005140ff057424 */ /* 0x000fc800078e00ff */
[----:B------:R2:W-:Y:S08]  /*d050*/  SYNCS.ARRIVE.TRANS64 RZ, [R12+URZ+0x38830], R5 ;  /* 0x038830050cff79a7 */ /* 0x0005f0000800003f */
[----:B------:R-:W-:Y:S05]  /*d060*/  @!P1 BRA `(.L_x_4409) ;  /* 0x0000000000049947 */ /* 0x000fea0003800000 */
[----:B------:R-:W-:Y:S01]  /*d070*/  BPT.TRAP 0x1 ;  /* 0x000000040000795c */ /* 0x000fe20000300000 */
.L_x_4409:
        /* <DEDUP_REMOVED lines=34> */
.L_x_4439:
[----:B------:R-:W-:Y:S05]  /*d2a0*/  @P0 BRA `(.L_x_4411) ;  /* 0x0000000000140947 */ /* 0x000fea0003800000 */
[----:B------:R-:W-:Y:S01]  /*d2b0*/  ISETP.NE.AND P0, PT, R20, RZ, PT ;  /* 0x000000ff1400720c */ /* 0x000fe20003f05270 */
[----:B------:R-:W-:-:S04]  /*d2c0*/  IMAD.MOV.U32 R5, RZ, RZ, 0x5140 ;  /* 0x00005140ff057424 */ /* 0x000fc800078e00ff */
[----:B------:R3:W-:Y:S08]  /*d2d0*/  SYNCS.ARRIVE.TRANS64 RZ, [R12+URZ+0x38818], R5 ;  /* 0x038818050cff79a7 */ /* 0x0007f0000800003f */
[----:B------:R-:W-:Y:S05]  /*d2e0*/  @!P0 BRA `(.L_x_4411) ;  /* 0x0000000000048947 */ /* 0x000fea0003800000 */
[----:B------:R-:W-:Y:S01]  /*d2f0*/  BPT.TRAP 0x1 ;  /* 0x000000040000795c */ /* 0x000fe20000300000 */
.L_x_4411:
        /* <DEDUP_REMOVED lines=27> */
.L_x_4397:
[----:B-----5:R-:W-:Y:S01]  /*d4b0*/  IMAD R4, R0, 0x8, R12 ;  /* 0x0000000800047824 */ /* 0x020fe200078e020c */
[----:B------:R-:W-:Y:S01]  /*d4c0*/  SHF.L.U32 R3, R10, 0x1f, RZ ;  /* 0x0000001f0a037819 */ /* 0x000fe200000006ff */
[----:B------:R-:W3:Y:S03]  /*d4d0*/  S2R R2, SR_TID.X ;  /* 0x0000000000027919 */ /* 0x000ee60000002100 */
[----:B------:R-:W4:Y:S01]  /*d4e0*/  SYNCS.PHASECHK.TRANS64.TRYWAIT P0, [R4+URZ+0x38840], R3 ;  /* 0x03884003040075a7 */ /* 0x000f22000800017f */
[----:B---3--:R-:W-:-:S04]  /*d4f0*/  LOP3.LUT R2, R2, 0x7f, RZ, 0xc0, !PT ;  /* 0x0000007f02027812 */ /* 0x008fc800078ec0ff */
[----:B------:R-:W-:Y:S01]  /*d500*/  ISETP.NE.AND P1, PT, R2, RZ, PT ;  /* 0x000000ff0200720c */ /* 0x000fe20003f25270 */
[----:B----4-:R-:W-:-:S12]  /*d510*/  @!P0 BRA `(.L_x_4412) ;  /* 0x0000000800a88947 */ /* 0x010fd80003800000 */
.L_x_4440:
[----:B------:R-:W-:Y:S05]  /*d520*/  @P1 BRA `(.L_x_4413) ;  /* 0x0000000000181947 */ /* 0x000fea0003800000 */
[----:B------:R-:W4:Y:S01]  /*d530*/  S2R R2, SR_TID.X ;  /* 0x0000000000027919 */ /* 0x000f220000002100 */
[----:B---3--:R-:W-:-:S04]  /*d540*/  IMAD.MOV.U32 R3, RZ, RZ, 0x5140 ;  /* 0x00005140ff037424 */ /* 0x008fc800078e00ff */
[----:B------:R3:W-:Y:S01]  /*d550*/  SYNCS.ARRIVE.TRANS64 RZ, [R4+URZ+0x38830], R3 ;  /* 0x0388300304ff79a7 */ /* 0x0007e2000800003f */
[----:B----4-:R-:W-:-:S13]  /*d560*/  LOP3.LUT P0, RZ, R2, 0x1f, RZ, 0xc0, !PT ;  /* 0x0000001f02ff7812 */ /* 0x010fda000780c0ff */
[----:B---3--:R-:W-:Y:S05]  /*d570*/  @!P0 BRA `(.L_x_4413) ;  /* 0x0000000000048947 */ /* 0x008fea0003800000 */
[----:B------:R-:W-:Y:S01]  /*d580*/  BPT.TRAP 0x1 ;  /* 0x000000040000795c */ /* 0x000fe20000300000 */
.L_x_4413:
        /* <DEDUP_REMOVED lines=41> */
.L_x_4394:
[----:B------:R-:W-:Y:S05]  /*d820*/  BSYNC B0 ;  /* 0x0000000000007941 */ /* 0x000fea0003800000 */
.L_x_4392:
[----:B------:R-:W-:-:S03]  /*d830*/  UMOV UR6, 0xffffffff ;  /* 0xffffffff00067882 */ /* 0x000fc60000000000 */
[----:B------:R-:W-:Y:S05]  /*d840*/  BRA.DIV UR6, `(.L_x_4414) ;  /* 0x0000000606f07947 */ /* 0x000fea000b800000 */
[----:B------:R-:W-:-:S13]  /*d850*/  ELECT P6, URZ, PT ;  /* 0x00000000003f782f */ /* 0x000fda00038c0000 */
.L_x_4443:
[----:B------:R-:W-:Y:S05]  /*d860*/  @!P6 BRA `(.L_x_4261) ;  /* 0x000000000084e947 */ /* 0x000fea0003800000 */
[----:B----4-:R-:W3:Y:S02]  /*d870*/  LDL.LU R2, [R1+0x8] ;  /* 0x0000080001027983 */ /* 0x010ee40000300800 */
[----:B---3--:R-:W-:-:S04]  /*d880*/  LOP3.LUT R2, R2, 0x2, RZ, 0xfc, !PT ;  /* 0x0000000202027812 */ /* 0x008fc800078efcff */
[----:B------:R-:W-:-:S13]  /*d890*/  ISETP.NE.AND P2, PT, R2, 0x3, PT ;  /* 0x000000030200780c */ /* 0x000fda0003f45270 */
[----:B------:R-:W-:Y:S05]  /*d8a0*/  @!P2 BRA `(.L_x_4415) ;  /* 0x000000000004a947 */ /* 0x000fea0003800000 */
[----:B--2---:R-:W-:Y:S01]  /*d8b0*/  BPT.TRAP 0x1 ;  /* 0x000000040000795c */ /* 0x004fe20000300000 */
.L_x_4415:
        /* <DEDUP_REMOVED lines=15> */
.L_x_4444:
[----:B------:R-:W3:Y:S02]  /*d9b0*/  SYNCS.PHASECHK.TRANS64.TRYWAIT P0, [R11+URZ], R2 ;  /* 0x000000020b0075a7 */ /* 0x000ee4000800017f */
[----:B---3--:R-:W-:Y:S05]  /*d9c0*/  @!P0 BRA `(.L_x_4417) ;  /* 0x0000000400c48947 */ /* 0x008fea0003800000 */
.L_x_4445:
[----:B------:R-:W-:Y:S05]  /*d9d0*/  @!P2 BRA `(.L_x_4418) ;  /* 0x000000000004a947 */ /* 0x000fea0003800000 */
[----:B--2---:R-:W-:Y:S01]  /*d9e0*/  BPT.TRAP 0x1 ;  /* 0x000000040000795c */ /* 0x004fe20000300000 */
.L_x_4418:
[----:B------:R-:W-:-:S04]  /*d9f0*/  VIADD R0, R6, 0x38840 ;  /* 0x0003884006007836 */ /* 0x000fc80000000000 */
[----:B------:R-:W-:-:S04]  /*da00*/  IMAD R9, R9, 0x8, R0 ;  /* 0x0000000809097824 */ /* 0x000fc800078e0200 */
[----:B------:R-:W4:Y:S02]  /*da10*/  SYNCS.PHASECHK.TRANS64.TRYWAIT P0, [R9+URZ], R4 ;  /* 0x00000004090075a7 */ /* 0x000f24000800017f */
[----:B----4-:R-:W-:Y:S05]  /*da20*/  @!P0 BRA `(.L_x_4419) ;  /* 0x0000000400c08947 */ /* 0x010fea0003800000 */
.L_x_4446:
[----:B------:R-:W-:-:S07]  /*da30*/  IMAD R3, R3, 0x8, R0 ;  /* 0x0000000803037824 */ /* 0x000fce00078e0200 */
.L_x_4420:
[----:B------:R1:W1:Y:S02]  /*da40*/  SYNCS.PHASECHK.TRANS64.TRYWAIT P0, [R3+URZ], R2 ;  /* 0x00000002030075a7 */ /* 0x000264000800017f */
[----:B-1----:R-:W-:Y:S05]  /*da50*/  @!P0 NANOSLEEP.SYNCS 0x989680 ;  /* 0x009896800000895d */ /* 0x002fea0003900000 */
[----:B------:R-:W1:Y:S02]  /*da60*/  @!P0 SYNCS.PHASECHK.TRANS64 P0, [R3+URZ], R2 ;  /* 0x00000002030085a7 */ /* 0x000e64000800007f */
[----:B-1----:R-:W-:Y:S05]  /*da70*/  @!P0 BRA `(.L_x_4420) ;  /* 0xfffffffc00f08947 */ /* 0x002fea000383ffff */
.L_x_4261:
[----:B--2---:R-:W-:Y:S05]  /*da80*/  BSYNC B6 ;  /* 0x0000000000067941 */ /* 0x004fea0003800000 */
.L_x_4255:
[----:B------:R-:W-:Y:S05]  /*da90*/  EXIT ;  /* 0x000000000000794d */ /* 0x000fea0003800000 */
.L_x_4271:
[----:B------:R-:W-:Y:S02]  /*daa0*/  IMAD.MOV.U32 R12, RZ, RZ, RZ ;  /* 0x000000ffff0c7224 */ /* 0x000fe400078e00ff */
[----:B------:R-:W-:Y:S02]  /*dab0*/  IMAD.MOV.U32 R11, RZ, RZ, 0x1f ;  /* 0x0000001fff0b7424 */ /* 0x000fe400078e00ff */
[----:B------:R-:W-:-:S07]  /*dac0*/  IMAD.MOV.U32 R15, RZ, RZ, -0x1 ;  /* 0xffffffffff0f7424 */ /* 0x000fce00078e00ff */
[----:B------:R-:W-:Y:S05]  /*dad0*/  WARPSYNC.COLLECTIVE R15, `(.L_x_4421) ;  /* 0x000000000f087348 */ /* 0x000fea0003c00000 */
[----:B------:R1:W2:Y:S02]  /*dae0*/  SHFL.IDX P6, R14, R13, R12, R11 ;  /* 0x0000000c0d0e7389 */ /* 0x0002a400000c000b */
[----:B-12---:R-:W-:Y:S01]  /*daf0*/  ENDCOLLECTIVE ;  /* 0x000000000000791b */ /* 0x006fe20003800000 */
.L_x_4421:
[----:B------:R-:W-:Y:S05]  /*db00*/  BRA `(.L_x_4422) ;  /* 0xffffff3800247947 */ /* 0x000fea000383ffff */
.L_x_4273:
        /* <DEDUP_REMOVED lines=8> */
.L_x_4277:
[----:B---3--:R3:W4:Y:S02]  /*db90*/  SYNCS.PHASECHK.TRANS64.TRYWAIT P1, [R3+URZ+0x38810], R154 ;  /* 0x0388109a030075a7 */ /* 0x008724000802017f */
[----:B----4-:R-:W-:Y:S05]  /*dba0*/  @!P1 NANOSLEEP.SYNCS 0x989680 ;  /* 0x009896800000995d */ /* 0x010fea0003900000 */
[----:B------:R-:W4:Y:S02]  /*dbb0*/  @!P1 SYNCS.PHASECHK.TRANS64 P1, [R3+URZ+0x38810], R154 ;  /* 0x0388109a030095a7 */ /* 0x000f24000802007f */
[----:B----4-:R-:W-:Y:S05]  /*dbc0*/  @!P1 BRA `(.L_x_4277) ;  /* 0xfffffffc00f09947 */ /* 0x010fea000383ffff */
[----:B------:R-:W-:Y:S05]  /*dbd0*/  BRA `(.L_x_4276) ;  /* 0xffffff4000287947 */ /* 0x000fea000383ffff */
.L_x_4281:
[----:B------:R1:W1:Y:S02]  /*dbe0*/  SYNCS.PHASECHK.TRANS64.TRYWAIT P1, [R3+URZ+0x38830], R154 ;  /* 0x0388309a030075a7 */ /* 0x000264000802017f */
[----:B-1----:R-:W-:Y:S05]  /*dbf0*/  @!P1 NANOSLEEP.SYNCS 0x989680 ;  /* 0x009896800000995d */ /* 0x002fea0003900000 */
[----:B------:R-:W1:Y:S02]  /*dc00*/  @!P1 SYNCS.PHASECHK.TRANS64 P1, [R3+URZ+0x38830], R154 ;  /* 0x0388309a030095a7 */ /* 0x000e64000802007f */
[----:B-1----:R-:W-:Y:S05]  /*dc10*/  @!P1 BRA `(.L_x_4281) ;  /* 0xfffffffc00f09947 */ /* 0x002fea000383ffff */
[----:B------:R-:W-:Y:S05]  /*dc20*/  BRA `(.L_x_4280) ;  /* 0xffffff5000b47947 */ /* 0x000fea000383ffff */
.L_x_4357:
[----:B------:R-:W-:Y:S01]  /*dc30*/  BSSY B0, `(.L_x_4423) ;  /* 0x0000005000007945 */ /* 0x000fe20003800000 */
[----:B------:R-:W-:-:S07]  /*dc40*/  IMAD.MOV.U32 R15, RZ, RZ, -0x1 ;  /* 0xffffffffff0f7424 */ /* 0x000fce00078e00ff */
[----:B------:R-:W-:Y:S05]  /*dc50*/  WARPSYNC.COLLECTIVE R15, `(.L_x_4424) ;  /* 0x000000000f087348 */ /* 0x000fea0003c00000 */
[----:B------:R-:W-:Y:S01]  /*dc60*/  NOP ;  /* 0x0000000000007918 */ /* 0x000fe20000000000 */
[----:B------:R-:W-:Y:S01]  /*dc70*/  ENDCOLLECTIVE ;  /* 0x000000000000791b */ /* 0x000fe20003800000 */
.L_x_4424:
[----:B------:R-:W-:Y:S05]  /*dc80*/  BSYNC B0 ;  /* 0x0000000000007941 */ /* 0x000fea0003800000 */
.L_x_4423:
[----:B------:R-:W-:Y:S05]  /*dc90*/  BRA `(.L_x_4425) ;  /* 0xffffffcc00547947 */ /* 0x000fea000383ffff */
.L_x_4369:
[----:B------:R-:W-:Y:S01]  /*dca0*/  BSSY B0, `(.L_x_4426) ;  /* 0x0000005000007945 */ /* 0x000fe20003800000 */
[----:B------:R-:W-:-:S07]  /*dcb0*/  IMAD.MOV.U32 R15, RZ, RZ, -0x1 ;  /* 0xffffffffff0f7424 */ /* 0x000fce00078e00ff */
[----:B------:R-:W-:Y:S05]  /*dcc0*/  WARPSYNC.COLLECTIVE R15, `(.L_x_4427) ;  /* 0x000000000f087348 */ /* 0x000fea0003c00000 */
[----:B------:R-:W-:Y:S01]  /*dcd0*/  NOP ;  /* 0x0000000000007918 */ /* 0x000fe20000000000 */
[----:B------:R-:W-:Y:S01]  /*dce0*/  ENDCOLLECTIVE ;  /* 0x000000000000791b */ /* 0x000fe20003800000 */
.L_x_4427:
[----:B------:R-:W-:Y:S05]  /*dcf0*/  BSYNC B0 ;  /* 0x0000000000007941 */ /* 0x000fea0003800000 */
.L_x_4426:
[----:B------:R-:W-:Y:S05]  /*dd00*/  BRA `(.L_x_4428) ;  /* 0xffffffd0006c7947 */ /* 0x000fea000383ffff */
.L_x_4382:
[----:B------:R-:W-:Y:S01]  /*dd10*/  BSSY B0, `(.L_x_4429) ;  /* 0x0000005000007945 */ /* 0x000fe20003800000 */
[----:B------:R-:W-:-:S07]  /*dd20*/  IMAD.MOV.U32 R15, RZ, RZ, -0x1 ;  /* 0xffffffffff0f7424 */ /* 0x000fce00078e00ff */
[----:B------:R-:W-:Y:S05]  /*dd30*/  WARPSYNC.COLLECTIVE R15, `(.L_x_4430) ;  /* 0x000000000f087348 */ /* 0x000fea0003c00000 */
[----:B------:R-:W-:Y:S01]  /*dd40*/  NOP ;  /* 0x0000000000007918 */ /* 0x000fe20000000000 */
[----:B------:R-:W-:Y:S01]  /*dd50*/  ENDCOLLECTIVE ;  /* 0x000000000000791b */ /* 0x000fe20003800000 */
.L_x_4430:
[----:B------:R-:W-:Y:S05]  /*dd60*/  BSYNC B0 ;  /* 0x0000000000007941 */ /* 0x000fea0003800000 */
.L_x_4429:
[----:B------:R-:W-:Y:S05]  /*dd70*/  BRA `(.L_x_4431) ;  /* 0xffffffd400887947 */ /* 0x000fea000383ffff */
.L_x_4395:
[----:B-1----:R1:W2:Y:S02]  /*dd80*/  SYNCS.PHASECHK.TRANS64.TRYWAIT P1, [R12+URZ+0x38820], R3 ;  /* 0x038820030c0075a7 */ /* 0x0022a4000802017f */
[----:B--2---:R-:W-:Y:S05]  /*dd90*/  @!P1 NANOSLEEP.SYNCS 0x989680 ;  /* 0x009896800000995d */ /* 0x004fea0003900000 */
[----:B------:R-:W2:Y:S02]  /*dda0*/  @!P1 SYNCS.PHASECHK.TRANS64 P1, [R12+URZ+0x38820], R3 ;  /* 0x038820030c0095a7 */ /* 0x000ea4000802007f */
[----:B--2---:R-:W-:Y:S05]  /*ddb0*/  @!P1 BRA `(.L_x_4395) ;  /* 0xfffffffc00f09947 */ /* 0x004fea000383ffff */
[----:B------:R-:W-:Y:S05]  /*ddc0*/  BRA `(.L_x_4432) ;  /* 0xffffffe000987947 */ /* 0x000fea000383ffff */
.L_x_4399:
[----:B-1----:R1:W3:Y:S02]  /*ddd0*/  SYNCS.PHASECHK.TRANS64.TRYWAIT P1, [R12+URZ+0x38840], R21 ;  /* 0x038840150c0075a7 */ /* 0x0022e4000802017f */
[----:B---3--:R-:W-:Y:S05]  /*dde0*/  @!P1 NANOSLEEP.SYNCS 0x989680 ;  /* 0x009896800000995d */ /* 0x008fea0003900000 */
[----:B------:R-:W3:Y:S02]  /*ddf0*/  @!P1 SYNCS.PHASECHK.TRANS64 P1, [R12+URZ+0x38840], R21 ;  /* 0x038840150c0095a7 */ /* 0x000ee4000802007f */
[----:B---3--:R-:W-:Y:S05]  /*de00*/  @!P1 BRA `(.L_x_4399) ;  /* 0xfffffffc00f09947 */ /* 0x008fea000383ffff */
[----:B------:R-:W-:Y:S05]  /*de10*/  BRA `(.L_x_4433) ;  /* 0xffffffe800047947 */ /* 0x000fea000383ffff */
.L_x_4401:
[----:B--2---:R2:W3:Y:S02]  /*de20*/  SYNCS.PHASECHK.TRANS64.TRYWAIT P1, [R12+URZ+0x38828], R21 ;  /* 0x038828150c0075a7 */ /* 0x0044e4000802017f */
[----:B---3--:R-:W-:Y:S05]  /*de30*/  @!P1 NANOSLEEP.SYNCS 0x989680 ;  /* 0x009896800000995d */ /* 0x008fea0003900000 */
[----:B------:R-:W3:Y:S02]  /*de40*/  @!P1 SYNCS.PHASECHK.TRANS64 P1, [R12+URZ+0x38828], R21 ;  /* 0x038828150c0095a7 */ /* 0x000ee4000802007f */
[----:B---3--:R-:W-:Y:S05]  /*de50*/  @!P1 BRA `(.L_x_4401) ;  /* 0xfffffffc00f09947 */ /* 0x008fea000383ffff */
[----:B------:R-:W-:Y:S05]  /*de60*/  BRA `(.L_x_4434) ;  /* 0xffffffe8009c7947 */ /* 0x000fea000383ffff */
.L_x_4403:
[----:B---3--:R3:W4:Y:S02]  /*de70*/  SYNCS.PHASECHK.TRANS64.TRYWAIT P1, [R12+URZ+0x38848], R21 ;  /* 0x038848150c0075a7 */ /* 0x008724000802017f */
[----:B----4-:R-:W-:Y:S05]  /*de80*/  @!P1 NANOSLEEP.SYNCS 0x989680 ;  /* 0x009896800000995d */ /* 0x010fea0003900000 */
[----:B------:R-:W4:Y:S02]  /*de90*/  @!P1 SYNCS.PHASECHK.TRANS64 P1, [R12+URZ+0x38848], R21 ;  /* 0x038848150c0095a7 */ /* 0x000f24000802007f */
[----:B----4-:R-:W-:Y:S05]  /*dea0*/  @!P1 BRA `(.L_x_4403) ;  /* 0xfffffffc00f09947 */ /* 0x010fea000383ffff */
[----:B------:R-:W-:Y:S05]  /*deb0*/  BRA `(.L_x_4435) ;  /* 0xffffffec00147947 */ /* 0x000fea000383ffff */
.L_x_4405:
[----:B------:R-:W-:-:S07]  /*dec0*/  SHF.L.U32 R5, R10, 0x1f, RZ ;  /* 0x0000001f0a057819 */ /* 0x000fce00000006ff */
.L_x_4436:
[----:B-1----:R1:W2:Y:S02]  /*ded0*/  SYNCS.PHASECHK.TRANS64.TRYWAIT P1, [R12+URZ+0x38820], R5 ;  /* 0x038820050c0075a7 */ /* 0x0022a4000802017f */
[----:B--2---:R-:W-:Y:S05]  /*dee0*/  @!P1 NANOSLEEP.SYNCS 0x989680 ;  /* 0x009896800000995d */ /* 0x004fea0003900000 */
[----:B------:R-:W2:Y:S02]  /*def0*/  @!P1 SYNCS.PHASECHK.TRANS64 P1, [R12+URZ+0x38820], R5 ;  /* 0x038820050c0095a7 */ /* 0x000ea4000802007f */
[----:B--2---:R-:W-:Y:S05]  /*df00*/  @!P1 BRA `(.L_x_4436) ;  /* 0xfffffffc00f09947 */ /* 0x004fea000383ffff */
[----:B------:R-:W-:Y:S05]  /*df10*/  BRA `(.L_x_4437) ;  /* 0xffffffec009c7947 */ /* 0x000fea000383ffff */
.L_x_4408:
[----:B-1----:R1:W2:Y:S02]  /*df20*/  SYNCS.PHASECHK.TRANS64.TRYWAIT P1, [R12+URZ+0x38840], R13 ;  /* 0x0388400d0c0075a7 */ /* 0x0022a4000802017f */
[----:B--2---:R-:W-:Y:S05]  /*df30*/  @!P1 NANOSLEEP.SYNCS 0x989680 ;  /* 0x009896800000995d */ /* 0x004fea0003900000 */
[----:B------:R-:W2:Y:S02]  /*df40*/  @!P1 SYNCS.PHASECHK.TRANS64 P1, [R12+URZ+0x38840], R13 ;  /* 0x0388400d0c0095a7 */ /* 0x000ea4000802007f */
[----:B--2---:R-:W-:Y:S05]  /*df50*/  @!P1 BRA `(.L_x_4408) ;  /* 0xfffffffc00f09947 */ /* 0x004fea000383ffff */
[----:B------:R-:W-:Y:S05]  /*df60*/  BRA `(.L_x_4438) ;  /* 0xfffffff0002c7947 */ /* 0x000fea000383ffff */
.L_x_4410:
[----:B--2---:R2:W3:Y:S02]  /*df70*/  SYNCS.PHASECHK.TRANS64.TRYWAIT P1, [R12+URZ+0x38828], R13 ;  /* 0x0388280d0c0075a7 */ /* 0x0044e4000802017f */
[----:B---3--:R-:W-:Y:S05]  /*df80*/  @!P1 NANOSLEEP.SYNCS 0x989680 ;  /* 0x009896800000995d */ /* 0x008fea0003900000 */
[----:B------:R-:W3:Y:S02]  /*df90*/  @!P1 SYNCS.PHASECHK.TRANS64 P1, [R12+URZ+0x38828], R13 ;  /* 0x0388280d0c0095a7 */ /* 0x000ee4000802007f */
[----:B---3--:R-:W-:Y:S05]  /*dfa0*/  @!P1 BRA `(.L_x_4410) ;  /* 0xfffffffc00f09947 */ /* 0x008fea000383ffff */
[----:B------:R-:W-:Y:S05]  /*dfb0*/  BRA `(.L_x_4439) ;  /* 0xfffffff000b87947 */ /* 0x000fea000383ffff */
.L_x_4412:
[----:B---3--:R3:W4:Y:S02]  /*dfc0*/  SYNCS.PHASECHK.TRANS64.TRYWAIT P0, [R4+URZ+0x38840], R3 ;  /* 0x03884003040075a7 */ /* 0x008724000800017f */
[----:B----4-:R-:W-:Y:S05]  /*dfd0*/  @!P0 NANOSLEEP.SYNCS 0x989680 ;  /* 0x009896800000895d */ /* 0x010fea0003900000 */
[----:B------:R-:W4:Y:S02]  /*dfe0*/  @!P0 SYNCS.PHASECHK.TRANS64 P0, [R4+URZ+0x38840], R3 ;  /* 0x03884003040085a7 */ /* 0x000f24000800007f */
[----:B----4-:R-:W-:Y:S05]  /*dff0*/  @!P0 BRA `(.L_x_4412) ;  /* 0xfffffffc00f08947 */ /* 0x010fea000383ffff */
[----:B------:R-:W-:Y:S05]  /*e000*/  BRA `(.L_x_4440) ;  /* 0xfffffff400447947 */ /* 0x000fea000383ffff */
.L_x_4414:
[----:B------:R-:W-:Y:S01]  /*e010*/  BSSY B0, `(.L_x_4441) ;  /* 0x0000006000007945 */ /* 0x000fe20003800000 */
[----:B------:R-:W-:-:S07]  /*e020*/  IMAD.MOV.U32 R15, RZ, RZ, -0x1 ;  /* 0xffffffffff0f7424 */ /* 0x000fce00078e00ff */
[----:B--2-4-:R-:W-:Y:S05]  /*e030*/  WARPSYNC.COLLECTIVE R15, `(.L_x_4442) ;  /* 0x000000000f0c7348 */ /* 0x014fea0003c00000 */
[----:B------:R-:W-:Y:S02]  /*e040*/  ELECT P6, UR62, PT ;  /* 0x00000000003e782f */ /* 0x000fe400038c0000 */
[----:B------:R-:W-:Y:S01]  /*e050*/  MOV R14, UR62 ;  /* 0x0000003e000e7c02 */ /* 0x000fe20008000f00 */
[----:B--2-4-:R-:W-:Y:S10]  /*e060*/  ENDCOLLECTIVE ;  /* 0x000000000000791b */ /* 0x014ff40003800000 */
.L_x_4442:
[----:B------:R-:W-:Y:S05]  /*e070*/  BSYNC B0 ;  /* 0x0000000000007941 */ /* 0x000fea0003800000 */
.L_x_4441:
[----:B------:R-:W-:Y:S05]  /*e080*/  BRA `(.L_x_4443) ;  /* 0xfffffff400f47947 */ /* 0x000fea000383ffff */
.L_x_4416:
[----:B-1----:R1:W3:Y:S02]  /*e090*/  SYNCS.PHASECHK.TRANS64.TRYWAIT P0, [R7+URZ], R4 ;  /* 0x00000004070075a7 */ /* 0x0022e4000800017f */
[----:B---3--:R-:W-:Y:S05]  /*e0a0*/  @!P0 NANOSLEEP.SYNCS 0x989680 ;  /* 0x009896800000895d */ /* 0x008fea0003900000 */
[----:B------:R-:W3:Y:S02]  /*e0b0*/  @!P0 SYNCS.PHASECHK.TRANS64 P0, [R7+URZ], R4 ;  /* 0x00000004070085a7 */ /* 0x000ee4000800007f */
[----:B---3--:R-:W-:Y:S05]  /*e0c0*/  @!P0 BRA `(.L_x_4416) ;  /* 0xfffffffc00f08947 */ /* 0x008fea000383ffff */
[----:B------:R-:W-:Y:S05]  /*e0d0*/  BRA `(.L_x_4444) ;  /* 0xfffffff800347947 */ /* 0x000fea000383ffff */
.L_x_4417:
[----:B---3--:R3:W4:Y:S02]  /*e0e0*/  SYNCS.PHASECHK.TRANS64.TRYWAIT P0, [R11+URZ], R2 ;  /* 0x000000020b0075a7 */ /* 0x008724000800017f */
[----:B----4-:R-:W-:Y:S05]  /*e0f0*/  @!P0 NANOSLEEP.SYNCS 0x989680 ;  /* 0x009896800000895d */ /* 0x010fea0003900000 */
[----:B------:R-:W4:Y:S02]  /*e100*/  @!P0 SYNCS.PHASECHK.TRANS64 P0, [R11+URZ], R2 ;  /* 0x000000020b0085a7 */ /* 0x000f24000800007f */
[----:B----4-:R-:W-:Y:S05]  /*e110*/  @!P0 BRA `(.L_x_4417) ;  /* 0xfffffffc00f08947 */ /* 0x010fea000383ffff */
[----:B------:R-:W-:Y:S05]  /*e120*/  BRA `(.L_x_4445) ;  /* 0xfffffff800287947 */ /* 0x000fea000383ffff */
.L_x_4419:
[----:B----4-:R4:W1:Y:S02]  /*e130*/  SYNCS.PHASECHK.TRANS64.TRYWAIT P0, [R9+URZ], R4 ;  /* 0x00000004090075a7 */ /* 0x010864000800017f */
[----:B-1----:R-:W-:Y:S05]  /*e140*/  @!P0 NANOSLEEP.SYNCS 0x989680 ;  /* 0x009896800000895d */ /* 0x002fea0003900000 */
[----:B------:R-:W1:Y:S02]  /*e150*/  @!P0 SYNCS.PHASECHK.TRANS64 P0, [R9+URZ], R4 ;  /* 0x00000004090085a7 */ /* 0x000e64000800007f */
[----:B-1----:R-:W-:Y:S05]  /*e160*/  @!P0 BRA `(.L_x_4419) ;  /* 0xfffffffc00f08947 */ /* 0x002fea000383ffff */
[----:B------:R-:W-:Y:S05]  /*e170*/  BRA `(.L_x_4446) ;  /* 0xfffffff8002c7947 */ /* 0x000fea000383ffff */
.L_x_4447:
        /* <DEDUP_REMOVED lines=16> */
.L_x_7320:


//--------------------- .text._ZN7cutlass13device_kernelIN5flash11enable_sm90INS1_16FlashAttnBwdSm90INS1_25CollectiveMainloopBwdSm90ILi2ELi2ELi2EN4cute5tupleIJNS5_1CILi1EEES8_S8_EEENS6_IJNS7_ILi80EEENS7_ILi128EEESB_EEENS_6half_tEfNS_4arch4Sm90ELb0ELb0ELb0ELb1ELb0ELb1ELb0ELb1ELi2ELi1ELi2ELi1ELb0EEENS1_24CollectiveEpilogueBwdGQAISC_fSF_Li256ELb1ELb0EEENS1_19SingleTileSchedulerILb1ELb0ELb0ELi128EEEEEEEEEvNT_6ParamsE --------------------------
	.section	.text._ZN7cutlass13device_kernelIN5flash11enable_sm90INS1_16FlashAttnBwdSm90INS1_25CollectiveMainloopBwdSm90ILi2ELi2ELi2EN4cute5tupleIJNS5_1CILi1EEES8_S8_EEENS6_IJNS7_ILi80EEENS7_ILi128EEESB_EEENS_6half_tEfNS_4arch4Sm90ELb0ELb0ELb0ELb1ELb0ELb1ELb0ELb1ELi2ELi1ELi2ELi1ELb0EEENS1_24CollectiveEpilogueBwdGQAISC_fSF_Li256ELb1ELb0EEENS1_19SingleTileSchedulerILb1ELb0ELb0ELi128EEEEEEEEEvNT_6ParamsE,"ax",@progbits
	.align	128
.text._ZN7cutlass13device_kernelIN5flash11enable_sm90INS1_16FlashAttnBwdSm90INS1_25CollectiveMainloopBwdSm90ILi2ELi2ELi2EN4cute5tupleIJNS5_1CILi1EEES8_S8_EEENS6_IJNS7_ILi80EEENS7_ILi128EEESB_EEENS_6half_tEfNS_4arch4Sm90ELb0ELb0ELb0ELb1ELb0ELb1ELb0ELb1ELi2ELi1ELi2ELi1ELb0EEENS1_24CollectiveEpilogueBwdGQAISC_fSF_Li256ELb1ELb0EEENS1_19SingleTileSchedulerILb1ELb0ELb0ELi128EEEEEEEEEvNT_6ParamsE:
        .type           _ZN7cutlass13device_kernelIN5flash11enable_sm90INS1_16FlashAttnBwdSm90INS1_25CollectiveMainloopBwdSm90ILi2ELi2ELi2EN4cute5tupleIJNS5_1CILi1EEES8_S8_EEENS6_IJNS7_ILi80EEENS7_ILi128EEESB_EEENS_6half_tEfNS_4arch4Sm90ELb0ELb0ELb0ELb1ELb0ELb1ELb0ELb1ELi2ELi1ELi2ELi1ELb0EEENS1_24CollectiveEpilogueBwdGQAISC_fSF_Li256ELb1ELb0EEENS1_19SingleTileSchedulerILb1ELb0ELb0ELi128EEEEEEEEEvNT_6ParamsE,@function
        .size           _ZN7cutlass13device_kernelIN5flash11enable_sm90INS1_16FlashAttnBwdSm90INS1_25CollectiveMainloopBwdSm90ILi2ELi2ELi2EN4cute5tupleIJNS5_1CILi1EEES8_S8_EEENS6_IJNS7_ILi80EEENS7_ILi128EEESB_EEENS_6half_tEfNS_4arch4Sm90ELb0ELb0ELb0ELb1ELb0ELb1ELb0ELb1ELi2ELi1ELi2ELi1ELb0EEENS1_24CollectiveEpilogueBwdGQAISC_fSF_Li256ELb1ELb0EEENS1_19SingleTileSchedulerILb1ELb0ELb0ELi128EEEEEEEEEvNT_6ParamsE,(.L_x_7321 - _ZN7cutlass13device_kernelIN5flash11enable_sm90INS1_16FlashAttnBwdSm90INS1_25CollectiveMainloopBwdSm90ILi2ELi2ELi2EN4cute5tupleIJNS5_1CILi1EEES8_S8_EEENS6_IJNS7_ILi80EEENS7_ILi128EEESB_EEENS_6half_tEfNS_4arch4Sm90ELb0ELb0ELb0ELb1ELb0ELb1ELb0ELb1ELi2ELi1ELi2ELi1ELb0EEENS1_24CollectiveEpilogueBwdGQAISC_fSF_Li256ELb1ELb0EEENS1_19SingleTileSchedulerILb1ELb0ELb0ELi128EEEEEEEEEvNT_6ParamsE)
        .other          _ZN7cutlass13device_kernelIN5flash11enable_sm90INS1_16FlashAttnBwdSm90INS1_25CollectiveMainloopBwdSm90ILi2ELi2ELi2EN4cute5tupleIJNS5_1CILi1EEES8_S8_EEENS6_IJNS7_ILi80EEENS7_ILi128EEESB_EEENS_6half_tEfNS_4arch4Sm90ELb0ELb0ELb0ELb1ELb0ELb1ELb0ELb1ELi2ELi1ELi2ELi1ELb0EEENS1_24CollectiveEpilogueBwdGQAISC_fSF_Li256ELb1ELb0EEENS1_19SingleTileSchedulerILb1ELb0ELb0ELi128EEEEEEEEEvNT_6ParamsE,@"STO_CUDA_ENTRY STV_DEFAULT"
_ZN7cutlass13device_kernelIN5flash11enable_sm90INS1_16FlashAttnBwdSm90INS1_25CollectiveMainloopBwdSm90ILi2ELi2ELi2EN4cute5tupleIJNS5_1CILi1EEES8_S8_EEENS6_IJNS7_ILi80EEENS7_ILi128EEESB_EEENS_6half_tEfNS_4arch4Sm90ELb0ELb0ELb0ELb1ELb0ELb1ELb0ELb1ELi2ELi1ELi2ELi1ELb0EEENS1_24CollectiveEpilogueBwdGQAISC_fSF_Li256ELb1ELb0EEENS1_19SingleTileSchedulerILb1ELb0ELb0ELi128EEEEEEEEEvNT_6ParamsE:
        /* <DEDUP_REMOVED lines=23> */
.L_x_4449:
[----:B------:R-:W-:Y:S05]  /*0170*/  BSYNC B0 ;  /* 0x0000000000007941 */ /* 0x000fea0003800000 */
.L_x_4448:
        /* <DEDUP_REMOVED lines=34> */
.L_x_4450:
        /* <DEDUP_REMOVED lines=22> */
.L_x_4451:
        /* <DEDUP_REMOVED lines=9> */
.L_x_4454:
        /* <DEDUP_REMOVED lines=20> */
.L_x_4455:
        /* <DEDUP_REMOVED lines=10> */
.L_x_4457:
[----:B------:R-:W2:Y:S02]  /*0770*/  LDC R0, c[0x0][0x8c4] ;  /* 0x00023100ff007b82 */ /* 0x000ea40000000800 */
.L_x_4456:
        /* <DEDUP_REMOVED lines=17> */
.L_x_4459:
        /* <DEDUP_REMOVED lines=10> */
.L_x_4460:
        /* <DEDUP_REMOVED lines=8> */
.L_x_4461:
        /* <DEDUP_REMOVED lines=9> */
.L_x_4462:
        /* <DEDUP_REMOVED lines=87> */
.L_x_4465:
        /* <DEDUP_REMOVED lines=15> */
.L_x_4464:
        /* <DEDUP_REMOVED lines=23> */
.L_x_4467:
        /* <DEDUP_REMOVED lines=15> */
.L_x_4466:
        /* <DEDUP_REMOVED lines=8> */
.L_x_4544:
        /* <DEDUP_REMOVED lines=48> */
.L_x_4469:
        /* <DEDUP_REMOVED lines=79> */
.L_x_4481:
[----:B------:R-:W2:Y:S02]  /*1b70*/  LDL R3, [R1] ;  /* 0x0000000001037983 */ /* 0x000ea40000100800 */
[----:B--2---:R-:W-:-:S13]  /*1b80*/  ISETP.NE.AND P0, PT, R3, 0x3, PT ;  /* 0x000000030300780c */ /* 0x004fda0003f05270 */
[----:B------:R-:W-:Y:S05]  /*1b90*/  @!P0 BRA `(.L_x_4471) ;  /* 0x0000000000048947 */ /* 0x000fea0003800000 */
[----:B------:R-:W-:Y:S01]  /*1ba0*/  BPT.TRAP 0x1 ;  /* 0x000000040000795c */ /* 0x000fe20000300000 */
.L_x_4471:
        /* <DEDUP_REMOVED lines=8> */
.L_x_4472:
[----:B---3--:R-:W-:Y:S05]  /*1c30*/  @P1 BRA `(.L_x_4473) ;  /* 0x0000000000081947 */ /* 0x008fea0003800000 */
[----:B------:R-:W3:Y:S02]  /*1c40*/  SYNCS.PHASECHK.TRANS64.TRYWAIT P1, [R3+URZ+0x38810], R154 ;  /* 0x0388109a030075a7 */ /* 0x000ee4000802017f */
[----:B---3--:R-:W-:Y:S05]  /*1c50*/  @!P1 BRA `(.L_x_4474) ;  /* 0x0000008800e89947 */ /* 0x008fea0003800000 */
.L_x_4473:
        /* <DEDUP_REMOVED lines=286> */
.L_x_4475:
[----:B------:R1:W1:Y:S01]  /*2e40*/  SYNCS.PHASECHK.TRANS64.TRYWAIT P1, [R3+URZ+0x38830], R154 ;  /* 0x0388309a030075a7 */ /* 0x000262000802017f */
[----:B------:R-:W-:Y:S05]  /*2e50*/  @!P0 BRA `(.L_x_4476) ;  /* 0x0000000000048947 */ /* 0x000fea0003800000 */
[----:B------:R-:W-:Y:S01]  /*2e60*/  BPT.TRAP 0x1 ;  /* 0x000000040000795c */ /* 0x000fe20000300000 */
.L_x_4476:
[----:B------:R-:W-:-:S05]  /*2e70*/  VIADD R152, R152, 0x24000 ;  /* 0x0002400098987836 */ /* 0x000fca0000000000 */
[----:B------:R-:W-:-:S04]  /*2e80*/  SHF.R.U32.HI R152, RZ, 0x4, R152 ;  /* 0x00000004ff987819 */ /* 0x000fc80000011698 */
[----:B------:R-:W-:-:S04]  /*2e90*/  LOP3.LUT R236, R152, 0x3fff, RZ, 0xc0, !PT ;  /* 0x00003fff98ec7812 */ /* 0x000fc800078ec0ff */
[----:B------:R-:W-:Y:S01]  /*2ea0*/  LOP3.LUT R153, R236, 0x10000, RZ, 0xfc, !PT ;  /* 0x00010000ec997812 */ /* 0x000fe200078efcff */
[----:B-1----:R-:W-:Y:S06]  /*2eb0*/  @P1 BRA `(.L_x_4477) ;  /* 0x0000000000081947 */ /* 0x002fec0003800000 */
[----:B------:R-:W1:Y:S02]  /*2ec0*/  SYNCS.PHASECHK.TRANS64.TRYWAIT P1, [R3+URZ+0x38830], R154 ;  /* 0x0388309a030075a7 */ /* 0x000e64000802017f */
[----:B-1----:R-:W-:Y:S05]  /*2ed0*/  @!P1 BRA `(.L_x_4478) ;  /* 0x00000078005c9947 */ /* 0x002fea0003800000 */
.L_x_4477:
        /* <DEDUP_REMOVED lines=832> */
.L_x_4479:
        /* <DEDUP_REMOVED lines=56> */
.L_x_4480:
        /* <DEDUP_REMOVED lines=78> */
.L_x_4463:
[----:B------:R-:W-:Y:S05]  /*6b40*/  @P0 BRA `(.L_x_4458) ;  /* 0x0000003800e80947 */ /* 0x000fea0003800000 */
[----:B------:R-:W2:Y:S01]  /*6b50*/  LDL.LU R152, [R1+0x1c] ;  /* 0x00001c0001987983 */ /* 0x000ea20000300800 */
[----:B-1----:R-:W1:Y:S01]  /*6b60*/  LDC.64 R2, c[0x0][0x878] ;  /* 0x00021e00ff027b82 */ /* 0x002e620000000a00 */
[----:B------:R-:W3:Y:S07]  /*6b70*/  S2R R22, SR_TID.X ;  /* 0x0000000000167919 */ /* 0x000eee0000002100 */
[----:B------:R-:W4:Y:S08]  /*6b80*/  LDC R0, c[0x0][0x850] ;  /* 0x00021400ff007b82 */ /* 0x000f300000000800 */
[----:B------:R-:W5:Y:S01]  /*6b90*/  S2UR UR5, SR_CgaCtaId ;  /* 0x00000000000579c3 */ /* 0x000f620000008800 */
[----:B-1----:R-:W-:Y:S01]  /*6ba0*/  ISETP.NE.U32.AND P0, PT, R2, RZ, PT ;  /* 0x000000ff0200720c */ /* 0x002fe20003f05070 */
[----:B------:R-:W1:Y:S01]  /*6bb0*/  S2R R7, SR_CTAID.Y ;  /* 0x0000000000077919 */ /* 0x000e620000002600 */
[----:B------:R-:W-:-:S05]  /*6bc0*/  UMOV UR4, 0x400 ;  /* 0x0000040000047882 */ /* 0x000fca0000000000 */
[----:B------:R-:W1:Y:S01]  /*6bd0*/  LDC.64 R10, c[0x0][0x818] ;  /* 0x00020600ff0a7b82 */ /* 0x000e620000000a00 */
[----:B------:R-:W-:Y:S01]  /*6be0*/  ISETP.NE.AND.EX P0, PT, R3, RZ, PT, P0 ;  /* 0x000000ff0300720c */ /* 0x000fe20003f05300 */
[----:B------:R-:W1:Y:S06]  /*6bf0*/  S2R R8, SR_CTAID.X ;  /* 0x0000000000087919 */ /* 0x000e6c0000002500 */
[----:B------:R-:W1:Y:S08]  /*6c00*/  LDC.64 R14, c[0x0][0x840] ;  /* 0x00021000ff0e7b82 */ /* 0x000e700000000a00 */
[----:B------:R-:W2:Y:S08]  /*6c10*/  @P0 LDC.64 R2, c[0x0][0x878] ;  /* 0x00021e00ff020b82 */ /* 0x000eb00000000a00 */
[----:B------:R-:W1:Y:S08]  /*6c20*/  LDC.64 R12, c[0x0][0x820] ;  /* 0x00020800ff0c7b82 */ /* 0x000e700000000a00 */
[----:B------:R-:W1:Y:S08]  /*6c30*/  LDC.64 R16, c[0x0][0x848] ;  /* 0x00021200ff107b82 */ /* 0x000e700000000a00 */
[----:B------:R-:W1:Y:S08]  /*6c40*/  LDC.64 R18, c[0x0][0x800] ;  /* 0x00020000ff127b82 */ /* 0x000e700000000a00 */
[----:B------:R-:W1:Y:S01]  /*6c50*/  LDC.64 R20, c[0x0][0x828] ;  /* 0x00020a00ff147b82 */ /* 0x000e620000000a00 */
[----:B--2---:R-:W-:-:S06]  /*6c60*/  @P0 IMAD.WIDE R2, R152, 0x4, R2 ;  /* 0x0000000498020825 */ /* 0x004fcc00078e0202 */
[----:B------:R2:W2:Y:S01]  /*6c70*/  @P0 LDG.E R2, desc[UR38][R2.64] ;  /* 0x0000002602020981 */ /* 0x0004a2000c1e1900 */
[----:B---3--:R-:W-:Y:S01]  /*6c80*/  VIADD R23, R22, 0xffffff80 ;  /* 0xffffff8016177836 */ /* 0x008fe20000000000 */
[----:B------:R-:W-:Y:S01]  /*6c90*/  BAR.SYNC.DEFER_BLOCKING 0x1, 0x100 ;  /* 0x0044000000007b1d */ /* 0x000fe20000010000 */
[----:B----4-:R-:W-:Y:S01]  /*6ca0*/  ISETP.NE.AND P1, PT, R0, 0x1, PT ;  /* 0x000000010000780c */ /* 0x010fe20003f25270 */
[----:B-----5:R-:W-:Y:S02]  /*6cb0*/  ULEA UR4, UR5, UR4, 0x18 ;  /* 0x0000000405047291 */ /* 0x020fe4000f8ec03f */
[----:B------:R-:W-:Y:S02]  /*6cc0*/  SHF.R.S32.HI R0, RZ, 0x1f, R23 ;  /* 0x0000001fff007819 */ /* 0x000fe40000011417 */
[----:B------:R-:W-:Y:S02]  /*6cd0*/  BSSY B0, `(.L_x_4482) ;  /* 0x0000054000007945 */ /* 0x000fe40003800000 */
[----:B------:R-:W-:-:S04]  /*6ce0*/  LEA.HI R6, R0, R23, RZ, 0x7 ;  /* 0x0000001700067211 */ /* 0x000fc800078f38ff */
[C---:B------:R-:W-:Y:S01]  /*6cf0*/  LOP3.LUT R0, R6.reuse, 0xfffff80, RZ, 0xc0, !PT ;  /* 0x0fffff8006007812 */ /* 0x040fe200078ec0ff */
[----:B--2---:R-:W-:Y:S01]  /*6d00*/  IMAD.SHL.U32 R3, R6, 0x40, RZ ;  /* 0x0000004006037824 */ /* 0x004fe200078e00ff */
[----:B------:R-:W1:Y:S03]  /*6d10*/  @P1 LDC R4, c[0x0][0x854] ;  /* 0x00021500ff041b82 */ /* 0x000e660000000800 */
[----:B------:R-:W-:Y:S01]  /*6d20*/  IMAD.IADD R0, R23, 0x1, -R0 ;  /* 0x0000000117007824 */ /* 0x000fe200078e0a00 */
[----:B------:R-:W-:-:S05]  /*6d30*/  LOP3.LUT R3, R3, 0x3fffe000, RZ, 0xc0, !PT ;  /* 0x3fffe00003037812 */ /* 0x000fca00078ec0ff */
[----:B------:R-:W-:Y:S01]  /*6d40*/  IMAD R3, R0, 0x4, R3 ;  /* 0x0000000400037824 */ /* 0x000fe200078e0203 */
[----:B------:R-:W2:Y:S04]  /*6d50*/  @P1 LDC R5, c[0x0][0x858] ;  /* 0x00021600ff051b82 */ /* 0x000ea80000000800 */
[----:B------:R-:W-:-:S05]  /*6d60*/  LEA R6, R3, UR4, 0x2 ;  /* 0x0000000403067c11 */ /* 0x000fca000f8e10ff */
[----:B------:R3:W-:Y:S04]  /*6d70*/  STS.128 [R6], R24 ;  /* 0x0000001806007388 */ /* 0x0007e80000000c00 */
[----:B------:R3:W-:Y:S01]  /*6d80*/  STS.128 [R6+0x800], R28 ;  /* 0x0008001c06007388 */ /* 0x0007e20000000c00 */
[----:B-1----:R-:W-:-:S03]  /*6d90*/  @P1 IMAD.HI.U32 R0, R7, R4, RZ ;  /* 0x0000000407001227 */ /* 0x002fc600078e00ff */
[----:B------:R3:W-:Y:S04]  /*6da0*/  STS.128 [R6+0x1000], R32 ;  /* 0x0010002006007388 */ /* 0x0007e80000000c00 */
[----:B------:R3:W-:Y:S01]  /*6db0*/  STS.128 [R6+0x1800], R36 ;  /* 0x0018002406007388 */ /* 0x0007e20000000c00 */
[----:B--2---:R-:W-:Y:S01]  /*6dc0*/  @P1 SHF.R.U32.HI R7, RZ, R5, R0 ;  /* 0x00000005ff071219 */ /* 0x004fe20000011600 */
[----:B------:R-:W-:Y:S02]  /*6dd0*/  IMAD.SHL.U32 R5, R8, 0x4000, RZ ;  /* 0x0000400008057824 */ /* 0x000fe400078e00ff */
[----:B------:R3:W-:Y:S01]  /*6de0*/  STS.128 [R6+0x2000], R40 ;  /* 0x0020002806007388 */ /* 0x0007e20000000c00 */
[----:B------:R-:W-:-:S03]  /*6df0*/  SHF.R.S32.HI R9, RZ, 0x1f, R7 ;  /* 0x0000001fff097819 */ /* 0x000fc60000011407 */
[----:B------:R3:W-:Y:S02]  /*6e00*/  STS.128 [R6+0x2800], R44 ;  /* 0x0028002c06007388 */ /* 0x0007e40000000c00 */
[----:B------:R-:W-:Y:S02]  /*6e10*/  IMAD R0, R9, R10, RZ ;  /* 0x0000000a09007224 */ /* 0x000fe400078e02ff */
        /* <DEDUP_REMOVED lines=15> */
[----:B-1----:R-:W1:Y:S01]  /*6f10*/  FENCE.VIEW.ASYNC.S ;  /* 0x00000000000073c6 */ /* 0x002e620000000000 */
[----:B------:R-:W-:-:S05]  /*6f20*/  @P0 IMAD R2, R152, 0x80, R2 ;  /* 0x0000008098020824 */ /* 0x000fca00078e0202 */
[----:B------:R-:W-:-:S04]  /*6f30*/  @P0 SHF.R.S32.HI R3, RZ, 0x1f, R2 ;  /* 0x0000001fff030819 */ /* 0x000fc80000011402 */
[----:B------:R-:W-:-:S05]  /*6f40*/  @P0 LEA.HI R3, R3, R2, RZ, 0x7 ;  /* 0x0000000203030211 */ /* 0x000fca00078f38ff */
[----:B------:R-:W-:-:S05]  /*6f50*/  @P0 IMAD.SHL.U32 R3, R3, 0x80, RZ ;  /* 0x0000008003030824 */ /* 0x000fca00078e00ff */
[----:B------:R-:W-:-:S04]  /*6f60*/  @P0 LOP3.LUT R2, R3, 0xffffc000, RZ, 0xc0, !PT ;  /* 0xffffc00003020812 */ /* 0x000fc800078ec0ff */
[----:B------:R-:W-:Y:S02]  /*6f70*/  @P0 SHF.R.S32.HI R3, RZ, 0x1f, R2 ;  /* 0x0000001fff030819 */ /* 0x000fe40000011402 */
[----:B------:R-:W-:Y:S01]  /*6f80*/  @!P0 CS2R R2, SRZ ;  /* 0x0000000000028805 */ /* 0x000fe2000001ff00 */
[----:B-1----:R-:W-:Y:S05]  /*6f90*/  BAR.SYNC.DEFER_BLOCKING 0x1, 0x100 ;  /* 0x0044000000007b1d */ /* 0x002fea0000010000 */
        /* <DEDUP_REMOVED lines=19> */
[----:B------:R-:W-:Y:S01]  /*70d0*/  LEA R20, P2, R4, R20, 0x2 ;  /* 0x0000001404147211 */ /* 0x000fe200078410ff */
[----:B------:R-:W-:Y:S02]  /*70e0*/  IMAD R7, R7, R17, R8 ;  /* 0x0000001107077224 */ /* 0x000fe400078e0208 */
[----:B------:R-:W-:Y:S02]  /*70f0*/  IMAD.IADD R3, R3, 0x1, R9 ;  /* 0x0000000103037824 */ /* 0x000fe400078e0209 */
[----:B------:R-:W-:-:S03]  /*7100*/  IMAD.IADD R0, R5, 0x1, R7 ;  /* 0x0000000105007824 */ /* 0x000fc600078e0207 */
[----:B------:R-:W-:Y:S02]  /*7110*/  LEA.HI.X R3, R2, R19, R3, 0x2, P1 ;  /* 0x0000001302037211 */ /* 0x000fe400008f1403 */
[----:B------:R-:W-:Y:S01]  /*7120*/  LEA.HI.X R0, R4, R21, R0, 0x2, P2 ;  /* 0x0000001504007211 */ /* 0x000fe200010f1400 */
[----:B---3--:R-:W-:Y:S06]  /*7130*/  @P0 BRA `(.L_x_4483) ;  /* 0x0000000000340947 */ /* 0x008fec0003800000 */
[----:B------:R-:W-:Y:S01]  /*7140*/  R2UR UR6, R20 ;  /* 0x00000000140672ca */ /* 0x000fe200000e0000 */
[----:B------:R-:W-:Y:S01]  /*7150*/  UMOV UR5, 0x1000 ;  /* 0x0000100000057882 */ /* 0x000fe20000000000 */
[----:B------:R-:W-:Y:S01]  /*7160*/  R2UR UR7, R0 ;  /* 0x00000000000772ca */ /* 0x000fe200000e0000 */
[----:B------:R-:W-:Y:S01]  /*7170*/  UMOV UR8, 0x0 ;  /* 0x0000000000087882 */ /* 0x000fe20000000000 */
[----:B------:R-:W-:Y:S01]  /*7180*/  PLOP3.LUT P0, PT, PT, PT, PT, 0x80, 0x0 ;  /* 0x000000000000781c */ /* 0x000fe20003f0f070 */
[----:B------:R-:W-:-:S12]  /*7190*/  UMOV UR9, 0x14f00000 ;  /* 0x14f0000000097882 */ /* 0x000fd80000000000 */
.L_x_4484:
[----:B------:R-:W-:Y:S01]  /*71a0*/  @P0 ELECT P1, URZ, PT ;  /* 0x00000000003f082f */ /* 0x000fe20003820000 */
[----:B------:R1:W-:-:S12]  /*71b0*/  UBLKRED.G.S.ADD.F32.RN [UR6], [UR4], UR5, desc[UR8] ;  /* 0x00000806040073bb */ /* 0x0003d800080a1405 */
[----:B------:R-:W-:Y:S02]  /*71c0*/  @P1 PLOP3.LUT P0, PT, P1, PT, PT, 0x8, 0x0 ;  /* 0x000000000000181c */ /* 0x000fe40000f0e170 */
[----:B------:R-:W-:-:S11]  /*71d0*/  PLOP3.LUT P1, PT, PT, PT, PT, 0x8, 0x0 ;  /* 0x000000000000781c */ /* 0x000fd60003f2e170 */
[----:B-1----:R-:W-:Y:S05]  /*71e0*/  @P0 BRA.U.ANY `(.L_x_4484) ;  /* 0xfffffffd00ec0947 */ /* 0x002fea000393ffff */
[----:B------:R0:W-:Y:S01]  /*71f0*/  UTMACMDFLUSH ;  /* 0x00000000000079b7 */ /* 0x0001e20000000000 */
[----:B------:R-:W-:-:S04]  /*7200*/  DEPBAR.LE SB0, 0x0 ;  /* 0x000080000000791a */ /* 0x000fc80000000000 */
.L_x_4483:
[----:B------:R-:W-:Y:S05]  /*7210*/  BSYNC B0 ;  /* 0x0000000000007941 */ /* 0x000fea0003800000 */
.L_x_4482:
        /* <DEDUP_REMOVED lines=32> */
.L_x_4485:
        /* <DEDUP_REMOVED lines=8> */
.L_x_4453:
        /* <DEDUP_REMOVED lines=20> */
.L_x_4487:
        /* <DEDUP_REMOVED lines=13> */
.L_x_4489:
[----:B------:R-:W-:-:S05]  /*76b0*/  ULDC UR5, c[0x0][0x8c4] ;  /* 0x0002310000057ab9 */ /* 0x000fca0000000800 */
.L_x_4488:
        /* <DEDUP_REMOVED lines=40> */
.L_x_4490:
        /* <DEDUP_REMOVED lines=49> */
.L_x_4504:
        /* <DEDUP_REMOVED lines=21> */
.L_x_4493:
[----:B------:R-:W-:Y:S05]  /*7da0*/  BSYNC B0 ;  /* 0x0000000000007941 */ /* 0x000fea0003800000 */
.L_x_4492:
        /* <DEDUP_REMOVED lines=13> */
.L_x_4495:
[----:B------:R-:W-:Y:S05]  /*7e80*/  BSYNC B0 ;  /* 0x0000000000007941 */ /* 0x000fea0003800000 */
.L_x_4494:
[----:B------:R-:W-:Y:S06]  /*7e90*/  BAR.ARV 0xa, 0xa0 ;  /* 0x0282800000007b1d */ /* 0x000fec0000002000 */
[----:B------:R-:W-:Y:S04]  /*7ea0*/  BSSY B0, `(.L_x_4496) ;  /* 0x0000003000007945 */ /* 0x000fe80003800000 */
[----:B------:R-:W-:Y:S05]  /*7eb0*/  @!P0 BRA `(.L_x_4497) ;  /* 0x0000000000048947 */ /* 0x000fea0003800000 */
[----:B------:R-:W-:-:S04]  /*7ec0*/  DEPBAR.LE SB0, 0x0 ;  /* 0x000080000000791a */ /* 0x000fc80000000000 */
.L_x_4497:
[----:B------:R-:W-:Y:S05]  /*7ed0*/  BSYNC B0 ;  /* 0x0000000000007941 */ /* 0x000fea0003800000 */
.L_x_4496:
        /* <DEDUP_REMOVED lines=13> */
.L_x_4499:
[----:B------:R-:W-:Y:S05]  /*7fb0*/  BSYNC B0 ;  /* 0x0000000000007941 */ /* 0x000fea0003800000 */
.L_x_4498:
        /* <DEDUP_REMOVED lines=13> */
.L_x_4501:
[----:B------:R-:W-:Y:S05]  /*8090*/  BSYNC B0 ;  /* 0x0000000000007941 */ /* 0x000fea0003800000 */
.L_x_4500:
[----:B------:R-:W-:Y:S01]  /*80a0*/  VIADD R0, R0, 0xfffffffe ;  /* 0xfffffffe00007836 */ /* 0x000fe20000000000 */
[----:B------:R-:W-:Y:S06]  /*80b0*/  BAR.ARV 0xa, 0xa0 ;  /* 0x0282800000007b1d */ /* 0x000fec0000002000 */
[----:B------:R-:W-:Y:S01]  /*80c0*/  BSSY B0, `(.L_x_4502) ;  /* 0x0000004000007945 */ /* 0x000fe20003800000 */
[----:B------:R-:W-:-:S03]  /*80d0*/  ISETP.NE.AND P1, PT, R0, RZ, PT ;  /* 0x000000ff0000720c */ /* 0x000fc60003f25270 */
[----:B------:R-:W-:Y:S10]  /*80e0*/  @!P0 BRA `(.L_x_4503) ;  /* 0x0000000000048947 */ /* 0x000ff40003800000 */
[----:B------:R-:W-:-:S04]  /*80f0*/  DEPBAR.LE SB0, 0x0 ;  /* 0x000080000000791a */ /* 0x000fc80000000000 */
.L_x_4503:
[----:B------:R-:W-:Y:S05]  /*8100*/  BSYNC B0 ;  /* 0x0000000000007941 */ /* 0x000fea0003800000 */
.L_x_4502:
[----:B------:R-:W-:Y:S06]  /*8110*/  BAR.ARV 0xb, 0xa0 ;  /* 0x02c2800000007b1d */ /* 0x000fec0000002000 */
[----:B------:R-:W-:Y:S02]  /*8120*/  UIADD3 UR5, UR5, 0x2, URZ ;  /* 0x0000000205057890 */ /* 0x000fe4000fffe03f */
[----:B------:R-:W-:Y:S01]  /*8130*/  UIADD3 UR4, UR4, 0x1, URZ ;  /* 0x0000000104047890 */ /* 0x000fe2000fffe03f */
[----:B------:R-:W-:Y:S11]  /*8140*/  @P1 BRA `(.L_x_4504) ;  /* 0xfffffff800c01947 */ /* 0x000ff6000383ffff */
[----:B------:R-:W-:-:S12]  /*8150*/  UIADD3 UR6, UR16, 0x5000, URZ ;  /* 0x0000500010067890 */ /* 0x000fd8000fffe03f */
.L_x_4491:
        /* <DEDUP_REMOVED lines=19> */
.L_x_4506:
[----:B------:R-:W-:Y:S05]  /*8290*/  BSYNC B0 ;  /* 0x0000000000007941 */ /* 0x000fea0003800000 */
.L_x_4505:
        /* <DEDUP_REMOVED lines=19> */
.L_x_4508:
[----:B------:R-:W-:Y:S05]  /*83d0*/  BSYNC B0 ;  /* 0x0000000000007941 */ /* 0x000fea0003800000 */
.L_x_4507:
[----:B------:R-:W-:Y:S06]  /*83e0*/  BAR.ARV 0xa, 0xa0 ;  /* 0x0282800000007b1d */ /* 0x000fec0000002000 */
[----:B------:R-:W-:Y:S04]  /*83f0*/  BSSY B0, `(.L_x_4509) ;  /* 0x0000003000007945 */ /* 0x000fe80003800000 */
[----:B------:R-:W-:Y:S05]  /*8400*/  @!P0 BRA `(.L_x_4510) ;  /* 0x0000000000048947 */ /* 0x000fea0003800000 */
[----:B------:R-:W-:-:S04]  /*8410*/  DEPBAR.LE SB0, 0x0 ;  /* 0x000080000000791a */ /* 0x000fc80000000000 */
.L_x_4510:
[----:B------:R-:W-:Y:S05]  /*8420*/  BSYNC B0 ;  /* 0x0000000000007941 */ /* 0x000fea0003800000 */
.L_x_4509:
[----:B------:R-:W-:Y:S06]  /*8430*/  BAR.ARV 0xb, 0xa0 ;  /* 0x02c2800000007b1d */ /* 0x000fec0000002000 */
[----:B------:R-:W-:Y:S05]  /*8440*/  BRA `(.L_x_4458) ;  /* 0x0000002000a87947 */ /* 0x000fea0003800000 */
.L_x_4486:
        /* <DEDUP_REMOVED lines=10> */
.L_x_4511:
        /* <DEDUP_REMOVED lines=10> */
.L_x_4513:
[----:B------:R-:W3:Y:S02]  /*8590*/  LDC R5, c[0x0][0x8c4] ;  /* 0x00023100ff057b82 */ /* 0x000ee40000000800 */
.L_x_4512:
        /* <DEDUP_REMOVED lines=46> */
.L_x_4515:
        /* <DEDUP_REMOVED lines=66> */
.L_x_4545:
        /* <DEDUP_REMOVED lines=9> */
.L_x_4518:
        /* <DEDUP_REMOVED lines=84> */
.L_x_4529:
[----:B------:R-:W-:-:S04]  /*9270*/  SHF.L.U32 R21, R10, 0x1f, RZ ;  /* 0x0000001f0a157819 */ /* 0x000fc800000006ff */
[----:B-1----:R-:W1:Y:S02]  /*9280*/  SYNCS.PHASECHK.TRANS64.TRYWAIT P1, [R12+URZ+0x38840], R21 ;  /* 0x038840150c0075a7 */ /* 0x002e64000802017f */
[----:B-12--5:R-:W-:Y:S05]  /*9290*/  @!P1 BRA `(.L_x_4521) ;  /* 0x0000001400949947 */ /* 0x026fea0003800000 */
.L_x_4546:
[----:B------:R-:W-:Y:S05]  /*92a0*/  @P0 BRA `(.L_x_4522) ;  /* 0x0000000000140947 */ /* 0x000fea0003800000 */
[----:B------:R-:W-:Y:S01]  /*92b0*/  ISETP.NE.AND P1, PT, R20, RZ, PT ;  /* 0x000000ff1400720c */ /* 0x000fe20003f25270 */
[----:B------:R-:W-:-:S04]  /*92c0*/  IMAD.MOV.U32 R3, RZ, RZ, 0x5140 ;  /* 0x00005140ff037424 */ /* 0x000fc800078e00ff */
[----:B------:R3:W-:Y:S08]  /*92d0*/  SYNCS.ARRIVE.TRANS64 RZ, [R12+URZ+0x38830], R3 ;  /* 0x038830030cff79a7 */ /* 0x0007f0000800003f */
[----:B------:R-:W-:Y:S05]  /*92e0*/  @!P1 BRA `(.L_x_4522) ;  /* 0x0000000000049947 */ /* 0x000fea0003800000 */
[----:B------:R-:W-:Y:S01]  /*92f0*/  BPT.TRAP 0x1 ;  /* 0x000000040000795c */ /* 0x000fe20000300000 */
.L_x_4522:
        /* <DEDUP_REMOVED lines=37> */
.L_x_4547:
[----:B------:R-:W-:Y:S05]  /*9550*/  @P0 BRA `(.L_x_4524) ;  /* 0x0000000000140947 */ /* 0x000fea0003800000 */
[----:B------:R-:W-:Y:S01]  /*9560*/  ISETP.NE.AND P1, PT, R20, RZ, PT ;  /* 0x000000ff1400720c */ /* 0x000fe20003f25270 */
[----:B------:R-:W-:-:S04]  /*9570*/  IMAD.MOV.U32 R2, RZ, RZ, 0x5140 ;  /* 0x00005140ff027424 */ /* 0x000fc800078e00ff */
[----:B------:R3:W-:Y:S08]  /*9580*/  SYNCS.ARRIVE.TRANS64 RZ, [R12+URZ+0x38818], R2 ;  /* 0x038818020cff79a7 */ /* 0x0007f0000800003f */
[----:B------:R-:W-:Y:S05]  /*9590*/  @!P1 BRA `(.L_x_4524) ;  /* 0x0000000000049947 */ /* 0x000fea0003800000 */
[----:B------:R-:W-:Y:S01]  /*95a0*/  BPT.TRAP 0x1 ;  /* 0x000000040000795c */ /* 0x000fe20000300000 */
.L_x_4524:
        /* <DEDUP_REMOVED lines=29> */
.L_x_4548:
        /* <DEDUP_REMOVED lines=9> */
.L_x_4526:
        /* <DEDUP_REMOVED lines=31> */
.L_x_4550:
[----:B------:R-:W-:Y:S05]  /*9a00*/  @P0 BRA `(.L_x_4528) ;  /* 0x0000000000140947 */ /* 0x000fea0003800000 */
[----:B------:R-:W-:Y:S01]  /*9a10*/  ISETP.NE.AND P1, PT, R20, RZ, PT ;  /* 0x000000ff1400720c */ /* 0x000fe20003f25270 */
[----:B-1----:R-:W-:-:S04]  /*9a20*/  IMAD.MOV.U32 R5, RZ, RZ, 0x5140 ;  /* 0x00005140ff057424 */ /* 0x002fc800078e00ff */
[----:B------:R2:W-:Y:S08]  /*9a30*/  SYNCS.ARRIVE.TRANS64 RZ, [R12+URZ+0x38810], R5 ;  /* 0x038810050cff79a7 */ /* 0x0005f0000800003f */
[----:B------:R-:W-:Y:S05]  /*9a40*/  @!P1 BRA `(.L_x_4528) ;  /* 0x0000000000049947 */ /* 0x000fea0003800000 */
[----:B------:R-:W-:Y:S01]  /*9a50*/  BPT.TRAP 0x1 ;  /* 0x000000040000795c */ /* 0x000fe20000300000 */
.L_x_4528:
        /* <DEDUP_REMOVED lines=29> */
.L_x_4520:
[----:B--2---:R-:W2:Y:S02]  /*9c30*/  LDL.LU R4, [R1] ;  /* 0x0000000001047983 */ /* 0x004ea40000300800 */
[----:B--2---:R-:W-:-:S13]  /*9c40*/  ISETP.NE.AND P1, PT, R4, RZ, PT ;  /* 0x000000ff0400720c */ /* 0x004fda0003f25270 */
[----:B------:R-:W-:Y:S05]  /*9c50*/  @!P1 BRA `(.L_x_4519) ;  /* 0x0000000400309947 */ /* 0x000fea0003800000 */
[----:B------:R-:W-:-:S04]  /*9c60*/  SHF.L.U32 R13, R10, 0x1f, RZ ;  /* 0x0000001f0a0d7819 */ /* 0x000fc800000006ff */
[----:B------:R-:W1:Y:S02]  /*9c70*/  SYNCS.PHASECHK.TRANS64.TRYWAIT P1, [R12+URZ+0x38840], R13 ;  /* 0x0388400d0c0075a7 */ /* 0x000e64000802017f */
[----:B-1----:R-:W-:Y:S05]  /*9c80*/  @!P1 BRA `(.L_x_4530) ;  /* 0x0000000c006c9947 */ /* 0x002fea0003800000 */
.L_x_4551:
[----:B------:R-:W-:Y:S05]  /*9c90*/  @P0 BRA `(.L_x_4531) ;  /* 0x0000000000140947 */ /* 0x000fea0003800000 */
[----:B------:R-:W-:Y:S01]  /*9ca0*/  ISETP.NE.AND P1, PT, R20, RZ, PT ;  /* 0x000000ff1400720c */ /* 0x000fe20003f25270 */
[----:B------:R-:W-:-:S04]  /*9cb0*/  IMAD.MOV.U32 R5, RZ, RZ, 0x5140 ;  /* 0x00005140ff057424 */ /* 0x000fc800078e00ff */
[----:B------:R2:W-:Y:S08]  /*9cc0*/  SYNCS.ARRIVE.TRANS64 RZ, [R12+URZ+0x38830], R5 ;  /* 0x038830050cff79a7 */ /* 0x0005f0000800003f */
[----:B------:R-:W-:Y:S05]  /*9cd0*/  @!P1 BRA `(.L_x_4531) ;  /* 0x0000000000049947 */ /* 0x000fea0003800000 */
[----:B------:R-:W-:Y:S01]  /*9ce0*/  BPT.TRAP 0x1 ;  /* 0x000000040000795c */ /* 0x000fe20000300000 */
.L_x_4531:
        /* <DEDUP_REMOVED lines=34> */
.L_x_4552:
[----:B------:R-:W-:Y:S05]  /*9f10*/  @P0 BRA `(.L_x_4533) ;  /* 0x0000000000140947 */ /* 0x000fea0003800000 */
[----:B------:R-:W-:Y:S01]  /*9f20*/  ISETP.NE.AND P0, PT, R20, RZ, PT ;  /* 0x000000ff1400720c */ /* 0x000fe20003f05270 */
[----:B------:R-:W-:-:S04]  /*9f30*/  IMAD.MOV.U32 R5, RZ, RZ, 0x5140 ;  /* 0x00005140ff057424 */ /* 0x000fc800078e00ff */
[----:B------:R3:W-:Y:S08]  /*9f40*/  SYNCS.ARRIVE.TRANS64 RZ, [R12+URZ+0x38818], R5 ;  /* 0x038818050cff79a7 */ /* 0x0007f0000800003f */
[----:B------:R-:W-:Y:S05]  /*9f50*/  @!P0 BRA `(.L_x_4533) ;  /* 0x0000000000048947 */ /* 0x000fea0003800000 */
[----:B------:R-:W-:Y:S01]  /*9f60*/  BPT.TRAP 0x1 ;  /* 0x000000040000795c */ /* 0x000fe20000300000 */
.L_x_4533:
        /* <DEDUP_REMOVED lines=27> */
.L_x_4519:
[----:B-----5:R-:W-:Y:S01]  /*a120*/  IMAD R4, R0, 0x8, R12 ;  /* 0x0000000800047824 */ /* 0x020fe200078e020c */
[----:B------:R-:W-:Y:S01]  /*a130*/  SHF.L.U32 R3, R10, 0x1f, RZ ;  /* 0x0000001f0a037819 */ /* 0x000fe200000006ff */
[----:B------:R-:W3:Y:S03]  /*a140*/  S2R R2, SR_TID.X ;  /* 0x0000000000027919 */ /* 0x000ee60000002100 */
[----:B------:R-:W4:Y:S01]  /*a150*/  SYNCS.PHASECHK.TRANS64.TRYWAIT P0, [R4+URZ+0x38840], R3 ;  /* 0x03884003040075a7 */ /* 0x000f22000800017f */
[----:B---3--:R-:W-:-:S04]  /*a160*/  LOP3.LUT R2, R2, 0x7f, RZ, 0xc0, !PT ;  /* 0x0000007f02027812 */ /* 0x008fc800078ec0ff */
[----:B------:R-:W-:Y:S01]  /*a170*/  ISETP.NE.AND P1, PT, R2, RZ, PT ;  /* 0x000000ff0200720c */ /* 0x000fe20003f25270 */
[----:B----4-:R-:W-:-:S12]  /*a180*/  @!P0 BRA `(.L_x_4534) ;  /* 0x0000000800548947 */ /* 0x010fd80003800000 */
.L_x_4553:
[----:B------:R-:W-:Y:S05]  /*a190*/  @P1 BRA `(.L_x_4535) ;  /* 0x0000000000181947 */ /* 0x000fea0003800000 */
[----:B------:R-:W4:Y:S01]  /*a1a0*/  S2R R2, SR_TID.X ;  /* 0x0000000000027919 */ /* 0x000f220000002100 */
[----:B---3--:R-:W-:-:S04]  /*a1b0*/  IMAD.MOV.U32 R3, RZ, RZ, 0x5140 ;  /* 0x00005140ff037424 */ /* 0x008fc800078e00ff */
[----:B------:R3:W-:Y:S01]  /*a1c0*/  SYNCS.ARRIVE.TRANS64 RZ, [R4+URZ+0x38830], R3 ;  /* 0x0388300304ff79a7 */ /* 0x0007e2000800003f */
[----:B----4-:R-:W-:-:S13]  /*a1d0*/  LOP3.LUT P0, RZ, R2, 0x1f, RZ, 0xc0, !PT ;  /* 0x0000001f02ff7812 */ /* 0x010fda000780c0ff */
[----:B---3--:R-:W-:Y:S05]  /*a1e0*/  @!P0 BRA `(.L_x_4535) ;  /* 0x0000000000048947 */ /* 0x008fea0003800000 */
[----:B------:R-:W-:Y:S01]  /*a1f0*/  BPT.TRAP 0x1 ;  /* 0x000000040000795c */ /* 0x000fe20000300000 */
.L_x_4535:
        /* <DEDUP_REMOVED lines=41> */
.L_x_4516:
[----:B------:R-:W-:Y:S05]  /*a490*/  BSYNC B0 ;  /* 0x0000000000007941 */ /* 0x000fea0003800000 */
.L_x_4514:
[----:B------:R-:W-:-:S03]  /*a4a0*/  UMOV UR6, 0xffffffff ;  /* 0xffffffff00067882 */ /* 0x000fc60000000000 */
[----:B------:R-:W-:Y:S05]  /*a4b0*/  BRA.DIV UR6, `(.L_x_4536) ;  /* 0x00000006069c7947 */ /* 0x000fea000b800000 */
[----:B------:R-:W-:-:S13]  /*a4c0*/  ELECT P0, URZ, PT ;  /* 0x00000000003f782f */ /* 0x000fda0003800000 */
.L_x_4556:
[----:B------:R-:W-:Y:S05]  /*a4d0*/  @!P0 BRA `(.L_x_4458) ;  /* 0x0000000000848947 */ /* 0x000fea0003800000 */
[----:B----4-:R-:W3:Y:S02]  /*a4e0*/  LDL.LU R2, [R1+0x8] ;  /* 0x0000080001027983 */ /* 0x010ee40000300800 */
[----:B---3--:R-:W-:-:S04]  /*a4f0*/  LOP3.LUT R2, R2, 0x2, RZ, 0xfc, !PT ;  /* 0x0000000202027812 */ /* 0x008fc800078efcff */
[----:B------:R-:W-:-:S13]  /*a500*/  ISETP.NE.AND P0, PT, R2, 0x3, PT ;  /* 0x000000030200780c */ /* 0x000fda0003f05270 */
[----:B------:R-:W-:Y:S05]  /*a510*/  @!P0 BRA `(.L_x_4537) ;  /* 0x0000000000048947 */ /* 0x000fea0003800000 */
[----:B--2---:R-:W-:Y:S01]  /*a520*/  BPT.TRAP 0x1 ;  /* 0x000000040000795c */ /* 0x004fe20000300000 */
.L_x_4537:
        /* <DEDUP_REMOVED lines=15> */
.L_x_4557:
[----:B------:R-:W3:Y:S02]  /*a620*/  SYNCS.PHASECHK.TRANS64.TRYWAIT P1, [R11+URZ], R2 ;  /* 0x000000020b0075a7 */ /* 0x000ee4000802017f */
[----:B---3--:R-:W-:Y:S05]  /*a630*/  @!P1 BRA `(.L_x_4539) ;  /* 0x0000000400749947 */ /* 0x008fea0003800000 */
.L_x_4558:
[----:B------:R-:W-:Y:S05]  /*a640*/  @!P0 BRA `(.L_x_4540) ;  /* 0x0000000000048947 */ /* 0x000fea0003800000 */
[----:B--2---:R-:W-:Y:S01]  /*a650*/  BPT.TRAP 0x1 ;  /* 0x000000040000795c */ /* 0x004fe20000300000 */
.L_x_4540:
[----:B------:R-:W-:-:S04]  /*a660*/  VIADD R0, R6, 0x38840 ;  /* 0x0003884006007836 */ /* 0x000fc80000000000 */
[----:B------:R-:W-:-:S04]  /*a670*/  IMAD R9, R9, 0x8, R0 ;  /* 0x0000000809097824 */ /* 0x000fc800078e0200 */
[----:B------:R-:W4:Y:S02]  /*a680*/  SYNCS.PHASECHK.TRANS64.TRYWAIT P0, [R9+URZ], R4 ;  /* 0x00000004090075a7 */ /* 0x000f24000800017f */
[----:B----4-:R-:W-:Y:S05]  /*a690*/  @!P0 BRA `(.L_x_4541) ;  /* 0x0000000400708947 */ /* 0x010fea0003800000 */
.L_x_4559:
[----:B------:R-:W-:-:S07]  /*a6a0*/  IMAD R3, R3, 0x8, R0 ;  /* 0x0000000803037824 */ /* 0x000fce00078e0200 */
.L_x_4542:
[----:B------:R1:W1:Y:S02]  /*a6b0*/  SYNCS.PHASECHK.TRANS64.TRYWAIT P0, [R3+URZ], R2 ;  /* 0x00000002030075a7 */ /* 0x000264000800017f */
[----:B-1----:R-:W-:Y:S05]  /*a6c0*/  @!P0 NANOSLEEP.SYNCS 0x989680 ;  /* 0x009896800000895d */ /* 0x002fea0003900000 */
[----:B------:R-:W1:Y:S02]  /*a6d0*/  @!P0 SYNCS.PHASECHK.TRANS64 P0, [R3+URZ], R2 ;  /* 0x00000002030085a7 */ /* 0x000e64000800007f */
[----:B-1----:R-:W-:Y:S05]  /*a6e0*/  @!P0 BRA `(.L_x_4542) ;  /* 0xfffffffc00f08947 */ /* 0x002fea000383ffff */
.L_x_4458:
[----:B--2---:R-:W-:Y:S05]  /*a6f0*/  BSYNC B6 ;  /* 0x0000000000067941 */ /* 0x004fea0003800000 */
.L_x_4452:
[----:B------:R-:W-:Y:S05]  /*a700*/  EXIT ;  /* 0x000000000000794d */ /* 0x000fea0003800000 */
.L_x_4468:
[----:B------:R-:W-:Y:S02]  /*a710*/  IMAD.MOV.U32 R12, RZ, RZ, RZ ;  /* 0x000000ffff0c7224 */ /* 0x000fe400078e00ff */
[----:B------:R-:W-:Y:S02]  /*a720*/  IMAD.MOV.U32 R11, RZ, RZ, 0x1f ;  /* 0x0000001fff0b7424 */ /* 0x000fe400078e00ff */
[----:B------:R-:W-:-:S07]  /*a730*/  IMAD.MOV.U32 R15, RZ, RZ, -0x1 ;  /* 0xffffffffff0f7424 */ /* 0x000fce00078e00ff */
[----:B------:R-:W-:Y:S05]  /*a740*/  WARPSYNC.COLLECTIVE R15, `(.L_x_4543) ;  /* 0x000000000f087348 */ /* 0x000fea0003c00000 */
[----:B------:R1:W2:Y:S02]  /*a750*/  SHFL.IDX P6, R14, R13, R12, R11 ;  /* 0x0000000c0d0e7389 */ /* 0x0002a400000c000b */
[----:B-12---:R-:W-:Y:S01]  /*a760*/  ENDCOLLECTIVE ;  /* 0x000000000000791b */ /* 0x006fe20003800000 */
.L_x_4543:
[----:B------:R-:W-:Y:S05]  /*a770*/  BRA `(.L_x_4544) ;  /* 0xffffff6c00007947 */ /* 0x000fea000383ffff */
.L_x_4470:
        /* <DEDUP_REMOVED lines=8> */
.L_x_4474:
[----:B---3--:R3:W4:Y:S02]  /*a800*/  SYNCS.PHASECHK.TRANS64.TRYWAIT P1, [R3+URZ+0x38810], R154 ;  /* 0x0388109a030075a7 */ /* 0x008724000802017f */
[----:B----4-:R-:W-:Y:S05]  /*a810*/  @!P1 NANOSLEEP.SYNCS 0x989680 ;  /* 0x009896800000995d */ /* 0x010fea0003900000 */
[----:B------:R-:W4:Y:S02]  /*a820*/  @!P1 SYNCS.PHASECHK.TRANS64 P1, [R3+URZ+0x38810], R154 ;  /* 0x0388109a030095a7 */ /* 0x000f24000802007f */
[----:B----4-:R-:W-:Y:S05]  /*a830*/  @!P1 BRA `(.L_x_4474) ;  /* 0xfffffffc00f09947 */ /* 0x010fea000383ffff */
[----:B------:R-:W-:Y:S05]  /*a840*/  BRA `(.L_x_4473) ;  /* 0xffffff7400047947 */ /* 0x000fea000383ffff */
.L_x_4478:
[----:B------:R1:W1:Y:S02]  /*a850*/  SYNCS.PHASECHK.TRANS64.TRYWAIT P1, [R3+URZ+0x38830], R154 ;  /* 0x0388309a030075a7 */ /* 0x000264000802017f */
[----:B-1----:R-:W-:Y:S05]  /*a860*/  @!P1 NANOSLEEP.SYNCS 0x989680 ;  /* 0x009896800000995d */ /* 0x002fea0003900000 */
[----:B------:R-:W1:Y:S02]  /*a870*/  @!P1 SYNCS.PHASECHK.TRANS64 P1, [R3+URZ+0x38830], R154 ;  /* 0x0388309a030095a7 */ /* 0x000e64000802007f */
[----:B-1----:R-:W-:Y:S05]  /*a880*/  @!P1 BRA `(.L_x_4478) ;  /* 0xfffffffc00f09947 */ /* 0x002fea000383ffff */
[----:B------:R-:W-:Y:S05]  /*a890*/  BRA `(.L_x_4477) ;  /* 0xffffff8400907947 */ /* 0x000fea000383ffff */
.L_x_4517:
[----:B-1----:R1:W2:Y:S02]  /*a8a0*/  SYNCS.PHASECHK.TRANS64.TRYWAIT P1, [R12+URZ+0x38820], R3 ;  /* 0x038820030c0075a7 */ /* 0x0022a4000802017f */
[----:B--2---:R-:W-:Y:S05]  /*a8b0*/  @!P1 NANOSLEEP.SYNCS 0x989680 ;  /* 0x009896800000995d */ /* 0x004fea0003900000 */
[----:B------:R-:W2:Y:S02]  /*a8c0*/  @!P1 SYNCS.PHASECHK.TRANS64 P1, [R12+URZ+0x38820], R3 ;  /* 0x038820030c0095a7 */ /* 0x000ea4000802007f */
[----:B--2---:R-:W-:Y:S05]  /*a8d0*/  @!P1 BRA `(.L_x_4517) ;  /* 0xfffffffc00f09947 */ /* 0x004fea000383ffff */
[----:B------:R-:W-:Y:S05]  /*a8e0*/  BRA `(.L_x_4545) ;  /* 0xffffffe000ec7947 */ /* 0x000fea000383ffff */
.L_x_4521:
[----:B-1----:R1:W3:Y:S02]  /*a8f0*/  SYNCS.PHASECHK.TRANS64.TRYWAIT P1, [R12+URZ+0x38840], R21 ;  /* 0x038840150c0075a7 */ /* 0x0022e4000802017f */
[----:B---3--:R-:W-:Y:S05]  /*a900*/  @!P1 NANOSLEEP.SYNCS 0x989680 ;  /* 0x009896800000995d */ /* 0x008fea0003900000 */
[----:B------:R-:W3:Y:S02]  /*a910*/  @!P1 SYNCS.PHASECHK.TRANS64 P1, [R12+URZ+0x38840], R21 ;  /* 0x038840150c0095a7 */ /* 0x000ee4000802007f */
[----:B---3--:R-:W-:Y:S05]  /*a920*/  @!P1 BRA `(.L_x_4521) ;  /* 0xfffffffc00f09947 */ /* 0x008fea000383ffff */
[----:B------:R-:W-:Y:S05]  /*a930*/  BRA `(.L_x_4546) ;  /* 0xffffffe800587947 */ /* 0x000fea000383ffff */
.L_x_4523:
[----:B--2---:R2:W3:Y:S02]  /*a940*/  SYNCS.PHASECHK.TRANS64.TRYWAIT P1, [R12+URZ+0x38828], R21 ;  /* 0x038828150c0075a7 */ /* 0x0044e4000802017f */
[----:B---3--:R-:W-:Y:S05]  /*a950*/  @!P1 NANOSLEEP.SYNCS 0x989680 ;  /* 0x009896800000995d */ /* 0x008fea0003900000 */
[----:B------:R-:W3:Y:S02]  /*a960*/  @!P1 SYNCS.PHASECHK.TRANS64 P1, [R12+URZ+0x38828], R21 ;  /* 0x038828150c0095a7 */ /* 0x000ee4000802007f */
[----:B---3--:R-:W-:Y:S05]  /*a970*/  @!P1 BRA `(.L_x_4523) ;  /* 0xfffffffc00f09947 */ /* 0x008fea000383ffff */
[----:B------:R-:W-:Y:S05]  /*a980*/  BRA `(.L_x_4547) ;  /* 0xffffffe800f07947 */ /* 0x000fea000383ffff */
.L_x_4525:
[----:B---3--:R3:W4:Y:S02]  /*a990*/  SYNCS.PHASECHK.TRANS64.TRYWAIT P1, [R12+URZ+0x38848], R21 ;  /* 0x038848150c0075a7 */ /* 0x008724000802017f */
[----:B----4-:R-:W-:Y:S05]  /*a9a0*/  @!P1 NANOSLEEP.SYNCS 0x989680 ;  /* 0x009896800000995d */ /* 0x010fea0003900000 */
[----:B------:R-:W4:Y:S02]  /*a9b0*/  @!P1 SYNCS.PHASECHK.TRANS64 P1, [R12+URZ+0x38848], R21 ;  /* 0x038848150c0095a7 */ /* 0x000f24000802007f */
[----:B----4-:R-:W-:Y:S05]  /*a9c0*/  @!P1 BRA `(.L_x_4525) ;  /* 0xfffffffc00f09947 */ /* 0x010fea000383ffff */
[----:B------:R-:W-:Y:S05]  /*a9d0*/  BRA `(.L_x_4548) ;  /* 0xffffffec00687947 */ /* 0x000fea000383ffff */
.L_x_4527:
[----:B------:R-:W-:-:S07]  /*a9e0*/  SHF.L.U32 R5, R10, 0x1f, RZ ;  /* 0x0000001f0a057819 */ /* 0x000fce00000006ff */
.L_x_4549:
[----:B-1----:R1:W2:Y:S02]  /*a9f0*/  SYNCS.PHASECHK.TRANS64.TRYWAIT P1, [R12+URZ+0x38820], R5 ;  /* 0x038820050c0075a7 */ /* 0x0022a4000802017f */
[----:B--2---:R-:W-:Y:S05]  /*aa00*/  @!P1 NANOSLEEP.SYNCS 0x989680 ;  /* 0x009896800000995d */ /* 0x004fea0003900000 */
[----:B------:R-:W2:Y:S02]  /*aa10*/  @!P1 SYNCS.PHASECHK.TRANS64 P1, [R12+URZ+0x38820], R5 ;  /* 0x038820050c0095a7 */ /* 0x000ea4000802007f */
[----:B--2---:R-:W-:Y:S05]  /*aa20*/  @!P1 BRA `(.L_x_4549) ;  /* 0xfffffffc00f09947 */ /* 0x004fea000383ffff */
[----:B------:R-:W-:Y:S05]  /*aa30*/  BRA `(.L_x_4550) ;  /* 0xffffffec00f07947 */ /* 0x000fea000383ffff */
.L_x_4530:
[----:B-1----:R1:W2:Y:S02]  /*aa40*/  SYNCS.PHASECHK.TRANS64.TRYWAIT P1, [R12+URZ+0x38840], R13 ;  /* 0x0388400d0c0075a7 */ /* 0x0022a4000802017f */
[----:B--2---:R-:W-:Y:S05]  /*aa50*/  @!P1 NANOSLEEP.SYNCS 0x989680 ;  /* 0x009896800000995d */ /* 0x004fea0003900000 */
[----:B------:R-:W2:Y:S02]  /*aa60*/  @!P1 SYNCS.PHASECHK.TRANS64 P1, [R12+URZ+0x38840], R13 ;  /* 0x0388400d0c0095a7 */ /* 0x000ea4000802007f */
[----:B--2---:R-:W-:Y:S05]  /*aa70*/  @!P1 BRA `(.L_x_4530) ;  /* 0xfffffffc00f09947 */ /* 0x004fea000383ffff */
[----:B------:R-:W-:Y:S05]  /*aa80*/  BRA `(.L_x_4551) ;  /* 0xfffffff000807947 */ /* 0x000fea000383ffff */
.L_x_4532:
[----:B--2---:R2:W3:Y:S02]  /*aa90*/  SYNCS.PHASECHK.TRANS64.TRYWAIT P1, [R12+URZ+0x38828], R13 ;  /* 0x0388280d0c0075a7 */ /* 0x0044e4000802017f */
[----:B---3--:R-:W-:Y:S05]  /*aaa0*/  @!P1 NANOSLEEP.SYNCS 0x989680 ;  /* 0x009896800000995d */ /* 0x008fea0003900000 */
[----:B------:R-:W3:Y:S02]  /*aab0*/  @!P1 SYNCS.PHASECHK.TRANS64 P1, [R12+URZ+0x38828], R13 ;  /* 0x0388280d0c0095a7 */ /* 0x000ee4000802007f */
[----:B---3--:R-:W-:Y:S05]  /*aac0*/  @!P1 BRA `(.L_x_4532) ;  /* 0xfffffffc00f09947 */ /* 0x008fea000383ffff */
[----:B------:R-:W-:Y:S05]  /*aad0*/  BRA `(.L_x_4552) ;  /* 0xfffffff4000c7947 */ /* 0x000fea000383ffff */
.L_x_4534:
[----:B---3--:R3:W4:Y:S02]  /*aae0*/  SYNCS.PHASECHK.TRANS64.TRYWAIT P0, [R4+URZ+0x38840], R3 ;  /* 0x03884003040075a7 */ /* 0x008724000800017f */
[----:B----4-:R-:W-:Y:S05]  /*aaf0*/  @!P0 NANOSLEEP.SYNCS 0x989680 ;  /* 0x009896800000895d */ /* 0x010fea0003900000 */
[----:B------:R-:W4:Y:S02]  /*ab00*/  @!P0 SYNCS.PHASECHK.TRANS64 P0, [R4+URZ+0x38840], R3 ;  /* 0x03884003040085a7 */ /* 0x000f24000800007f */
[----:B----4-:R-:W-:Y:S05]  /*ab10*/  @!P0 BRA `(.L_x_4534) ;  /* 0xfffffffc00f08947 */ /* 0x010fea000383ffff */
[----:B------:R-:W-:Y:S05]  /*ab20*/  BRA `(.L_x_4553) ;  /* 0xfffffff400987947 */ /* 0x000fea000383ffff */
.L_x_4536:
[----:B------:R-:W-:Y:S01]  /*ab30*/  BSSY B0, `(.L_x_4554) ;  /* 0x0000006000007945 */ /* 0x000fe20003800000 */
[----:B------:R-:W-:-:S07]  /*ab40*/  IMAD.MOV.U32 R15, RZ, RZ, -0x1 ;  /* 0xffffffffff0f7424 */ /* 0x000fce00078e00ff */
[----:B--2-4-:R-:W-:Y:S05]  /*ab50*/  WARPSYNC.COLLECTIVE R15, `(.L_x_4555) ;  /* 0x000000000f0c7348 */ /* 0x014fea0003c00000 */
[----:B------:R-:W-:Y:S02]  /*ab60*/  ELECT P6, UR62, PT ;  /* 0x00000000003e782f */ /* 0x000fe400038c0000 */
[----:B------:R-:W-:Y:S01]  /*ab70*/  MOV R14, UR62 ;  /* 0x0000003e000e7c02 */ /* 0x000fe20008000f00 */
[----:B--2-4-:R-:W-:Y:S10]  /*ab80*/  ENDCOLLECTIVE ;  /* 0x000000000000791b */ /* 0x014ff40003800000 */
.L_x_4555:
[----:B------:R-:W-:Y:S05]  /*ab90*/  BSYNC B0 ;  /* 0x0000000000007941 */ /* 0x000fea0003800000 */
.L_x_4554:
[----:B------:R-:W-:Y:S01]  /*aba0*/  PLOP3.LUT P0, PT, P6, PT, PT, 0x80, 0x0 ;  /* 0x000000000000781c */ /* 0x000fe2000370f070 */
[----:B------:R-:W-:-:S12]  /*abb0*/  BRA `(.L_x_4556) ;  /* 0xfffffff800447947 */ /* 0x000fd8000383ffff */
.L_x_4538:
[----:B-1----:R1:W3:Y:S02]  /*abc0*/  SYNCS.PHASECHK.TRANS64.TRYWAIT P1, [R7+URZ], R4 ;  /* 0x00000004070075a7 */ /* 0x0022e4000802017f */
[----:B---3--:R-:W-:Y:S05]  /*abd0*/  @!P1 NANOSLEEP.SYNCS 0x989680 ;  /* 0x009896800000995d */ /* 0x008fea0003900000 */
[----:B------:R-:W3:Y:S02]  /*abe0*/  @!P1 SYNCS.PHASECHK.TRANS64 P1, [R7+URZ], R4 ;  /* 0x00000004070095a7 */ /* 0x000ee4000802007f */
[----:B---3--:R-:W-:Y:S05]  /*abf0*/  @!P1 BRA `(.L_x_4538) ;  /* 0xfffffffc00f09947 */ /* 0x008fea000383ffff */
[----:B------:R-:W-:Y:S05]  /*ac00*/  BRA `(.L_x_4557) ;  /* 0xfffffff800847947 */ /* 0x000fea000383ffff */
.L_x_4539:
[----:B---3--:R3:W4:Y:S02]  /*ac10*/  SYNCS.PHASECHK.TRANS64.TRYWAIT P1, [R11+URZ], R2 ;  /* 0x000000020b0075a7 */ /* 0x008724000802017f */
[----:B----4-:R-:W-:Y:S05]  /*ac20*/  @!P1 NANOSLEEP.SYNCS 0x989680 ;  /* 0x009896800000995d */ /* 0x010fea0003900000 */
[----:B------:R-:W4:Y:S02]  /*ac30*/  @!P1 SYNCS.PHASECHK.TRANS64 P1, [R11+URZ], R2 ;  /* 0x000000020b0095a7 */ /* 0x000f24000802007f */
[----:B----4-:R-:W-:Y:S05]  /*ac40*/  @!P1 BRA `(.L_x_4539) ;  /* 0xfffffffc00f09947 */ /* 0x010fea000383ffff */
[----:B------:R-:W-:Y:S05]  /*ac50*/  BRA `(.L_x_4558) ;  /* 0xfffffff800787947 */ /* 0x000fea000383ffff */
.L_x_4541:
[----:B----4-:R4:W1:Y:S02]  /*ac60*/  SYNCS.PHASECHK.TRANS64.TRYWAIT P0, [R9+URZ], R4 ;  /* 0x00000004090075a7 */ /* 0x010864000800017f */
[----:B-1----:R-:W-:Y:S05]  /*ac70*/  @!P0 NANOSLEEP.SYNCS 0x989680 ;  /* 0x009896800000895d */ /* 0x002fea0003900000 */
[----:B------:R-:W1:Y:S02]  /*ac80*/  @!P0 SYNCS.PHASECHK.TRANS64 P0, [R9+URZ], R4 ;  /* 0x00000004090085a7 */ /* 0x000e64000800007f */
[----:B-1----:R-:W-:Y:S05]  /*ac90*/  @!P0 BRA `(.L_x_4541) ;  /* 0xfffffffc00f08947 */ /* 0x002fea000383ffff */
[----:B------:R-:W-:Y:S05]  /*aca0*/  BRA `(.L_x_4559) ;  /* 0xfffffff8007c7947 */ /* 0x000fea000383ffff */
.L_x_4560:
        /* <DEDUP_REMOVED lines=13> */
.L_x_7321:


//--------------------- .text._ZN7cutlass13device_kernelIN5flash32FlashAttnBwdPostprocessConvertdQIN4cute5tupleIJNS3_1CILi80EEENS5_ILi128EEEEEENS_6half_tEfNS_4arch4Sm90ELi256ENS3_8TiledMMAINS3_8MMA_AtomIJNS3_4SM904GMMA25MMA_64x16x16_F32F16F16_SSILNSF_5MajorE1ELSH_0ELNSF_7ScaleInE1ELSI_1EEEEEENS3_6LayoutINS4_IJNS5_ILi2EEENS5_ILi1EEESN_EEENS4_IJSN_NS5_ILi0EEESP_EEEEENS4_IJNS3_10UnderscoreESS_SS_EEEEELb1EEEEEvNT_6ParamsE --------------------------
	.section	.text._ZN7cutlass13device_kernelIN5flash32FlashAttnBwdPostprocessConvertdQIN4cute5tupleIJNS3_1CILi80EEENS5_ILi128EEEEEENS_6half_tEfNS_4arch4Sm90ELi256ENS3_8TiledMMAINS3_8MMA_AtomIJNS3_4SM904GMMA25MMA_64x16x16_F32F16F16_SSILNSF_5MajorE1ELSH_0ELNSF_7ScaleInE1ELSI_1EEEEEENS3_6LayoutINS4_IJNS5_ILi2EEENS5_ILi1EEESN_EEENS4_IJSN_NS5_ILi0EEESP_EEEEENS4_IJNS3_10UnderscoreESS_SS_EEEEELb1EEEEEvNT_6ParamsE,"ax",@progbits
	.align	128
.text._ZN7cutlass13device_kernelIN5flash32FlashAttnBwdPostprocessConvertdQIN4cute5tupleIJNS3_1CILi80EEENS5_ILi128EEEEEENS_6half_tEfNS_4arch4Sm90ELi256ENS3_8TiledMMAINS3_8MMA_AtomIJNS3_4SM904GMMA25MMA_64x16x16_F32F16F16_SSILNSF_5MajorE1ELSH_0ELNSF_7ScaleInE1ELSI_1EEEEEENS3_6LayoutINS4_IJNS5_ILi2EEENS5_ILi1EEESN_EEENS4_IJSN_NS5_ILi0EEESP_EEEEENS4_IJNS3_10UnderscoreESS_SS_EEEEELb1EEEEEvNT_6ParamsE:
        .type           _ZN7cutlass13device_kernelIN5flash32FlashAttnBwdPostprocessConvertdQIN4cute5tupleIJNS3_1CILi80EEENS5_ILi128EEEEEENS_6half_tEfNS_4arch4Sm90ELi256ENS3_8TiledMMAINS3_8MMA_AtomIJNS3_4SM904GMMA25MMA_64x16x16_F32F16F16_SSILNSF_5MajorE1ELSH_0ELNSF_7ScaleInE1ELSI_1EEEEEENS3_6LayoutINS4_IJNS5_ILi2EEENS5_ILi1EEESN_EEENS4_IJSN_NS5_ILi0EEESP_EEEEENS4_IJNS3_10UnderscoreESS_SS_EEEEELb1EEEEEvNT_6ParamsE,@function
        .size           _ZN7cutlass13device_kernelIN5flash32FlashAttnBwdPostprocessConvertdQIN4cute5tupleIJNS3_1CILi80EEENS5_ILi128EEEEEENS_6half_tEfNS_4arch4Sm90ELi256ENS3_8TiledMMAINS3_8MMA_AtomIJNS3_4SM904GMMA25MMA_64x16x16_F32F16F16_SSILNSF_5MajorE1ELSH_0ELNSF_7ScaleInE1ELSI_1EEEEEENS3_6LayoutINS4_IJNS5_ILi2EEENS5_ILi1EEESN_EEENS4_IJSN_NS5_ILi0EEESP_EEEEENS4_IJNS3_10UnderscoreESS_SS_EEEEELb1EEEEEvNT_6ParamsE,(.L_x_7322 - _ZN7cutlass13device_kernelIN5flash32FlashAttnBwdPostprocessConvertdQIN4cute5tupleIJNS3_1CILi80EEENS5_ILi128EEEEEENS_6half_tEfNS_4arch4Sm90ELi256ENS3_8TiledMMAINS3_8MMA_AtomIJNS3_4SM904GMMA25MMA_64x16x16_F32F16F16_SSILNSF_5MajorE1ELSH_0ELNSF_7ScaleInE1ELSI_1EEEEEENS3_6LayoutINS4_IJNS5_ILi2EEENS5_ILi1EEESN_EEENS4_IJSN_NS5_ILi0EEESP_EEEEENS4_IJNS3_10UnderscoreESS_SS_EEEEELb1EEEEEvNT_6ParamsE)
        .other          _ZN7cutlass13device_kernelIN5flash32FlashAttnBwdPostprocessConvertdQIN4cute5tupleIJNS3_1CILi80EEENS5_ILi128EEEEEENS_6half_tEfNS_4arch4Sm90ELi256ENS3_8TiledMMAINS3_8MMA_AtomIJNS3_4SM904GMMA25MMA_64x16x16_F32F16F16_SSILNSF_5MajorE1ELSH_0ELNSF_7ScaleInE1ELSI_1EEEEEENS3_6LayoutINS4_IJNS5_ILi2EEENS5_ILi1EEESN_EEENS4_IJSN_NS5_ILi0EEESP_EEEEENS4_IJNS3_10UnderscoreESS_SS_EEEEELb1EEEEEvNT_6ParamsE,@"STO_CUDA_ENTRY STV_DEFAULT"
_ZN7cutlass13device_kernelIN5flash32FlashAttnBwdPostprocessConvertdQIN4cute5tupleIJNS3_1CILi80EEENS5_ILi128EEEEEENS_6half_tEfNS_4arch4Sm90ELi256ENS3_8TiledMMAINS3_8MMA_AtomIJNS3_4SM904GMMA25MMA_64x16x16_F32F16F16_SSILNSF_5MajorE1ELSH_0ELNSF_7ScaleInE1ELSI_1EEEEEENS3_6LayoutINS4_IJNS5_ILi2EEENS5_ILi1EEESN_EEENS4_IJSN_NS5_ILi0EEESP_EEEEENS4_IJNS3_10UnderscoreESS_SS_EEEEELb1EEEEEvNT_6ParamsE:
[----:B------:R-:W-:Y:S08]  /*0000*/  LDC R1, c[0x0][0x28] ;  /* 0x00000a00ff017b82 */ /* 0x000ff00000000800 */
[----:B------:R-:W0:Y:S01]  /*0010*/  LDC.64 R4, c[0x0][0x278] ;  /* 0x00009e00ff047b82 */ /* 0x000e220000000a00 */
[----:B------:R-:W1:Y:S01]  /*0020*/  S2R R13, SR_CTAID.Z ;  /* 0x00000000000d7919 */ /* 0x000e620000002700 */
[----:B------:R-:W-:-:S06]  /*0030*/  ULDC.64 UR8, c[0x0][0x208] ;  /* 0x0000820000087ab9 */ /* 0x000fcc0000000a00 */
[----:B------:R-:W2:Y:S08]  /*0040*/  LDC.64 R10, c[0x0][0x270] ;  /* 0x00009c00ff0a7b82 */ /* 0x000eb00000000a00 */
[----:B------:R-:W1:Y:S01]  /*0050*/  LDC.64 R2, c[0x0][0x270] ;  /* 0x00009c00ff027b82 */ /* 0x000e620000000a00 */
[----:B0-----:R-:W-:-:S04]  /*0060*/  ISETP.NE.U32.AND P2, PT, R4, RZ, PT ;  /* 0x000000ff0400720c */ /* 0x001fc80003f45070 */
[----:B------:R-:W-:-:S03]  /*0070*/  ISETP.NE.AND.EX P2, PT, R5, RZ, PT, P2 ;  /* 0x000000ff0500720c */ /* 0x000fc60003f45320 */
[----:B------:R-:W0:Y:S01]  /*0080*/  LDC R49, c[0x0][0x240] ;  /* 0x00009000ff317b82 */ /* 0x000e220000000800 */
[----:B--2---:R-:W-:-:S04]  /*0090*/  ISETP.NE.U32.AND P1, PT, R10, RZ, PT ;  /* 0x000000ff0a00720c */ /* 0x004fc80003f25070 */
[----:B------:R-:W-:Y:S01]  /*00a0*/  ISETP.NE.AND.EX P1, PT, R11, RZ, PT, P1 ;  /* 0x000000ff0b00720c */ /* 0x000fe20003f25310 */
[----:B-1----:R-:W-:-:S04]  /*00b0*/  IMAD.WIDE R2, R13, 0x4, R2 ;  /* 0x000000040d027825 */ /* 0x002fc800078e0202 */
[----:B------:R-:W1:Y:S08]  /*00c0*/  @P2 LDC.64 R6, c[0x0][0x278] ;  /* 0x00009e00ff062b82 */ /* 0x000e700000000a00 */
[----:B------:R2:W5:Y:S01]  /*00d0*/  @P1 LDG.E R9, desc[UR8][R2.64] ;  /* 0x0000000802091981 */ /* 0x000562000c1e1900 */
[----:B-1----:R-:W-:-:S05]  /*00e0*/  @P2 IMAD.WIDE R6, R13, 0x4, R6 ;  /* 0x000000040d062825 */ /* 0x002fca00078e0206 */
[----:B0-----:R2:W5:Y:S01]  /*00f0*/  @P2 LDG.E R49, desc[UR8][R6.64] ;  /* 0x0000000806312981 */ /* 0x001562000c1e1900 */
[----:B------:R-:W-:Y:S01]  /*0100*/  ISETP.NE.U32.AND P0, PT, R10, RZ, PT ;  /* 0x000000ff0a00720c */ /* 0x000fe20003f05070 */
[----:B------:R-:W0:Y:S03]  /*0110*/  S2R R4, SR_CTAID.X ;  /* 0x0000000000047919 */ /* 0x000e260000002500 */
[----:B------:R-:W-:Y:S01]  /*0120*/  ISETP.NE.AND.EX P0, PT, R11, RZ, PT, P0 ;  /* 0x000000ff0b00720c */ /* 0x000fe20003f05300 */
[----:B0-----:R-:W-:Y:S01]  /*0130*/  IMAD R0, R4, 0x50, RZ ;  /* 0x0000005004007824 */ /* 0x001fe200078e02ff */
[----:B--2---:R-:W-:Y:S11]  /*0140*/  @P2 BRA `(.L_x_4561) ;  /* 0x0000000000102947 */ /* 0x004ff60003800000 */
[----:B------:R-:W-:Y:S05]  /*0150*/  @!P1 BRA `(.L_x_4561) ;  /* 0x00000000000c9947 */ /* 0x000fea0003800000 */
[----:B------:R-:W2:Y:S04]  /*0160*/  LDG.E R6, desc[UR8][R2.64] ;  /* 0x0000000802067981 */ /* 0x000ea8000c1e1900 */
[----:B-----5:R-:W2:Y:S02]  /*0170*/  LDG.E R49, desc[UR8][R2.64+0x4] ;  /* 0x0000040802317981 */ /* 0x020ea4000c1e1900 */
[----:B--2---:R-:W-:-:S07]  /*0180*/  IMAD.IADD R49, R49, 0x1, -R6 ;  /* 0x0000000131317824 */ /* 0x004fce00078e0a06 */
.L_x_4561:
[----:B-----5:R-:W-:-:S13]  /*0190*/  ISETP.GE.AND P2, PT, R0, R49, PT ;  /* 0x000000310000720c */ /* 0x020fda0003f46270 */
[----:B------:R-:W-:Y:S05]  /*01a0*/  @P0 EXIT P2 ;  /* 0x000000000000094d */ /* 0x000fea0001000000 */
[----:B------:R-:W0:Y:S01]  /*01b0*/  S2R R0, SR_CTAID.Y ;  /* 0x0000000000007919 */ /* 0x000e220000002600 */
[----:B------:R-:W-:Y:S01]  /*01c0*/  @P1 IMAD R2, R13, 0x50, R9 ;  /* 0x000000500d021824 */ /* 0x000fe200078e0209 */
[----:B------:R-:W1:Y:S01]  /*01d0*/  LDC.64 R14, c[0x0][0x228] ;  /* 0x00008a00ff0e7b82 */ /* 0x000e620000000a00 */
[----:B------:R-:W-:Y:S01]  /*01e0*/  IMAD R11, R4, 0x2800, RZ ;  /* 0x00002800040b7824 */ /* 0x000fe200078e02ff */
[----:B------:R-:W2:Y:S01]  /*01f0*/  S2R R5, SR_TID.X ;  /* 0x0000000000057919 */ /* 0x000ea20000002100 */
[----:B------:R-:W-:Y:S01]  /*0200*/  @P1 IMAD.HI R2, R2, 0x66666667, RZ ;  /* 0x6666666702021827 */ /* 0x000fe200078e02ff */
[----:B------:R-:W-:Y:S01]  /*0210*/  SHF.R.S32.HI R45, RZ, 0x1f, R13 ;  /* 0x0000001fff2d7819 */ /* 0x000fe2000001140d */
[----:B------:R-:W-:Y:S01]  /*0220*/  BSSY B0, `(.L_x_4562) ;  /* 0x0000030000007945 */ /* 0x000fe20003800000 */
[----:B------:R-:W3:Y:S02]  /*0230*/  S2R R21, SR_CgaCtaId ;  /* 0x0000000000157919 */ /* 0x000ee40000008800 */
[----:B------:R-:W-:Y:S01]  /*0240*/  @P1 SHF.R.U32.HI R3, RZ, 0x1f, R2 ;  /* 0x0000001fff031819 */ /* 0x000fe20000011602 */
[----:B------:R-:W4:Y:S01]  /*0250*/  LDC.64 R16, c[0x0][0x230] ;  /* 0x00008c00ff107b82 */ /* 0x000f220000000a00 */
[----:B------:R-:W-:-:S02]  /*0260*/  SEL R45, R45, RZ, !P0 ;  /* 0x000000ff2d2d7207 */ /* 0x000fc40004000000 */
[----:B------:R-:W-:-:S05]  /*0270*/  @P1 LEA.HI.SX32 R3, R2, R3, 0x1b ;  /* 0x0000000302031211 */ /* 0x000fca00078fdaff */
[----:B------:R-:W-:Y:S01]  /*0280*/  @P1 IMAD R7, R3, 0x2800, RZ ;  /* 0x0000280003071824 */ /* 0x000fe200078e02ff */
[----:B------:R-:W-:Y:S01]  /*0290*/  CS2R R2, SRZ ;  /* 0x0000000000027805 */ /* 0x000fe2000001ff00 */
[----:B------:R-:W5:Y:S02]  /*02a0*/  LDC.64 R18, c[0x0][0x210] ;  /* 0x00008400ff127b82 */ /* 0x000f640000000a00 */
[--C-:B------:R-:W-:Y:S01]  /*02b0*/  @P1 IMAD.MOV.U32 R2, RZ, RZ, R7.reuse ;  /* 0x000000ffff021224 */ /* 0x100fe200078e0007 */
[----:B------:R-:W-:-:S04]  /*02c0*/  @P1 SHF.R.S32.HI R3, RZ, 0x1f, R7 ;  /* 0x0000001fff031819 */ /* 0x000fc80000011407 */
[C---:B------:R-:W-:Y:S02]  /*02d0*/  IADD3 R2, P2, R11.reuse, R2, RZ ;  /* 0x000000020b027210 */ /* 0x040fe40007f5e0ff */
[----:B0-----:R-:W-:Y:S02]  /*02e0*/  SHF.R.S32.HI R7, RZ, 0x1f, R0 ;  /* 0x0000001fff077819 */ /* 0x001fe40000011400 */
[----:B------:R-:W-:Y:S01]  /*02f0*/  LEA.HI.X.SX32 R3, R11, R3, 0x1, P2 ;  /* 0x000000030b037211 */ /* 0x000fe200010f0eff */
[----:B----4-:R-:W-:Y:S02]  /*0300*/  IMAD R8, R45, R16, RZ ;  /* 0x000000102d087224 */ /* 0x010fe400078e02ff */
[-C--:B-1----:R-:W-:Y:S02]  /*0310*/  IMAD R6, R7, R14.reuse, RZ ;  /* 0x0000000e07067224 */ /* 0x082fe400078e02ff */
[----:B------:R-:W-:-:S04]  /*0320*/  IMAD.WIDE.U32 R2, R0, R14, R2 ;  /* 0x0000000e00027225 */ /* 0x000fc800078e0002 */
[----:B------:R-:W-:Y:S01]  /*0330*/  IMAD R11, R0, R15, R6 ;  /* 0x0000000f000b7224 */ /* 0x000fe200078e0206 */
[----:B------:R-:W-:Y:S02]  /*0340*/  SEL R6, R13, RZ, !P0 ;  /* 0x000000ff0d067207 */ /* 0x000fe40004000000 */
[----:B--2---:R-:W-:Y:S01]  /*0350*/  ISETP.NE.AND P0, PT, R5, RZ, PT ;  /* 0x000000ff0500720c */ /* 0x004fe20003f05270 */
[----:B------:R-:W-:Y:S02]  /*0360*/  IMAD.IADD R3, R3, 0x1, R11 ;  /* 0x0000000103037824 */ /* 0x000fe400078e020b */
[C---:B------:R-:W-:Y:S02]  /*0370*/  IMAD R11, R6.reuse, R17, R8 ;  /* 0x00000011060b7224 */ /* 0x040fe400078e0208 */
[----:B------:R-:W-:-:S04]  /*0380*/  IMAD.WIDE.U32 R2, R6, R16, R2 ;  /* 0x0000001006027225 */ /* 0x000fc800078e0002 */
[----:B------:R-:W-:Y:S01]  /*0390*/  IMAD.IADD R3, R3, 0x1, R11 ;  /* 0x0000000103037824 */ /* 0x000fe200078e020b */
[----:B-----5:R-:W-:-:S04]  /*03a0*/  LEA R18, P2, R2, R18, 0x2 ;  /* 0x0000001202127211 */ /* 0x020fc800078410ff */
[----:B------:R-:W-:Y:S01]  /*03b0*/  LEA.HI.X R3, R2, R19, R3, 0x2, P2 ;  /* 0x0000001302037211 */ /* 0x000fe200010f1403 */
[----:B---3--:R-:W-:Y:S08]  /*03c0*/  @P0 BRA `(.L_x_4563) ;  /* 0x0000000000540947 */ /* 0x008ff00003800000 */
[----:B------:R-:W0:Y:S01]  /*03d0*/  S2UR UR7, SR_CgaCtaId ;  /* 0x00000000000779c3 */ /* 0x000e220000008800 */
[----:B------:R-:W-:Y:S01]  /*03e0*/  UMOV UR6, 0x400 ;  /* 0x0000040000067882 */ /* 0x000fe20000000000 */
[----:B------:R-:W-:Y:S01]  /*03f0*/  UMOV UR4, 0x1 ;  /* 0x0000000100047882 */ /* 0x000fe20000000000 */
[----:B------:R-:W-:Y:S01]  /*0400*/  HFMA2.MMA R2, -RZ, RZ, 0, -0.0078125 ;  /* 0x0000a000ff027435 */ /* 0x000fe200000001ff */
[----:B------:R-:W-:-:S04]  /*0410*/  UIADD3 UR4, -UR4, 0x100000, URZ ;  /* 0x0010000004047890 */ /* 0x000fc8000fffe13f */
[----:B------:R-:W-:Y:S02]  /*0420*/  USHF.L.U32 UR5, UR4, 0xb, URZ ;  /* 0x0000000b04057899 */ /* 0x000fe4000800063f */
[----:B------:R-:W-:Y:S01]  /*0430*/  USHF.L.U32 UR4, UR4, 0x1, URZ ;  /* 0x0000000104047899 */ /* 0x000fe2000800063f */
[----:B------:R-:W-:Y:S01]  /*0440*/  PLOP3.LUT P0, PT, PT, PT, PT, 0x80, 0x0 ;  /* 0x000000000000781c */ /* 0x000fe20003f0f070 */
[----:B------:R-:W-:Y:S01]  /*0450*/  UMOV UR10, 0xa00 ;  /* 0x00000a00000a7882 */ /* 0x000fe20000000000 */
[----:B0-----:R-:W-:-:S04]  /*0460*/  ULEA UR6, UR7, UR6, 0x18 ;  /* 0x0000000607067291 */ /* 0x001fc8000f8ec03f */
[----:B------:R-:W-:Y:S01]  /*0470*/  UIADD3 UR7, UR6, 0xf000, URZ ;  /* 0x0000f00006077890 */ /* 0x000fe2000fffe03f */
[----:B------:R-:W0:Y:S07]  /*0480*/  FENCE.VIEW.ASYNC.S ;  /* 0x00000000000073c6 */ /* 0x000e2e0000000000 */
[----:B0-----:R0:W1:Y:S02]  /*0490*/  SYNCS.EXCH.64 URZ, [UR6+0xf000], UR4 ;  /* 0x00f00004063f75b2 */ /* 0x0010640008000100 */
[----:B0-----:R-:W-:-:S02]  /*04a0*/  R2UR UR4, R18 ;  /* 0x00000000120472ca */ /* 0x001fc400000e0000 */
[----:B------:R-:W-:Y:S01]  /*04b0*/  R2UR UR5, R3 ;  /* 0x00000000030572ca */ /* 0x000fe200000e0000 */
[----:B-1----:R0:W-:-:S14]  /*04c0*/  SYNCS.ARRIVE.TRANS64 RZ, [UR6+0xf000], R2 ;  /* 0x00f00002ffff79a7 */ /* 0x0021dc0008000006 */
.L_x_4564:
[----:B------:R-:W-:Y:S01]  /*04d0*/  @P0 ELECT P2, URZ, PT ;  /* 0x00000000003f082f */ /* 0x000fe20003840000 */
[----:B------:R1:W-:-:S12]  /*04e0*/  UBLKCP.S.G [UR6], [UR4], UR10 ;  /* 0x00000006040073ba */ /* 0x0003d8000800020a */
[----:B------:R-:W-:Y:S02]  /*04f0*/  @P2 PLOP3.LUT P0, PT, P2, PT, PT, 0x8, 0x0 ;  /* 0x000000000000281c */ /* 0x000fe4000170e170 */
[----:B------:R-:W-:-:S11]  /*0500*/  PLOP3.LUT P2, PT, PT, PT, PT, 0x8, 0x0 ;  /* 0x000000000000781c */ /* 0x000fd60003f4e170 */
[----:B-1----:R-:W-:Y:S05]  /*0510*/  @P0 BRA.U.ANY `(.L_x_4564) ;  /* 0xfffffffd00ec0947 */ /* 0x002fea000393ffff */
.L_x_4563:
[----:B------:R-:W-:Y:S05]  /*0520*/  BSYNC B0 ;  /* 0x0000000000007941 */ /* 0x000fea0003800000 */
.L_x_4562:
[----:B------:R-:W-:Y:S01]  /*0530*/  BAR.SYNC.DEFER_BLOCKING 0x0 ;  /* 0x0000000000007b1d */ /* 0x000fe20000010000 */
[----:B0-----:R-:W-:Y:S02]  /*0540*/  MOV R2, 0x400 ;  /* 0x0000040000027802 */ /* 0x001fe40000000f00 */
[----:B------:R-:W-:Y:S02]  /*0550*/  CS2R R60, SRZ ;  /* 0x00000000003c7805 */ /* 0x000fe4000001ff00 */
[----:B------:R-:W-:Y:S01]  /*0560*/  SHF.L.U32 R3, RZ, 0x1f, RZ ;  /* 0x0000001fff037819 */ /* 0x000fe200000006ff */
[--C-:B------:R-:W-:Y:S01]  /*0570*/  @P1 IMAD.MOV.U32 R60, RZ, RZ, R9.reuse ;  /* 0x000000ffff3c1224 */ /* 0x100fe200078e0009 */
[----:B------:R-:W-:Y:S02]  /*0580*/  LEA R2, R21, R2, 0x18 ;  /* 0x0000000215027211 */ /* 0x000fe400078ec0ff */
[----:B------:R-:W-:-:S07]  /*0590*/  @P1 SHF.R.S32.HI R61, RZ, 0x1f, R9 ;  /* 0x0000001fff3d1819 */ /* 0x000fce0000011409 */
.L_x_4565:
[----:B0-----:R0:W1:Y:S02]  /*05a0*/  SYNCS.PHASECHK.TRANS64.TRYWAIT P0, [R2+URZ+0xf000], R3 ;  /* 0x00f00003020075a7 */ /* 0x001064000800017f */
[----:B-1----:R-:W-:Y:S05]  /*05b0*/  @!P0 NANOSLEEP.SYNCS 0x989680 ;  /* 0x009896800000895d */ /* 0x002fea0003900000 */
[----:B------:R-:W1:Y:S02]  /*05c0*/  @!P0 SYNCS.PHASECHK.TRANS64 P0, [R2+URZ+0xf000], R3 ;  /* 0x00f00003020085a7 */ /* 0x000e64000800007f */
[----:B-1----:R-:W-:Y:S05]  /*05d0*/  @!P0 BRA `(.L_x_4565) ;  /* 0xfffffffc00f08947 */ /* 0x002fea000383ffff */
[----:B------:R-:W-:Y:S01]  /*05e0*/  SHF.R.S32.HI R8, RZ, 0x1f, R5 ;  /* 0x0000001fff087819 */ /* 0x000fe20000011405 */
[----:B------:R-:W-:Y:S01]  /*05f0*/  ULDC UR4, c[0x0][0x268] ;  /* 0x00009a0000047ab9 */ /* 0x000fe20000000800 */
[----:B------:R-:W-:Y:S01]  /*0600*/  IMAD R49, R4, -0x50, R49 ;  /* 0xffffffb004317824 */ /* 0x000fe200078e0231 */
[----:B------:R-:W-:Y:S01]  /*0610*/  ULDC.64 UR6, c[0x0][0x258] ;  /* 0x0000960000067ab9 */ /* 0x000fe20000000a00 */
[CC--:B------:R-:W-:Y:S01]  /*0620*/  LEA.HI R12, R8.reuse, R5.reuse, RZ, 0x7 ;  /* 0x00000005080c7211 */ /* 0x0c0fe200078f38ff */
[----:B------:R-:W-:Y:S01]  /*0630*/  BSSY B0, `(.L_x_4566) ;  /* 0x00000a5000007945 */ /* 0x000fe20003800000 */
[----:B------:R-:W-:Y:S02]  /*0640*/  LEA.HI R14, R8, R5, RZ, 0x4 ;  /* 0x00000005080e7211 */ /* 0x000fe400078f20ff */
[----:B------:R-:W-:Y:S02]  /*0650*/  LOP3.LUT R10, R12, 0x3fffff80, RZ, 0xc0, !PT ;  /* 0x3fffff800c0a7812 */ /* 0x000fe400078ec0ff */
[----:B------:R-:W-:-:S02]  /*0660*/  SHF.R.S32.HI R9, RZ, 0x7, R12 ;  /* 0x00000007ff097819 */ /* 0x000fc4000001140c */
[----:B0-----:R-:W-:Y:S01]  /*0670*/  SHF.R.S32.HI R3, RZ, 0x4, R14 ;  /* 0x00000004ff037819 */ /* 0x001fe2000001140e */
[----:B------:R-:W-:Y:S01]  /*0680*/  IMAD.IADD R10, R5, 0x1, -R10 ;  /* 0x00000001050a7824 */ /* 0x000fe200078e0a0a */
[CC--:B------:R-:W-:Y:S02]  /*0690*/  LEA.HI R20, R8.reuse, R5.reuse, RZ, 0x3 ;  /* 0x0000000508147211 */ /* 0x0c0fe400078f18ff */
[----:B------:R-:W-:Y:S01]  /*06a0*/  LEA.HI R11, R8, R5, RZ, 0x5 ;  /* 0x00000005080b7211 */ /* 0x000fe200078f28ff */
[----:B------:R-:W-:Y:S01]  /*06b0*/  IMAD R9, R9, 0x500, R10 ;  /* 0x0000050009097824 */ /* 0x000fe200078e020a */
[----:B------:R-:W-:Y:S02]  /*06c0*/  LEA.HI R10, R14, R3, RZ, 0x1 ;  /* 0x000000030e0a7211 */ /* 0x000fe400078f08ff */
[----:B------:R-:W-:Y:S01]  /*06d0*/  LEA.HI R15, R8, R5, RZ, 0x6 ;  /* 0x00000005080f7211 */ /* 0x000fe200078f30ff */
[----:B------:R-:W-:Y:S01]  /*06e0*/  IMAD.SHL.U32 R9, R9, 0x4, RZ ;  /* 0x0000000409097824 */ /* 0x000fe200078e00ff */
[----:B------:R-:W-:-:S02]  /*06f0*/  LOP3.LUT R10, R10, 0x1fffffe, RZ, 0xc0, !PT ;  /* 0x01fffffe0a0a7812 */ /* 0x000fc400078ec0ff */
[----:B------:R-:W-:Y:S02]  /*0700*/  LOP3.LUT R8, R20, 0xfffffff8, RZ, 0xc0, !PT ;  /* 0xfffffff814087812 */ /* 0x000fe400078ec0ff */
[----:B------:R-:W-:Y:S01]  /*0710*/  LEA R56, R9, R2, 0x2 ;  /* 0x0000000209387211 */ /* 0x000fe200078e10ff */
[----:B------:R-:W-:Y:S01]  /*0720*/  IMAD.IADD R13, R3, 0x1, -R10 ;  /* 0x00000001030d7824 */ /* 0x000fe200078e0a0a */
[----:B------:R-:W-:Y:S01]  /*0730*/  LOP3.LUT R18, R14, 0xfffffff0, RZ, 0xc0, !PT ;  /* 0xfffffff00e127812 */ /* 0x000fe200078ec0ff */
[C---:B------:R-:W-:Y:S01]  /*0740*/  IMAD.IADD R21, R5.reuse, 0x1, -R8 ;  /* 0x0000000105157824 */ /* 0x040fe200078e0a08 */
[----:B------:R-:W-:Y:S01]  /*0750*/  SHF.R.S32.HI R16, RZ, 0x5, R11 ;  /* 0x00000005ff107819 */ /* 0x000fe2000001140b */
[----:B------:R-:W0:Y:S01]  /*0760*/  LDS.128 R40, [R56] ;  /* 0x0000000038287984 */ /* 0x000e220000000c00 */
[----:B------:R-:W-:Y:S01]  /*0770*/  SHF.R.S32.HI R14, RZ, 0x1f, R14 ;  /* 0x0000001fff0e7819 */ /* 0x000fe2000001140e */
[----:B------:R-:W-:Y:S01]  /*0780*/  IMAD.IADD R25, R5, 0x1, -R18 ;  /* 0x0000000105197824 */ /* 0x000fe200078e0a12 */
[----:B------:R-:W-:Y:S01]  /*0790*/  LOP3.LUT R23, R15, 0x40, RZ, 0xc0, !PT ;  /* 0x000000400f177812 */ /* 0x000fe200078ec0ff */
[----:B------:R-:W-:Y:S01]  /*07a0*/  IMAD R5, R16, 0xa, R13 ;  /* 0x0000000a10057824 */ /* 0x000fe200078e020d */
[----:B------:R-:W-:Y:S01]  /*07b0*/  LEA.HI R16, R14, R3, RZ, 0x2 ;  /* 0x000000030e107211 */ /* 0x000fe200078f10ff */
[----:B------:R-:W1:Y:S01]  /*07c0*/  LDS.128 R36, [R56+0x2000] ;  /* 0x0020000038247984 */ /* 0x000e620000000c00 */
[----:B------:R-:W-:-:S02]  /*07d0*/  SHF.L.U32 R54, R25, 0x3, RZ ;  /* 0x0000000319367819 */ /* 0x000fc400000006ff */
[----:B------:R-:W-:Y:S01]  /*07e0*/  LOP3.LUT R24, R16, 0xffffffc, RZ, 0xc0, !PT ;  /* 0x0ffffffc10187812 */ /* 0x000fe200078ec0ff */
[----:B------:R-:W2:Y:S01]  /*07f0*/  LDS.128 R32, [R56+0x2800] ;  /* 0x0028000038207984 */ /* 0x000ea20000000c00 */
[----:B------:R-:W-:Y:S02]  /*0800*/  SHF.R.S32.HI R22, RZ, 0x1f, R21 ;  /* 0x0000001fff167819 */ /* 0x000fe40000011415 */
[----:B------:R-:W-:Y:S01]  /*0810*/  LOP3.LUT R27, R12, 0xffffff80, RZ, 0xc0, !PT ;  /* 0xffffff800c1b7812 */ /* 0x000fe200078ec0ff */
[----:B------:R-:W-:Y:S01]  /*0820*/  IMAD.IADD R24, R3, 0x1, -R24 ;  /* 0x0000000103187824 */ /* 0x000fe200078e0a18 */
[----:B------:R-:W-:Y:S01]  /*0830*/  SHF.R.U32.HI R29, RZ, 0x3, R23 ;  /* 0x00000003ff1d7819 */ /* 0x000fe20000011617 */
[----:B------:R-:W3:Y:S01]  /*0840*/  LDS.128 R16, [R56+0x1800] ;  /* 0x0018000038107984 */ /* 0x000ee20000000c00 */
[----:B------:R-:W-:Y:S02]  /*0850*/  LOP3.LUT R44, R23, 0x8, R54, 0xf8, !PT ;  /* 0x00000008172c7812 */ /* 0x000fe400078ef836 */
[----:B------:R-:W-:Y:S01]  /*0860*/  LEA.HI R23, R22, R21, RZ, 0x2 ;  /* 0x0000001516177211 */ /* 0x000fe200078f10ff */
[----:B------:R-:W-:Y:S01]  /*0870*/  IMAD R22, R24, 0x10, R27 ;  /* 0x0000001018167824 */ /* 0x000fe200078e021b */
[----:B------:R-:W-:Y:S01]  /*0880*/  LEA.HI R25, R25, R25, RZ, 0x1 ;  /* 0x0000001919197211 */ /* 0x000fe200078f08ff */
[----:B------:R-:W4:Y:S01]  /*0890*/  LDS.128 R8, [R56+0x800] ;  /* 0x0008000038087984 */ /* 0x000f220000000c00 */
[C---:B------:R-:W-:Y:S01]  /*08a0*/  LOP3.LUT R26, R23.reuse, 0x7fffffc, RZ, 0xc0, !PT ;  /* 0x07fffffc171a7812 */ /* 0x040fe200078ec0ff */
[----:B------:R-:W-:Y:S01]  /*08b0*/  IMAD.SHL.U32 R24, R23, 0x10, RZ ;  /* 0x0000001017187824 */ /* 0x000fe200078e00ff */
[----:B------:R-:W-:Y:S01]  /*08c0*/  SHF.R.S32.HI R51, RZ, 0x1, R25 ;  /* 0x00000001ff337819 */ /* 0x000fe20000011419 */
[----:B------:R-:W5:Y:S01]  /*08d0*/  LDS.128 R12, [R56+0x1000] ;  /* 0x00100000380c7984 */ /* 0x000f620000000c00 */
[----:B------:R-:W-:-:S02]  /*08e0*/  LOP3.LUT R44, R44, R29, RZ, 0x3c, !PT ;  /* 0x0000001d2c2c7212 */ /* 0x000fc400078e3cff */
[----:B------:R-:W-:Y:S01]  /*08f0*/  LOP3.LUT R23, R24, 0x40, RZ, 0xc0, !PT ;  /* 0x0000004018177812 */ /* 0x000fe200078ec0ff */
[----:B------:R-:W5:Y:S01]  /*0900*/  LDS.128 R28, [R56+0x3000] ;  /* 0x00300000381c7984 */ /* 0x000f620000000c00 */
[----:B------:R-:W-:Y:S01]  /*0910*/  IADD3 R48, R21, -R26, RZ ;  /* 0x8000001a15307210 */ /* 0x000fe20007ffe0ff */
[----:B------:R-:W-:Y:S01]  /*0920*/  IMAD R51, R51, 0x500, R22 ;  /* 0x0000050033337824 */ /* 0x000fe200078e0216 */
[----:B------:R-:W-:Y:S01]  /*0930*/  LOP3.LUT R46, R23, 0x8, R20, 0xf8, !PT ;  /* 0x00000008172e7812 */ /* 0x000fe200078ef814 */
[----:B------:R-:W5:Y:S01]  /*0940*/  LDS.128 R24, [R56+0x3800] ;  /* 0x0038000038187984 */ /* 0x000f620000000c00 */
[----:B------:R-:W-:Y:S01]  /*0950*/  SHF.R.U32.HI R47, RZ, 0x3, R23 ;  /* 0x00000003ff2f7819 */ /* 0x000fe20000011617 */
[----:B------:R-:W-:Y:S02]  /*0960*/  IMAD R48, R5, 0x8, R48 ;  /* 0x0000000805307824 */ /* 0x000fe400078e0230 */
[----:B------:R-:W5:Y:S01]  /*0970*/  LDS.128 R20, [R56+0x4000] ;  /* 0x0040000038147984 */ /* 0x000f620000000c00 */
[----:B------:R-:W-:Y:S01]  /*0980*/  LOP3.LUT R47, R46, R47, RZ, 0x3c, !PT ;  /* 0x0000002f2e2f7212 */ /* 0x000fe200078e3cff */
[----:B------:R-:W-:-:S02]  /*0990*/  IMAD.IADD R5, R51, 0x1, R44 ;  /* 0x0000000133057824 */ /* 0x000fc400078e022c */
[----:B0-----:R-:W-:Y:S01]  /*09a0*/  FMUL.FTZ R44, R40, UR4 ;  /* 0x00000004282c7c20 */ /* 0x001fe20008410000 */
[----:B------:R-:W-:Y:S01]  /*09b0*/  FMUL.FTZ R51, R41, UR4 ;  /* 0x0000000429337c20 */ /* 0x000fe20008410000 */
[----:B------:R-:W-:Y:S01]  /*09c0*/  FMUL.FTZ R46, R42, UR4 ;  /* 0x000000042a2e7c20 */ /* 0x000fe20008410000 */
[----:B------:R-:W-:Y:S01]  /*09d0*/  FMUL.FTZ R53, R43, UR4 ;  /* 0x000000042b357c20 */ /* 0x000fe20008410000 */
[----:B------:R-:W-:Y:S01]  /*09e0*/  IMAD.U32 R47, R48, 0x10, R47 ;  /* 0x00000010302f7824 */ /* 0x000fe200078e002f */
[----:B------:R-:W0:Y:S01]  /*09f0*/  LDS.128 R40, [R56+0x4800] ;  /* 0x0048000038287984 */ /* 0x000e220000000c00 */
[----:B-1----:R-:W-:Y:S01]  /*0a00*/  FMUL.FTZ R37, R37, UR4 ;  /* 0x0000000425257c20 */ /* 0x002fe20008410000 */
[----:B--2---:R-:W-:Y:S02]  /*0a10*/  FMUL.FTZ R32, R32, UR4 ;  /* 0x0000000420207c20 */ /* 0x004fe40008410000 */
[----:B------:R-:W-:Y:S01]  /*0a20*/  LEA R47, R47, R2, 0x1 ;  /* 0x000000022f2f7211 */ /* 0x000fe200078e08ff */
[----:B---3--:R-:W-:Y:S01]  /*0a30*/  FMUL.FTZ R52, R19, UR4 ;  /* 0x0000000413347c20 */ /* 0x008fe20008410000 */
[----:B------:R-:W-:Y:S01]  /*0a40*/  FMUL.FTZ R19, R38, UR4 ;  /* 0x0000000426137c20 */ /* 0x000fe20008410000 */
[----:B------:R-:W-:Y:S01]  /*0a50*/  FMUL.FTZ R38, R39, UR4 ;  /* 0x0000000427267c20 */ /* 0x000fe20008410000 */
[----:B------:R-:W-:Y:S01]  /*0a60*/  FMUL.FTZ R39, R33, UR4 ;  /* 0x0000000421277c20 */ /* 0x000fe20008410000 */
[----:B------:R-:W-:Y:S01]  /*0a70*/  FMUL.FTZ R33, R34, UR4 ;  /* 0x0000000422217c20 */ /* 0x000fe20008410000 */
[----:B------:R-:W-:Y:S01]  /*0a80*/  FMUL.FTZ R34, R35, UR4 ;  /* 0x0000000423227c20 */ /* 0x000fe20008410000 */
[----:B----4-:R-:W-:Y:S01]  /*0a90*/  FMUL.FTZ R55, R9, UR4 ;  /* 0x0000000409377c20 */ /* 0x010fe20008410000 */
[----:B------:R-:W-:Y:S01]  /*0aa0*/  FMUL.FTZ R8, R8, UR4 ;  /* 0x0000000408087c20 */ /* 0x000fe20008410000 */
[----:B------:R-:W-:Y:S01]  /*0ab0*/  FMUL.FTZ R9, R10, UR4 ;  /* 0x000000040a097c20 */ /* 0x000fe20008410000 */
[----:B------:R-:W-:Y:S01]  /*0ac0*/  FMUL.FTZ R48, R11, UR4 ;  /* 0x000000040b307c20 */ /* 0x000fe20008410000 */
[----:B-----5:R-:W-:Y:S01]  /*0ad0*/  FMUL.FTZ R10, R12, UR4 ;  /* 0x000000040c0a7c20 */ /* 0x020fe20008410000 */
        /* <DEDUP_REMOVED lines=18> */
[----:B------:R-:W-:Y:S01]  /*0c00*/  F2FP.F16.F32.PACK_AB R14, R55, R8 ;  /* 0x00000008370e723e */ /* 0x000fe200000000ff */
[----:B0-----:R-:W-:Y:S01]  /*0c10*/  FMUL.FTZ R23, R40, UR4 ;  /* 0x0000000428177c20 */ /* 0x001fe20008410000 */
[----:B------:R-:W-:Y:S01]  /*0c20*/  F2FP.F16.F32.PACK_AB R15, R48, R9 ;  /* 0x00000009300f723e */ /* 0x000fe200000000ff */
[----:B------:R-:W-:Y:S01]  /*0c30*/  FMUL.FTZ R40, R41, UR4 ;  /* 0x0000000429287c20 */ /* 0x000fe20008410000 */
[----:B------:R-:W-:Y:S01]  /*0c40*/  FMUL.FTZ R20, R20, UR4 ;  /* 0x0000000414147c20 */ /* 0x000fe20008410000 */
[----:B------:R-:W-:Y:S01]  /*0c50*/  F2FP.F16.F32.PACK_AB R8, R57, R10 ;  /* 0x0000000a3908723e */ /* 0x000fe200000000ff */
[----:B------:R-:W-:Y:S01]  /*0c60*/  FMUL.FTZ R36, R42, UR4 ;  /* 0x000000042a247c20 */ /* 0x000fe20008410000 */
[----:B------:R-:W-:Y:S01]  /*0c70*/  F2FP.F16.F32.PACK_AB R9, R50, R11 ;  /* 0x0000000b3209723e */ /* 0x000fe200000000ff */
[----:B------:R-:W-:Y:S01]  /*0c80*/  FMUL.FTZ R43, R43, UR4 ;  /* 0x000000042b2b7c20 */ /* 0x000fe20008410000 */
[----:B------:R-:W-:Y:S01]  /*0c90*/  F2FP.F16.F32.PACK_AB R12, R51, R44 ;  /* 0x0000002c330c723e */ /* 0x000fe200000000ff */
[----:B------:R-:W-:Y:S01]  /*0ca0*/  ULDC UR4, c[0x0][0x244] ;  /* 0x0000910000047ab9 */ /* 0x000fe20000000800 */
[----:B------:R-:W-:-:S02]  /*0cb0*/  F2FP.F16.F32.PACK_AB R13, R53, R46 ;  /* 0x0000002e350d723e */ /* 0x000fc400000000ff */
[----:B------:R-:W-:Y:S02]  /*0cc0*/  F2FP.F16.F32.PACK_AB R10, R59, R16 ;  /* 0x000000103b0a723e */ /* 0x000fe400000000ff */
[----:B------:R-:W-:Y:S01]  /*0cd0*/  F2FP.F16.F32.PACK_AB R11, R52, R17 ;  /* 0x00000011340b723e */ /* 0x000fe200000000ff */
[----:B------:R0:W-:Y:S01]  /*0ce0*/  STSM.16.MT88.4 [R47+0xa000], R12 ;  /* 0x00a0000c2f007844 */ /* 0x0001e20000004200 */
[----:B------:R-:W-:Y:S02]  /*0cf0*/  F2FP.F16.F32.PACK_AB R16, R37, R18 ;  /* 0x000000122510723e */ /* 0x000fe400000000ff */
[----:B------:R-:W-:Y:S01]  /*0d00*/  F2FP.F16.F32.PACK_AB R17, R38, R19 ;  /* 0x000000132611723e */ /* 0x000fe200000000ff */
[----:B------:R1:W-:Y:S01]  /*0d10*/  STSM.16.MT88.4 [R47+0xa200], R8 ;  /* 0x00a200082f007844 */ /* 0x0003e20000004200 */
[----:B------:R-:W-:Y:S02]  /*0d20*/  F2FP.F16.F32.PACK_AB R18, R39, R32 ;  /* 0x000000202712723e */ /* 0x000fe400000000ff */
[----:B------:R-:W-:-:S02]  /*0d30*/  F2FP.F16.F32.PACK_AB R19, R34, R33 ;  /* 0x000000212213723e */ /* 0x000fc400000000ff */
[----:B------:R-:W-:Y:S02]  /*0d40*/  F2FP.F16.F32.PACK_AB R29, R30, R29 ;  /* 0x0000001d1e1d723e */ /* 0x000fe400000000ff */
[----:B------:R-:W-:Y:S01]  /*0d50*/  F2FP.F16.F32.PACK_AB R21, R22, R21 ;  /* 0x000000151615723e */ /* 0x000fe200000000ff */
[----:B------:R1:W-:Y:S01]  /*0d60*/  STSM.16.MT88.4 [R47+0xa400], R16 ;  /* 0x00a400102f007844 */ /* 0x0003e20000004200 */
[----:B------:R-:W-:Y:S02]  /*0d70*/  F2FP.F16.F32.PACK_AB R28, R35, R28 ;  /* 0x0000001c231c723e */ /* 0x000fe400000000ff */
[----:B------:R-:W-:Y:S01]  /*0d80*/  F2FP.F16.F32.PACK_AB R30, R25, R24 ;  /* 0x00000018191e723e */ /* 0x000fe200000000ff */
[----:B0-----:R-:W-:Y:S01]  /*0d90*/  IMAD R12, R5, 0x2, R2 ;  /* 0x00000002050c7824 */ /* 0x001fe200078e0202 */
[----:B------:R-:W-:Y:S01]  /*0da0*/  F2FP.F16.F32.PACK_AB R31, R26, R31 ;  /* 0x0000001f1a1f723e */ /* 0x000fe200000000ff */
[----:B------:R-:W-:Y:S01]  /*0db0*/  IMAD R13, R7, UR6, RZ ;  /* 0x00000006070d7c24 */ /* 0x000fe2000f8e02ff */
[----:B------:R-:W-:Y:S01]  /*0dc0*/  F2FP.F16.F32.PACK_AB R22, R40, R23 ;  /* 0x000000172816723e */ /* 0x000fe200000000ff */
[----:B------:R-:W-:Y:S01]  /*0dd0*/  VIADD R7, R3, 0x10 ;  /* 0x0000001003077836 */ /* 0x000fe20000000000 */
[----:B------:R-:W-:Y:S01]  /*0de0*/  F2FP.F16.F32.PACK_AB R20, R27, R20 ;  /* 0x000000141b14723e */ /* 0x000fe200000000ff */
[----:B------:R1:W-:Y:S01]  /*0df0*/  STSM.16.MT88.4 [R47+0xa600], R28 ;  /* 0x00a6001c2f007844 */ /* 0x0003e20000004200 */
[----:B------:R-:W-:Y:S01]  /*0e00*/  F2FP.F16.F32.PACK_AB R23, R43, R36 ;  /* 0x000000242b17723e */ /* 0x000fe200000000ff */
[----:B------:R-:W-:Y:S01]  /*0e10*/  IMAD R13, R0, UR7, R13 ;  /* 0x00000007000d7c24 */ /* 0x000fe2000f8e020d */
[----:B------:R-:W-:-:S02]  /*0e20*/  VIMNMX R24, R49, 0x50, PT ;  /* 0x0000005031187848 */ /* 0x000fc40003fe0100 */
[----:B------:R-:W-:Y:S01]  /*0e30*/  ISETP.GE.AND P0, PT, R54, UR4, PT ;  /* 0x0000000436007c0c */ /* 0x000fe2000bf06270 */
[----:B------:R1:W-:Y:S01]  /*0e40*/  STSM.16.MT88.4 [R47+0xa800], R20 ;  /* 0x00a800142f007844 */ /* 0x0003e20000004200 */
[--C-:B------:R-:W-:Y:S01]  /*0e50*/  SHF.R.S32.HI R55, RZ, 0x1f, R54.reuse ;  /* 0x0000001fff377819 */ /* 0x100fe20000011436 */
[----:B------:R-:W-:Y:S01]  /*0e60*/  ULDC.64 UR4, c[0x0][0x260] ;  /* 0x0000980000047ab9 */ /* 0x000fe20000000a00 */
[----:B------:R-:W-:Y:S01]  /*0e70*/  BAR.SYNC.DEFER_BLOCKING 0x0 ;  /* 0x0000000000007b1d */ /* 0x000fe20000010000 */
[C---:B------:R-:W-:Y:S01]  /*0e80*/  ISETP.GE.OR P4, PT, R3.reuse, R24, P0 ;  /* 0x000000180300720c */ /* 0x040fe20000786670 */
[----:B------:R-:W-:Y:S01]  /*0e90*/  IMAD.WIDE.U32 R54, R0, UR6, R54 ;  /* 0x0000000600367c25 */ /* 0x000fe2000f8e0036 */
[----:B------:R-:W-:Y:S02]  /*0ea0*/  IADD3 R14, P1, R3, R60, RZ ;  /* 0x0000003c030e7210 */ /* 0x000fe40007f3e0ff */
[-C--:B------:R-:W-:Y:S01]  /*0eb0*/  ISETP.GE.OR P3, PT, R7, R24.reuse, P0 ;  /* 0x000000180700720c */ /* 0x080fe20000766670 */
[C---:B------:R-:W-:Y:S01]  /*0ec0*/  VIADD R0, R3.reuse, 0x20 ;  /* 0x0000002003007836 */ /* 0x040fe20000000000 */
[----:B------:R-:W-:Y:S01]  /*0ed0*/  IADD3 R7, R3, 0x30, RZ ;  /* 0x0000003003077810 */ /* 0x000fe20007ffe0ff */
[----:B------:R-:W-:Y:S01]  /*0ee0*/  IMAD R45, R45, UR4, RZ ;  /* 0x000000042d2d7c24 */ /* 0x000fe2000f8e02ff */
[----:B------:R-:W-:Y:S01]  /*0ef0*/  LEA.HI.X.SX32 R15, R3, R61, 0x1, P1 ;  /* 0x0000003d030f7211 */ /* 0x000fe200008f0eff */
[----:B------:R-:W-:Y:S01]  /*0f00*/  IMAD.IADD R55, R55, 0x1, R13 ;  /* 0x0000000137377824 */ /* 0x000fe200078e020d */
[-C--:B------:R-:W-:Y:S01]  /*0f10*/  ISETP.GE.OR P2, PT, R0, R24.reuse, P0 ;  /* 0x000000180000720c */ /* 0x080fe20000746670 */
[----:B------:R-:W-:Y:S01]  /*0f20*/  VIADD R3, R3, 0x40 ;  /* 0x0000004003037836 */ /* 0x000fe20000000000 */
[----:B------:R-:W-:Y:S01]  /*0f30*/  ISETP.GE.OR P1, PT, R7, R24, P0 ;  /* 0x000000180700720c */ /* 0x000fe20000726670 */
[----:B------:R-:W-:-:S02]  /*0f40*/  VIADD R0, R2, 0xa000 ;  /* 0x0000a00002007836 */ /* 0x000fc40000000000 */
[C---:B------:R-:W-:Y:S01]  /*0f50*/  IMAD R45, R6.reuse, UR5, R45 ;  /* 0x00000005062d7c24 */ /* 0x040fe2000f8e022d */
[----:B------:R-:W-:Y:S01]  /*0f60*/  ISETP.GE.OR P0, PT, R3, R24, P0 ;  /* 0x000000180300720c */ /* 0x000fe20000706670 */
[----:B------:R-:W-:Y:S01]  /*0f70*/  IMAD.WIDE.U32 R6, R6, UR4, R54 ;  /* 0x0000000406067c25 */ /* 0x000fe2000f8e0036 */
[----:B------:R-:W-:-:S03]  /*0f80*/  LEA R0, R5, R0, 0x1 ;  /* 0x0000000005007211 */ /* 0x000fc600078e08ff */
[----:B------:R-:W-:Y:S01]  /*0f90*/  IMAD.WIDE R2, R4, 0x50, R14 ;  /* 0x0000005004027825 */ /* 0x000fe200078e020e */
[----:B------:R1:W0:Y:S03]  /*0fa0*/  LDS.128 R8, [R12+0xa800] ;  /* 0x00a800000c087984 */ /* 0x0002260000000c00 */
[----:B------:R-:W-:Y:S01]  /*0fb0*/  IMAD.IADD R5, R7, 0x1, R45 ;  /* 0x0000000107057824 */ /* 0x000fe200078e022d */
[----:B------:R-:W-:Y:S06]  /*0fc0*/  @P4 BRA `(.L_x_4567) ;  /* 0x00000000002c4947 */ /* 0x000fec0003800000 */
[----:B-1----:R-:W1:Y:S01]  /*0fd0*/  LDS.128 R16, [R0] ;  /* 0x0000000000107984 */ /* 0x002e620000000c00 */
        /* <DEDUP_REMOVED lines=9> */
[----:B-1----:R2:W-:Y:S02]  /*1070*/  STG.E.128 desc[UR8][R20.64], R16 ;  /* 0x0000001014007986 */ /* 0x0025e4000c101d08 */
.L_x_4567:
[----:B------:R-:W-:Y:S05]  /*1080*/  BSYNC B0 ;  /* 0x0000000000007941 */ /* 0x000fea0003800000 */
.L_x_4566:
[----:B-12---:R1:W2:Y:S01]  /*1090*/  LDS.128 R16, [R12+0xa200] ;  /* 0x00a200000c107984 */ /* 0x0062a20000000c00 */
[----:B------:R-:W-:Y:S04]  /*10a0*/  BSSY B0, `(.L_x_4568) ;  /* 0x000000f000007945 */ /* 0x000fe80003800000 */
[----:B------:R-:W-:Y:S05]  /*10b0*/  @P3 BRA `(.L_x_4569) ;  /* 0x0000000000343947 */ /* 0x000fea0003800000 */
[----:B------:R-:W-:Y:S01]  /*10c0*/  IADD3 R13, P3, R2, 0x10, RZ ;  /* 0x00000010020d7810 */ /* 0x000fe20007f7e0ff */
[----:B------:R-:W-:Y:S01]  /*10d0*/  ULDC.64 UR4, c[0x0][0x250] ;  /* 0x0000940000047ab9 */ /* 0x000fe20000000a00 */
[----:B------:R-:W-:Y:S02]  /*10e0*/  IMAD.MOV.U32 R14, RZ, RZ, R6 ;  /* 0x000000ffff0e7224 */ /* 0x000fe400078e0006 */
[----:B------:R-:W-:Y:S01]  /*10f0*/  IADD3.X R0, RZ, R3, RZ, P3, !PT ;  /* 0x00000003ff007210 */ /* 0x000fe20001ffe4ff */
[----:B------:R-:W-:-:S04]  /*1100*/  IMAD.MOV.U32 R15, RZ, RZ, R5 ;  /* 0x000000ffff0f7224 */ /* 0x000fc800078e0005 */
        /* <DEDUP_REMOVED lines=8> */
.L_x_4569:
[----:B------:R-:W-:Y:S05]  /*1190*/  BSYNC B0 ;  /* 0x0000000000007941 */ /* 0x000fea0003800000 */
.L_x_4568:
[----:B--23--:R2:W3:Y:S01]  /*11a0*/  LDS.128 R16, [R12+0xa400] ;  /* 0x00a400000c107984 */ /* 0x00c4e20000000c00 */
        /* <DEDUP_REMOVED lines=15> */
.L_x_4571:
[----:B------:R-:W-:Y:S05]  /*12a0*/  BSYNC B0 ;  /* 0x0000000000007941 */ /* 0x000fea0003800000 */
.L_x_4570:
[----:B-12---:R-:W1:Y:S01]  /*12b0*/  LDS.128 R12, [R12+0xa600] ;  /* 0x00a600000c0c7984 */ /* 0x006e620000000c00 */
[----:B------:R-:W-:Y:S04]  /*12c0*/  BSSY B0, `(.L_x_4572) ;  /* 0x000000f000007945 */ /* 0x000fe80003800000 */
[----:B------:R-:W-:Y:S05]  /*12d0*/  @P1 BRA `(.L_x_4573) ;  /* 0x0000000000341947 */ /* 0x000fea0003800000 */
[----:B---34-:R-:W-:Y:S01]  /*12e0*/  IADD3 R19, P1, R2, 0x30, RZ ;  /* 0x0000003002137810 */ /* 0x018fe20007f3e0ff */
        /* <DEDUP_REMOVED lines=8> */
[----:B------:R-:W-:Y:S02]  /*1370*/  LEA R18, P1, R16, UR4, 0x1 ;  /* 0x0000000410127c11 */ /* 0x000fe4000f8208ff */
[----:B------:R-:W-:-:S04]  /*1380*/  IADD3 R17, R17, R19, RZ ;  /* 0x0000001311117210 */ /* 0x000fc80007ffe0ff */
[----:B------:R-:W-:-:S05]  /*1390*/  LEA.HI.X R19, R16, UR5, R17, 0x1, P1 ;  /* 0x0000000510137c11 */ /* 0x000fca00088f0c11 */
[----:B-1----:R2:W-:Y:S02]  /*13a0*/  STG.E.128 desc[UR8][R18.64], R12 ;  /* 0x0000000c12007986 */ /* 0x0025e4000c101d08 */
.L_x_4573:
[----:B------:R-:W-:Y:S05]  /*13b0*/  BSYNC B0 ;  /* 0x0000000000007941 */ /* 0x000fea0003800000 */
.L_x_4572:
[----:B------:R-:W-:Y:S05]  /*13c0*/  @P0 EXIT ;  /* 0x000000000000094d */ /* 0x000fea0003800000 */
[----:B------:R-:W-:Y:S01]  /*13d0*/  IADD3 R7, P0, R2, 0x40, RZ ;  /* 0x0000004002077810 */ /* 0x000fe20007f1e0ff */
[----:B------:R-:W-:-:S04]  /*13e0*/  ULDC.64 UR4, c[0x0][0x250] ;  /* 0x0000940000047ab9 */ /* 0x000fc80000000a00 */
[----:B------:R-:W-:Y:S01]  /*13f0*/  IMAD.X R2, RZ, RZ, R3, P0 ;  /* 0x000000ffff027224 */ /* 0x000fe200000e0603 */
[----:B------:R-:W-:-:S03]  /*1400*/  MOV R3, R5 ;  /* 0x0000000500037202 */ /* 0x000fc60000000f00 */
        /* <DEDUP_REMOVED lines=8> */
[----:B0-----:R-:W-:Y:S01]  /*1490*/  STG.E.128 desc[UR8][R4.64], R8 ;  /* 0x0000000804007986 */ /* 0x001fe2000c101d08 */
[----:B------:R-:W-:Y:S05]  /*14a0*/  EXIT ;  /* 0x000000000000794d */ /* 0x000fea0003800000 */
.L_x_4574:
        /* <DEDUP_REMOVED lines=13> */
.L_x_7322:


//--------------------- .text._ZN7cutlass13device_kernelIN5flash11enable_sm90INS1_16FlashAttnBwdSm90INS1_25CollectiveMainloopBwdSm90ILi2ELi2ELi2EN4cute5tupleIJNS5_1CILi1EEES8_S8_EEENS6_IJNS7_ILi80EEENS7_ILi128EEESB_EEENS_6half_tEfNS_4arch4Sm90ELb0ELb0ELb0ELb1ELb1ELb1ELb0ELb1ELi2ELi1ELi2ELi1ELb0EEENS1_24CollectiveEpilogueBwdGQAISC_fSF_Li256ELb1ELb1EEENS1_19SingleTileSchedulerILb1ELb0ELb0ELi128EEEEEEEEEvNT_6ParamsE --------------------------
	.section	.text._ZN7cutlass13device_kernelIN5flash11enable_sm90INS1_16FlashAttnBwdSm90INS1_25CollectiveMainloopBwdSm90ILi2ELi2ELi2EN4cute5tupleIJNS5_1CILi1EEES8_S8_EEENS6_IJNS7_ILi80EEENS7_ILi128EEESB_EEENS_6half_tEfNS_4arch4Sm90ELb0ELb0ELb0ELb1ELb1ELb1ELb0ELb1ELi2ELi1ELi2ELi1ELb0EEENS1_24CollectiveEpilogueBwdGQAISC_fSF_Li256ELb1ELb1EEENS1_19SingleTileSchedulerILb1ELb0ELb0ELi128EEEEEEEEEvNT_6ParamsE,"ax",@progbits
	.align	128
.text._ZN7cutlass13device_kernelIN5flash11enable_sm90INS1_16FlashAttnBwdSm90INS1_25CollectiveMainloopBwdSm90ILi2ELi2ELi2EN4cute5tupleIJNS5_1CILi1EEES8_S8_EEENS6_IJNS7_ILi80EEENS7_ILi128EEESB_EEENS_6half_tEfNS_4arch4Sm90ELb0ELb0ELb0ELb1ELb1ELb1ELb0ELb1ELi2ELi1ELi2ELi1ELb0EEENS1_24CollectiveEpilogueBwdGQAISC_fSF_Li256ELb1ELb1EEENS1_19SingleTileSchedulerILb1ELb0ELb0ELi128EEEEEEEEEvNT_6ParamsE:
        .type           _ZN7cutlass13device_kernelIN5flash11enable_sm90INS1_16FlashAttnBwdSm90INS1_25CollectiveMainloopBwdSm90ILi2ELi2ELi2EN4cute5tupleIJNS5_1CILi1EEES8_S8_EEENS6_IJNS7_ILi80EEENS7_ILi128EEESB_EEENS_6half_tEfNS_4arch4Sm90ELb0ELb0ELb0ELb1ELb1ELb1ELb0ELb1ELi2ELi1ELi2ELi1ELb0EEENS1_24CollectiveEpilogueBwdGQAISC_fSF_Li256ELb1ELb1EEENS1_19SingleTileSchedulerILb1ELb0ELb0ELi128EEEEEEEEEvNT_6ParamsE,@function
        .size           _ZN7cutlass13device_kernelIN5flash11enable_sm90INS1_16FlashAttnBwdSm90INS1_25CollectiveMainloopBwdSm90ILi2ELi2ELi2EN4cute5tupleIJNS5_1CILi1EEES8_S8_EEENS6_IJNS7_ILi80EEENS7_ILi128EEESB_EEENS_6half_tEfNS_4arch4Sm90ELb0ELb0ELb0ELb1ELb1ELb1ELb0ELb1ELi2ELi1ELi2ELi1ELb0EEENS1_24CollectiveEpilogueBwdGQAISC_fSF_Li256ELb1ELb1EEENS1_19SingleTileSchedulerILb1ELb0ELb0ELi128EEEEEEEEEvNT_6ParamsE,(.L_x_7323 - _ZN7cutlass13device_kernelIN5flash11enable_sm90INS1_16FlashAttnBwdSm90INS1_25CollectiveMainloopBwdSm90ILi2ELi2ELi2EN4cute5tupleIJNS5_1CILi1EEES8_S8_EEENS6_IJNS7_ILi80EEENS7_ILi128EEESB_EEENS_6half_tEfNS_4arch4Sm90ELb0ELb0ELb0ELb1ELb1ELb1ELb0ELb1ELi2ELi1ELi2ELi1ELb0EEENS1_24CollectiveEpilogueBwdGQAISC_fSF_Li256ELb1ELb1EEENS1_19SingleTileSchedulerILb1ELb0ELb0ELi128EEEEEEEEEvNT_6ParamsE)
        .other          _ZN7cutlass13device_kernelIN5flash11enable_sm90INS1_16FlashAttnBwdSm90INS1_25CollectiveMainloopBwdSm90ILi2ELi2ELi2EN4cute5tupleIJNS5_1CILi1EEES8_S8_EEENS6_IJNS7_ILi80EEENS7_ILi128EEESB_EEENS_6half_tEfNS_4arch4Sm90ELb0ELb0ELb0ELb1ELb1ELb1ELb0ELb1ELi2ELi1ELi2ELi1ELb0EEENS1_24CollectiveEpilogueBwdGQAISC_fSF_Li256ELb1ELb1EEENS1_19SingleTileSchedulerILb1ELb0ELb0ELi128EEEEEEEEEvNT_6ParamsE,@"STO_CUDA_ENTRY STV_DEFAULT"
_ZN7cutlass13device_kernelIN5flash11enable_sm90INS1_16FlashAttnBwdSm90INS1_25CollectiveMainloopBwdSm90ILi2ELi2ELi2EN4cute5tupleIJNS5_1CILi1EEES8_S8_EEENS6_IJNS7_ILi80EEENS7_ILi128EEESB_EEENS_6half_tEfNS_4arch4Sm90ELb0ELb0ELb0ELb1ELb1ELb1ELb0ELb1ELi2ELi1ELi2ELi1ELb0EEENS1_24CollectiveEpilogueBwdGQAISC_fSF_Li256ELb1ELb1EEENS1_19SingleTileSchedulerILb1ELb0ELb0ELi128EEEEEEEEEvNT_6ParamsE:
        /* <DEDUP_REMOVED lines=23> */
.L_x_4576:
[----:B------:R-:W-:Y:S05]  /*0170*/  BSYNC B0 ;  /* 0x0000000000007941 */ /* 0x000fea0003800000 */
.L_x_4575:
        /* <DEDUP_REMOVED lines=34> */
.L_x_4577:
        /* <DEDUP_REMOVED lines=22> */
.L_x_4578:
        /* <DEDUP_REMOVED lines=9> */
.L_x_4581:
        /* <DEDUP_REMOVED lines=20> */
.L_x_4582:
        /* <DEDUP_REMOVED lines=10> */
.L_x_4584:
[----:B------:R-:W2:Y:S02]  /*0770*/  LDC R0, c[0x0][0x8c4] ;  /* 0x00023100ff007b82 */ /* 0x000ea40000000800 */
.L_x_4583:
        /* <DEDUP_REMOVED lines=17> */
.L_x_4586:
        /* <DEDUP_REMOVED lines=10> */
.L_x_4587:
        /* <DEDUP_REMOVED lines=8> */
.L_x_4588:
        /* <DEDUP_REMOVED lines=9> */
.L_x_4589:
        /* <DEDUP_REMOVED lines=87> */
.L_x_4592:
        /* <DEDUP_REMOVED lines=15> */
.L_x_4591:
        /* <DEDUP_REMOVED lines=23> */
.L_x_4594:
        /* <DEDUP_REMOVED lines=15> */
.L_x_4593:
        /* <DEDUP_REMOVED lines=8> */
.L_x_4699:
        /* <DEDUP_REMOVED lines=48> */
.L_x_4596:
        /* <DEDUP_REMOVED lines=79> */
.L_x_4608:
[----:B------:R-:W2:Y:S02]  /*1b70*/  LDL R3, [R1] ;  /* 0x0000000001037983 */ /* 0x000ea40000100800 */
[----:B--2---:R-:W-:-:S13]  /*1b80*/  ISETP.NE.AND P0, PT, R3, 0x3, PT ;  /* 0x000000030300780c */ /* 0x004fda0003f05270 */
[----:B------:R-:W-:Y:S05]  /*1b90*/  @!P0 BRA `(.L_x_4598) ;  /* 0x0000000000048947 */ /* 0x000fea0003800000 */
[----:B------:R-:W-:Y:S01]  /*1ba0*/  BPT.TRAP 0x1 ;  /* 0x000000040000795c */ /* 0x000fe20000300000 */
.L_x_4598:
        /* <DEDUP_REMOVED lines=8> */
.L_x_4599:
[----:B---3--:R-:W-:Y:S05]  /*1c30*/  @P1 BRA `(.L_x_4600) ;  /* 0x0000000000081947 */ /* 0x008fea0003800000 */
[----:B------:R-:W3:Y:S02]  /*1c40*/  SYNCS.PHASECHK.TRANS64.TRYWAIT P1, [R3+URZ+0x38810], R154 ;  /* 0x0388109a030075a7 */ /* 0x000ee4000802017f */
[----:B---3--:R-:W-:Y:S05]  /*1c50*/  @!P1 BRA `(.L_x_4601) ;  /* 0x0000009800149947 */ /* 0x008fea0003800000 */
.L_x_4600:
        /* <DEDUP_REMOVED lines=286> */
.L_x_4602:
[----:B------:R1:W1:Y:S01]  /*2e40*/  SYNCS.PHASECHK.TRANS64.TRYWAIT P1, [R3+URZ+0x38830], R154 ;  /* 0x0388309a030075a7 */ /* 0x000262000802017f */
[----:B------:R-:W-:Y:S05]  /*2e50*/  @!P0 BRA `(.L_x_4603) ;  /* 0x0000000000048947 */ /* 0x000fea0003800000 */
[----:B------:R-:W-:Y:S01]  /*2e60*/  BPT.TRAP 0x1 ;  /* 0x000000040000795c */ /* 0x000fe20000300000 */
.L_x_4603:
[----:B------:R-:W-:-:S05]  /*2e70*/  VIADD R152, R152, 0x24000 ;  /* 0x0002400098987836 */ /* 0x000fca0000000000 */
[----:B------:R-:W-:-:S04]  /*2e80*/  SHF.R.U32.HI R152, RZ, 0x4, R152 ;  /* 0x00000004ff987819 */ /* 0x000fc80000011698 */
[----:B------:R-:W-:-:S04]  /*2e90*/  LOP3.LUT R236, R152, 0x3fff, RZ, 0xc0, !PT ;  /* 0x00003fff98ec7812 */ /* 0x000fc800078ec0ff */
[----:B------:R-:W-:Y:S01]  /*2ea0*/  LOP3.LUT R153, R236, 0x10000, RZ, 0xfc, !PT ;  /* 0x00010000ec997812 */ /* 0x000fe200078efcff */
[----:B-1----:R-:W-:Y:S06]  /*2eb0*/  @P1 BRA `(.L_x_4604) ;  /* 0x0000000000081947 */ /* 0x002fec0003800000 */
[----:B------:R-:W1:Y:S02]  /*2ec0*/  SYNCS.PHASECHK.TRANS64.TRYWAIT P1, [R3+URZ+0x38830], R154 ;  /* 0x0388309a030075a7 */ /* 0x000e64000802017f */
[----:B-1----:R-:W-:Y:S05]  /*2ed0*/  @!P1 BRA `(.L_x_4605) ;  /* 0x0000008400889947 */ /* 0x002fea0003800000 */
.L_x_4604:
        /* <DEDUP_REMOVED lines=832> */
.L_x_4606:
        /* <DEDUP_REMOVED lines=56> */
.L_x_4607:
        /* <DEDUP_REMOVED lines=78> */
.L_x_4590:
[----:B------:R-:W-:Y:S05]  /*6b40*/  @P0 BRA `(.L_x_4585) ;  /* 0x0000004800140947 */ /* 0x000fea0003800000 */
[----:B------:R-:W2:Y:S01]  /*6b50*/  LDL.LU R152, [R1+0x1c] ;  /* 0x00001c0001987983 */ /* 0x000ea20000300800 */
[----:B-1----:R-:W1:Y:S01]  /*6b60*/  LDC.64 R2, c[0x0][0x878] ;  /* 0x00021e00ff027b82 */ /* 0x002e620000000a00 */
[----:B------:R-:W-:Y:S01]  /*6b70*/  ULDC UR4, c[0x0][0x870] ;  /* 0x00021c0000047ab9 */ /* 0x000fe20000000800 */
[----:B------:R-:W-:-:S06]  /*6b80*/  ULDC UR6, c[0x0][0x80c] ;  /* 0x0002030000067ab9 */ /* 0x000fcc0000000800 */
[----:B------:R-:W3:Y:S01]  /*6b90*/  LDC R17, c[0x0][0x850] ;  /* 0x00021400ff117b82 */ /* 0x000ee20000000800 */
[----:B------:R-:W4:Y:S01]  /*6ba0*/  S2R R4, SR_TID.X ;  /* 0x0000000000047919 */ /* 0x000f220000002100 */
[----:B------:R-:W5:Y:S01]  /*6bb0*/  S2R R8, SR_CTAID.Y ;  /* 0x0000000000087919 */ /* 0x000f620000002600 */
[----:B------:R-:W5:Y:S05]  /*6bc0*/  S2R R16, SR_CTAID.X ;  /* 0x0000000000107919 */ /* 0x000f6a0000002500 */
[----:B------:R-:W5:Y:S01]  /*6bd0*/  S2UR UR5, SR_CgaCtaId ;  /* 0x00000000000579c3 */ /* 0x000f620000008800 */
[----:B-1----:R-:W-:-:S07]  /*6be0*/  ISETP.NE.U32.AND P0, PT, R2, RZ, PT ;  /* 0x000000ff0200720c */ /* 0x002fce0003f05070 */
[----:B------:R-:W1:Y:S01]  /*6bf0*/  LDC.64 R14, c[0x0][0x840] ;  /* 0x00021000ff0e7b82 */ /* 0x000e620000000a00 */
[----:B------:R-:W-:-:S07]  /*6c00*/  ISETP.NE.AND.EX P0, PT, R3, RZ, PT, P0 ;  /* 0x000000ff0300720c */ /* 0x000fce0003f05300 */
[----:B------:R-:W1:Y:S08]  /*6c10*/  LDC.64 R12, c[0x0][0x818] ;  /* 0x00020600ff0c7b82 */ /* 0x000e700000000a00 */
[----:B------:R-:W2:Y:S01]  /*6c20*/  @P0 LDC.64 R2, c[0x0][0x878] ;  /* 0x00021e00ff020b82 */ /* 0x000ea20000000a00 */
[----:B---3--:R-:W-:-:S07]  /*6c30*/  ISETP.NE.AND P2, PT, R17, 0x1, PT ;  /* 0x000000011100780c */ /* 0x008fce0003f45270 */
[----:B------:R-:W3:Y:S08]  /*6c40*/  LDC.64 R18, c[0x0][0x820] ;  /* 0x00020800ff127b82 */ /* 0x000ef00000000a00 */
[----:B------:R-:W5:Y:S08]  /*6c50*/  @P2 LDC R5, c[0x0][0x854] ;  /* 0x00021500ff052b82 */ /* 0x000f700000000800 */
[----:B------:R-:W1:Y:S08]  /*6c60*/  @P2 LDC R9, c[0x0][0x858] ;  /* 0x00021600ff092b82 */ /* 0x000e700000000800 */
[----:B------:R-:W3:Y:S08]  /*6c70*/  LDC.64 R20, c[0x0][0x848] ;  /* 0x00021200ff147b82 */ /* 0x000ef00000000a00 */
[----:B------:R-:W3:Y:S01]  /*6c80*/  LDC.64 R22, c[0x0][0x800] ;  /* 0x00020000ff167b82 */ /* 0x000ee20000000a00 */
[----:B--2---:R-:W-:-:S06]  /*6c90*/  @P0 IMAD.WIDE R2, R152, 0x4, R2 ;  /* 0x0000000498020825 */ /* 0x004fcc00078e0202 */
[----:B------:R2:W3:Y:S01]  /*6ca0*/  @P0 LDG.E R2, desc[UR38][R2.64] ;  /* 0x0000002602020981 */ /* 0x0004e2000c1e1900 */
[----:B----4-:R-:W-:Y:S01]  /*6cb0*/  VIADD R11, R4, 0xffffff80 ;  /* 0xffffff80040b7836 */ /* 0x010fe20000000000 */
[----:B------:R-:W-:Y:S01]  /*6cc0*/  BAR.SYNC.DEFER_BLOCKING 0x1, 0x100 ;  /* 0x0044000000007b1d */ /* 0x000fe20000010000 */
[----:B-----5:R-:W-:Y:S01]  /*6cd0*/  @P2 IMAD.HI.U32 R0, R8, R5, RZ ;  /* 0x0000000508002227 */ /* 0x020fe200078e00ff */
[----:B------:R-:W-:Y:S02]  /*6ce0*/  ISETP.NE.AND P1, PT, R4, 0x80, PT ;  /* 0x000000800400780c */ /* 0x000fe40003f25270 */
[----:B------:R-:W-:Y:S01]  /*6cf0*/  SHF.R.S32.HI R4, RZ, 0x1f, R11 ;  /* 0x0000001fff047819 */ /* 0x000fe2000001140b */
[----:B------:R-:W-:Y:S01]  /*6d00*/  IMAD.MOV.U32 R7, RZ, RZ, R8 ;  /* 0x000000ffff077224 */ /* 0x000fe200078e0008 */
[----:B-1----:R-:W-:Y:S01]  /*6d10*/  @P2 SHF.R.U32.HI R7, RZ, R9, R0 ;  /* 0x00000009ff072219 */ /* 0x002fe20000011600 */
[----:B------:R-:W-:Y:S01]  /*6d20*/  IMAD R0, R16, UR4, RZ ;  /* 0x0000000410007c24 */ /* 0x000fe2000f8e02ff */
[----:B--2---:R-:W-:Y:S01]  /*6d30*/  LEA.HI R3, R4, R11, RZ, 0x7 ;  /* 0x0000000b04037211 */ /* 0x004fe200078f38ff */
[----:B------:R-:W-:Y:S01]  /*6d40*/  IMAD R4, R152, UR6, RZ ;  /* 0x0000000698047c24 */ /* 0x000fe2000f8e02ff */
[----:B------:R-:W-:Y:S01]  /*6d50*/  UMOV UR4, 0x400 ;  /* 0x0000040000047882 */ /* 0x000fe20000000000 */
[----:B------:R-:W-:Y:S01]  /*6d60*/  IMAD R5, R0, UR6, RZ ;  /* 0x0000000600057c24 */ /* 0x000fe2000f8e02ff */
[C---:B------:R-:W-:Y:S01]  /*6d70*/  LOP3.LUT R0, R3.reuse, 0xfffff80, RZ, 0xc0, !PT ;  /* 0x0fffff8003007812 */ /* 0x040fe200078ec0ff */
[----:B------:R-:W-:Y:S01]  /*6d80*/  IMAD.SHL.U32 R3, R3, 0x40, RZ ;  /* 0x0000004003037824 */ /* 0x000fe200078e00ff */
[----:B------:R-:W-:Y:S01]  /*6d90*/  SHF.R.S32.HI R6, RZ, 0x1f, R4 ;  /* 0x0000001fff067819 */ /* 0x000fe20000011404 */
[----:B------:R-:W-:Y:S01]  /*6da0*/  ULEA UR4, UR5, UR4, 0x18 ;  /* 0x0000000405047291 */ /* 0x000fe2000f8ec03f */
[----:B------:R-:W-:Y:S01]  /*6db0*/  IADD3 R10, P3, P4, R5, R4, R7 ;  /* 0x00000004050a7210 */ /* 0x000fe20007c7e007 */
[----:B------:R-:W-:Y:S01]  /*6dc0*/  IMAD.IADD R0, R11, 0x1, -R0 ;  /* 0x000000010b007824 */ /* 0x000fe200078e0a00 */
[----:B------:R-:W-:Y:S01]  /*6dd0*/  LOP3.LUT R3, R3, 0x3fffe000, RZ, 0xc0, !PT ;  /* 0x3fffe00003037812 */ /* 0x000fe200078ec0ff */
[----:B------:R-:W-:Y:S01]  /*6de0*/  ULDC.64 UR6, c[0x0][0x868] ;  /* 0x00021a0000067ab9 */ /* 0x000fe20000000a00 */
[----:B------:R-:W-:Y:S01]  /*6df0*/  SHF.R.S32.HI R5, RZ, 0x1f, R5 ;  /* 0x0000001fff057819 */ /* 0x000fe20000011405 */
[----:B------:R-:W-:Y:S01]  /*6e00*/  BSSY B0, `(.L_x_4609) ;  /* 0x0000042000007945 */ /* 0x000fe20003800000 */
[----:B------:R-:W-:Y:S01]  /*6e10*/  SHF.R.S32.HI R9, RZ, 0x1f, R7 ;  /* 0x0000001fff097819 */ /* 0x000fe20000011407 */
[----:B------:R-:W-:Y:S01]  /*6e20*/  IMAD R0, R0, 0x4, R3 ;  /* 0x0000000400007824 */ /* 0x000fe200078e0203 */
[----:B------:R-:W-:-:S02]  /*6e30*/  ISETP.NE.AND P2, PT, R11, RZ, PT ;  /* 0x000000ff0b00720c */ /* 0x000fc40003f45270 */
[----:B------:R-:W-:Y:S01]  /*6e40*/  IADD3.X R11, R5, R6, R9, P3, P4 ;  /* 0x00000006050b7210 */ /* 0x000fe20001fe8409 */
[----:B------:R-:W-:Y:S01]  /*6e50*/  IMAD.SHL.U32 R5, R16, 0x4000, RZ ;  /* 0x0000400010057824 */ /* 0x000fe200078e00ff */
[----:B------:R-:W-:Y:S01]  /*6e60*/  LEA R0, R0, UR4, 0x2 ;  /* 0x0000000400007c11 */ /* 0x000fe2000f8e10ff */
[----:B------:R-:W-:Y:S01]  /*6e70*/  IMAD R6, R9, R14, RZ ;  /* 0x0000000e09067224 */ /* 0x000fe200078e02ff */
[----:B------:R-:W-:-:S03]  /*6e80*/  SHF.L.U64.HI R11, R10, 0x2, R11 ;  /* 0x000000020a0b7819 */ /* 0x000fc6000001020b */
[----:B------:R1:W-:Y:S01]  /*6e90*/  STS.128 [R0], R24 ;  /* 0x0000001800007388 */ /* 0x0003e20000000c00 */
[----:B------:R-:W-:Y:S01]  /*6ea0*/  IMAD R15, R7, R15, R6 ;  /* 0x0000000f070f7224 */ /* 0x000fe200078e0206 */
[----:B------:R-:W-:Y:S02]  /*6eb0*/  SHF.R.S32.HI R6, RZ, 0x1f, R152 ;  /* 0x0000001fff067819 */ /* 0x000fe40000011498 */
[----:B------:R2:W-:Y:S04]  /*6ec0*/  STS.128 [R0+0x800], R28 ;  /* 0x0008001c00007388 */ /* 0x0005e80000000c00 */
[----:B------:R2:W-:Y:S04]  /*6ed0*/  STS.128 [R0+0x1000], R32 ;  /* 0x0010002000007388 */ /* 0x0005e80000000c00 */
[----:B------:R2:W-:Y:S01]  /*6ee0*/  STS.128 [R0+0x1800], R36 ;  /* 0x0018002400007388 */ /* 0x0005e20000000c00 */
[----:B-1----:R-:W1:Y:S03]  /*6ef0*/  LDC.64 R24, c[0x0][0x828] ;  /* 0x00020a00ff187b82 */ /* 0x002e660000000a00 */
        /* <DEDUP_REMOVED lines=12> */
[----:B---3--:R-:W-:-:S05]  /*6fc0*/  @P0 IMAD R2, R152, 0x80, R2 ;  /* 0x0000008098020824 */ /* 0x008fca00078e0202 */
[----:B------:R-:W-:-:S04]  /*6fd0*/  @P0 SHF.R.S32.HI R3, RZ, 0x1f, R2 ;  /* 0x0000001fff030819 */ /* 0x000fc80000011402 */
[----:B------:R-:W-:-:S05]  /*6fe0*/  @P0 LEA.HI R3, R3, R2, RZ, 0x7 ;  /* 0x0000000203030211 */ /* 0x000fca00078f38ff */
[----:B------:R-:W-:-:S05]  /*6ff0*/  @P0 IMAD.SHL.U32 R3, R3, 0x80, RZ ;  /* 0x0000008003030824 */ /* 0x000fca00078e00ff */
[----:B------:R-:W-:-:S04]  /*7000*/  @P0 LOP3.LUT R2, R3, 0xffffc000, RZ, 0xc0, !PT ;  /* 0xffffc00003020812 */ /* 0x000fc800078ec0ff */
[----:B------:R-:W-:Y:S02]  /*7010*/  @P0 SHF.R.S32.HI R3, RZ, 0x1f, R2 ;  /* 0x0000001fff030819 */ /* 0x000fe40000011402 */
[----:B------:R-:W-:-:S06]  /*7020*/  @!P0 CS2R R2, SRZ ;  /* 0x0000000000028805 */ /* 0x000fcc000001ff00 */
[----:B------:R-:W-:Y:S01]  /*7030*/  IADD3 R4, P3, R5, R2, RZ ;  /* 0x0000000205047210 */ /* 0x000fe20007f7e0ff */
[----:B------:R-:W-:-:S03]  /*7040*/  IMAD R2, R9, R12, RZ ;  /* 0x0000000c09027224 */ /* 0x000fc600078e02ff */
[----:B------:R-:W-:Y:S01]  /*7050*/  LEA.HI.X.SX32 R5, R5, R3, 0x1, P3 ;  /* 0x0000000305057211 */ /* 0x000fe200018f0eff */
[C---:B------:R-:W-:Y:S01]  /*7060*/  IMAD R9, R7.reuse, R13, R2 ;  /* 0x0000000d07097224 */ /* 0x040fe200078e0202 */
[----:B------:R-:W-:Y:S01]  /*7070*/  SEL R13, R6, RZ, !P0 ;  /* 0x000000ff060d7207 */ /* 0x000fe20004000000 */
[----:B------:R-:W-:-:S04]  /*7080*/  IMAD.WIDE.U32 R2, R7, R12, R4 ;  /* 0x0000000c07027225 */ /* 0x000fc800078e0004 */
[----:B------:R-:W-:Y:S01]  /*7090*/  IMAD.IADD R3, R3, 0x1, R9 ;  /* 0x0000000103037824 */ /* 0x000fe200078e0209 */
[----:B------:R-:W-:Y:S01]  /*70a0*/  SEL R9, R152, RZ, !P0 ;  /* 0x000000ff98097207 */ /* 0x000fe20004000000 */
[----:B------:R-:W-:-:S04]  /*70b0*/  IMAD.WIDE.U32 R4, R7, R14, R4 ;  /* 0x0000000e07047225 */ /* 0x000fc800078e0004 */
[C---:B------:R-:W-:Y:S02]  /*70c0*/  IMAD R6, R13.reuse, R18, RZ ;  /* 0x000000120d067224 */ /* 0x040fe400078e02ff */
[----:B------:R-:W-:Y:S02]  /*70d0*/  IMAD R12, R13, R20, RZ ;  /* 0x000000140d0c7224 */ /* 0x000fe400078e02ff */
[----:B------:R-:W-:Y:S02]  /*70e0*/  IMAD.SHL.U32 R13, R10, 0x4, RZ ;  /* 0x000000040a0d7824 */ /* 0x000fe400078e00ff */
[----:B------:R-:W-:Y:S02]  /*70f0*/  IMAD.IADD R5, R5, 0x1, R15 ;  /* 0x0000000105057824 */ /* 0x000fe400078e020f */
[----:B------:R-:W-:Y:S01]  /*7100*/  IMAD R15, R9, R19, R6 ;  /* 0x00000013090f7224 */ /* 0x000fe200078e0206 */
[----:B------:R-:W-:Y:S01]  /*7110*/  IADD3 R6, P4, R13, UR6, RZ ;  /* 0x000000060d067c10 */ /* 0x000fe2000ff9e0ff */
[----:B------:R-:W-:-:S04]  /*7120*/  IMAD.WIDE.U32 R2, R9, R18, R2 ;  /* 0x0000001209027225 */ /* 0x000fc800078e0002 */
[----:B------:R-:W-:Y:S01]  /*7130*/  IMAD.WIDE.U32 R4, R9, R20, R4 ;  /* 0x0000001409047225 */ /* 0x000fe200078e0004 */
[----:B------:R-:W-:-:S03]  /*7140*/  LEA R22, P3, R2, R22, 0x2 ;  /* 0x0000001602167211 */ /* 0x000fc600078610ff */
[----:B------:R-:W-:Y:S01]  /*7150*/  IMAD.MOV R10, RZ, RZ, -R7 ;  /* 0x000000ffff0a7224 */ /* 0x000fe200078e0a07 */
[----:B------:R-:W-:Y:S01]  /*7160*/  IADD3.X R7, R11, UR7, RZ, P4, !PT ;  /* 0x000000070b077c10 */ /* 0x000fe2000a7fe4ff */
[----:B------:R-:W-:Y:S01]  /*7170*/  IMAD R9, R9, R21, R12 ;  /* 0x0000001509097224 */ /* 0x000fe200078e020c */
[----:B-1----:R-:W-:Y:S01]  /*7180*/  LEA R24, P0, R4, R24, 0x2 ;  /* 0x0000001804187211 */ /* 0x002fe200078010ff */
[----:B------:R-:W-:Y:S02]  /*7190*/  IMAD R17, R17, R10, R8 ;  /* 0x0000000a11117224 */ /* 0x000fe400078e0208 */
[----:B------:R-:W-:Y:S02]  /*71a0*/  IMAD.IADD R10, R3, 0x1, R15 ;  /* 0x00000001030a7824 */ /* 0x000fe400078e020f */
[----:B------:R-:W-:Y:S01]  /*71b0*/  IMAD.IADD R9, R5, 0x1, R9 ;  /* 0x0000000105097824 */ /* 0x000fe200078e0209 */
[----:B--2---:R-:W-:Y:S07]  /*71c0*/  @P2 BRA `(.L_x_4610) ;  /* 0x0000000000142947 */ /* 0x004fee0003800000 */
.L_x_4611:
[----:B------:R-:W2:Y:S04]  /*71d0*/  LDG.E.STRONG.GPU R8, desc[UR38][R6.64] ;  /* 0x0000002606087981 */ /* 0x000ea8000c1ef900 */
[----:B--2---:R-:W-:Y:S01]  /*71e0*/  CCTL.IVALL ;  /* 0x00000000ff00798f */ /* 0x004fe20002000000 */
[----:B------:R-:W-:Y:S05]  /*71f0*/  YIELD ;  /* 0x0000000000007946 */ /* 0x000fea0003800000 */
[----:B------:R-:W-:-:S13]  /*7200*/  ISETP.NE.AND P2, PT, R8, R17, PT ;  /* 0x000000110800720c */ /* 0x000fda0003f45270 */
[----:B------:R-:W-:Y:S05]  /*7210*/  @P2 BRA `(.L_x_4611) ;  /* 0xfffffffc00ec2947 */ /* 0x000fea000383ffff */
.L_x_4610:
[----:B------:R-:W-:Y:S05]  /*7220*/  BSYNC B0 ;  /* 0x0000000000007941 */ /* 0x000fea0003800000 */
.L_x_4609:
[----:B------:R-:W-:Y:S01]  /*7230*/  UMOV UR5, 0xffffffff ;  /* 0xffffffff00057882 */ /* 0x000fe20000000000 */
[----:B------:R-:W-:Y:S02]  /*7240*/  LEA.HI.X R10, R2, R23, R10, 0x2, P3 ;  /* 0x00000017020a7211 */ /* 0x000fe400018f140a */
[----:B------:R-:W-:Y:S01]  /*7250*/  LEA.HI.X R9, R4, R25, R9, 0x2, P0 ;  /* 0x0000001904097211 */ /* 0x000fe200000f1409 */
[----:B------:R-:W-:Y:S06]  /*7260*/  BRA.DIV UR5, `(.L_x_4612) ;  /* 0x0000004205b87947 */ /* 0x000fec000b800000 */
[----:B------:R-:W-:Y:S01]  /*7270*/  NOP ;  /* 0x0000000000007918 */ /* 0x000fe20000000000 */
.L_x_4702:
        /* <DEDUP_REMOVED lines=16> */
.L_x_4615:
[----:B------:R-:W-:Y:S01]  /*7380*/  @P0 ELECT P2, URZ, PT ;  /* 0x00000000003f082f */ /* 0x000fe20003840000 */
[----:B------:R1:W-:-:S12]  /*7390*/  UBLKRED.G.S.ADD.F32.RN [UR6], [UR4], UR5, desc[UR8] ;  /* 0x00000806040073bb */ /* 0x0003d800080a1405 */
[----:B------:R-:W-:Y:S02]  /*73a0*/  @P2 PLOP3.LUT P0, PT, P2, PT, PT, 0x8, 0x0 ;  /* 0x000000000000281c */ /* 0x000fe4000170e170 */
[----:B------:R-:W-:-:S11]  /*73b0*/  PLOP3.LUT P2, PT, PT, PT, PT, 0x8, 0x0 ;  /* 0x000000000000781c */ /* 0x000fd60003f4e170 */
[----:B-1----:R-:W-:Y:S05]  /*73c0*/  @P0 BRA.U.ANY `(.L_x_4615) ;  /* 0xfffffffd00ec0947 */ /* 0x002fea000393ffff */
[----:B------:R0:W-:Y:S01]  /*73d0*/  UTMACMDFLUSH ;  /* 0x00000000000079b7 */ /* 0x0001e20000000000 */
[----:B------:R-:W-:-:S04]  /*73e0*/  DEPBAR.LE SB0, 0x0 ;  /* 0x000080000000791a */ /* 0x000fc80000000000 */
.L_x_4614:
[----:B------:R-:W-:Y:S05]  /*73f0*/  BSYNC B0 ;  /* 0x0000000000007941 */ /* 0x000fea0003800000 */
.L_x_4613:
        /* <DEDUP_REMOVED lines=14> */
.L_x_4617:
[----:B------:R-:W-:Y:S05]  /*74e0*/  BSYNC B0 ;  /* 0x0000000000007941 */ /* 0x000fea0003800000 */
.L_x_4616:
        /* <DEDUP_REMOVED lines=22> */
.L_x_4620:
[----:B-1----:R-:W2:Y:S04]  /*7650*/  LDG.E.STRONG.GPU R0, desc[UR38][R2.64] ;  /* 0x0000002602007981 */ /* 0x002ea8000c1ef900 */
[----:B--2---:R-:W-:Y:S01]  /*7660*/  CCTL.IVALL ;  /* 0x00000000ff00798f */ /* 0x004fe20002000000 */
[----:B------:R-:W-:Y:S05]  /*7670*/  YIELD ;  /* 0x0000000000007946 */ /* 0x000fea0003800000 */
[----:B------:R-:W-:-:S13]  /*7680*/  ISETP.NE.AND P0, PT, R0, R17, PT ;  /* 0x000000110000720c */ /* 0x000fda0003f05270 */
[----:B------:R-:W-:Y:S05]  /*7690*/  @P0 BRA `(.L_x_4620) ;  /* 0xfffffffc00ec0947 */ /* 0x000fea000383ffff */
.L_x_4619:
[----:B------:R-:W-:Y:S05]  /*76a0*/  BSYNC B0 ;  /* 0x0000000000007941 */ /* 0x000fea0003800000 */
.L_x_4618:
[----:B------:R-:W-:-:S03]  /*76b0*/  UMOV UR5, 0xffffffff ;  /* 0xffffffff00057882 */ /* 0x000fc60000000000 */
[----:B------:R-:W-:Y:S05]  /*76c0*/  BRA.DIV UR5, `(.L_x_4621) ;  /* 0x0000003e05bc7947 */ /* 0x000fea000b800000 */
[----:B------:R-:W-:Y:S01]  /*76d0*/  NOP ;  /* 0x0000000000007918 */ /* 0x000fe20000000000 */
.L_x_4705:
        /* <DEDUP_REMOVED lines=16> */
.L_x_4624:
[----:B------:R-:W-:Y:S01]  /*77e0*/  @P0 ELECT P2, URZ, PT ;  /* 0x00000000003f082f */ /* 0x000fe20003840000 */
[----:B------:R2:W-:-:S12]  /*77f0*/  UBLKRED.G.S.ADD.F32.RN [UR6], [UR4], UR5, desc[UR8] ;  /* 0x00000806040073bb */ /* 0x0005d800080a1405 */
[----:B------:R-:W-:Y:S02]  /*7800*/  @P2 PLOP3.LUT P0, PT, P2, PT, PT, 0x8, 0x0 ;  /* 0x000000000000281c */ /* 0x000fe4000170e170 */
[----:B------:R-:W-:-:S11]  /*7810*/  PLOP3.LUT P2, PT, PT, PT, PT, 0x8, 0x0 ;  /* 0x000000000000781c */ /* 0x000fd60003f4e170 */
[----:B--2---:R-:W-:Y:S05]  /*7820*/  @P0 BRA.U.ANY `(.L_x_4624) ;  /* 0xfffffffd00ec0947 */ /* 0x004fea000393ffff */
[----:B------:R0:W-:Y:S01]  /*7830*/  UTMACMDFLUSH ;  /* 0x00000000000079b7 */ /* 0x0001e20000000000 */
[----:B------:R-:W-:-:S04]  /*7840*/  DEPBAR.LE SB0, 0x0 ;  /* 0x000080000000791a */ /* 0x000fc80000000000 */
.L_x_4623:
[----:B------:R-:W-:Y:S05]  /*7850*/  BSYNC B0 ;  /* 0x0000000000007941 */ /* 0x000fea0003800000 */
.L_x_4622:
        /* <DEDUP_REMOVED lines=14> */
.L_x_4580:
        /* <DEDUP_REMOVED lines=21> */
.L_x_4626:
        /* <DEDUP_REMOVED lines=13> */
.L_x_4628:
[----:B------:R-:W-:-:S05]  /*7b60*/  ULDC UR4, c[0x0][0x8c4] ;  /* 0x0002310000047ab9 */ /* 0x000fca0000000800 */
.L_x_4627:
        /* <DEDUP_REMOVED lines=37> */
.L_x_4629:
        /* <DEDUP_REMOVED lines=59> */
.L_x_4655:
        /* <DEDUP_REMOVED lines=17> */
.L_x_4633:
[----:B------:R-:W2:Y:S04]  /*8280*/  LDG.E.STRONG.GPU R5, desc[UR38][R2.64] ;  /* 0x0000002602057981 */ /* 0x000ea8000c1ef900 */
[----:B--2---:R-:W-:Y:S01]  /*8290*/  CCTL.IVALL ;  /* 0x00000000ff00798f */ /* 0x004fe20002000000 */
[----:B------:R-:W-:Y:S05]  /*82a0*/  YIELD ;  /* 0x0000000000007946 */ /* 0x000fea0003800000 */
[----:B------:R-:W-:-:S13]  /*82b0*/  ISETP.NE.AND P3, PT, R5, UR24, PT ;  /* 0x0000001805007c0c */ /* 0x000fda000bf65270 */
[----:B------:R-:W-:Y:S05]  /*82c0*/  @P3 BRA `(.L_x_4633) ;  /* 0xfffffffc00ec3947 */ /* 0x000fea000383ffff */
.L_x_4632:
[----:B------:R-:W-:Y:S05]  /*82d0*/  BSYNC B0 ;  /* 0x0000000000007941 */ /* 0x000fea0003800000 */
.L_x_4631:
[----:B------:R-:W-:-:S03]  /*82e0*/  UMOV UR22, 0xffffffff ;  /* 0xffffffff00167882 */ /* 0x000fc60000000000 */
[----:B------:R-:W-:Y:S05]  /*82f0*/  BRA.DIV UR22, `(.L_x_4634) ;  /* 0x0000003216cc7947 */ /* 0x000fea000b800000 */
[----:B------:R-:W-:Y:S01]  /*8300*/  NOP ;  /* 0x0000000000007918 */ /* 0x000fe20000000000 */
.L_x_4708:
        /* <DEDUP_REMOVED lines=19> */
.L_x_4636:
[----:B------:R-:W-:Y:S05]  /*8440*/  BSYNC B0 ;  /* 0x0000000000007941 */ /* 0x000fea0003800000 */
.L_x_4635:
        /* <DEDUP_REMOVED lines=13> */
.L_x_4638:
[----:B------:R-:W-:Y:S05]  /*8520*/  BSYNC B0 ;  /* 0x0000000000007941 */ /* 0x000fea0003800000 */
.L_x_4637:
[----:B------:R-:W-:Y:S06]  /*8530*/  BAR.ARV 0xa, 0xa0 ;  /* 0x0282800000007b1d */ /* 0x000fec0000002000 */
[----:B------:R-:W-:Y:S04]  /*8540*/  BSSY B0, `(.L_x_4639) ;  /* 0x0000003000007945 */ /* 0x000fe80003800000 */
[----:B------:R-:W-:Y:S05]  /*8550*/  @!P0 BRA `(.L_x_4640) ;  /* 0x0000000000048947 */ /* 0x000fea0003800000 */
[----:B------:R-:W-:-:S04]  /*8560*/  DEPBAR.LE SB0, 0x0 ;  /* 0x000080000000791a */ /* 0x000fc80000000000 */
.L_x_4640:
[----:B------:R-:W-:Y:S05]  /*8570*/  BSYNC B0 ;  /* 0x0000000000007941 */ /* 0x000fea0003800000 */
.L_x_4639:
        /* <DEDUP_REMOVED lines=19> */
.L_x_4642:
[----:B------:R-:W-:Y:S05]  /*86b0*/  BSYNC B0 ;  /* 0x0000000000007941 */ /* 0x000fea0003800000 */
.L_x_4641:
        /* <DEDUP_REMOVED lines=9> */
.L_x_4645:
[----:B------:R-:W2:Y:S04]  /*8750*/  LDG.E.STRONG.GPU R5, desc[UR38][R2.64] ;  /* 0x0000002602057981 */ /* 0x000ea8000c1ef900 */
[----:B--2---:R-:W-:Y:S01]  /*8760*/  CCTL.IVALL ;  /* 0x00000000ff00798f */ /* 0x004fe20002000000 */
[----:B------:R-:W-:Y:S05]  /*8770*/  YIELD ;  /* 0x0000000000007946 */ /* 0x000fea0003800000 */
[----:B------:R-:W-:-:S13]  /*8780*/  ISETP.NE.AND P3, PT, R5, UR24, PT ;  /* 0x0000001805007c0c */ /* 0x000fda000bf65270 */
[----:B------:R-:W-:Y:S05]  /*8790*/  @P3 BRA `(.L_x_4645) ;  /* 0xfffffffc00ec3947 */ /* 0x000fea000383ffff */
.L_x_4644:
[----:B------:R-:W-:Y:S05]  /*87a0*/  BSYNC B0 ;  /* 0x0000000000007941 */ /* 0x000fea0003800000 */
.L_x_4643:
[----:B------:R-:W-:-:S03]  /*87b0*/  UMOV UR6, 0xffffffff ;  /* 0xffffffff00067882 */ /* 0x000fc60000000000 */
[----:B------:R-:W-:Y:S05]  /*87c0*/  BRA.DIV UR6, `(.L_x_4646) ;  /* 0x0000002e06b47947 */ /* 0x000fea000b800000 */
[----:B------:R-:W-:Y:S01]  /*87d0*/  NOP ;  /* 0x0000000000007918 */ /* 0x000fe20000000000 */
.L_x_4711:
        /* <DEDUP_REMOVED lines=13> */
.L_x_4648:
[----:B------:R-:W-:Y:S05]  /*88b0*/  BSYNC B0 ;  /* 0x0000000000007941 */ /* 0x000fea0003800000 */
.L_x_4647:
        /* <DEDUP_REMOVED lines=13> */
.L_x_4650:
[----:B------:R-:W-:Y:S05]  /*8990*/  BSYNC B0 ;  /* 0x0000000000007941 */ /* 0x000fea0003800000 */
.L_x_4649:
[----:B------:R-:W-:Y:S06]  /*89a0*/  BAR.ARV 0xa, 0xa0 ;  /* 0x0282800000007b1d */ /* 0x000fec0000002000 */
[----:B------:R-:W-:Y:S04]  /*89b0*/  BSSY B0, `(.L_x_4651) ;  /* 0x0000003000007945 */ /* 0x000fe80003800000 */
[----:B------:R-:W-:Y:S05]  /*89c0*/  @!P0 BRA `(.L_x_4652) ;  /* 0x0000000000048947 */ /* 0x000fea0003800000 */
[----:B------:R-:W-:-:S04]  /*89d0*/  DEPBAR.LE SB0, 0x0 ;  /* 0x000080000000791a */ /* 0x000fc80000000000 */
.L_x_4652:
[----:B------:R-:W-:Y:S05]  /*89e0*/  BSYNC B0 ;  /* 0x0000000000007941 */ /* 0x000fea0003800000 */
.L_x_4651:
        /* <DEDUP_REMOVED lines=19> */
.L_x_4654:
[----:B------:R-:W-:Y:S05]  /*8b20*/  BSYNC B0 ;  /* 0x0000000000007941 */ /* 0x000fea0003800000 */
.L_x_4653:
[----:B------:R-:W-:Y:S02]  /*8b30*/  UIADD3 UR4, UR4, 0x2, URZ ;  /* 0x0000000204047890 */ /* 0x000fe4000fffe03f */
[----:B------:R-:W-:Y:S01]  /*8b40*/  UIADD3 UR5, UR5, 0x1, URZ ;  /* 0x0000000105057890 */ /* 0x000fe2000fffe03f */
[----:B------:R-:W-:Y:S11]  /*8b50*/  @P2 BRA `(.L_x_4655) ;  /* 0xfffffff400842947 */ /* 0x000ff6000383ffff */
.L_x_4630:
        /* <DEDUP_REMOVED lines=13> */
.L_x_4658:
[----:B------:R-:W2:Y:S04]  /*8c30*/  LDG.E.STRONG.GPU R0, desc[UR38][R2.64] ;  /* 0x0000002602007981 */ /* 0x000ea8000c1ef900 */
[----:B--2---:R-:W-:Y:S01]  /*8c40*/  CCTL.IVALL ;  /* 0x00000000ff00798f */ /* 0x004fe20002000000 */
[----:B------:R-:W-:Y:S05]  /*8c50*/  YIELD ;  /* 0x0000000000007946 */ /* 0x000fea0003800000 */
[----:B------:R-:W-:-:S13]  /*8c60*/  ISETP.NE.AND P1, PT, R0, UR24, PT ;  /* 0x0000001800007c0c */ /* 0x000fda000bf25270 */
[----:B------:R-:W-:Y:S05]  /*8c70*/  @P1 BRA `(.L_x_4658) ;  /* 0xfffffffc00ec1947 */ /* 0x000fea000383ffff */
.L_x_4657:
[----:B------:R-:W-:Y:S05]  /*8c80*/  BSYNC B0 ;  /* 0x0000000000007941 */ /* 0x000fea0003800000 */
.L_x_4656:
[----:B------:R-:W-:-:S03]  /*8c90*/  UMOV UR5, 0xffffffff ;  /* 0xffffffff00057882 */ /* 0x000fc60000000000 */
[----:B------:R-:W-:Y:S05]  /*8ca0*/  BRA.DIV UR5, `(.L_x_4659) ;  /* 0x0000002a05987947 */ /* 0x000fea000b800000 */
[----:B------:R-:W-:Y:S01]  /*8cb0*/  NOP ;  /* 0x0000000000007918 */ /* 0x000fe20000000000 */
.L_x_4714:
        /* <DEDUP_REMOVED lines=22> */
.L_x_4661:
[----:B------:R-:W-:Y:S05]  /*8e20*/  BSYNC B0 ;  /* 0x0000000000007941 */ /* 0x000fea0003800000 */
.L_x_4660:
        /* <DEDUP_REMOVED lines=20> */
.L_x_4663:
[----:B------:R-:W-:Y:S05]  /*8f70*/  BSYNC B0 ;  /* 0x0000000000007941 */ /* 0x000fea0003800000 */
.L_x_4662:
[----:B------:R-:W-:Y:S06]  /*8f80*/  BAR.ARV 0xa, 0xa0 ;  /* 0x0282800000007b1d */ /* 0x000fec0000002000 */
[----:B------:R-:W-:Y:S04]  /*8f90*/  BSSY B0, `(.L_x_4664) ;  /* 0x0000003000007945 */ /* 0x000fe80003800000 */
[----:B------:R-:W-:Y:S05]  /*8fa0*/  @!P0 BRA `(.L_x_4665) ;  /* 0x0000000000048947 */ /* 0x000fea0003800000 */
[----:B------:R-:W-:-:S04]  /*8fb0*/  DEPBAR.LE SB0, 0x0 ;  /* 0x000080000000791a */ /* 0x000fc80000000000 */
.L_x_4665:
[----:B------:R-:W-:Y:S05]  /*8fc0*/  BSYNC B0 ;  /* 0x0000000000007941 */ /* 0x000fea0003800000 */
.L_x_4664:
        /* <DEDUP_REMOVED lines=19> */
.L_x_4625:
        /* <DEDUP_REMOVED lines=10> */
.L_x_4666:
        /* <DEDUP_REMOVED lines=10> */
.L_x_4668:
[----:B------:R-:W3:Y:S02]  /*9240*/  LDC R5, c[0x0][0x8c4] ;  /* 0x00023100ff057b82 */ /* 0x000ee40000000800 */
.L_x_4667:
        /* <DEDUP_REMOVED lines=46> */
.L_x_4670:
        /* <DEDUP_REMOVED lines=66> */
.L_x_4715:
        /* <DEDUP_REMOVED lines=9> */
.L_x_4673:
        /* <DEDUP_REMOVED lines=84> */
.L_x_4684:
[----:B------:R-:W-:-:S04]  /*9f20*/  SHF.L.U32 R21, R10, 0x1f, RZ ;  /* 0x0000001f0a157819 */ /* 0x000fc800000006ff */
[----:B-1----:R-:W1:Y:S02]  /*9f30*/  SYNCS.PHASECHK.TRANS64.TRYWAIT P1, [R12+URZ+0x38840], R21 ;  /* 0x038840150c0075a7 */ /* 0x002e64000802017f */
[----:B-12--5:R-:W-:Y:S05]  /*9f40*/  @!P1 BRA `(.L_x_4676) ;  /* 0x0000001800209947 */ /* 0x026fea0003800000 */
.L_x_4716:
[----:B------:R-:W-:Y:S05]  /*9f50*/  @P0 BRA `(.L_x_4677) ;  /* 0x0000000000140947 */ /* 0x000fea0003800000 */
[----:B------:R-:W-:Y:S01]  /*9f60*/  ISETP.NE.AND P1, PT, R20, RZ, PT ;  /* 0x000000ff1400720c */ /* 0x000fe20003f25270 */
[----:B------:R-:W-:-:S04]  /*9f70*/  IMAD.MOV.U32 R3, RZ, RZ, 0x5140 ;  /* 0x00005140ff037424 */ /* 0x000fc800078e00ff */
[----:B------:R3:W-:Y:S08]  /*9f80*/  SYNCS.ARRIVE.TRANS64 RZ, [R12+URZ+0x38830], R3 ;  /* 0x038830030cff79a7 */ /* 0x0007f0000800003f */
[----:B------:R-:W-:Y:S05]  /*9f90*/  @!P1 BRA `(.L_x_4677) ;  /* 0x0000000000049947 */ /* 0x000fea0003800000 */
[----:B------:R-:W-:Y:S01]  /*9fa0*/  BPT.TRAP 0x1 ;  /* 0x000000040000795c */ /* 0x000fe20000300000 */
.L_x_4677:
        /* <DEDUP_REMOVED lines=37> */
.L_x_4717:
[----:B------:R-:W-:Y:S05]  /*a200*/  @P0 BRA `(.L_x_4679) ;  /* 0x0000000000140947 */ /* 0x000fea0003800000 */
[----:B------:R-:W-:Y:S01]  /*a210*/  ISETP.NE.AND P1, PT, R20, RZ, PT ;  /* 0x000000ff1400720c */ /* 0x000fe20003f25270 */
[----:B------:R-:W-:-:S04]  /*a220*/  IMAD.MOV.U32 R2, RZ, RZ, 0x5140 ;  /* 0x00005140ff027424 */ /* 0x000fc800078e00ff */
[----:B------:R3:W-:Y:S08]  /*a230*/  SYNCS.ARRIVE.TRANS64 RZ, [R12+URZ+0x38818], R2 ;  /* 0x038818020cff79a7 */ /* 0x0007f0000800003f */
[----:B------:R-:W-:Y:S05]  /*a240*/  @!P1 BRA `(.L_x_4679) ;  /* 0x0000000000049947 */ /* 0x000fea0003800000 */
[----:B------:R-:W-:Y:S01]  /*a250*/  BPT.TRAP 0x1 ;  /* 0x000000040000795c */ /* 0x000fe20000300000 */
.L_x_4679:
        /* <DEDUP_REMOVED lines=29> */
.L_x_4718:
        /* <DEDUP_REMOVED lines=9> */
.L_x_4681:
        /* <DEDUP_REMOVED lines=31> */
.L_x_4720:
[----:B------:R-:W-:Y:S05]  /*a6b0*/  @P0 BRA `(.L_x_4683) ;  /* 0x0000000000140947 */ /* 0x000fea0003800000 */
[----:B------:R-:W-:Y:S01]  /*a6c0*/  ISETP.NE.AND P1, PT, R20, RZ, PT ;  /* 0x000000ff1400720c */ /* 0x000fe20003f25270 */
[----:B-1----:R-:W-:-:S04]  /*a6d0*/  IMAD.MOV.U32 R5, RZ, RZ, 0x5140 ;  /* 0x00005140ff057424 */ /* 0x002fc800078e00ff */
[----:B------:R2:W-:Y:S08]  /*a6e0*/  SYNCS.ARRIVE.TRANS64 RZ, [R12+URZ+0x38810], R5 ;  /* 0x038810050cff79a7 */ /* 0x0005f0000800003f */
[----:B------:R-:W-:Y:S05]  /*a6f0*/  @!P1 BRA `(.L_x_4683) ;  /* 0x0000000000049947 */ /* 0x000fea0003800000 */
[----:B------:R-:W-:Y:S01]  /*a700*/  BPT.TRAP 0x1 ;  /* 0x000000040000795c */ /* 0x000fe20000300000 */
.L_x_4683:
        /* <DEDUP_REMOVED lines=29> */
.L_x_4675:
[----:B--2---:R-:W2:Y:S02]  /*a8e0*/  LDL.LU R4, [R1] ;  /* 0x0000000001047983 */ /* 0x004ea40000300800 */
[----:B--2---:R-:W-:-:S13]  /*a8f0*/  ISETP.NE.AND P1, PT, R4, RZ, PT ;  /* 0x000000ff0400720c */ /* 0x004fda0003f25270 */
[----:B------:R-:W-:Y:S05]  /*a900*/  @!P1 BRA `(.L_x_4674) ;  /* 0x0000000400309947 */ /* 0x000fea0003800000 */
[----:B------:R-:W-:-:S04]  /*a910*/  SHF.L.U32 R13, R10, 0x1f, RZ ;  /* 0x0000001f0a0d7819 */ /* 0x000fc800000006ff */
[----:B------:R-:W1:Y:S02]  /*a920*/  SYNCS.PHASECHK.TRANS64.TRYWAIT P1, [R12+URZ+0x38840], R13 ;  /* 0x0388400d0c0075a7 */ /* 0x000e64000802017f */
[----:B-1----:R-:W-:Y:S05]  /*a930*/  @!P1 BRA `(.L_x_4685) ;  /* 0x0000000c00f89947 */ /* 0x002fea0003800000 */
.L_x_4721:
[----:B------:R-:W-:Y:S05]  /*a940*/  @P0 BRA `(.L_x_4686) ;  /* 0x0000000000140947 */ /* 0x000fea0003800000 */
[----:B------:R-:W-:Y:S01]  /*a950*/  ISETP.NE.AND P1, PT, R20, RZ, PT ;  /* 0x000000ff1400720c */ /* 0x000fe20003f25270 */
[----:B------:R-:W-:-:S04]  /*a960*/  IMAD.MOV.U32 R5, RZ, RZ, 0x5140 ;  /* 0x00005140ff057424 */ /* 0x000fc800078e00ff */
[----:B------:R2:W-:Y:S08]  /*a970*/  SYNCS.ARRIVE.TRANS64 RZ, [R12+URZ+0x38830], R5 ;  /* 0x038830050cff79a7 */ /* 0x0005f0000800003f */
[----:B------:R-:W-:Y:S05]  /*a980*/  @!P1 BRA `(.L_x_4686) ;  /* 0x0000000000049947 */ /* 0x000fea0003800000 */
[----:B------:R-:W-:Y:S01]  /*a990*/  BPT.TRAP 0x1 ;  /* 0x000000040000795c */ /* 0x000fe20000300000 */
.L_x_4686:
        /* <DEDUP_REMOVED lines=34> */
.L_x_4722:
[----:B------:R-:W-:Y:S05]  /*abc0*/  @P0 BRA `(.L_x_4688) ;  /* 0x0000000000140947 */ /* 0x000fea0003800000 */
[----:B------:R-:W-:Y:S01]  /*abd0*/  ISETP.NE.AND P0, PT, R20, RZ, PT ;  /* 0x000000ff1400720c */ /* 0x000fe20003f05270 */
[----:B------:R-:W-:-:S04]  /*abe0*/  IMAD.MOV.U32 R5, RZ, RZ, 0x5140 ;  /* 0x00005140ff057424 */ /* 0x000fc800078e00ff */
[----:B------:R3:W-:Y:S08]  /*abf0*/  SYNCS.ARRIVE.TRANS64 RZ, [R12+URZ+0x38818], R5 ;  /* 0x038818050cff79a7 */ /* 0x0007f0000800003f */
[----:B------:R-:W-:Y:S05]  /*ac00*/  @!P0 BRA `(.L_x_4688) ;  /* 0x0000000000048947 */ /* 0x000fea0003800000 */
[----:B------:R-:W-:Y:S01]  /*ac10*/  BPT.TRAP 0x1 ;  /* 0x000000040000795c */ /* 0x000fe20000300000 */
.L_x_4688:
        /* <DEDUP_REMOVED lines=27> */
.L_x_4674:
[----:B-----5:R-:W-:Y:S01]  /*add0*/  IMAD R4, R0, 0x8, R12 ;  /* 0x0000000800047824 */ /* 0x020fe200078e020c */
[----:B------:R-:W-:Y:S01]  /*ade0*/  SHF.L.U32 R3, R10, 0x1f, RZ ;  /* 0x0000001f0a037819 */ /* 0x000fe200000006ff */
[----:B------:R-:W3:Y:S03]  /*adf0*/  S2R R2, SR_TID.X ;  /* 0x0000000000027919 */ /* 0x000ee60000002100 */
[----:B------:R-:W4:Y:S01]  /*ae00*/  SYNCS.PHASECHK.TRANS64.TRYWAIT P0, [R4+URZ+0x38840], R3 ;  /* 0x03884003040075a7 */ /* 0x000f22000800017f */
[----:B---3--:R-:W-:-:S04]  /*ae10*/  LOP3.LUT R2, R2, 0x7f, RZ, 0xc0, !PT ;  /* 0x0000007f02027812 */ /* 0x008fc800078ec0ff */
[----:B------:R-:W-:Y:S01]  /*ae20*/  ISETP.NE.AND P1, PT, R2, RZ, PT ;  /* 0x000000ff0200720c */ /* 0x000fe20003f25270 */
[----:B----4-:R-:W-:-:S12]  /*ae30*/  @!P0 BRA `(.L_x_4689) ;  /* 0x0000000800e08947 */ /* 0x010fd80003800000 */
.L_x_4723:
[----:B------:R-:W-:Y:S05]  /*ae40*/  @P1 BRA `(.L_x_4690) ;  /* 0x0000000000181947 */ /* 0x000fea0003800000 */
[----:B------:R-:W4:Y:S01]  /*ae50*/  S2R R2, SR_TID.X ;  /* 0x0000000000027919 */ /* 0x000f220000002100 */
[----:B---3--:R-:W-:-:S04]  /*ae60*/  IMAD.MOV.U32 R3, RZ, RZ, 0x5140 ;  /* 0x00005140ff037424 */ /* 0x008fc800078e00ff */
[----:B------:R3:W-:Y:S01]  /*ae70*/  SYNCS.ARRIVE.TRANS64 RZ, [R4+URZ+0x38830], R3 ;  /* 0x0388300304ff79a7 */ /* 0x0007e2000800003f */
[----:B----4-:R-:W-:-:S13]  /*ae80*/  LOP3.LUT P0, RZ, R2, 0x1f, RZ, 0xc0, !PT ;  /* 0x0000001f02ff7812 */ /* 0x010fda000780c0ff */
[----:B---3--:R-:W-:Y:S05]  /*ae90*/  @!P0 BRA `(.L_x_4690) ;  /* 0x0000000000048947 */ /* 0x008fea0003800000 */
[----:B------:R-:W-:Y:S01]  /*aea0*/  BPT.TRAP 0x1 ;  /* 0x000000040000795c */ /* 0x000fe20000300000 */
.L_x_4690:
        /* <DEDUP_REMOVED lines=41> */
.L_x_4671:
[----:B------:R-:W-:Y:S05]  /*b140*/  BSYNC B0 ;  /* 0x0000000000007941 */ /* 0x000fea0003800000 */
.L_x_4669:
[----:B------:R-:W-:-:S03]  /*b150*/  UMOV UR6, 0xffffffff ;  /* 0xffffffff00067882 */ /* 0x000fc60000000000 */
[----:B------:R-:W-:Y:S05]  /*b160*/  BRA.DIV UR6, `(.L_x_4691) ;  /* 0x0000000a06287947 */ /* 0x000fea000b800000 */
[----:B------:R-:W-:-:S13]  /*b170*/  ELECT P0, URZ, PT ;  /* 0x00000000003f782f */ /* 0x000fda0003800000 */
.L_x_4726:
[----:B------:R-:W-:Y:S05]  /*b180*/  @!P0 BRA `(.L_x_4585) ;  /* 0x0000000000848947 */ /* 0x000fea0003800000 */
[----:B------:R-:W3:Y:S02]  /*b190*/  LDL.LU R2, [R1+0x8] ;  /* 0x0000080001027983 */ /* 0x000ee40000300800 */
[----:B---3--:R-:W-:-:S04]  /*b1a0*/  LOP3.LUT R2, R2, 0x2, RZ, 0xfc, !PT ;  /* 0x0000000202027812 */ /* 0x008fc800078efcff */
[----:B------:R-:W-:-:S13]  /*b1b0*/  ISETP.NE.AND P0, PT, R2, 0x3, PT ;  /* 0x000000030200780c */ /* 0x000fda0003f05270 */
[----:B------:R-:W-:Y:S05]  /*b1c0*/  @!P0 BRA `(.L_x_4692) ;  /* 0x0000000000048947 */ /* 0x000fea0003800000 */
[----:B--2---:R-:W-:Y:S01]  /*b1d0*/  BPT.TRAP 0x1 ;  /* 0x000000040000795c */ /* 0x004fe20000300000 */
.L_x_4692:
        /* <DEDUP_REMOVED lines=15> */
.L_x_4727:
[----:B------:R-:W3:Y:S02]  /*b2d0*/  SYNCS.PHASECHK.TRANS64.TRYWAIT P1, [R11+URZ], R2 ;  /* 0x000000020b0075a7 */ /* 0x000ee4000802017f */
[----:B---3--:R-:W-:Y:S05]  /*b2e0*/  @!P1 BRA `(.L_x_4694) ;  /* 0x0000000800009947 */ /* 0x008fea0003800000 */
.L_x_4728:
[----:B------:R-:W-:Y:S05]  /*b2f0*/  @!P0 BRA `(.L_x_4695) ;  /* 0x0000000000048947 */ /* 0x000fea0003800000 */
[----:B--2---:R-:W-:Y:S01]  /*b300*/  BPT.TRAP 0x1 ;  /* 0x000000040000795c */ /* 0x004fe20000300000 */
.L_x_4695:
[----:B------:R-:W-:-:S04]  /*b310*/  VIADD R0, R6, 0x38840 ;  /* 0x0003884006007836 */ /* 0x000fc80000000000 */
[----:B------:R-:W-:-:S04]  /*b320*/  IMAD R9, R9, 0x8, R0 ;  /* 0x0000000809097824 */ /* 0x000fc800078e0200 */
[----:B------:R-:W4:Y:S02]  /*b330*/  SYNCS.PHASECHK.TRANS64.TRYWAIT P0, [R9+URZ], R4 ;  /* 0x00000004090075a7 */ /* 0x000f24000800017f */
[----:B----4-:R-:W-:Y:S05]  /*b340*/  @!P0 BRA `(.L_x_4696) ;  /* 0x0000000400fc8947 */ /* 0x010fea0003800000 */
.L_x_4729:
[----:B------:R-:W-:-:S07]  /*b350*/  IMAD R3, R3, 0x8, R0 ;  /* 0x0000000803037824 */ /* 0x000fce00078e0200 */
.L_x_4697:
[----:B------:R1:W1:Y:S02]  /*b360*/  SYNCS.PHASECHK.TRANS64.TRYWAIT P0, [R3+URZ], R2 ;  /* 0x00000002030075a7 */ /* 0x000264000800017f */
[----:B-1----:R-:W-:Y:S05]  /*b370*/  @!P0 NANOSLEEP.SYNCS 0x989680 ;  /* 0x009896800000895d */ /* 0x002fea0003900000 */
[----:B------:R-:W1:Y:S02]  /*b380*/  @!P0 SYNCS.PHASECHK.TRANS64 P0, [R3+URZ], R2 ;  /* 0x00000002030085a7 */ /* 0x000e64000800007f */
[----:B-1----:R-:W-:Y:S05]  /*b390*/  @!P0 BRA `(.L_x_4697) ;  /* 0xfffffffc00f08947 */ /* 0x002fea000383ffff */
.L_x_4585:
[----:B--2---:R-:W-:Y:S05]  /*b3a0*/  BSYNC B6 ;  /* 0x0000000000067941 */ /* 0x004fea0003800000 */
.L_x_4579:
[----:B------:R-:W-:Y:S05]  /*b3b0*/  EXIT ;  /* 0x000000000000794d */ /* 0x000fea0003800000 */
.L_x_4595:
[----:B------:R-:W-:Y:S02]  /*b3c0*/  IMAD.MOV.U32 R12, RZ, RZ, RZ ;  /* 0x000000ffff0c7224 */ /* 0x000fe400078e00ff */
[----:B------:R-:W-:Y:S02]  /*b3d0*/  IMAD.MOV.U32 R11, RZ, RZ, 0x1f ;  /* 0x0000001fff0b7424 */ /* 0x000fe400078e00ff */
[----:B------:R-:W-:-:S07]  /*b3e0*/  IMAD.MOV.U32 R15, RZ, RZ, -0x1 ;  /* 0xffffffffff0f7424 */ /* 0x000fce00078e00ff */
[----:B------:R-:W-:Y:S05]  /*b3f0*/  WARPSYNC.COLLECTIVE R15, `(.L_x_4698) ;  /* 0x000000000f087348 */ /* 0x000fea0003c00000 */
[----:B------:R1:W2:Y:S02]  /*b400*/  SHFL.IDX P6, R14, R13, R12, R11 ;  /* 0x0000000c0d0e7389 */ /* 0x0002a400000c000b */
[----:B-12---:R-:W-:Y:S01]  /*b410*/  ENDCOLLECTIVE ;  /* 0x000000000000791b */ /* 0x006fe20003800000 */
.L_x_4698:
[----:B------:R-:W-:Y:S05]  /*b420*/  BRA `(.L_x_4699) ;  /* 0xffffff5c00d47947 */ /* 0x000fea000383ffff */
.L_x_4597:
        /* <DEDUP_REMOVED lines=8> */
.L_x_4601:
[----:B---3--:R3:W4:Y:S02]  /*b4b0*/  SYNCS.PHASECHK.TRANS64.TRYWAIT P1, [R3+URZ+0x38810], R154 ;  /* 0x0388109a030075a7 */ /* 0x008724000802017f */
[----:B----4-:R-:W-:Y:S05]  /*b4c0*/  @!P1 NANOSLEEP.SYNCS 0x989680 ;  /* 0x009896800000995d */ /* 0x010fea0003900000 */
[----:B------:R-:W4:Y:S02]  /*b4d0*/  @!P1 SYNCS.PHASECHK.TRANS64 P1, [R3+URZ+0x38810], R154 ;  /* 0x0388109a030095a7 */ /* 0x000f24000802007f */
[----:B----4-:R-:W-:Y:S05]  /*b4e0*/  @!P1 BRA `(.L_x_4601) ;  /* 0xfffffffc00f09947 */ /* 0x010fea000383ffff */
[----:B------:R-:W-:Y:S05]  /*b4f0*/  BRA `(.L_x_4600) ;  /* 0xffffff6400d87947 */ /* 0x000fea000383ffff */
.L_x_4605:
[----:B------:R1:W1:Y:S02]  /*b500*/  SYNCS.PHASECHK.TRANS64.TRYWAIT P1, [R3+URZ+0x38830], R154 ;  /* 0x0388309a030075a7 */ /* 0x000264000802017f */
[----:B-1----:R-:W-:Y:S05]  /*b510*/  @!P1 NANOSLEEP.SYNCS 0x989680 ;  /* 0x009896800000995d */ /* 0x002fea0003900000 */
[----:B------:R-:W1:Y:S02]  /*b520*/  @!P1 SYNCS.PHASECHK.TRANS64 P1, [R3+URZ+0x38830], R154 ;  /* 0x0388309a030095a7 */ /* 0x000e64000802007f */
[----:B-1----:R-:W-:Y:S05]  /*b530*/  @!P1 BRA `(.L_x_4605) ;  /* 0xfffffffc00f09947 */ /* 0x002fea000383ffff */
[----:B------:R-:W-:Y:S05]  /*b540*/  BRA `(.L_x_4604) ;  /* 0xffffff7800647947 */ /* 0x000fea000383ffff */
.L_x_4612:
[----:B------:R-:W-:Y:S01]  /*b550*/  BSSY B0, `(.L_x_4700) ;  /* 0x0000005000007945 */ /* 0x000fe20003800000 */
[----:B------:R-:W-:-:S07]  /*b560*/  IMAD.MOV.U32 R15, RZ, RZ, -0x1 ;  /* 0xffffffffff0f7424 */ /* 0x000fce00078e00ff */
[----:B------:R-:W-:Y:S05]  /*b570*/  WARPSYNC.COLLECTIVE R15, `(.L_x_4701) ;  /* 0x000000000f087348 */ /* 0x000fea0003c00000 */
[----:B------:R-:W-:Y:S01]  /*b580*/  NOP ;  /* 0x0000000000007918 */ /* 0x000fe20000000000 */
[----:B------:R-:W-:Y:S01]  /*b590*/  ENDCOLLECTIVE ;  /* 0x000000000000791b */ /* 0x000fe20003800000 */
.L_x_4701:
[----:B------:R-:W-:Y:S05]  /*b5a0*/  BSYNC B0 ;  /* 0x0000000000007941 */ /* 0x000fea0003800000 */
.L_x_4700:
[----:B------:R-:W-:Y:S05]  /*b5b0*/  BRA `(.L_x_4702) ;  /* 0xffffffbc00307947 */ /* 0x000fea000383ffff */
.L_x_4621:
[----:B------:R-:W-:Y:S01]  /*b5c0*/  BSSY B0, `(.L_x_4703) ;  /* 0x0000005000007945 */ /* 0x000fe20003800000 */
[----:B------:R-:W-:-:S07]  /*b5d0*/  IMAD.MOV.U32 R15, RZ, RZ, -0x1 ;  /* 0xffffffffff0f7424 */ /* 0x000fce00078e00ff */
[----:B-1----:R-:W-:Y:S05]  /*b5e0*/  WARPSYNC.COLLECTIVE R15, `(.L_x_4704) ;  /* 0x000000000f087348 */ /* 0x002fea0003c00000 */
[----:B------:R-:W-:Y:S01]  /*b5f0*/  NOP ;  /* 0x0000000000007918 */ /* 0x000fe20000000000 */
[----:B-1----:R-:W-:Y:S01]  /*b600*/  ENDCOLLECTIVE ;  /* 0x000000000000791b */ /* 0x002fe20003800000 */
.L_x_4704:
[----:B------:R-:W-:Y:S05]  /*b610*/  BSYNC B0 ;  /* 0x0000000000007941 */ /* 0x000fea0003800000 */
.L_x_4703:
[----:B------:R-:W-:Y:S05]  /*b620*/  BRA `(.L_x_4705) ;  /* 0xffffffc0002c7947 */ /* 0x000fea000383ffff */
.L_x_4634:
[----:B------:R-:W-:Y:S01]  /*b630*/  BSSY B0, `(.L_x_4706) ;  /* 0x0000005000007945 */ /* 0x000fe20003800000 */
[----:B------:R-:W-:-:S07]  /*b640*/  IMAD.MOV.U32 R15, RZ, RZ, -0x1 ;  /* 0xffffffffff0f7424 */ /* 0x000fce00078e00ff */
[----:B------:R-:W-:Y:S05]  /*b650*/  WARPSYNC.COLLECTIVE R15, `(.L_x_4707) ;  /* 0x000000000f087348 */ /* 0x000fea0003c00000 */
[----:B------:R-:W-:Y:S01]  /*b660*/  NOP ;  /* 0x0000000000007918 */ /* 0x000fe20000000000 */
[----:B------:R-:W-:Y:S01]  /*b670*/  ENDCOLLECTIVE ;  /* 0x000000000000791b */ /* 0x000fe20003800000 */
.L_x_4707:
[----:B------:R-:W-:Y:S05]  /*b680*/  BSYNC B0 ;  /* 0x0000000000007941 */ /* 0x000fea0003800000 */
.L_x_4706:
[----:B------:R-:W-:Y:S05]  /*b690*/  BRA `(.L_x_4708) ;  /* 0xffffffcc001c7947 */ /* 0x000fea000383ffff */
.L_x_4646:
[----:B------:R-:W-:Y:S01]  /*b6a0*/  BSSY B0, `(.L_x_4709) ;  /* 0x0000005000007945 */ /* 0x000fe20003800000 */
[----:B------:R-:W-:-:S07]  /*b6b0*/  IMAD.MOV.U32 R15, RZ, RZ, -0x1 ;  /* 0xffffffffff0f7424 */ /* 0x000fce00078e00ff */
[----:B------:R-:W-:Y:S05]  /*b6c0*/  WARPSYNC.COLLECTIVE R15, `(.L_x_4710) ;  /* 0x000000000f087348 */ /* 0x000fea0003c00000 */
[----:B------:R-:W-:Y:S01]  /*b6d0*/  NOP ;  /* 0x0000000000007918 */ /* 0x000fe20000000000 */
[----:B------:R-:W-:Y:S01]  /*b6e0*/  ENDCOLLECTIVE ;  /* 0x000000000000791b */ /* 0x000fe20003800000 */
.L_x_4710:
[----:B------:R-:W-:Y:S05]  /*b6f0*/  BSYNC B0 ;  /* 0x0000000000007941 */ /* 0x000fea0003800000 */
.L_x_4709:
[----:B------:R-:W-:Y:S05]  /*b700*/  BRA `(.L_x_4711) ;  /* 0xffffffd000347947 */ /* 0x000fea000383ffff */
.L_x_4659:
[----:B------:R-:W-:Y:S01]  /*b710*/  BSSY B0, `(.L_x_4712) ;  /* 0x0000005000007945 */ /* 0x000fe20003800000 */
[----:B------:R-:W-:-:S07]  /*b720*/  IMAD.MOV.U32 R15, RZ, RZ, -0x1 ;  /* 0xffffffffff0f7424 */ /* 0x000fce00078e00ff */
[----:B------:R-:W-:Y:S05]  /*b730*/  WARPSYNC.COLLECTIVE R15, `(.L_x_4713) ;  /* 0x000000000f087348 */ /* 0x000fea0003c00000 */
[----:B------:R-:W-:Y:S01]  /*b740*/  NOP ;  /* 0x0000000000007918 */ /* 0x000fe20000000000 */
[----:B------:R-:W-:Y:S01]  /*b750*/  ENDCOLLECTIVE ;  /* 0x000000000000791b */ /* 0x000fe20003800000 */
.L_x_4713:
[----:B------:R-:W-:Y:S05]  /*b760*/  BSYNC B0 ;  /* 0x0000000000007941 */ /* 0x000fea0003800000 */
.L_x_4712:
[----:B------:R-:W-:Y:S05]  /*b770*/  BRA `(.L_x_4714) ;  /* 0xffffffd400507947 */ /* 0x000fea000383ffff */
.L_x_4672:
[----:B-1----:R1:W2:Y:S02]  /*b780*/  SYNCS.PHASECHK.TRANS64.TRYWAIT P1, [R12+URZ+0x38820], R3 ;  /* 0x038820030c0075a7 */ /* 0x0022a4000802017f */
[----:B--2---:R-:W-:Y:S05]  /*b790*/  @!P1 NANOSLEEP.SYNCS 0x989680 ;  /* 0x009896800000995d */ /* 0x004fea0003900000 */
[----:B------:R-:W2:Y:S02]  /*b7a0*/  @!P1 SYNCS.PHASECHK.TRANS64 P1, [R12+URZ+0x38820], R3 ;  /* 0x038820030c0095a7 */ /* 0x000ea4000802007f */
[----:B--2---:R-:W-:Y:S05]  /*b7b0*/  @!P1 BRA `(.L_x_4672) ;  /* 0xfffffffc00f09947 */ /* 0x004fea000383ffff */
[----:B------:R-:W-:Y:S05]  /*b7c0*/  BRA `(.L_x_4715) ;  /* 0xffffffe000607947 */ /* 0x000fea000383ffff */
.L_x_4676:
[----:B-1----:R1:W3:Y:S02]  /*b7d0*/  SYNCS.PHASECHK.TRANS64.TRYWAIT P1, [R12+URZ+0x38840], R21 ;  /* 0x038840150c0075a7 */ /* 0x0022e4000802017f */
[----:B---3--:R-:W-:Y:S05]  /*b7e0*/  @!P1 NANOSLEEP.SYNCS 0x989680 ;  /* 0x009896800000995d */ /* 0x008fea0003900000 */
[----:B------:R-:W3:Y:S02]  /*b7f0*/  @!P1 SYNCS.PHASECHK.TRANS64 P1, [R12+URZ+0x38840], R21 ;  /* 0x038840150c0095a7 */ /* 0x000ee4000802007f */
[----:B---3--:R-:W-:Y:S05]  /*b800*/  @!P1 BRA `(.L_x_4676) ;  /* 0xfffffffc00f09947 */ /* 0x008fea000383ffff */
[----:B------:R-:W-:Y:S05]  /*b810*/  BRA `(.L_x_4716) ;  /* 0xffffffe400cc7947 */ /* 0x000fea000383ffff */
.L_x_4678:
[----:B--2---:R2:W3:Y:S02]  /*b820*/  SYNCS.PHASECHK.TRANS64.TRYWAIT P1, [R12+URZ+0x38828], R21 ;  /* 0x038828150c0075a7 */ /* 0x0044e4000802017f */
[----:B---3--:R-:W-:Y:S05]  /*b830*/  @!P1 NANOSLEEP.SYNCS 0x989680 ;  /* 0x009896800000995d */ /* 0x008fea0003900000 */
[----:B------:R-:W3:Y:S02]  /*b840*/  @!P1 SYNCS.PHASECHK.TRANS64 P1, [R12+URZ+0x38828], R21 ;  /* 0x038828150c0095a7 */ /* 0x000ee4000802007f */
[----:B---3--:R-:W-:Y:S05]  /*b850*/  @!P1 BRA `(.L_x_4678) ;  /* 0xfffffffc00f09947 */ /* 0x008fea000383ffff */
[----:B------:R-:W-:Y:S05]  /*b860*/  BRA `(.L_x_4717) ;  /* 0xffffffe800647947 */ /* 0x000fea000383ffff */
.L_x_4680:
[----:B---3--:R3:W4:Y:S02]  /*b870*/  SYNCS.PHASECHK.TRANS64.TRYWAIT P1, [R12+URZ+0x38848], R21 ;  /* 0x038848150c0075a7 */ /* 0x008724000802017f */
[----:B----4-:R-:W-:Y:S05]  /*b880*/  @!P1 NANOSLEEP.SYNCS 0x989680 ;  /* 0x009896800000995d */ /* 0x010fea0003900000 */
[----:B------:R-:W4:Y:S02]  /*b890*/  @!P1 SYNCS.PHASECHK.TRANS64 P1, [R12+URZ+0x38848], R21 ;  /* 0x038848150c0095a7 */ /* 0x000f24000802007f */
[----:B----4-:R-:W-:Y:S05]  /*b8a0*/  @!P1 BRA `(.L_x_4680) ;  /* 0xfffffffc00f09947 */ /* 0x010fea000383ffff */
[----:B------:R-:W-:Y:S05]  /*b8b0*/  BRA `(.L_x_4718) ;  /* 0xffffffe800dc7947 */ /* 0x000fea000383ffff */
.L_x_4682:
[----:B------:R-:W-:-:S07]  /*b8c0*/  SHF.L.U32 R5, R10, 0x1f, RZ ;  /* 0x0000001f0a057819 */ /* 0x000fce00000006ff */
.L_x_4719:
[----:B-1----:R1:W2:Y:S02]  /*b8d0*/  SYNCS.PHASECHK.TRANS64.TRYWAIT P1, [R12+URZ+0x38820], R5 ;  /* 0x038820050c0075a7 */ /* 0x0022a4000802017f */
[----:B--2---:R-:W-:Y:S05]  /*b8e0*/  @!P1 NANOSLEEP.SYNCS 0x989680 ;  /* 0x009896800000995d */ /* 0x004fea0003900000 */
[----:B------:R-:W2:Y:S02]  /*b8f0*/  @!P1 SYNCS.PHASECHK.TRANS64 P1, [R12+URZ+0x38820], R5 ;  /* 0x038820050c0095a7 */ /* 0x000ea4000802007f */
[----:B--2---:R-:W-:Y:S05]  /*b900*/  @!P1 BRA `(.L_x_4719) ;  /* 0xfffffffc00f09947 */ /* 0x004fea000383ffff */
[----:B------:R-:W-:Y:S05]  /*b910*/  BRA `(.L_x_4720) ;  /* 0xffffffec00647947 */ /* 0x000fea000383ffff */
.L_x_4685:
[----:B-1----:R1:W2:Y:S02]  /*b920*/  SYNCS.PHASECHK.TRANS64.TRYWAIT P1, [R12+URZ+0x38840], R13 ;  /* 0x0388400d0c0075a7 */ /* 0x0022a4000802017f */
[----:B--2---:R-:W-:Y:S05]  /*b930*/  @!P1 NANOSLEEP.SYNCS 0x989680 ;  /* 0x009896800000995d */ /* 0x004fea0003900000 */
[----:B------:R-:W2:Y:S02]  /*b940*/  @!P1 SYNCS.PHASECHK.TRANS64 P1, [R12+URZ+0x38840], R13 ;  /* 0x0388400d0c0095a7 */ /* 0x000ea4000802007f */
[----:B--2---:R-:W-:Y:S05]  /*b950*/  @!P1 BRA `(.L_x_4685) ;  /* 0xfffffffc00f09947 */ /* 0x004fea000383ffff */
[----:B------:R-:W-:Y:S05]  /*b960*/  BRA `(.L_x_4721) ;  /* 0xffffffec00f47947 */ /* 0x000fea000383ffff */
.L_x_4687:
[----:B--2---:R2:W3:Y:S02]  /*b970*/  SYNCS.PHASECHK.TRANS64.TRYWAIT P1, [R12+URZ+0x38828], R13 ;  /* 0x0388280d0c0075a7 */ /* 0x0044e4000802017f */
[----:B---3--:R-:W-:Y:S05]  /*b980*/  @!P1 NANOSLEEP.SYNCS 0x989680 ;  /* 0x009896800000995d */ /* 0x008fea0003900000 */
[----:B------:R-:W3:Y:S02]  /*b990*/  @!P1 SYNCS.PHASECHK.TRANS64 P1, [R12+URZ+0x38828], R13 ;  /* 0x0388280d0c0095a7 */ /* 0x000ee4000802007f */
[----:B---3--:R-:W-:Y:S05]  /*b9a0*/  @!P1 BRA `(.L_x_4687) ;  /* 0xfffffffc00f09947 */ /* 0x008fea000383ffff */
[----:B------:R-:W-:Y:S05]  /*b9b0*/  BRA `(.L_x_4722) ;  /* 0xfffffff000807947 */ /* 0x000fea000383ffff */
.L_x_4689:
[----:B---3--:R3:W4:Y:S02]  /*b9c0*/  SYNCS.PHASECHK.TRANS64.TRYWAIT P0, [R4+URZ+0x38840], R3 ;  /* 0x03884003040075a7 */ /* 0x008724000800017f */
[----:B----4-:R-:W-:Y:S05]  /*b9d0*/  @!P0 NANOSLEEP.SYNCS 0x989680 ;  /* 0x009896800000895d */ /* 0x010fea0003900000 */
[----:B------:R-:W4:Y:S02]  /*b9e0*/  @!P0 SYNCS.PHASECHK.TRANS64 P0, [R4+URZ+0x38840], R3 ;  /* 0x03884003040085a7 */ /* 0x000f24000800007f */
[----:B----4-:R-:W-:Y:S05]  /*b9f0*/  @!P0 BRA `(.L_x_4689) ;  /* 0xfffffffc00f08947 */ /* 0x010fea000383ffff */
[----:B------:R-:W-:Y:S05]  /*ba00*/  BRA `(.L_x_4723) ;  /* 0xfffffff4000c7947 */ /* 0x000fea000383ffff */
.L_x_4691:
[----:B------:R-:W-:Y:S01]  /*ba10*/  BSSY B0, `(.L_x_4724) ;  /* 0x0000006000007945 */ /* 0x000fe20003800000 */
[----:B------:R-:W-:-:S07]  /*ba20*/  IMAD.MOV.U32 R15, RZ, RZ, -0x1 ;  /* 0xffffffffff0f7424 */ /* 0x000fce00078e00ff */
[----:B--2---:R-:W-:Y:S05]  /*ba30*/  WARPSYNC.COLLECTIVE R15, `(.L_x_4725) ;  /* 0x000000000f0c7348 */ /* 0x004fea0003c00000 */
[----:B------:R-:W-:Y:S02]  /*ba40*/  ELECT P6, UR62, PT ;  /* 0x00000000003e782f */ /* 0x000fe400038c0000 */
[----:B------:R-:W-:Y:S01]  /*ba50*/  MOV R14, UR62 ;  /* 0x0000003e000e7c02 */ /* 0x000fe20008000f00 */
[----:B--2---:R-:W-:Y:S10]  /*ba60*/  ENDCOLLECTIVE ;  /* 0x000000000000791b */ /* 0x004ff40003800000 */
.L_x_4725:
[----:B------:R-:W-:Y:S05]  /*ba70*/  BSYNC B0 ;  /* 0x0000000000007941 */ /* 0x000fea0003800000 */
.L_x_4724:
[----:B------:R-:W-:Y:S01]  /*ba80*/  PLOP3.LUT P0, PT, P6, PT, PT, 0x80, 0x0 ;  /* 0x000000000000781c */ /* 0x000fe2000370f070 */
[----:B------:R-:W-:-:S12]  /*ba90*/  BRA `(.L_x_4726) ;  /* 0xfffffff400b87947 */ /* 0x000fd8000383ffff */
.L_x_4693:
[----:B-1----:R1:W3:Y:S02]  /*baa0*/  SYNCS.PHASECHK.TRANS64.TRYWAIT P1, [R7+URZ], R4 ;  /* 0x00000004070075a7 */ /* 0x0022e4000802017f */
[----:B---3--:R-:W-:Y:S05]  /*bab0*/  @!P1 NANOSLEEP.SYNCS 0x989680 ;  /* 0x009896800000995d */ /* 0x008fea0003900000 */
[----:B------:R-:W3:Y:S02]  /*bac0*/  @!P1 SYNCS.PHASECHK.TRANS64 P1, [R7+URZ], R4 ;  /* 0x00000004070095a7 */ /* 0x000ee4000802007f */
[----:B---3--:R-:W-:Y:S05]  /*bad0*/  @!P1 BRA `(.L_x_4693) ;  /* 0xfffffffc00f09947 */ /* 0x008fea000383ffff */
[----:B------:R-:W-:Y:S05]  /*bae0*/  BRA `(.L_x_4727) ;  /* 0xfffffff400f87947 */ /* 0x000fea000383ffff */
.L_x_4694:
[----:B---3--:R3:W4:Y:S02]  /*baf0*/  SYNCS.PHASECHK.TRANS64.TRYWAIT P1, [R11+URZ], R2 ;  /* 0x000000020b0075a7 */ /* 0x008724000802017f */
[----:B----4-:R-:W-:Y:S05]  /*bb00*/  @!P1 NANOSLEEP.SYNCS 0x989680 ;  /* 0x009896800000995d */ /* 0x010fea0003900000 */
[----:B------:R-:W4:Y:S02]  /*bb10*/  @!P1 SYNCS.PHASECHK.TRANS64 P1, [R11+URZ], R2 ;  /* 0x000000020b0095a7 */ /* 0x000f24000802007f */
[----:B----4-:R-:W-:Y:S05]  /*bb20*/  @!P1 BRA `(.L_x_4694) ;  /* 0xfffffffc00f09947 */ /* 0x010fea000383ffff */
[----:B------:R-:W-:Y:S05]  /*bb30*/  BRA `(.L_x_4728) ;  /* 0xfffffff400ec7947 */ /* 0x000fea000383ffff */
.L_x_4696:
[----:B----4-:R4:W1:Y:S02]  /*bb40*/  SYNCS.PHASECHK.TRANS64.TRYWAIT P0, [R9+URZ], R4 ;  /* 0x00000004090075a7 */ /* 0x010864000800017f */
[----:B-1----:R-:W-:Y:S05]  /*bb50*/  @!P0 NANOSLEEP.SYNCS 0x989680 ;  /* 0x009896800000895d */ /* 0x002fea0003900000 */
[----:B------:R-:W1:Y:S02]  /*bb60*/  @!P0 SYNCS.PHASECHK.TRANS64 P0, [R9+URZ], R4 ;  /* 0x00000004090085a7 */ /* 0x000e64000800007f */
[----:B-1----:R-:W-:Y:S05]  /*bb70*/  @!P0 BRA `(.L_x_4696) ;  /* 0xfffffffc00f08947 */ /* 0x002fea000383ffff */
[----:B------:R-:W-:Y:S05]  /*bb80*/  BRA `(.L_x_4729) ;  /* 0xfffffff400f07947 */ /* 0x000fea000383ffff */
.L_x_4730:
        /* <DEDUP_REMOVED lines=15> */
.L_x_7323:


//--------------------- .text._ZN7cutlass13device_kernelIN5flash22FlashAttnBwdPreprocessIN4cute5tupleIJNS3_1CILi80EEENS5_ILi128EEEEEENS_6half_tEfNS_4arch4Sm90ELb1ELb1EEEEEvNT_6ParamsE --------------------------
	.section	.text._ZN7cutlass13device_kernelIN5flash22FlashAttnBwdPreprocessIN4cute5tupleIJNS3_1CILi80EEENS5_ILi128EEEEEENS_6half_tEfNS_4arch4Sm90ELb1ELb1EEEEEvNT_6ParamsE,"ax",@progbits
	.align	128
.text._ZN7cutlass13device_kernelIN5flash22FlashAttnBwdPreprocessIN4cute5tupleIJNS3_1CILi80EEENS5_ILi128EEEEEENS_6half_tEfNS_4arch4Sm90ELb1ELb1EEEEEvNT_6ParamsE:
        .type           _ZN7cutlass13device_kernelIN5flash22FlashAttnBwdPreprocessIN4cute5tupleIJNS3_1CILi80EEENS5_ILi128EEEEEENS_6half_tEfNS_4arch4Sm90ELb1ELb1EEEEEvNT_6ParamsE,@function
        .size           _ZN7cutlass13device_kernelIN5flash22FlashAttnBwdPreprocessIN4cute5tupleIJNS3_1CILi80EEENS5_ILi128EEEEEENS_6half_tEfNS_4arch4Sm90ELb1ELb1EEEEEvNT_6ParamsE,(.L_x_7324 - _ZN7cutlass13device_kernelIN5flash22FlashAttnBwdPreprocessIN4cute5tupleIJNS3_1CILi80EEENS5_ILi128EEEEEENS_6half_tEfNS_4arch4Sm90ELb1ELb1EEEEEvNT_6ParamsE)
        .other          _ZN7cutlass13device_kernelIN5flash22FlashAttnBwdPreprocessIN4cute5tupleIJNS3_1CILi80EEENS5_ILi128EEEEEENS_6half_tEfNS_4arch4Sm90ELb1ELb1EEEEEvNT_6ParamsE,@"STO_CUDA_ENTRY STV_DEFAULT"
_ZN7cutlass13device_kernelIN5flash22FlashAttnBwdPreprocessIN4cute5tupleIJNS3_1CILi80EEENS5_ILi128EEEEEENS_6half_tEfNS_4arch4Sm90ELb1ELb1EEEEEvNT_6ParamsE:
        /* <DEDUP_REMOVED lines=14> */
[----:B------:R-:W-:Y:S01]  /*00e0*/  ISETP.NE.U32.AND P2, PT, R10, RZ, PT ;  /* 0x000000ff0a00720c */ /* 0x000fe20003f45070 */
[----:B------:R-:W3:Y:S01]  /*00f0*/  S2R R3, SR_CTAID.X ;  /* 0x0000000000037919 */ /* 0x000ee20000002500 */
[----:B------:R-:W4:Y:S01]  /*0100*/  S2R R4, SR_TID.X ;  /* 0x0000000000047919 */ /* 0x000f220000002100 */
[----:B------:R-:W0:Y:S01]  /*0110*/  S2UR UR6, SR_CTAID.Y ;  /* 0x00000000000679c3 */ /* 0x000e220000002600 */
[----:B------:R-:W-:Y:S01]  /*0120*/  ISETP.NE.AND.EX P2, PT, R11, RZ, PT, P2 ;  /* 0x000000ff0b00720c */ /* 0x000fe20003f45320 */
[----:B-1----:R-:W-:-:S05]  /*0130*/  @P0 IMAD.WIDE R8, R0, 0x4, R8 ;  /* 0x0000000400080825 */ /* 0x002fca00078e0208 */
[----:B0-----:R2:W5:Y:S01]  /*0140*/  @P0 LDG.E R2, desc[UR4][R8.64] ;  /* 0x0000000408020981 */ /* 0x001562000c1e1900 */
[----:B---3--:R-:W-:Y:S01]  /*0150*/  IMAD R5, R3, 0x50, RZ ;  /* 0x0000005003057824 */ /* 0x008fe200078e02ff */
[----:B----4-:R-:W-:Y:S06]  /*0160*/  @P0 BRA `(.L_x_4731) ;  /* 0x0000000000100947 */ /* 0x010fec0003800000 */
[----:B------:R-:W-:Y:S05]  /*0170*/  @!P1 BRA `(.L_x_4731) ;  /* 0x00000000000c9947 */ /* 0x000fea0003800000 */
[----:B--2---:R-:W2:Y:S04]  /*0180*/  LDG.E R9, desc[UR4][R6.64] ;  /* 0x0000000406097981 */ /* 0x004ea8000c1e1900 */
[----:B-----5:R-:W2:Y:S02]  /*0190*/  LDG.E R2, desc[UR4][R6.64+0x4] ;  /* 0x0000040406027981 */ /* 0x020ea4000c1e1900 */
[----:B--2---:R-:W-:-:S07]  /*01a0*/  IADD3 R2, -R9, R2, RZ ;  /* 0x0000000209027210 */ /* 0x004fce0007ffe1ff */
.L_x_4731:
[----:B-----5:R-:W-:-:S13]  /*01b0*/  ISETP.GE.AND P0, PT, R5, R2, PT ;  /* 0x000000020500720c */ /* 0x020fda0003f06270 */
[----:B------:R-:W-:Y:S05]  /*01c0*/  @P2 EXIT P0 ;  /* 0x000000000000294d */ /* 0x000fea0000000000 */
[----:B------:R-:W0:Y:S01]  /*01d0*/  LDC.64 R14, c[0x0][0x230] ;  /* 0x00008c00ff0e7b82 */ /* 0x000e220000000a00 */
[----:B--2---:R-:W-:Y:S01]  /*01e0*/  IMAD R7, R3, -0x50, R2 ;  /* 0xffffffb003077824 */ /* 0x004fe200078e0202 */
[C---:B------:R-:W-:Y:S01]  /*01f0*/  ISETP.GT.AND P0, PT, R4.reuse, 0x4f, PT ;  /* 0x0000004f0400780c */ /* 0x040fe20003f04270 */
[----:B------:R-:W-:Y:S01]  /*0200*/  USHF.R.S32.HI UR7, URZ, 0x1f, UR6 ;  /* 0x0000001f3f077899 */ /* 0x000fe20008011406 */
[----:B------:R-:W-:Y:S01]  /*0210*/  SHF.R.S32.HI R9, RZ, 0x1f, R4 ;  /* 0x0000001fff097819 */ /* 0x000fe20000011404 */
[----:B------:R-:W-:Y:S01]  /*0220*/  BSSY B0, `(.L_x_4732) ;  /* 0x0000021000007945 */ /* 0x000fe20003800000 */
[----:B------:R-:W-:Y:S02]  /*0230*/  ISETP.GE.OR P3, PT, R4, R7, P0 ;  /* 0x000000070400720c */ /* 0x000fe40000766670 */
[----:B------:R-:W-:Y:S01]  /*0240*/  CS2R R12, SRZ ;  /* 0x00000000000c7805 */ /* 0x000fe2000001ff00 */
[----:B------:R-:W1:Y:S01]  /*0250*/  LDC.64 R10, c[0x0][0x250] ;  /* 0x00009400ff0a7b82 */ /* 0x000e620000000a00 */
[----:B------:R-:W-:-:S02]  /*0260*/  LEA.HI R9, R9, R4, RZ, 0x4 ;  /* 0x0000000409097211 */ /* 0x000fc400078f20ff */
[----:B------:R-:W-:Y:S02]  /*0270*/  SHF.R.S32.HI R49, RZ, 0x1f, R0 ;  /* 0x0000001fff317819 */ /* 0x000fe40000011400 */
[----:B------:R-:W-:Y:S02]  /*0280*/  LOP3.LUT R55, R9, 0xfffffff0, RZ, 0xc0, !PT ;  /* 0xfffffff009377812 */ /* 0x000fe400078ec0ff */
[----:B------:R-:W-:Y:S02]  /*0290*/  @P1 SHF.R.S32.HI R13, RZ, 0x1f, R53 ;  /* 0x0000001fff0d1819 */ /* 0x000fe40000011435 */
[----:B------:R-:W-:Y:S02]  /*02a0*/  IADD3 R55, -R55, R4, RZ ;  /* 0x0000000437377210 */ /* 0x000fe40007ffe1ff */
[----:B------:R-:W-:Y:S02]  /*02b0*/  @P1 MOV R12, R53 ;  /* 0x00000035000c1202 */ /* 0x000fe40000000f00 */
[----:B------:R-:W-:-:S02]  /*02c0*/  SEL R6, R0, RZ, !P2 ;  /* 0x000000ff00067207 */ /* 0x000fc40005000000 */
[----:B------:R-:W-:Y:S02]  /*02d0*/  MOV R48, 0x7f800000 ;  /* 0x7f80000000307802 */ /* 0x000fe40000000f00 */
[----:B------:R-:W-:Y:S02]  /*02e0*/  SHF.L.U32 R8, R55, 0x3, RZ ;  /* 0x0000000337087819 */ /* 0x000fe400000006ff */
[----:B------:R-:W-:Y:S01]  /*02f0*/  SEL R49, R49, RZ, !P2 ;  /* 0x000000ff31317207 */ /* 0x000fe20005000000 */
[----:B------:R-:W-:Y:S06]  /*0300*/  @P3 BRA `(.L_x_4733) ;  /* 0x0000000000483947 */ /* 0x000fec0003800000 */
[----:B------:R-:W2:Y:S01]  /*0310*/  LDC.64 R20, c[0x0][0x290] ;  /* 0x0000a400ff147b82 */ /* 0x000ea20000000a00 */
[----:B------:R-:W-:Y:S01]  /*0320*/  SHF.R.S32.HI R17, RZ, 0x1f, R5 ;  /* 0x0000001fff117819 */ /* 0x000fe20000011405 */
[----:B------:R-:W-:Y:S01]  /*0330*/  ULDC.64 UR8, c[0x0][0x298] ;  /* 0x0000a60000087ab9 */ /* 0x000fe20000000a00 */
[--C-:B------:R-:W-:Y:S02]  /*0340*/  SHF.R.S32.HI R18, RZ, 0x1f, R4.reuse ;  /* 0x0000001fff127819 */ /* 0x100fe40000011404 */
[----:B------:R-:W-:-:S04]  /*0350*/  IADD3 R16, P2, P3, R12, R5, R4 ;  /* 0x000000050c107210 */ /* 0x000fc80007b5e004 */
[----:B------:R-:W-:Y:S01]  /*0360*/  IADD3.X R17, R13, R17, R18, P2, P3 ;  /* 0x000000110d117210 */ /* 0x000fe200017e6412 */
[C---:B--2---:R-:W-:Y:S02]  /*0370*/  IMAD R18, R20.reuse, UR7, RZ ;  /* 0x0000000714127c24 */ /* 0x044fe4000f8e02ff */
[----:B------:R-:W-:-:S04]  /*0380*/  IMAD.WIDE.U32 R16, R20, UR6, R16 ;  /* 0x0000000614107c25 */ /* 0x000fc8000f8e0010 */
[----:B------:R-:W-:Y:S02]  /*0390*/  IMAD R19, R21, UR6, R18 ;  /* 0x0000000615137c24 */ /* 0x000fe4000f8e0212 */
[----:B------:R-:W-:-:S03]  /*03a0*/  IMAD R21, R49, UR8, RZ ;  /* 0x0000000831157c24 */ /* 0x000fc6000f8e02ff */
[----:B------:R-:W-:Y:S01]  /*03b0*/  IADD3 R17, R17, R19, RZ ;  /* 0x0000001311117210 */ /* 0x000fe20007ffe0ff */
[C---:B------:R-:W-:Y:S02]  /*03c0*/  IMAD R21, R6.reuse, UR9, R21 ;  /* 0x0000000906157c24 */ /* 0x040fe4000f8e0215 */
[----:B------:R-:W-:Y:S01]  /*03d0*/  IMAD.WIDE.U32 R16, R6, UR8, R16 ;  /* 0x0000000806107c25 */ /* 0x000fe2000f8e0010 */
[----:B------:R-:W-:-:S04]  /*03e0*/  ULDC.64 UR8, c[0x0][0x288] ;  /* 0x0000a20000087ab9 */ /* 0x000fc80000000a00 */
[----:B------:R-:W-:Y:S02]  /*03f0*/  IADD3 R17, R17, R21, RZ ;  /* 0x0000001511117210 */ /* 0x000fe40007ffe0ff */
[----:B------:R-:W-:-:S04]  /*0400*/  LEA R18, P2, R16, UR8, 0x2 ;  /* 0x0000000810127c11 */ /* 0x000fc8000f8410ff */
[----:B------:R-:W-:-:S05]  /*0410*/  LEA.HI.X R19, R16, UR9, R17, 0x2, P2 ;  /* 0x0000000910137c11 */ /* 0x000fca00090f1411 */
[----:B------:R2:W5:Y:S04]  /*0420*/  LDG.E R48, desc[UR4][R18.64] ;  /* 0x0000000412307981 */ /* 0x000568000c1e1900 */
.L_x_4733:
[----:B------:R-:W-:Y:S05]  /*0430*/  BSYNC B0 ;  /* 0x0000000000007941 */ /* 0x000fea0003800000 */
.L_x_4732:
[----:B------:R-:W-:Y:S01]  /*0440*/  ULDC UR8, c[0x0][0x21c] ;  /* 0x0000870000087ab9 */ /* 0x000fe20000000800 */
[----:B------:R-:W-:Y:S01]  /*0450*/  SHF.R.S32.HI R50, RZ, 0x4, R9 ;  /* 0x00000004ff327819 */ /* 0x000fe20000011409 */
[----:B0-----:R-:W-:Y:S01]  /*0460*/  IMAD R16, R14, UR7, RZ ;  /* 0x000000070e107c24 */ /* 0x001fe2000f8e02ff */
[----:B------:R-:W-:Y:S01]  /*0470*/  ISETP.GE.AND P2, PT, R8, UR8, PT ;  /* 0x0000000808007c0c */ /* 0x000fe2000bf46270 */
[----:B------:R-:W-:Y:S01]  /*0480*/  ULDC.64 UR10, c[0x0][0x238] ;  /* 0x00008e00000a7ab9 */ /* 0x000fe20000000a00 */
[----:B------:R-:W-:Y:S01]  /*0490*/  SHF.R.S32.HI R9, RZ, 0x1f, R8 ;  /* 0x0000001fff097819 */ /* 0x000fe20000011408 */
[----:B------:R-:W-:Y:S01]  /*04a0*/  IMAD R15, R15, UR6, R16 ;  /* 0x000000060f0f7c24 */ /* 0x000fe2000f8e0210 */
[----:B------:R-:W-:Y:S02]  /*04b0*/  ISETP.GE.OR P6, PT, R50, R7, P2 ;  /* 0x000000073200720c */ /* 0x000fe400017c6670 */
[----:B------:R-:W-:Y:S01]  /*04c0*/  SHF.R.S32.HI R51, RZ, 0x1f, R50 ;  /* 0x0000001fff337819 */ /* 0x000fe20000011432 */
[----:B--2---:R-:W-:Y:S01]  /*04d0*/  IMAD.WIDE.U32 R18, R14, UR6, R8 ;  /* 0x000000060e127c25 */ /* 0x004fe2000f8e0008 */
[----:B------:R-:W-:-:S02]  /*04e0*/  IADD3 R60, P3, R50, R12, RZ ;  /* 0x0000000c323c7210 */ /* 0x000fc40007f7e0ff */
[----:B------:R-:W-:Y:S01]  /*04f0*/  IADD3 R52, R50, 0x10, RZ ;  /* 0x0000001032347810 */ /* 0x000fe20007ffe0ff */
[C---:B-1----:R-:W-:Y:S01]  /*0500*/  IMAD R12, R10.reuse, UR7, RZ ;  /* 0x000000070a0c7c24 */ /* 0x042fe2000f8e02ff */
[----:B------:R-:W-:Y:S01]  /*0510*/  IADD3.X R61, R51, R13, RZ, P3, !PT ;  /* 0x0000000d333d7210 */ /* 0x000fe20001ffe4ff */
[----:B------:R-:W-:Y:S01]  /*0520*/  IMAD R13, R49, UR10, RZ ;  /* 0x0000000a310d7c24 */ /* 0x000fe2000f8e02ff */
[----:B------:R-:W-:Y:S01]  /*0530*/  IADD3 R19, R19, R15, RZ ;  /* 0x0000000f13137210 */ /* 0x000fe20007ffe0ff */
[----:B------:R-:W-:Y:S01]  /*0540*/  IMAD.WIDE.U32 R20, R10, UR6, R8 ;  /* 0x000000060a147c25 */ /* 0x000fe2000f8e0008 */
[----:B------:R-:W-:Y:S01]  /*0550*/  ISETP.GE.AND P3, PT, R8, UR8, PT ;  /* 0x0000000808007c0c */ /* 0x000fe2000bf66270 */
[----:B------:R-:W0:Y:S01]  /*0560*/  @!P6 LDC.64 R16, c[0x0][0x228] ;  /* 0x00008a00ff10eb82 */ /* 0x000e220000000a00 */
[----:B------:R-:W-:Y:S01]  /*0570*/  IADD3 R54, R50, 0x20, RZ ;  /* 0x0000002032367810 */ /* 0x000fe20007ffe0ff */
[----:B------:R-:W-:Y:S01]  /*0580*/  IMAD R11, R11, UR6, R12 ;  /* 0x000000060b0b7c24 */ /* 0x000fe2000f8e020c */
[----:B------:R-:W-:Y:S01]  /*0590*/  ISETP.LT.AND P5, PT, R52, R7, !P3 ;  /* 0x000000073400720c */ /* 0x000fe20005fa1270 */
[----:B------:R-:W-:-:S02]  /*05a0*/  IMAD R9, R6, UR11, R13 ;  /* 0x0000000b06097c24 */ /* 0x000fc4000f8e020d */
[----:B------:R-:W-:Y:S01]  /*05b0*/  IMAD.WIDE.U32 R46, R6, UR10, R18 ;  /* 0x0000000a062e7c25 */ /* 0x000fe2000f8e0012 */
[----:B------:R-:W-:Y:S01]  /*05c0*/  IADD3 R21, R21, R11, RZ ;  /* 0x0000000b15157210 */ /* 0x000fe20007ffe0ff */
[----:B------:R-:W1:Y:S01]  /*05d0*/  @!P6 LDC.64 R14, c[0x0][0x248] ;  /* 0x00009200ff0eeb82 */ /* 0x000e620000000a00 */
[----:B------:R-:W-:Y:S01]  /*05e0*/  ULDC.64 UR10, c[0x0][0x258] ;  /* 0x00009600000a7ab9 */ /* 0x000fe20000000a00 */
[----:B------:R-:W-:Y:S01]  /*05f0*/  IMAD.WIDE R60, R3, 0x50, R60 ;  /* 0x00000050033c7825 */ /* 0x000fe200078e023c */
[----:B------:R-:W-:-:S03]  /*0600*/  IADD3 R47, R47, R9, RZ ;  /* 0x000000092f2f7210 */ /* 0x000fc60007ffe0ff */
[----:B------:R-:W-:Y:S02]  /*0610*/  IMAD R19, R49, UR10, RZ ;  /* 0x0000000a31137c24 */ /* 0x000fe4000f8e02ff */
[----:B------:R-:W2:Y:S01]  /*0620*/  @!P6 LDC.64 R12, c[0x0][0x210] ;  /* 0x00008400ff0ceb82 */ /* 0x000ea20000000a00 */
[----:B------:R-:W-:-:S04]  /*0630*/  IMAD.WIDE.U32 R44, R6, UR10, R20 ;  /* 0x0000000a062c7c25 */ /* 0x000fc8000f8e0014 */
[----:B------:R-:W-:-:S03]  /*0640*/  IMAD R19, R6, UR11, R19 ;  /* 0x0000000b06137c24 */ /* 0x000fc6000f8e0213 */
[----:B------:R-:W3:Y:S01]  /*0650*/  @!P6 LDC.64 R10, c[0x0][0x240] ;  /* 0x00009000ff0aeb82 */ /* 0x000ee20000000a00 */
[----:B0-----:R-:W-:Y:S01]  /*0660*/  @!P6 IMAD R18, R61, R16, RZ ;  /* 0x000000103d12e224 */ /* 0x001fe200078e02ff */
[----:B------:R-:W-:-:S03]  /*0670*/  IADD3 R45, R45, R19, RZ ;  /* 0x000000132d2d7210 */ /* 0x000fc60007ffe0ff */
[C---:B------:R-:W-:Y:S02]  /*0680*/  @!P6 IMAD R9, R60.reuse, R17, R18 ;  /* 0x000000113c09e224 */ /* 0x040fe400078e0212 */
[----:B------:R-:W-:Y:S01]  /*0690*/  @!P6 IMAD.WIDE.U32 R16, R60, R16, R46 ;  /* 0x000000103c10e225 */ /* 0x000fe200078e002e */
[----:B------:R-:W0:Y:S03]  /*06a0*/  @P5 LDC.64 R20, c[0x0][0x228] ;  /* 0x00008a00ff145b82 */ /* 0x000e260000000a00 */
[----:B-1----:R-:W-:-:S04]  /*06b0*/  @!P6 IMAD R8, R61, R14, RZ ;  /* 0x0000000e3d08e224 */ /* 0x002fc800078e02ff */
[C---:B------:R-:W-:Y:S01]  /*06c0*/  @!P6 IMAD R19, R60.reuse, R15, R8 ;  /* 0x0000000f3c13e224 */ /* 0x040fe200078e0208 */
[----:B------:R-:W-:Y:S01]  /*06d0*/  @!P6 IADD3 R8, R17, R9, RZ ;  /* 0x000000091108e210 */ /* 0x000fe20007ffe0ff */
[----:B------:R-:W-:Y:S01]  /*06e0*/  @!P6 IMAD.WIDE.U32 R14, R60, R14, R44 ;  /* 0x0000000e3c0ee225 */ /* 0x000fe200078e002c */
[C---:B--2---:R-:W-:Y:S01]  /*06f0*/  @!P6 LEA R22, P4, R16.reuse, R12, 0x1 ;  /* 0x0000000c1016e211 */ /* 0x044fe200078808ff */
[----:B------:R-:W1:Y:S03]  /*0700*/  @P5 LDC.64 R30, c[0x0][0x210] ;  /* 0x00008400ff1e5b82 */ /* 0x000e660000000a00 */
[----:B------:R-:W-:Y:S02]  /*0710*/  @!P6 LEA.HI.X R23, R16, R13, R8, 0x1, P4 ;  /* 0x0000000d1017e211 */ /* 0x000fe400020f0c08 */
[----:B------:R-:W-:Y:S02]  /*0720*/  CS2R R12, SRZ ;  /* 0x00000000000c7805 */ /* 0x000fe4000001ff00 */
[----:B------:R-:W-:-:S02]  /*0730*/  @!P6 IADD3 R8, R15, R19, RZ ;  /* 0x000000130f08e210 */ /* 0x000fc40007ffe0ff */
[C---:B---3--:R-:W-:Y:S01]  /*0740*/  @!P6 LEA R24, P4, R14.reuse, R10, 0x1 ;  /* 0x0000000a0e18e211 */ /* 0x048fe200078808ff */
[----:B------:R-:W2:Y:S03]  /*0750*/  @P5 LDC.64 R18, c[0x0][0x248] ;  /* 0x00009200ff125b82 */ /* 0x000ea60000000a00 */
[----:B------:R-:W-:Y:S02]  /*0760*/  @!P6 LEA.HI.X R25, R14, R11, R8, 0x1, P4 ;  /* 0x0000000b0e19e211 */ /* 0x000fe400020f0c08 */
[----:B------:R-:W-:Y:S02]  /*0770*/  CS2R R8, SRZ ;  /* 0x0000000000087805 */ /* 0x000fe4000001ff00 */
[----:B------:R-:W-:Y:S02]  /*0780*/  CS2R R10, SRZ ;  /* 0x00000000000a7805 */ /* 0x000fe4000001ff00 */
[----:B------:R-:W-:-:S02]  /*0790*/  ISETP.LT.AND P4, PT, R54, R7, !P3 ;  /* 0x000000073600720c */ /* 0x000fc40005f81270 */
[----:B------:R-:W-:Y:S02]  /*07a0*/  CS2R R14, SRZ ;  /* 0x00000000000e7805 */ /* 0x000fe4000001ff00 */
[----:B------:R3:W4:Y:S04]  /*07b0*/  @!P6 LDG.E.128 R8, desc[UR4][R22.64] ;  /* 0x000000041608e981 */ /* 0x000728000c1e1d00 */
[----:B------:R0:W4:Y:S01]  /*07c0*/  @!P6 LDG.E.128 R12, desc[UR4][R24.64] ;  /* 0x00000004180ce981 */ /* 0x000122000c1e1d00 */
[----:B------:R-:W-:Y:S02]  /*07d0*/  @P5 IADD3 R27, P6, R60, 0x10, RZ ;  /* 0x000000103c1b5810 */ /* 0x000fe40007fde0ff */
[----:B------:R-:W-:Y:S02]  /*07e0*/  IADD3 R56, R50, 0x30, RZ ;  /* 0x0000003032387810 */ /* 0x000fe40007ffe0ff */
[----:B------:R-:W1:Y:S01]  /*07f0*/  @P4 LDC.64 R16, c[0x0][0x228] ;  /* 0x00008a00ff104b82 */ /* 0x000e620000000a00 */
[----:B------:R-:W-:-:S02]  /*0800*/  @P5 IADD3.X R29, RZ, R61, RZ, P6, !PT ;  /* 0x0000003dff1d5210 */ /* 0x000fc400037fe4ff */
[----:B------:R-:W-:Y:S02]  /*0810*/  @P5 IADD3 R35, P6, R60, 0x10, RZ ;  /* 0x000000103c235810 */ /* 0x000fe40007fde0ff */
[----:B---3--:R-:W-:Y:S01]  /*0820*/  @P5 MOV R22, R46 ;  /* 0x0000002e00165202 */ /* 0x008fe20000000f00 */
[----:B0-----:R-:W-:Y:S01]  /*0830*/  @P5 IMAD R26, R29, R20, RZ ;  /* 0x000000141d1a5224 */ /* 0x001fe200078e02ff */
[----:B------:R-:W-:Y:S01]  /*0840*/  @P5 MOV R23, R47 ;  /* 0x0000002f00175202 */ /* 0x000fe20000000f00 */
[----:B------:R-:W0:Y:S01]  /*0850*/  @P5 LDC.64 R28, c[0x0][0x240] ;  /* 0x00009000ff1c5b82 */ /* 0x000e220000000a00 */
[----:B------:R-:W-:Y:S01]  /*0860*/  IADD3 R58, R50, 0x40, RZ ;  /* 0x00000040323a7810 */ /* 0x000fe20007ffe0ff */
[----:B------:R-:W-:Y:S01]  /*0870*/  @P5 IMAD R33, R27, R21, R26 ;  /* 0x000000151b215224 */ /* 0x000fe200078e021a */
[----:B------:R-:W-:Y:S02]  /*0880*/  @P5 IADD3.X R21, RZ, R61, RZ, P6, !PT ;  /* 0x0000003dff155210 */ /* 0x000fe400037fe4ff */
[----:B------:R-:W-:-:S02]  /*0890*/  @P4 IADD3 R24, P6, R60, 0x20, RZ ;  /* 0x000000203c184810 */ /* 0x000fc40007fde0ff */
[----:B------:R-:W-:Y:S01]  /*08a0*/  ISETP.LT.AND P3, PT, R56, R7, !P3 ;  /* 0x000000073800720c */ /* 0x000fe20005f61270 */
[----:B------:R-:W3:Y:S01]  /*08b0*/  @P4 LDC.64 R68, c[0x0][0x210] ;  /* 0x00008400ff444b82 */ /* 0x000ee20000000a00 */
[----:B--2---:R-:W-:Y:S01]  /*08c0*/  @P5 IMAD R26, R21, R18, RZ ;  /* 0x00000012151a5224 */ /* 0x004fe200078e02ff */
[----:B------:R-:W-:Y:S01]  /*08d0*/  @P4 IADD3.X R25, RZ, R61, RZ, P6, !PT ;  /* 0x0000003dff194210 */ /* 0x000fe200037fe4ff */
[----:B------:R-:W-:Y:S01]  /*08e0*/  @P5 IMAD.WIDE.U32 R20, R27, R20, R22 ;  /* 0x000000141b145225 */ /* 0x000fe200078e0016 */
[----:B------:R-:W-:Y:S02]  /*08f0*/  @P5 MOV R22, R44 ;  /* 0x0000002c00165202 */ /* 0x000fe40000000f00 */
[----:B------:R-:W-:Y:S01]  /*0900*/  @P5 MOV R23, R45 ;  /* 0x0000002d00175202 */ /* 0x000fe20000000f00 */
[----:B------:R-:W-:Y:S01]  /*0910*/  @P5 IMAD R27, R35, R19, R26 ;  /* 0x00000013231b5224 */ /* 0x000fe200078e021a */
[----:B------:R-:W-:Y:S01]  /*0920*/  @P5 IADD3 R21, R21, R33, RZ ;  /* 0x0000002115155210 */ /* 0x000fe20007ffe0ff */
[----:B-1----:R-:W-:Y:S01]  /*0930*/  @P4 IMAD R25, R25, R16, RZ ;  /* 0x0000001019194224 */ /* 0x002fe200078e02ff */
[----:B------:R-:W-:Y:S01]  /*0940*/  @P5 LEA R30, P6, R20, R30, 0x1 ;  /* 0x0000001e141e5211 */ /* 0x000fe200078c08ff */
[----:B------:R-:W-:Y:S01]  /*0950*/  @P5 IMAD.WIDE.U32 R18, R35, R18, R22 ;  /* 0x0000001223125225 */ /* 0x000fe200078e0016 */
[----:B------:R-:W-:Y:S01]  /*0960*/  ISETP.GE.OR P2, PT, R58, R7, P2 ;  /* 0x000000073a00720c */ /* 0x000fe20001746670 */
[----:B------:R-:W1:Y:S01]  /*0970*/  @P3 LDC.64 R62, c[0x0][0x228] ;  /* 0x00008a00ff3e3b82 */ /* 0x000e620000000a00 */
[----:B------:R-:W-:Y:S01]  /*0980*/  @P5 LEA.HI.X R31, R20, R31, R21, 0x1, P6 ;  /* 0x0000001f141f5211 */ /* 0x000fe200030f0c15 */
[----:B------:R-:W-:Y:S01]  /*0990*/  @P4 IMAD R25, R24, R17, R25 ;  /* 0x0000001118194224 */ /* 0x000fe200078e0219 */
[----:B------:R-:W-:-:S02]  /*09a0*/  @P4 MOV R20, R46 ;  /* 0x0000002e00144202 */ /* 0x000fc40000000f00 */
[----:B------:R-:W-:Y:S02]  /*09b0*/  @P4 MOV R21, R47 ;  /* 0x0000002f00154202 */ /* 0x000fe40000000f00 */
[----:B------:R-:W-:Y:S01]  /*09c0*/  @P5 IADD3 R19, R19, R27, RZ ;  /* 0x0000001b13135210 */ /* 0x000fe20007ffe0ff */
[----:B------:R-:W2:Y:S01]  /*09d0*/  @P3 LDC.64 R38, c[0x0][0x240] ;  /* 0x00009000ff263b82 */ /* 0x000ea20000000a00 */
[----:B0-----:R-:W-:Y:S01]  /*09e0*/  @P5 LEA R28, P6, R18, R28, 0x1 ;  /* 0x0000001c121c5211 */ /* 0x001fe200078c08ff */
[----:B------:R-:W-:-:S03]  /*09f0*/  @P4 IMAD.WIDE.U32 R16, R24, R16, R20 ;  /* 0x0000001018104225 */ /* 0x000fc600078e0014 */
[----:B------:R-:W-:Y:S02]  /*0a00*/  @P5 LEA.HI.X R29, R18, R29, R19, 0x1, P6 ;  /* 0x0000001d121d5211 */ /* 0x000fe400030f0c13 */
[----:B------:R-:W-:Y:S01]  /*0a10*/  @P4 IADD3 R17, R17, R25, RZ ;  /* 0x0000001911114210 */ /* 0x000fe20007ffe0ff */
[----:B------:R-:W0:Y:S01]  /*0a20*/  @P4 LDC.64 R26, c[0x0][0x248] ;  /* 0x00009200ff1a4b82 */ /* 0x000e220000000a00 */
[----:B---3--:R-:W-:-:S04]  /*0a30*/  @P4 LEA R68, P6, R16, R68, 0x1 ;  /* 0x0000004410444211 */ /* 0x008fc800078c08ff */
[----:B------:R-:W-:Y:S02]  /*0a40*/  @P4 LEA.HI.X R69, R16, R69, R17, 0x1, P6 ;  /* 0x0000004510454211 */ /* 0x000fe400030f0c11 */
[C---:B------:R-:W-:Y:S01]  /*0a50*/  @P4 IADD3 R37, P6, R60.reuse, 0x20, RZ ;  /* 0x000000203c254810 */ /* 0x040fe20007fde0ff */
[----:B------:R-:W3:Y:S01]  /*0a60*/  @!P2 LDC.64 R64, c[0x0][0x228] ;  /* 0x00008a00ff40ab82 */ /* 0x000ee20000000a00 */
[----:B------:R-:W-:Y:S02]  /*0a70*/  @P3 MOV R16, R46 ;  /* 0x0000002e00103202 */ /* 0x000fe40000000f00 */
[----:B------:R-:W-:Y:S02]  /*0a80*/  @P4 IADD3.X R17, RZ, R61, RZ, P6, !PT ;  /* 0x0000003dff114210 */ /* 0x000fe400037fe4ff */
[----:B------:R-:W-:-:S03]  /*0a90*/  @P3 IADD3 R33, P6, R60, 0x30, RZ ;  /* 0x000000303c213810 */ /* 0x000fc60007fde0ff */
[----:B------:R-:W2:Y:S01]  /*0aa0*/  @P4 LDC.64 R24, c[0x0][0x240] ;  /* 0x00009000ff184b82 */ /* 0x000ea20000000a00 */
[----:B------:R-:W-:Y:S02]  /*0ab0*/  @P3 IADD3.X R35, RZ, R61, RZ, P6, !PT ;  /* 0x0000003dff233210 */ /* 0x000fe400037fe4ff */
[----:B------:R-:W-:-:S03]  /*0ac0*/  @!P2 IADD3 R23, P6, R60, 0x40, RZ ;  /* 0x000000403c17a810 */ /* 0x000fc60007fde0ff */
[----:B-1----:R-:W-:Y:S01]  /*0ad0*/  @P3 IMAD R20, R35, R62, RZ ;  /* 0x0000003e23143224 */ /* 0x002fe200078e02ff */
[----:B------:R-:W-:Y:S01]  /*0ae0*/  @!P2 IADD3.X R19, RZ, R61, RZ, P6, !PT ;  /* 0x0000003dff13a210 */ /* 0x000fe200037fe4ff */
[----:B0-----:R-:W-:Y:S01]  /*0af0*/  @P4 IMAD R18, R17, R26, RZ ;  /* 0x0000001a11124224 */ /* 0x001fe200078e02ff */
[----:B------:R-:W-:Y:S01]  /*0b00*/  @P3 MOV R17, R47 ;  /* 0x0000002f00113202 */ /* 0x000fe20000000f00 */
[----:B------:R-:W-:Y:S01]  /*0b10*/  @P3 IMAD R57, R33, R63, R20 ;  /* 0x0000003f21393224 */ /* 0x000fe200078e0214 */
[----:B------:R-:W0:Y:S01]  /*0b20*/  @!P2 LDC.64 R34, c[0x0][0x210] ;  /* 0x00008400ff22ab82 */ /* 0x000e220000000a00 */
[----:B------:R-:W-:Y:S01]  /*0b30*/  @P4 IMAD R21, R37, R27, R18 ;  /* 0x0000001b25154224 */ /* 0x000fe200078e0212 */
[----:B------:R-:W-:Y:S01]  /*0b40*/  @P4 MOV R18, R44 ;  /* 0x0000002c00124202 */ /* 0x000fe20000000f00 */
[----:B------:R-:W-:Y:S01]  /*0b50*/  @P3 IMAD.WIDE.U32 R62, R33, R62, R16 ;  /* 0x0000003e213e3225 */ /* 0x000fe200078e0010 */
[----:B------:R-:W-:-:S03]  /*0b60*/  CS2R R16, SRZ ;  /* 0x0000000000107805 */ /* 0x000fc6000001ff00 */
[-C--:B---3--:R-:W-:Y:S01]  /*0b70*/  @!P2 IMAD R22, R19, R64.reuse, RZ ;  /* 0x000000401316a224 */ /* 0x088fe200078e02ff */
[----:B------:R-:W-:Y:S01]  /*0b80*/  @P4 MOV R19, R45 ;  /* 0x0000002d00134202 */ /* 0x000fe20000000f00 */
[----:B------:R-:W1:Y:S01]  /*0b90*/  @P3 LDC.64 R32, c[0x0][0x248] ;  /* 0x00009200ff203b82 */ /* 0x000e620000000a00 */
[----:B------:R-:W-:-:S04]  /*0ba0*/  @!P2 IMAD.WIDE.U32 R46, R23, R64, R46 ;  /* 0x00000040172ea225 */ /* 0x000fc800078e002e */
[----:B------:R-:W-:Y:S01]  /*0bb0*/  @P4 IMAD.WIDE.U32 R26, R37, R26, R18 ;  /* 0x0000001a251a4225 */ /* 0x000fe200078e0012 */
[----:B------:R-:W-:Y:S02]  /*0bc0*/  CS2R R18, SRZ ;  /* 0x0000000000127805 */ /* 0x000fe4000001ff00 */
[----:B------:R-:W3:Y:S01]  /*0bd0*/  @!P2 LDC.64 R42, c[0x0][0x248] ;  /* 0x00009200ff2aab82 */ /* 0x000ee20000000a00 */
[----:B------:R-:W-:Y:S01]  /*0be0*/  @!P2 IMAD R65, R23, R65, R22 ;  /* 0x000000411741a224 */ /* 0x000fe200078e0216 */
[----:B------:R-:W-:Y:S02]  /*0bf0*/  @P4 IADD3 R27, R27, R21, RZ ;  /* 0x000000151b1b4210 */ /* 0x000fe40007ffe0ff */
[----:B------:R-:W-:Y:S02]  /*0c00*/  CS2R R20, SRZ ;  /* 0x0000000000147805 */ /* 0x000fe4000001ff00 */
[----:B------:R-:W-:Y:S01]  /*0c10*/  CS2R R22, SRZ ;  /* 0x0000000000167805 */ /* 0x000fe2000001ff00 */
[----:B------:R-:W4:Y:S01]  /*0c20*/  @P5 LDG.E.128 R16, desc[UR4][R30.64] ;  /* 0x000000041e105981 */ /* 0x000f22000c1e1d00 */
[----:B--2---:R-:W-:Y:S01]  /*0c30*/  @P4 LEA R66, P6, R26, R24, 0x1 ;  /* 0x000000181a424211 */ /* 0x004fe200078c08ff */
[----:B------:R-:W2:Y:S03]  /*0c40*/  @P3 LDC.64 R36, c[0x0][0x210] ;  /* 0x00008400ff243b82 */ /* 0x000ea60000000a00 */
[----:B------:R1:W4:Y:S01]  /*0c50*/  @P5 LDG.E.128 R20, desc[UR4][R28.64] ;  /* 0x000000041c145981 */ /* 0x000322000c1e1d00 */
[----:B------:R-:W-:-:S02]  /*0c60*/  @P3 IADD3 R59, P5, R60, 0x30, RZ ;  /* 0x000000303c3b3810 */ /* 0x000fc40007fbe0ff */
[----:B------:R-:W-:Y:S02]  /*0c70*/  @P4 LEA.HI.X R67, R26, R25, R27, 0x1, P6 ;  /* 0x000000191a434211 */ /* 0x000fe400030f0c1b */
[----:B------:R-:W-:-:S05]  /*0c80*/  @P3 IADD3.X R41, RZ, R61, RZ, P5, !PT ;  /* 0x0000003dff293210 */ /* 0x000fca0002ffe4ff */
[----:B-1----:R-:W-:Y:S01]  /*0c90*/  @P3 IMAD R40, R41, R32, RZ ;  /* 0x0000002029283224 */ /* 0x002fe200078e02ff */
[----:B------:R-:W-:-:S03]  /*0ca0*/  CS2R R28, SRZ ;  /* 0x00000000001c7805 */ /* 0x000fc6000001ff00 */
[----:B------:R-:W-:Y:S02]  /*0cb0*/  @P3 IMAD R33, R59, R33, R40 ;  /* 0x000000213b213224 */ /* 0x000fe400078e0228 */
[----:B------:R-:W1:Y:S01]  /*0cc0*/  @!P2 LDC.64 R40, c[0x0][0x240] ;  /* 0x00009000ff28ab82 */ /* 0x000e620000000a00 */
[----:B------:R-:W-:Y:S02]  /*0cd0*/  CS2R R30, SRZ ;  /* 0x00000000001e7805 */ /* 0x000fe4000001ff00 */
[----:B------:R-:W-:Y:S02]  /*0ce0*/  CS2R R24, SRZ ;  /* 0x0000000000187805 */ /* 0x000fe4000001ff00 */
[----:B------:R-:W-:Y:S02]  /*0cf0*/  CS2R R26, SRZ ;  /* 0x00000000001a7805 */ /* 0x000fe4000001ff00 */
[----:B------:R-:W-:Y:S01]  /*0d00*/  @!P2 IADD3 R64, P5, R60, 0x40, RZ ;  /* 0x000000403c40a810 */ /* 0x000fe20007fbe0ff */
[----:B------:R0:W4:Y:S04]  /*0d10*/  @P4 LDG.E.128 R28, desc[UR4][R66.64] ;  /* 0x00000004421c4981 */ /* 0x000128000c1e1d00 */
[----:B------:R2:W4:Y:S01]  /*0d20*/  @P4 LDG.E.128 R24, desc[UR4][R68.64] ;  /* 0x0000000444184981 */ /* 0x000522000c1e1d00 */
[----:B------:R-:W-:Y:S01]  /*0d30*/  @!P2 IADD3 R47, R47, R65, RZ ;  /* 0x000000412f2fa210 */ /* 0x000fe20007ffe0ff */
[----:B0-----:R-:W-:Y:S01]  /*0d40*/  @P3 IMAD.WIDE.U32 R66, R59, R32, R44 ;  /* 0x000000203b423225 */ /* 0x001fe200078e002c */
[----:B------:R-:W-:-:S02]  /*0d50*/  @!P2 IADD3.X R59, RZ, R61, RZ, P5, !PT ;  /* 0x0000003dff3ba210 */ /* 0x000fc40002ffe4ff */
[----:B------:R-:W-:-:S03]  /*0d60*/  @!P2 LEA R60, P4, R46, R34, 0x1 ;  /* 0x000000222e3ca211 */ /* 0x000fc600078808ff */
[----:B---3--:R-:W-:Y:S01]  /*0d70*/  @!P2 IMAD R59, R59, R42, RZ ;  /* 0x0000002a3b3ba224 */ /* 0x008fe200078e02ff */
[----:B------:R-:W-:Y:S02]  /*0d80*/  @P3 IADD3 R33, R67, R33, RZ ;  /* 0x0000002143213210 */ /* 0x000fe40007ffe0ff */
[----:B--2---:R-:W-:Y:S01]  /*0d90*/  @P3 LEA R68, P5, R66, R38, 0x1 ;  /* 0x0000002642443211 */ /* 0x004fe200078a08ff */
[----:B------:R-:W-:Y:S01]  /*0da0*/  @!P2 IMAD R43, R64, R43, R59 ;  /* 0x0000002b402ba224 */ /* 0x000fe200078e023b */
[----:B------:R-:W-:Y:S01]  /*0db0*/  @!P2 LEA.HI.X R61, R46, R35, R47, 0x1, P4 ;  /* 0x000000232e3da211 */ /* 0x000fe200020f0c2f */
[----:B------:R-:W-:Y:S01]  /*0dc0*/  @!P2 IMAD.WIDE.U32 R44, R64, R42, R44 ;  /* 0x0000002a402ca225 */ /* 0x000fe200078e002c */
[----:B------:R-:W-:Y:S02]  /*0dd0*/  @P3 IADD3 R57, R63, R57, RZ ;  /* 0x000000393f393210 */ /* 0x000fe40007ffe0ff */
[----:B------:R-:W-:Y:S02]  /*0de0*/  @P3 LEA R46, P4, R62, R36, 0x1 ;  /* 0x000000243e2e3211 */ /* 0x000fe400078808ff */
[----:B------:R-:W-:-:S02]  /*0df0*/  CS2R R34, SRZ ;  /* 0x0000000000227805 */ /* 0x000fc4000001ff00 */
[----:B------:R-:W-:Y:S02]  /*0e00*/  @P3 LEA.HI.X R69, R66, R39, R33, 0x1, P5 ;  /* 0x0000002742453211 */ /* 0x000fe400028f0c21 */
[----:B------:R-:W-:Y:S02]  /*0e10*/  CS2R R32, SRZ ;  /* 0x0000000000207805 */ /* 0x000fe4000001ff00 */
[----:B------:R-:W-:Y:S02]  /*0e20*/  @P3 LEA.HI.X R47, R62, R37, R57, 0x1, P4 ;  /* 0x000000253e2f3211 */ /* 0x000fe400020f0c39 */
[----:B------:R-:W-:Y:S02]  /*0e30*/  @!P2 IADD3 R42, R45, R43, RZ ;  /* 0x0000002b2d2aa210 */ /* 0x000fe40007ffe0ff */
[----:B-1----:R-:W-:Y:S02]  /*0e40*/  @!P2 LEA R62, P4, R44, R40, 0x1 ;  /* 0x000000282c3ea211 */ /* 0x002fe400078808ff */
[----:B------:R-:W-:-:S02]  /*0e50*/  CS2R R36, SRZ ;  /* 0x0000000000247805 */ /* 0x000fc4000001ff00 */
[----:B------:R-:W-:Y:S01]  /*0e60*/  CS2R R38, SRZ ;  /* 0x0000000000267805 */ /* 0x000fe2000001ff00 */
[----:B------:R0:W2:Y:S01]  /*0e70*/  @P3 LDG.E.128 R32, desc[UR4][R46.64] ;  /* 0x000000042e203981 */ /* 0x0000a2000c1e1d00 */
[----:B------:R-:W-:Y:S02]  /*0e80*/  @!P2 LEA.HI.X R63, R44, R41, R42, 0x1, P4 ;  /* 0x000000292c3fa211 */ /* 0x000fe400020f0c2a */
[----:B------:R-:W-:Y:S02]  /*0e90*/  CS2R R40, SRZ ;  /* 0x0000000000287805 */ /* 0x000fe4000001ff00 */
[----:B------:R-:W-:Y:S02]  /*0ea0*/  CS2R R42, SRZ ;  /* 0x00000000002a7805 */ /* 0x000fe4000001ff00 */
[----:B------:R-:W-:Y:S01]  /*0eb0*/  CS2R R44, SRZ ;  /* 0x00000000002c7805 */ /* 0x000fe2000001ff00 */
[----:B------:R-:W3:Y:S04]  /*0ec0*/  @P3 LDG.E.128 R36, desc[UR4][R68.64] ;  /* 0x0000000444243981 */ /* 0x000ee8000c1e1d00 */
[----:B------:R1:W3:Y:S01]  /*0ed0*/  @!P2 LDG.E.128 R40, desc[UR4][R60.64] ;  /* 0x000000043c28a981 */ /* 0x0002e2000c1e1d00 */
[----:B0-----:R-:W-:-:S06]  /*0ee0*/  CS2R R46, SRZ ;  /* 0x00000000002e7805 */ /* 0x001fcc000001ff00 */
[----:B------:R0:W3:Y:S01]  /*0ef0*/  @!P2 LDG.E.128 R44, desc[UR4][R62.64] ;  /* 0x000000043e2ca981 */ /* 0x0000e2000c1e1d00 */
[----:B----4-:R-:W-:Y:S02]  /*0f00*/  HADD2.F32 R57, -RZ, R8.H1_H1 ;  /* 0x30000008ff397230 */ /* 0x010fe40000004100 */
[----:B------:R-:W-:Y:S02]  /*0f10*/  HADD2.F32 R64, -RZ, R12.H1_H1 ;  /* 0x3000000cff407230 */ /* 0x000fe40000004100 */
[----:B------:R-:W-:Y:S02]  /*0f20*/  HADD2.F32 R8, -RZ, R8.H0_H0 ;  /* 0x20000008ff087230 */ /* 0x000fe40000004100 */
[----:B------:R-:W-:Y:S02]  /*0f30*/  HADD2.F32 R59, -RZ, R12.H0_H0 ;  /* 0x2000000cff3b7230 */ /* 0x000fe40000004100 */
[----:B------:R-:W-:Y:S01]  /*0f40*/  FMUL.FTZ R65, R57, R64 ;  /* 0x0000004039417220 */ /* 0x000fe20000410000 */
[----:B------:R-:W-:-:S02]  /*0f50*/  HADD2.F32 R12, -RZ, R9.H0_H0 ;  /* 0x20000009ff0c7230 */ /* 0x000fc40000004100 */
[----:B------:R-:W-:Y:S02]  /*0f60*/  HADD2.F32 R57, -RZ, R13.H0_H0 ;  /* 0x2000000dff397230 */ /* 0x000fe40000004100 */
[----:B------:R-:W-:Y:S01]  /*0f70*/  FFMA.FTZ R59, R8, R59, R65 ;  /* 0x0000003b083b7223 */ /* 0x000fe20000010041 */
[----:B------:R-:W-:Y:S02]  /*0f80*/  HADD2.F32 R9, -RZ, R9.H1_H1 ;  /* 0x30000009ff097230 */ /* 0x000fe40000004100 */
[----:B-1----:R-:W-:Y:S02]  /*0f90*/  HADD2.F32 R60, -RZ, R13.H1_H1 ;  /* 0x3000000dff3c7230 */ /* 0x002fe40000004100 */
[----:B------:R-:W-:Y:S01]  /*0fa0*/  FFMA.FTZ R12, R12, R57, R59 ;  /* 0x000000390c0c7223 */ /* 0x000fe2000001003b */
[----:B------:R-:W-:Y:S02]  /*0fb0*/  HADD2.F32 R8, -RZ, R10.H0_H0 ;  /* 0x2000000aff087230 */ /* 0x000fe40000004100 */
[----:B------:R-:W-:-:S02]  /*0fc0*/  HADD2.F32 R13, -RZ, R14.H0_H0 ;  /* 0x2000000eff0d7230 */ /* 0x000fc40000004100 */
[----:B------:R-:W-:Y:S01]  /*0fd0*/  FFMA.FTZ R57, R9, R60, R12 ;  /* 0x0000003c09397223 */ /* 0x000fe2000001000c */
[----:B------:R-:W-:Y:S02]  /*0fe0*/  HADD2.F32 R10, -RZ, R10.H1_H1 ;  /* 0x3000000aff0a7230 */ /* 0x000fe40000004100 */
[----:B------:R-:W-:Y:S02]  /*0ff0*/  HADD2.F32 R9, -RZ, R14.H1_H1 ;  /* 0x3000000eff097230 */ /* 0x000fe40000004100 */
[----:B------:R-:W-:Y:S01]  /*1000*/  FFMA.FTZ R57, R8, R13, R57 ;  /* 0x0000000d08397223 */ /* 0x000fe20000010039 */
[----:B------:R-:W-:Y:S02]  /*1010*/  HADD2.F32 R8, -RZ, R11.H0_H0 ;  /* 0x2000000bff087230 */ /* 0x000fe40000004100 */
[--C-:B------:R-:W-:Y:S02]  /*1020*/  HADD2.F32 R13, -RZ, R15.reuse.H0_H0 ;  /* 0x2000000fff0d7230 */ /* 0x100fe40000004100 */
[----:B------:R-:W-:Y:S01]  /*1030*/  FFMA.FTZ R9, R10, R9, R57 ;  /* 0x000000090a097223 */ /* 0x000fe20000010039 */
[----:B------:R-:W-:-:S03]  /*1040*/  HADD2.F32 R10, -RZ, R15.H1_H1 ;  /* 0x3000000fff0a7230 */ /* 0x000fc60000004100 */
[----:B------:R-:W-:Y:S01]  /*1050*/  FFMA.FTZ R8, R8, R13, R9 ;  /* 0x0000000d08087223 */ /* 0x000fe20000010009 */
[----:B------:R-:W-:-:S05]  /*1060*/  HADD2.F32 R11, -RZ, R11.H1_H1 ;  /* 0x3000000bff0b7230 */ /* 0x000fca0000004100 */
[----:B------:R-:W-:Y:S01]  /*1070*/  FFMA.FTZ R8, R11, R10, R8 ;  /* 0x0000000a0b087223 */ /* 0x000fe20000010008 */
[--C-:B------:R-:W-:Y:S02]  /*1080*/  HADD2.F32 R59, -RZ, R16.reuse.H1_H1 ;  /* 0x30000010ff3b7230 */ /* 0x100fe40000004100 */
[----:B------:R-:W-:Y:S02]  /*1090*/  HADD2.F32 R13, -RZ, R16.H0_H0 ;  /* 0x20000010ff0d7230 */ /* 0x000fe40000004100 */
[--C-:B0-----:R-:W-:Y:S02]  /*10a0*/  HADD2.F32 R62, -RZ, R20.reuse.H1_H1 ;  /* 0x30000014ff3e7230 */ /* 0x101fe40000004100 */
[----:B------:R-:W-:Y:S02]  /*10b0*/  HADD2.F32 R60, -RZ, R20.H0_H0 ;  /* 0x20000014ff3c7230 */ /* 0x000fe40000004100 */
[--C-:B------:R-:W-:Y:S02]  /*10c0*/  HADD2.F32 R57, -RZ, R21.reuse.H0_H0 ;  /* 0x20000015ff397230 */ /* 0x100fe40000004100 */
[----:B------:R-:W-:-:S02]  /*10d0*/  HADD2.F32 R20, -RZ, R21.H1_H1 ;  /* 0x30000015ff147230 */ /* 0x000fc40000004100 */
[--C-:B------:R-:W-:Y:S02]  /*10e0*/  HADD2.F32 R16, -RZ, R22.reuse.H0_H0 ;  /* 0x20000016ff107230 */ /* 0x100fe40000004100 */
[----:B------:R-:W-:Y:S02]  /*10f0*/  HADD2.F32 R15, -RZ, R22.H1_H1 ;  /* 0x30000016ff0f7230 */ /* 0x000fe40000004100 */
[----:B------:R-:W-:Y:S01]  /*1100*/  FMUL.FTZ R62, R59, R62 ;  /* 0x0000003e3b3e7220 */ /* 0x000fe20000410000 */
[--C-:B------:R-:W-:Y:S02]  /*1110*/  HADD2.F32 R12, -RZ, R17.reuse.H0_H0 ;  /* 0x20000011ff0c7230 */ /* 0x100fe40000004100 */
[----:B------:R-:W-:Y:S02]  /*1120*/  HADD2.F32 R17, -RZ, R17.H1_H1 ;  /* 0x30000011ff117230 */ /* 0x000fe40000004100 */
[----:B------:R-:W-:Y:S02]  /*1130*/  HADD2.F32 R22, -RZ, R28.H1_H1 ;  /* 0x3000001cff167230 */ /* 0x000fe40000004100 */
[----:B------:R-:W-:-:S05]  /*1140*/  HADD2.F32 R21, -RZ, R24.H1_H1 ;  /* 0x30000018ff157230 */ /* 0x000fca0000004100 */
[----:B------:R-:W-:Y:S01]  /*1150*/  FMUL.FTZ R59, R21, R22 ;  /* 0x00000016153b7220 */ /* 0x000fe20000410000 */
[----:B------:R-:W-:Y:S01]  /*1160*/  FFMA.FTZ R21, R13, R60, R62 ;  /* 0x0000003c0d157223 */ /* 0x000fe2000001003e */
[--C-:B------:R-:W-:Y:S02]  /*1170*/  HADD2.F32 R14, -RZ, R23.reuse.H0_H0 ;  /* 0x20000017ff0e7230 */ /* 0x100fe40000004100 */
[----:B------:R-:W-:Y:S02]  /*1180*/  HADD2.F32 R10, -RZ, R23.H1_H1 ;  /* 0x30000017ff0a7230 */ /* 0x000fe40000004100 */
[----:B------:R-:W-:Y:S01]  /*1190*/  FFMA.FTZ R12, R12, R57, R21 ;  /* 0x000000390c0c7223 */ /* 0x000fe20000010015 */
[----:B------:R-:W-:Y:S02]  /*11a0*/  HADD2.F32 R24, -RZ, R24.H0_H0 ;  /* 0x20000018ff187230 */ /* 0x000fe40000004100 */
[----:B------:R-:W-:Y:S02]  /*11b0*/  HADD2.F32 R23, -RZ, R28.H0_H0 ;  /* 0x2000001cff177230 */ /* 0x000fe40000004100 */
[----:B------:R-:W-:Y:S01]  /*11c0*/  FFMA.FTZ R20, R17, R20, R12 ;  /* 0x0000001411147223 */ /* 0x000fe2000001000c */
[----:B------:R-:W-:-:S02]  /*11d0*/  HADD2.F32 R11, -RZ, R18.H0_H0 ;  /* 0x20000012ff0b7230 */ /* 0x000fc40000004100 */
[----:B------:R-:W-:Y:S02]  /*11e0*/  HADD2.F32 R13, -RZ, R25.H0_H0 ;  /* 0x20000019ff0d7230 */ /* 0x000fe40000004100 */
[----:B------:R-:W-:Y:S01]  /*11f0*/  FFMA.FTZ R28, R24, R23, R59 ;  /* 0x00000017181c7223 */ /* 0x000fe2000001003b */
[----:B------:R-:W-:Y:S02]  /*1200*/  HADD2.F32 R22, -RZ, R29.H0_H0 ;  /* 0x2000001dff167230 */ /* 0x000fe40000004100 */
[----:B------:R-:W-:Y:S01]  /*1210*/  FFMA.FTZ R17, R11, R16, R20 ;  /* 0x000000100b117223 */ /* 0x000fe20000010014 */
[----:B------:R-:W-:Y:S02]  /*1220*/  HADD2.F32 R18, -RZ, R18.H1_H1 ;  /* 0x30000012ff127230 */ /* 0x000fe40000004100 */
[----:B------:R-:W-:Y:S02]  /*1230*/  HADD2.F32 R25, -RZ, R25.H1_H1 ;  /* 0x30000019ff197230 */ /* 0x000fe40000004100 */
[----:B------:R-:W-:Y:S01]  /*1240*/  FFMA.FTZ R22, R13, R22, R28 ;  /* 0x000000160d167223 */ /* 0x000fe2000001001c */
[----:B------:R-:W-:-:S02]  /*1250*/  HADD2.F32 R24, -RZ, R29.H1_H1 ;  /* 0x3000001dff187230 */ /* 0x000fc40000004100 */
[----:B------:R-:W-:Y:S01]  /*1260*/  FFMA.FTZ R18, R18, R15, R17 ;  /* 0x0000000f12127223 */ /* 0x000fe20000010011 */
[----:B------:R-:W-:Y:S02]  /*1270*/  HADD2.F32 R12, -RZ, R26.H0_H0 ;  /* 0x2000001aff0c7230 */ /* 0x000fe40000004100 */
[----:B------:R-:W-:Y:S02]  /*1280*/  HADD2.F32 R13, -RZ, R30.H0_H0 ;  /* 0x2000001eff0d7230 */ /* 0x000fe40000004100 */
[----:B------:R-:W-:Y:S01]  /*1290*/  FFMA.FTZ R25, R25, R24, R22 ;  /* 0x0000001819197223 */ /* 0x000fe20000010016 */
[--C-:B--2---:R-:W-:Y:S02]  /*12a0*/  HADD2.F32 R15, -RZ, R32.reuse.H0_H0 ;  /* 0x20000020ff0f7230 */ /* 0x104fe40000004100 */
[----:B------:R-:W-:Y:S02]  /*12b0*/  HADD2.F32 R32, -RZ, R32.H1_H1 ;  /* 0x30000020ff207230 */ /* 0x000fe40000004100 */
[----:B---3--:R-:W-:-:S02]  /*12c0*/  HADD2.F32 R23, -RZ, R36.H1_H1 ;  /* 0x30000024ff177230 */ /* 0x008fc40000004100 */
[----:B------:R-:W-:Y:S01]  /*12d0*/  FFMA.FTZ R25, R12, R13, R25 ;  /* 0x0000000d0c197223 */ /* 0x000fe20000010019 */
[----:B------:R-:W-:Y:S02]  /*12e0*/  HADD2.F32 R26, -RZ, R26.H1_H1 ;  /* 0x3000001aff1a7230 */ /* 0x000fe40000004100 */
[----:B------:R-:W-:Y:S02]  /*12f0*/  HADD2.F32 R11, -RZ, R30.H1_H1 ;  /* 0x3000001eff0b7230 */ /* 0x000fe40000004100 */
[----:B------:R-:W-:Y:S02]  /*1300*/  HADD2.F32 R17, -RZ, R40.H1_H1 ;  /* 0x30000028ff117230 */ /* 0x000fe40000004100 */
[----:B------:R-:W-:Y:S01]  /*1310*/  FMUL.FTZ R32, R32, R23 ;  /* 0x0000001720207220 */ /* 0x000fe20000410000 */
[----:B------:R-:W-:Y:S02]  /*1320*/  HADD2.F32 R22, -RZ, R36.H0_H0 ;  /* 0x20000024ff167230 */ /* 0x000fe40000004100 */
[----:B------:R-:W-:-:S02]  /*1330*/  HADD2.F32 R24, -RZ, R44.H1_H1 ;  /* 0x3000002cff187230 */ /* 0x000fc40000004100 */
[----:B------:R-:W-:Y:S01]  /*1340*/  FFMA.FTZ R11, R26, R11, R25 ;  /* 0x0000000b1a0b7223 */ /* 0x000fe20000010019 */
[----:B------:R-:W-:Y:S02]  /*1350*/  HADD2.F32 R40, -RZ, R40.H0_H0 ;  /* 0x20000028ff287230 */ /* 0x000fe40000004100 */
[----:B------:R-:W-:Y:S02]  /*1360*/  HADD2.F32 R23, -RZ, R44.H0_H0 ;  /* 0x2000002cff177230 */ /* 0x000fe40000004100 */
[----:B------:R-:W-:Y:S01]  /*1370*/  FMUL.FTZ R17, R17, R24 ;  /* 0x0000001811117220 */ /* 0x000fe20000410000 */
[----:B------:R-:W-:Y:S02]  /*1380*/  HADD2.F32 R21, -RZ, R33.H0_H0 ;  /* 0x20000021ff157230 */ /* 0x000fe40000004100 */
[----:B------:R-:W-:Y:S01]  /*1390*/  FFMA.FTZ R32, R15, R22, R32 ;  /* 0x000000160f207223 */ /* 0x000fe20000010020 */
[----:B------:R-:W-:Y:S02]  /*13a0*/  HADD2.F32 R26, -RZ, R37.H0_H0 ;  /* 0x20000025ff1a7230 */ /* 0x000fe40000004100 */
[----:B------:R-:W-:Y:S01]  /*13b0*/  FFMA.FTZ R40, R40, R23, R17 ;  /* 0x0000001728287223 */ /* 0x000fe20000010011 */
[----:B------:R-:W-:-:S02]  /*13c0*/  HADD2.F32 R16, -RZ, R27.H0_H0 ;  /* 0x2000001bff107230 */ /* 0x000fc40000004100 */
[----:B------:R-:W-:Y:S02]  /*13d0*/  HADD2.F32 R13, -RZ, R31.H0_H0 ;  /* 0x2000001fff0d7230 */ /* 0x000fe40000004100 */
[----:B------:R-:W-:Y:S02]  /*13e0*/  HADD2.F32 R15, -RZ, R41.H0_H0 ;  /* 0x20000029ff0f7230 */ /* 0x000fe40000004100 */
[----:B------:R-:W-:Y:S02]  /*13f0*/  HADD2.F32 R22, -RZ, R45.H0_H0 ;  /* 0x2000002dff167230 */ /* 0x000fe40000004100 */
[----:B------:R-:W-:Y:S01]  /*1400*/  FFMA.FTZ R26, R21, R26, R32 ;  /* 0x0000001a151a7223 */ /* 0x000fe20000010020 */
[----:B------:R-:W-:Y:S02]  /*1410*/  HADD2.F32 R33, -RZ, R33.H1_H1 ;  /* 0x30000021ff217230 */ /* 0x000fe40000004100 */
[----:B------:R-:W-:Y:S02]  /*1420*/  HADD2.F32 R28, -RZ, R37.H1_H1 ;  /* 0x30000025ff1c7230 */ /* 0x000fe40000004100 */
[----:B------:R-:W-:Y:S01]  /*1430*/  FFMA.FTZ R16, R16, R13, R11 ;  /* 0x0000000d10107223 */ /* 0x000fe2000001000b */
        /* <DEDUP_REMOVED lines=9> */
[----:B------:R-:W-:Y:S02]  /*14d0*/  HADD2.F32 R22, -RZ, R46.H0_H0 ;  /* 0x2000002eff167230 */ /* 0x000fe40000004100 */
[----:B------:R-:W-:Y:S01]  /*14e0*/  FFMA.FTZ R11, R11, R30, R26 ;  /* 0x0000001e0b0b7223 */ /* 0x000fe2000001001a */
[----:B------:R-:W-:Y:S02]  /*14f0*/  HADD2.F32 R34, -RZ, R34.H1_H1 ;  /* 0x30000022ff227230 */ /* 0x000fe40000004100 */
[----:B------:R-:W-:Y:S02]  /*1500*/  HADD2.F32 R13, -RZ, R38.H1_H1 ;  /* 0x30000026ff0d7230 */ /* 0x000fe40000004100 */
[----:B------:R-:W-:Y:S01]  /*1510*/  FFMA.FTZ R14, R9, R14, R18 ;  /* 0x0000000e090e7223 */ /* 0x000fe20000010012 */
[----:B------:R-:W-:Y:S02]  /*1520*/  HADD2.F32 R42, -RZ, R42.H1_H1 ;  /* 0x3000002aff2a7230 */ /* 0x000fe40000004100 */
[----:B------:R-:W-:Y:S01]  /*1530*/  FFMA.FTZ R15, R15, R22, R24 ;  /* 0x000000160f0f7223 */ /* 0x000fe20000010018 */
[----:B------:R-:W-:-:S02]  /*1540*/  HADD2.F32 R17, -RZ, R46.H1_H1 ;  /* 0x3000002eff117230 */ /* 0x000fc40000004100 */
[----:B------:R-:W-:Y:S01]  /*1550*/  FFMA.FTZ R34, R34, R13, R11 ;  /* 0x0000000d22227223 */ /* 0x000fe2000001000b */
[----:B------:R-:W-:Y:S02]  /*1560*/  HADD2.F32 R9, -RZ, R35.H0_H0 ;  /* 0x20000023ff097230 */ /* 0x000fe40000004100 */
[----:B------:R-:W-:Y:S02]  /*1570*/  HADD2.F32 R20, -RZ, R39.H0_H0 ;  /* 0x20000027ff147230 */ /* 0x000fe40000004100 */
[----:B------:R-:W-:Y:S01]  /*1580*/  FFMA.FTZ R42, R42, R17, R15 ;  /* 0x000000112a2a7223 */ /* 0x000fe2000001000f */
[----:B------:R-:W-:Y:S02]  /*1590*/  HADD2.F32 R11, -RZ, R43.H0_H0 ;  /* 0x2000002bff0b7230 */ /* 0x000fe40000004100 */
[----:B------:R-:W-:Y:S02]  /*15a0*/  HADD2.F32 R22, -RZ, R47.H0_H0 ;  /* 0x2000002fff167230 */ /* 0x000fe40000004100 */
[----:B------:R-:W-:Y:S01]  /*15b0*/  FFMA.FTZ R34, R9, R20, R34 ;  /* 0x0000001409227223 */ /* 0x000fe20000010022 */
[----:B------:R-:W-:-:S02]  /*15c0*/  HADD2.F32 R35, -RZ, R35.H1_H1 ;  /* 0x30000023ff237230 */ /* 0x000fc40000004100 */
[----:B------:R-:W-:Y:S02]  /*15d0*/  HADD2.F32 R18, -RZ, R39.H1_H1 ;  /* 0x30000027ff127230 */ /* 0x000fe40000004100 */
[----:B------:R-:W-:Y:S01]  /*15e0*/  FFMA.FTZ R22, R11, R22, R42 ;  /* 0x000000160b167223 */ /* 0x000fe2000001002a */
[----:B------:R-:W-:Y:S02]  /*15f0*/  HADD2.F32 R19, -RZ, R19.H1_H1 ;  /* 0x30000013ff137230 */ /* 0x000fe40000004100 */
[----:B------:R-:W-:Y:S02]  /*1600*/  HADD2.F32 R27, -RZ, R27.H1_H1 ;  /* 0x3000001bff1b7230 */ /* 0x000fe40000004100 */
[----:B------:R-:W-:Y:S02]  /*1610*/  HADD2.F32 R12, -RZ, R31.H1_H1 ;  /* 0x3000001fff0c7230 */ /* 0x000fe40000004100 */
[----:B------:R-:W-:Y:S02]  /*1620*/  HADD2.F32 R43, -RZ, R43.H1_H1 ;  /* 0x3000002bff2b7230 */ /* 0x000fe40000004100 */
[----:B------:R-:W-:-:S02]  /*1630*/  HADD2.F32 R20, -RZ, R47.H1_H1 ;  /* 0x3000002fff147230 */ /* 0x000fc40000004100 */
[----:B------:R-:W-:Y:S01]  /*1640*/  FFMA.FTZ R18, R35, R18, R34 ;  /* 0x0000001223127223 */ /* 0x000fe20000010022 */
[----:B------:R-:W-:Y:S01]  /*1650*/  FFMA.FTZ R14, R19, R10, R14 ;  /* 0x0000000a130e7223 */ /* 0x000fe2000001000e */
[----:B------:R-:W-:Y:S01]  /*1660*/  FFMA.FTZ R16, R27, R12, R16 ;  /* 0x0000000c1b107223 */ /* 0x000fe20000010010 */
[----:B------:R-:W-:Y:S02]  /*1670*/  FFMA.FTZ R20, R43, R20, R22 ;  /* 0x000000142b147223 */ /* 0x000fe40000010016 */
[----:B------:R-:W0:Y:S04]  /*1680*/  SHFL.BFLY PT, R15, R18, 0x8, 0x1f ;  /* 0x0d001f00120f7f89 */ /* 0x000e2800000e0000 */
[----:B------:R-:W1:Y:S04]  /*1690*/  SHFL.BFLY PT, R9, R8, 0x8, 0x1f ;  /* 0x0d001f0008097f89 */ /* 0x000e6800000e0000 */
[----:B------:R-:W2:Y:S04]  /*16a0*/  SHFL.BFLY PT, R11, R14, 0x8, 0x1f ;  /* 0x0d001f000e0b7f89 */ /* 0x000ea800000e0000 */
[----:B------:R-:W3:Y:S04]  /*16b0*/  SHFL.BFLY PT, R13, R16, 0x8, 0x1f ;  /* 0x0d001f00100d7f89 */ /* 0x000ee800000e0000 */
[----:B------:R-:W4:Y:S01]  /*16c0*/  SHFL.BFLY PT, R19, R20, 0x8, 0x1f ;  /* 0x0d001f0014137f89 */ /* 0x000f2200000e0000 */
[----:B0-----:R-:W-:Y:S01]  /*16d0*/  FADD.FTZ R17, R18, R15 ;  /* 0x0000000f12117221 */ /* 0x001fe20000010000 */
[----:B-1----:R-:W-:Y:S01]  /*16e0*/  FADD.FTZ R9, R8, R9 ;  /* 0x0000000908097221 */ /* 0x002fe20000010000 */
[----:B--2---:R-:W-:Y:S01]  /*16f0*/  FADD.FTZ R12, R14, R11 ;  /* 0x0000000b0e0c7221 */ /* 0x004fe20000010000 */
[----:B---3--:R-:W-:Y:S01]  /*1700*/  FADD.FTZ R13, R16, R13 ;  /* 0x0000000d100d7221 */ /* 0x008fe20000010000 */
[----:B----4-:R-:W-:Y:S01]  /*1710*/  FADD.FTZ R21, R20, R19 ;  /* 0x0000001314157221 */ /* 0x010fe20000010000 */
        /* <DEDUP_REMOVED lines=20> */
[----:B------:R-:W0:Y:S01]  /*1860*/  SHFL.BFLY PT, R18, R19, 0x1, 0x1f ;  /* 0x0c201f0013127f89 */ /* 0x000e2200000e0000 */
[----:B------:R-:W-:Y:S01]  /*1870*/  @P1 IMAD R53, R0, 0x50, R53 ;  /* 0x0000005000351824 */ /* 0x000fe200078e0235 */
[----:B------:R-:W1:Y:S02]  /*1880*/  LDC.64 R8, c[0x0][0x2d0] ;  /* 0x0000b400ff087b82 */ /* 0x000e640000000a00 */
[----:B------:R-:W2:Y:S04]  /*1890*/  SHFL.BFLY PT, R12, R11, 0x1, 0x1f ;  /* 0x0c201f000b0c7f89 */ /* 0x000ea800000e0000 */
[----:B------:R-:W3:Y:S04]  /*18a0*/  SHFL.BFLY PT, R14, R13, 0x1, 0x1f ;  /* 0x0c201f000d0e7f89 */ /* 0x000ee800000e0000 */
[----:B------:R-:W4:Y:S04]  /*18b0*/  SHFL.BFLY PT, R15, R16, 0x1, 0x1f ;  /* 0x0c201f00100f7f89 */ /* 0x000f2800000e0000 */
[----:B------:R-:W4:Y:S01]  /*18c0*/  SHFL.BFLY PT, R20, R17, 0x1, 0x1f ;  /* 0x0c201f0011147f89 */ /* 0x000f2200000e0000 */
[----:B------:R-:W-:Y:S01]  /*18d0*/  @P1 IMAD.HI R53, R53, 0x66666667, RZ ;  /* 0x6666666735351827 */ /* 0x000fe200078e02ff */
[----:B------:R-:W-:-:S04]  /*18e0*/  ISETP.NE.AND P2, PT, R55, RZ, PT ;  /* 0x000000ff3700720c */ /* 0x000fc80003f45270 */
[----:B------:R-:W-:-:S04]  /*18f0*/  @P1 SHF.R.U32.HI R10, RZ, 0x1f, R53 ;  /* 0x0000001fff0a1819 */ /* 0x000fc80000011635 */
[----:B------:R-:W-:Y:S01]  /*1900*/  @P1 LEA.HI.SX32 R53, R53, R10, 0x1b ;  /* 0x0000000a35351211 */ /* 0x000fe200078fdaff */
[----:B------:R-:W-:Y:S01]  /*1910*/  HFMA2.MMA R10, -RZ, RZ, 0, 0 ;  /* 0x00000000ff0a7435 */ /* 0x000fe200000001ff */
[----:B------:R-:W-:Y:S01]  /*1920*/  BSSY B0, `(.L_x_4734) ;  /* 0x0000028000007945 */ /* 0x000fe20003800000 */
[----:B0-----:R-:W-:Y:S01]  /*1930*/  FADD.FTZ R18, R19, R18 ;  /* 0x0000001213127221 */ /* 0x001fe20000010000 */
[----:B--2---:R-:W-:Y:S01]  /*1940*/  FADD.FTZ R21, R11, R12 ;  /* 0x0000000c0b157221 */ /* 0x004fe20000010000 */
[----:B---3--:R-:W-:Y:S02]  /*1950*/  FADD.FTZ R22, R13, R14 ;  /* 0x0000000e0d167221 */ /* 0x008fe40000010000 */
[----:B------:R-:W-:Y:S02]  /*1960*/  @P1 IMAD R10, R53, 0x50, RZ ;  /* 0x00000050350a1824 */ /* 0x000fe400078e02ff */
[----:B----4-:R-:W-:Y:S01]  /*1970*/  FADD.FTZ R15, R16, R15 ;  /* 0x0000000f100f7221 */ /* 0x010fe20000010000 */
[----:B------:R-:W-:Y:S01]  /*1980*/  FADD.FTZ R19, R17, R20 ;  /* 0x0000001411137221 */ /* 0x000fe20000010000 */
[----:B------:R-:W-:Y:S06]  /*1990*/  @P2 BRA `(.L_x_4735) ;  /* 0x0000000000802947 */ /* 0x000fec0003800000 */
[----:B------:R-:W0:Y:S01]  /*19a0*/  LDC.64 R16, c[0x0][0x278] ;  /* 0x00009e00ff107b82 */ /* 0x000e220000000a00 */
[----:B------:R-:W-:Y:S01]  /*19b0*/  SHF.R.S32.HI R14, RZ, 0x1f, R10 ;  /* 0x0000001fff0e7819 */ /* 0x000fe2000001140a */
[----:B------:R-:W-:Y:S01]  /*19c0*/  ULDC.64 UR8, c[0x0][0x280] ;  /* 0x0000a00000087ab9 */ /* 0x000fe20000000a00 */
[C---:B------:R-:W-:Y:S02]  /*19d0*/  IADD3 R12, P1, R5.reuse, R10, RZ ;  /* 0x0000000a050c7210 */ /* 0x040fe40007f3e0ff */
[-C--:B------:R-:W-:Y:S02]  /*19e0*/  ISETP.GE.AND P2, PT, R54, R7.reuse, PT ;  /* 0x000000073600720c */ /* 0x080fe40003f46270 */
[----:B------:R-:W-:Y:S02]  /*19f0*/  LEA.HI.X.SX32 R13, R5, R14, 0x1, P1 ;  /* 0x0000000e050d7211 */ /* 0x000fe400008f0eff */
[-C--:B------:R-:W-:Y:S02]  /*1a00*/  ISETP.GE.AND P1, PT, R56, R7.reuse, PT ;  /* 0x000000073800720c */ /* 0x080fe40003f26270 */
[----:B------:R-:W-:-:S02]  /*1a10*/  ISETP.GE.AND P5, PT, R50, R7, PT ;  /* 0x000000073200720c */ /* 0x000fc40003fa6270 */
[----:B------:R-:W-:Y:S02]  /*1a20*/  ISETP.GE.AND P4, PT, R52, R7, PT ;  /* 0x000000073400720c */ /* 0x000fe40003f86270 */
[----:B------:R-:W-:Y:S01]  /*1a30*/  FSEL R15, R15, RZ, !P2 ;  /* 0x000000ff0f0f7208 */ /* 0x000fe20005000000 */
[C---:B0-----:R-:W-:Y:S02]  /*1a40*/  IMAD R14, R16.reuse, UR7, RZ ;  /* 0x00000007100e7c24 */ /* 0x041fe4000f8e02ff */
[----:B------:R-:W-:-:S04]  /*1a50*/  IMAD.WIDE.U32 R12, R16, UR6, R12 ;  /* 0x00000006100c7c25 */ /* 0x000fc8000f8e000c */
[----:B------:R-:W-:Y:S01]  /*1a60*/  IMAD R11, R17, UR6, R14 ;  /* 0x00000006110b7c24 */ /* 0x000fe2000f8e020e */
[----:B------:R-:W-:-:S04]  /*1a70*/  FSEL R17, R18, RZ, !P1 ;  /* 0x000000ff12117208 */ /* 0x000fc80004800000 */
[----:B------:R-:W-:Y:S01]  /*1a80*/  IADD3 R13, R13, R11, RZ ;  /* 0x0000000b0d0d7210 */ /* 0x000fe20007ffe0ff */
[----:B------:R-:W-:Y:S02]  /*1a90*/  IMAD R11, R49, UR8, RZ ;  /* 0x00000008310b7c24 */ /* 0x000fe4000f8e02ff */
[----:B------:R-:W-:-:S04]  /*1aa0*/  IMAD.WIDE.U32 R12, R6, UR8, R12 ;  /* 0x00000008060c7c25 */ /* 0x000fc8000f8e000c */
[----:B------:R-:W-:Y:S01]  /*1ab0*/  IMAD R14, R6, UR9, R11 ;  /* 0x00000009060e7c24 */ /* 0x000fe2000f8e020b */
[----:B------:R-:W-:Y:S01]  /*1ac0*/  IADD3 R11, P3, R50, R12, RZ ;  /* 0x0000000c320b7210 */ /* 0x000fe20007f7e0ff */
[----:B------:R-:W-:-:S03]  /*1ad0*/  ULDC.64 UR8, c[0x0][0x260] ;  /* 0x0000980000087ab9 */ /* 0x000fc60000000a00 */
[----:B------:R-:W-:Y:S02]  /*1ae0*/  IADD3.X R14, R51, R13, R14, P3, !PT ;  /* 0x0000000d330e7210 */ /* 0x000fe40001ffe40e */
[C---:B------:R-:W-:Y:S02]  /*1af0*/  LEA R12, P6, R11.reuse, UR8, 0x2 ;  /* 0x000000080b0c7c11 */ /* 0x040fe4000f8c10ff */
[----:B------:R-:W-:Y:S02]  /*1b00*/  ISETP.GE.AND P3, PT, R58, R7, PT ;  /* 0x000000073a00720c */ /* 0x000fe40003f66270 */
[----:B------:R-:W-:Y:S02]  /*1b10*/  LEA.HI.X R13, R11, UR9, R14, 0x2, P6 ;  /* 0x000000090b0d7c11 */ /* 0x000fe4000b0f140e */
[----:B------:R-:W-:Y:S02]  /*1b20*/  FSEL R7, R21, RZ, !P5 ;  /* 0x000000ff15077208 */ /* 0x000fe40006800000 */
[----:B------:R-:W-:Y:S01]  /*1b30*/  FSEL R11, R22, RZ, !P4 ;  /* 0x000000ff160b7208 */ /* 0x000fe20006000000 */
[----:B------:R0:W-:Y:S01]  /*1b40*/  STG.E desc[UR4][R12.64+0x80], R15 ;  /* 0x0000800f0c007986 */ /* 0x0001e2000c101904 */
[----:B------:R-:W-:-:S03]  /*1b50*/  FSEL R19, R19, RZ, !P3 ;  /* 0x000000ff13137208 */ /* 0x000fc60005800000 */
[----:B------:R0:W-:Y:S04]  /*1b60*/  STG.E desc[UR4][R12.64], R7 ;  /* 0x000000070c007986 */ /* 0x0001e8000c101904 */
[----:B------:R0:W-:Y:S04]  /*1b70*/  STG.E desc[UR4][R12.64+0x40], R11 ;  /* 0x0000400b0c007986 */ /* 0x0001e8000c101904 */
[----:B------:R0:W-:Y:S04]  /*1b80*/  STG.E desc[UR4][R12.64+0xc0], R17 ;  /* 0x0000c0110c007986 */ /* 0x0001e8000c101904 */
[----:B------:R0:W-:Y:S02]  /*1b90*/  STG.E desc[UR4][R12.64+0x100], R19 ;  /* 0x000100130c007986 */ /* 0x0001e4000c101904 */
.L_x_4735:
[----:B------:R-:W-:Y:S05]  /*1ba0*/  BSYNC B0 ;  /* 0x0000000000007941 */ /* 0x000fea0003800000 */
.L_x_4734:
[----:B------:R-:W-:Y:S01]  /*1bb0*/  IADD3 R2, R2, 0x4f, RZ ;  /* 0x0000004f02027810 */ /* 0x000fe20007ffe0ff */
[----:B------:R-:W-:Y:S01]  /*1bc0*/  IMAD R14, R3, 0x2800, RZ ;  /* 0x00002800030e7824 */ /* 0x000fe200078e02ff */
[----:B0-----:R-:W-:Y:S01]  /*1bd0*/  SHF.L.U32 R13, R10, 0x7, RZ ;  /* 0x000000070a0d7819 */ /* 0x001fe200000006ff */
[----:B------:R-:W-:Y:S01]  /*1be0*/  BSSY B0, `(.L_x_4736) ;  /* 0x0000029000007945 */ /* 0x000fe20003800000 */
[----:B------:R-:W-:Y:S01]  /*1bf0*/  SHF.L.U32 R11, R4, 0x2, RZ ;  /* 0x00000002040b7819 */ /* 0x000fe200000006ff */
[----:B------:R-:W-:Y:S01]  /*1c00*/  IMAD.HI R7, R2, 0x66666667, RZ ;  /* 0x6666666702077827 */ /* 0x000fe200078e02ff */
[----:B------:R-:W-:-:S04]  /*1c10*/  SHF.R.S32.HI R15, RZ, 0x1f, R13 ;  /* 0x0000001fff0f7819 */ /* 0x000fc8000001140d */
[----:B------:R-:W-:-:S04]  /*1c20*/  SHF.R.U32.HI R12, RZ, 0x1f, R7 ;  /* 0x0000001fff0c7819 */ /* 0x000fc80000011607 */
[----:B------:R-:W-:Y:S02]  /*1c30*/  LEA.HI.SX32 R7, R7, R12, 0x1b ;  /* 0x0000000c07077211 */ /* 0x000fe400078fdaff */
[--C-:B------:R-:W-:Y:S02]  /*1c40*/  IADD3 R12, P1, P2, R13, R11, R14.reuse ;  /* 0x0000000b0d0c7210 */ /* 0x100fe40007a3e00e */
[----:B------:R-:W-:Y:S01]  /*1c50*/  SHF.R.S32.HI R14, RZ, 0x1f, R14 ;  /* 0x0000001fff0e7819 */ /* 0x000fe2000001140e */
[--C-:B------:R-:W-:Y:S01]  /*1c60*/  IMAD R7, R7, 0x50, -R2.reuse ;  /* 0x0000005007077824 */ /* 0x100fe200078e0a02 */
[----:B------:R-:W-:Y:S01]  /*1c70*/  SHF.R.S32.HI R11, RZ, 0x1f, R11 ;  /* 0x0000001fff0b7819 */ /* 0x000fe2000001140b */
[----:B------:R-:W-:-:S03]  /*1c80*/  IMAD R2, R3, -0x50, R2 ;  /* 0xffffffb003027824 */ /* 0x000fc600078e0202 */
[----:B------:R-:W-:Y:S01]  /*1c90*/  IADD3.X R13, R15, R11, R14, P1, P2 ;  /* 0x0000000b0f0d7210 */ /* 0x000fe20000fe440e */
[----:B-1----:R-:W-:Y:S01]  /*1ca0*/  IMAD R14, R8, UR7, RZ ;  /* 0x00000007080e7c24 */ /* 0x002fe2000f8e02ff */
[----:B------:R-:W-:-:S03]  /*1cb0*/  IADD3 R7, R2, R7, RZ ;  /* 0x0000000702077210 */ /* 0x000fc60007ffe0ff */
[----:B------:R-:W-:Y:S01]  /*1cc0*/  IMAD R9, R9, UR6, R14 ;  /* 0x0000000609097c24 */ /* 0x000fe2000f8e020e */
[----:B------:R-:W-:Y:S01]  /*1cd0*/  ISETP.GE.OR P0, PT, R4, R7, P0 ;  /* 0x000000070400720c */ /* 0x000fe20000706670 */
[----:B------:R-:W-:-:S05]  /*1ce0*/  IMAD.WIDE.U32 R12, R8, UR6, R12 ;  /* 0x00000006080c7c25 */ /* 0x000fca000f8e000c */
[----:B------:R-:W-:-:S07]  /*1cf0*/  IADD3 R15, R13, R9, RZ ;  /* 0x000000090d0f7210 */ /* 0x000fce0007ffe0ff */
[----:B------:R-:W-:Y:S05]  /*1d00*/  @P0 BRA `(.L_x_4737) ;  /* 0x0000000000580947 */ /* 0x000fea0003800000 */
[----:B------:R-:W0:Y:S01]  /*1d10*/  LDC.64 R16, c[0x0][0x2a8] ;  /* 0x0000aa00ff107b82 */ /* 0x000e220000000a00 */
[----:B------:R-:W-:Y:S01]  /*1d20*/  SHF.R.S32.HI R2, RZ, 0x1f, R5 ;  /* 0x0000001fff027819 */ /* 0x000fe20000011405 */
[----:B------:R-:W-:Y:S01]  /*1d30*/  ULDC.64 UR8, c[0x0][0x2b0] ;  /* 0x0000ac0000087ab9 */ /* 0x000fe20000000a00 */
[----:B------:R-:W-:Y:S01]  /*1d40*/  IADD3 R8, P0, P1, R10, R5, R4 ;  /* 0x000000050a087210 */ /* 0x000fe2000791e004 */
[----:B------:R-:W-:Y:S01]  /*1d50*/  IMAD R7, R49, UR8, RZ ;  /* 0x0000000831077c24 */ /* 0x000fe2000f8e02ff */
[----:B------:R-:W-:Y:S02]  /*1d60*/  SHF.R.S32.HI R10, RZ, 0x1f, R10 ;  /* 0x0000001fff0a7819 */ /* 0x000fe4000001140a */
[----:B------:R-:W-:-:S04]  /*1d70*/  SHF.R.S32.HI R5, RZ, 0x1f, R4 ;  /* 0x0000001fff057819 */ /* 0x000fc80000011404 */
[----:B------:R-:W-:Y:S02]  /*1d80*/  IADD3.X R9, R10, R2, R5, P0, P1 ;  /* 0x000000020a097210 */ /* 0x000fe400007e2405 */
[----:B-----5:R-:W-:Y:S01]  /*1d90*/  FSETP.NEU.FTZ.AND P0, PT, R48, -INF , PT ;  /* 0xff8000003000780b */ /* 0x020fe20003f1d000 */
[C---:B0-----:R-:W-:Y:S02]  /*1da0*/  IMAD R2, R16.reuse, UR7, RZ ;  /* 0x0000000710027c24 */ /* 0x041fe4000f8e02ff */
[----:B------:R-:W-:-:S04]  /*1db0*/  IMAD.WIDE.U32 R8, R16, UR6, R8 ;  /* 0x0000000610087c25 */ /* 0x000fc8000f8e0008 */
[----:B------:R-:W-:Y:S02]  /*1dc0*/  IMAD R5, R17, UR6, R2 ;  /* 0x0000000611057c24 */ /* 0x000fe4000f8e0202 */
[----:B------:R-:W-:-:S03]  /*1dd0*/  FMUL.FTZ R2, R48, 1.4426950216293334961 ;  /* 0x3fb8aa3b30027820 */ /* 0x000fc60000410000 */
[----:B------:R-:W-:Y:S01]  /*1de0*/  IADD3 R9, R9, R5, RZ ;  /* 0x0000000509097210 */ /* 0x000fe20007ffe0ff */
[C---:B------:R-:W-:Y:S02]  /*1df0*/  IMAD R5, R6.reuse, UR9, R7 ;  /* 0x0000000906057c24 */ /* 0x040fe4000f8e0207 */
[----:B------:R-:W-:Y:S01]  /*1e00*/  IMAD.WIDE.U32 R8, R6, UR8, R8 ;  /* 0x0000000806087c25 */ /* 0x000fe2000f8e0008 */
[----:B------:R-:W-:-:S04]  /*1e10*/  ULDC.64 UR8, c[0x0][0x2a0] ;  /* 0x0000a80000087ab9 */ /* 0x000fc80000000a00 */
[----:B------:R-:W-:Y:S02]  /*1e20*/  IADD3 R5, R9, R5, RZ ;  /* 0x0000000509057210 */ /* 0x000fe40007ffe0ff */
[----:B------:R-:W-:-:S04]  /*1e30*/  LEA R10, P1, R8, UR8, 0x2 ;  /* 0x00000008080a7c11 */ /* 0x000fc8000f8210ff */
[----:B------:R-:W-:Y:S02]  /*1e40*/  LEA.HI.X R11, R8, UR9, R5, 0x2, P1 ;  /* 0x00000009080b7c11 */ /* 0x000fe400088f1405 */
[----:B------:R-:W-:-:S05]  /*1e50*/  FSEL R5, R2, RZ, P0 ;  /* 0x000000ff02057208 */ /* 0x000fca0000000000 */
[----:B------:R0:W-:Y:S02]  /*1e60*/  STG.E desc[UR4][R10.64], R5 ;  /* 0x000000050a007986 */ /* 0x0001e4000c101904 */
.L_x_4737:
[----:B------:R-:W-:Y:S05]  /*1e70*/  BSYNC B0 ;  /* 0x0000000000007941 */ /* 0x000fea0003800000 */
.L_x_4736:
[----:B------:R-:W-:Y:S01]  /*1e80*/  ULDC.64 UR10, c[0x0][0x2e8] ;  /* 0x0000ba00000a7ab9 */ /* 0x000fe20000000a00 */
[----:B------:R-:W-:Y:S01]  /*1e90*/  ULDC.64 UR8, c[0x0][0x2d8] ;  /* 0x0000b60000087ab9 */ /* 0x000fe20000000a00 */
[----:B------:R-:W-:Y:S01]  /*1ea0*/  ISETP.NE.U32.AND P0, PT, RZ, UR10, PT ;  /* 0x0000000aff007c0c */ /* 0x000fe2000bf05070 */
[----:B------:R-:W-:Y:S01]  /*1eb0*/  IMAD R49, R49, UR8, RZ ;  /* 0x0000000831317c24 */ /* 0x000fe2000f8e02ff */
[----:B------:R-:W-:Y:S02]  /*1ec0*/  MOV R14, R12 ;  /* 0x0000000c000e7202 */ /* 0x000fe40000000f00 */
[----:B------:R-:W-:Y:S01]  /*1ed0*/  ISETP.NE.AND.EX P0, PT, RZ, UR11, PT, P0 ;  /* 0x0000000bff007c0c */ /* 0x000fe2000bf05300 */
[C---:B0-----:R-:W-:Y:S02]  /*1ee0*/  IMAD R5, R6.reuse, UR9, R49 ;  /* 0x0000000906057c24 */ /* 0x041fe4000f8e0231 */
[----:B------:R-:W-:Y:S01]  /*1ef0*/  IMAD.WIDE.U32 R8, R6, UR8, R14 ;  /* 0x0000000806087c25 */ /* 0x000fe2000f8e000e */
[----:B------:R-:W-:Y:S01]  /*1f00*/  ISETP.NE.OR P0, PT, R4, RZ, !P0 ;  /* 0x000000ff0400720c */ /* 0x000fe20004705670 */
[----:B------:R-:W-:-:S02]  /*1f10*/  ULDC.64 UR8, c[0x0][0x2b8] ;  /* 0x0000ae0000087ab9 */ /* 0x000fc40000000a00 */
[----:B------:R-:W-:Y:S02]  /*1f20*/  LEA R6, P1, R8, UR8, 0x2 ;  /* 0x0000000808067c11 */ /* 0x000fe4000f8210ff */
[----:B------:R-:W-:-:S04]  /*1f30*/  IADD3 R5, R9, R5, RZ ;  /* 0x0000000509057210 */ /* 0x000fc80007ffe0ff */
[----:B------:R-:W-:-:S05]  /*1f40*/  LEA.HI.X R7, R8, UR9, R5, 0x2, P1 ;  /* 0x0000000908077c11 */ /* 0x000fca00088f1405 */
        /* <DEDUP_REMOVED lines=11> */
[----:B------:R-:W1:Y:S08]  /*2000*/  LDC R2, c[0x0][0x2e0] ;  /* 0x0000b800ff027b82 */ /* 0x000e700000000800 */
[----:B0-----:R-:W0:Y:S08]  /*2010*/  LDC R7, c[0x0][0x220] ;  /* 0x00008800ff077b82 */ /* 0x001e300000000800 */
[----:B------:R-:W2:Y:S01]  /*2020*/  LDC.64 R4, c[0x0][0x2e8] ;  /* 0x0000ba00ff047b82 */ /* 0x000ea20000000a00 */
[----:B-1----:R-:W-:-:S04]  /*2030*/  IMAD R0, R3, R2, R0 ;  /* 0x0000000203007224 */ /* 0x002fc800078e0200 */
[----:B0-----:R-:W-:-:S04]  /*2040*/  IMAD R3, R0, R7, UR6 ;  /* 0x0000000600037e24 */ /* 0x001fc8000f8e0207 */
[----:B--2---:R-:W-:-:S05]  /*2050*/  IMAD.WIDE R2, R3, 0x4, R4 ;  /* 0x0000000403027825 */ /* 0x004fca00078e0204 */
[----:B------:R-:W-:Y:S01]  /*2060*/  STG.E desc[UR4][R2.64], RZ ;  /* 0x000000ff02007986 */ /* 0x000fe2000c101904 */
[----:B------:R-:W-:Y:S05]  /*2070*/  EXIT ;  /* 0x000000000000794d */ /* 0x000fea0003800000 */
.L_x_4738:
        /* <DEDUP_REMOVED lines=16> */
.L_x_7324:


//--------------------- .text._ZN7cutlass13device_kernelIN5flash11enable_sm90INS1_16FlashAttnBwdSm90INS1_25CollectiveMainloopBwdSm90ILi2ELi2ELi2EN4cute5tupleIJNS5_1CILi1EEES8_S8_EEENS6_IJNS7_ILi64EEENS7_ILi128EEESB_EEENS_6half_tEfNS_4arch4Sm90ELb0ELb1ELb0ELb0ELb0ELb1ELb0ELb0ELi2ELi1ELi2ELi1ELb0EEENS1_21CollectiveEpilogueBwdISC_SD_SF_Li256ELb0ELb0ELi1EEENS1_19SingleTileSchedulerILb0ELb0ELb0ELi128EEEEEEEEEvNT_6ParamsE --------------------------
	.section	.text._ZN7cutlass13device_kernelIN5flash11enable_sm90INS1_16FlashAttnBwdSm90INS1_25CollectiveMainloopBwdSm90ILi2ELi2ELi2EN4cute5tupleIJNS5_1CILi1EEES8_S8_EEENS6_IJNS7_ILi64EEENS7_ILi128EEESB_EEENS_6half_tEfNS_4arch4Sm90ELb0ELb1ELb0ELb0ELb0ELb1ELb0ELb0ELi2ELi1ELi2ELi1ELb0EEENS1_21CollectiveEpilogueBwdISC_SD_SF_Li256ELb0ELb0ELi1EEENS1_19SingleTileSchedulerILb0ELb0ELb0ELi128EEEEEEEEEvNT_6ParamsE,"ax",@progbits
	.align	128
.text._ZN7cutlass13device_kernelIN5flash11enable_sm90INS1_16FlashAttnBwdSm90INS1_25CollectiveMainloopBwdSm90ILi2ELi2ELi2EN4cute5tupleIJNS5_1CILi1EEES8_S8_EEENS6_IJNS7_ILi64EEENS7_ILi128EEESB_EEENS_6half_tEfNS_4arch4Sm90ELb0ELb1ELb0ELb0ELb0ELb1ELb0ELb0ELi2ELi1ELi2ELi1ELb0EEENS1_21CollectiveEpilogueBwdISC_SD_SF_Li256ELb0ELb0ELi1EEENS1_19SingleTileSchedulerILb0ELb0ELb0ELi128EEEEEEEEEvNT_6ParamsE:
        .type           _ZN7cutlass13device_kernelIN5flash11enable_sm90INS1_16FlashAttnBwdSm90INS1_25CollectiveMainloopBwdSm90ILi2ELi2ELi2EN4cute5tupleIJNS5_1CILi1EEES8_S8_EEENS6_IJNS7_ILi64EEENS7_ILi128EEESB_EEENS_6half_tEfNS_4arch4Sm90ELb0ELb1ELb0ELb0ELb0ELb1ELb0ELb0ELi2ELi1ELi2ELi1ELb0EEENS1_21CollectiveEpilogueBwdISC_SD_SF_Li256ELb0ELb0ELi1EEENS1_19SingleTileSchedulerILb0ELb0ELb0ELi128EEEEEEEEEvNT_6ParamsE,@function
        .size           _ZN7cutlass13device_kernelIN5flash11enable_sm90INS1_16FlashAttnBwdSm90INS1_25CollectiveMainloopBwdSm90ILi2ELi2ELi2EN4cute5tupleIJNS5_1CILi1EEES8_S8_EEENS6_IJNS7_ILi64EEENS7_ILi128EEESB_EEENS_6half_tEfNS_4arch4Sm90ELb0ELb1ELb0ELb0ELb0ELb1ELb0ELb0ELi2ELi1ELi2ELi1ELb0EEENS1_21CollectiveEpilogueBwdISC_SD_SF_Li256ELb0ELb0ELi1EEENS1_19SingleTileSchedulerILb0ELb0ELb0ELi128EEEEEEEEEvNT_6ParamsE,(.L_x_7325 - _ZN7cutlass13device_kernelIN5flash11enable_sm90INS1_16FlashAttnBwdSm90INS1_25CollectiveMainloopBwdSm90ILi2ELi2ELi2EN4cute5tupleIJNS5_1CILi1EEES8_S8_EEENS6_IJNS7_ILi64EEENS7_ILi128EEESB_EEENS_6half_tEfNS_4arch4Sm90ELb0ELb1ELb0ELb0ELb0ELb1ELb0ELb0ELi2ELi1ELi2ELi1ELb0EEENS1_21CollectiveEpilogueBwdISC_SD_SF_Li256ELb0ELb0ELi1EEENS1_19SingleTileSchedulerILb0ELb0ELb0ELi128EEEEEEEEEvNT_6ParamsE)
        .other          _ZN7cutlass13device_kernelIN5flash11enable_sm90INS1_16FlashAttnBwdSm90INS1_25CollectiveMainloopBwdSm90ILi2ELi2ELi2EN4cute5tupleIJNS5_1CILi1EEES8_S8_EEENS6_IJNS7_ILi64EEENS7_ILi128EEESB_EEENS_6half_tEfNS_4arch4Sm90ELb0ELb1ELb0ELb0ELb0ELb1ELb0ELb0ELi2ELi1ELi2ELi1ELb0EEENS1_21CollectiveEpilogueBwdISC_SD_SF_Li256ELb0ELb0ELi1EEENS1_19SingleTileSchedulerILb0ELb0ELb0ELi128EEEEEEEEEvNT_6ParamsE,@"STO_CUDA_ENTRY STV_DEFAULT"
_ZN7cutlass13device_kernelIN5flash11enable_sm90INS1_16FlashAttnBwdSm90INS1_25CollectiveMainloopBwdSm90ILi2ELi2ELi2EN4cute5tupleIJNS5_1CILi1EEES8_S8_EEENS6_IJNS7_ILi64EEENS7_ILi128EEESB_EEENS_6half_tEfNS_4arch4Sm90ELb0ELb1ELb0ELb0ELb0ELb1ELb0ELb0ELi2ELi1ELi2ELi1ELb0EEENS1_21CollectiveEpilogueBwdISC_SD_SF_Li256ELb0ELb0ELi1EEENS1_19SingleTileSchedulerILb0ELb0ELb0ELi128EEEEEEEEEvNT_6ParamsE:
        /* <DEDUP_REMOVED lines=30> */
.L_x_4740:
[----:B------:R-:W-:Y:S05]  /*01e0*/  BSYNC B0 ;  /* 0x0000000000007941 */ /* 0x000fea0003800000 */
.L_x_4739:
        /* <DEDUP_REMOVED lines=37> */
.L_x_4741:
        /* <DEDUP_REMOVED lines=22> */
.L_x_4742:
[----:B------:R-:W-:Y:S01]  /*05a0*/  PLOP3.LUT P0, PT, PT, PT, UP0, 0x80, 0x0 ;  /* 0x000000000000781c */ /* 0x000fe20003f0f008 */
[----:B------:R-:W-:Y:S01]  /*05b0*/  NOP ;  /* 0x0000000000007918 */ /* 0x000fe20000000000 */
[----:B------:R-:W-:Y:S01]  /*05c0*/  BSSY B6, `(.L_x_4743) ;  /* 0x00008f3000067945 */ /* 0x000fe20003800000 */
[----:B-12-4-:R-:W-:Y:S10]  /*05d0*/  BAR.SYNC.DEFER_BLOCKING 0x0 ;  /* 0x0000000000007b1d */ /* 0x016ff40000010000 */
[----:B------:R-:W-:Y:S05]  /*05e0*/  @!P0 BRA `(.L_x_4744) ;  /* 0x00000060002c8947 */ /* 0x000fea0003800000 */
.L_x_4745:
        /* <DEDUP_REMOVED lines=101> */
.L_x_4747:
        /* <DEDUP_REMOVED lines=30> */
.L_x_4750:
        /* <DEDUP_REMOVED lines=15> */
.L_x_4749:
        /* <DEDUP_REMOVED lines=22> */
.L_x_4752:
        /* <DEDUP_REMOVED lines=15> */
.L_x_4751:
        /* <DEDUP_REMOVED lines=8> */
.L_x_4857:
        /* <DEDUP_REMOVED lines=23> */
.L_x_4754:
[----:B------:R-:W-:Y:S01]  /*1350*/  LEA.HI R5, R5, R4, RZ, 0x3 ;  /* 0x0000000405057211 */ /* 0x000fe200078f18ff */
[----:B------:R-:W-:Y:S01]  /*1360*/  ULDC UR4, c[0x0][0x290] ;  /* 0x0000a40000047ab9 */ /* 0x000fe20000000800 */
[----:B--2---:R-:W-:Y:S01]  /*1370*/  LOP3.LUT R8, R3, 0x30, R6, 0xf8, !PT ;  /* 0x0000003003087812 */ /* 0x004fe200078ef806 */
[----:B------:R-:W-:Y:S01]  /*1380*/  UIMAD UR4, UR39, -0x80, UR4 ;  /* 0xffffff80270478a4 */ /* 0x000fe2000f8e0204 */
[----:B------:R-:W-:Y:S01]  /*1390*/  LOP3.LUT R5, R5, 0xfffffff8, RZ, 0xc0, !PT ;  /* 0xfffffff805057812 */ /* 0x000fe200078ec0ff */
[----:B------:R-:W-:Y:S01]  /*13a0*/  IMAD.U32 R233, RZ, RZ, UR38 ;  /* 0x00000026ffe97e24 */ /* 0x000fe2000f8e00ff */
[----:B------:R-:W-:Y:S01]  /*13b0*/  LEA.HI R6, R13, R13, RZ, 0x1 ;  /* 0x0000000d0d067211 */ /* 0x000fe200078f08ff */
[----:B------:R-:W-:Y:S01]  /*13c0*/  IMAD.MOV.U32 R223, RZ, RZ, RZ ;  /* 0x000000ffffdf7224 */ /* 0x000fe200078e00ff */
[----:B------:R-:W-:Y:S01]  /*13d0*/  LOP3.LUT R11, R11, 0x7ffffe, RZ, 0xc0, !PT ;  /* 0x007ffffe0b0b7812 */ /* 0x000fe200078ec0ff */
[----:B------:R-:W-:Y:S01]  /*13e0*/  IMAD.IADD R5, R4, 0x1, -R5 ;  /* 0x0000000104057824 */ /* 0x000fe200078e0a05 */
[----:B------:R-:W-:Y:S01]  /*13f0*/  LEA.HI R4, R2, R7, RZ, 0x5 ;  /* 0x0000000702047211 */ /* 0x000fe200078f28ff */
[----:B------:R-:W-:Y:S01]  /*1400*/  IMAD.SHL.U32 R2, R13, 0x1000, RZ ;  /* 0x000010000d027824 */ /* 0x000fe200078e00ff */
[----:B------:R-:W-:Y:S01]  /*1410*/  LOP3.LUT R6, R6, 0x3fffffe, RZ, 0xc0, !PT ;  /* 0x03fffffe06067812 */ /* 0x000fe200078ec0ff */
[----:B------:R-:W-:Y:S01]  /*1420*/  IMAD.IADD R11, R10, 0x1, -R11 ;  /* 0x000000010a0b7824 */ /* 0x000fe200078e0a0b */
[----:B------:R-:W-:-:S02]  /*1430*/  SHF.R.S32.HI R4, RZ, 0x5, R4 ;  /* 0x00000005ff047819 */ /* 0x000fc40000011404 */
[----:B------:R-:W-:Y:S02]  /*1440*/  CS2R R86, SRZ ;  /* 0x0000000000567805 */ /* 0x000fe4000001ff00 */
[----:B------:R-:W-:Y:S01]  /*1450*/  LOP3.LUT R9, R8, 0x8, R9, 0xf8, !PT ;  /* 0x0000000808097812 */ /* 0x000fe200078ef809 */
[----:B------:R-:W-:Y:S01]  /*1460*/  IMAD R11, R11, 0x200, R2 ;  /* 0x000002000b0b7824 */ /* 0x000fe200078e0202 */
[----:B------:R-:W-:Y:S01]  /*1470*/  SHF.R.U32.HI R8, RZ, 0x3, R3 ;  /* 0x00000003ff087819 */ /* 0x000fe20000011603 */
[----:B------:R-:W-:Y:S01]  /*1480*/  IMAD R4, R4, 0x10, R5 ;  /* 0x0000001004047824 */ /* 0x000fe200078e0205 */
[----:B------:R-:W-:Y:S01]  /*1490*/  LOP3.LUT R0, R0, 0x7ffffffc, RZ, 0xc0, !PT ;  /* 0x7ffffffc00007812 */ /* 0x000fe200078ec0ff */
[----:B------:R-:W2:Y:S01]  /*14a0*/  S2R R5, SR_CTAID.X ;  /* 0x0000000000057919 */ /* 0x000ea20000002500 */
[----:B------:R-:W-:Y:S01]  /*14b0*/  IMAD.IADD R3, R13, 0x1, -R6 ;  /* 0x000000010d037824 */ /* 0x000fe200078e0a06 */
[----:B------:R-:W-:Y:S01]  /*14c0*/  LOP3.LUT R8, R9, R8, RZ, 0x3c, !PT ;  /* 0x0000000809087212 */ /* 0x000fe200078e3cff */
[----:B------:R-:W-:Y:S01]  /*14d0*/  IMAD R6, R7, 0x4, R2 ;  /* 0x0000000407067824 */ /* 0x000fe200078e0202 */
[----:B------:R-:W-:Y:S01]  /*14e0*/  CS2R R84, SRZ ;  /* 0x0000000000547805 */ /* 0x000fe2000001ff00 */
[----:B------:R-:W-:Y:S01]  /*14f0*/  IMAD R2, R3, 0x40, R4 ;  /* 0x0000004003027824 */ /* 0x000fe200078e0204 */
[----:B------:R-:W-:Y:S01]  /*1500*/  CS2R R82, SRZ ;  /* 0x0000000000527805 */ /* 0x000fe2000001ff00 */
[----:B------:R-:W-:Y:S01]  /*1510*/  IMAD.IADD R0, R7, 0x1, -R0 ;  /* 0x0000000107007824 */ /* 0x000fe200078e0a00 */
[----:B------:R-:W-:Y:S01]  /*1520*/  CS2R R80, SRZ ;  /* 0x0000000000507805 */ /* 0x000fe2000001ff00 */
[----:B------:R-:W-:Y:S01]  /*1530*/  IMAD.IADD R231, R8, 0x1, R11 ;  /* 0x0000000108e77824 */ /* 0x000fe200078e020b */
        /* <DEDUP_REMOVED lines=22> */
[----:B--2---:R-:W-:Y:S01]  /*16a0*/  IMAD R226, R5, -0x80, -R2 ;  /* 0xffffff8005e27824 */ /* 0x004fe200078e0a02 */
        /* <DEDUP_REMOVED lines=39> */
[----:B------:R-:W-:Y:S01]  /*1920*/  LOP3.LUT R233, R233, 0x1, RZ, 0xfc, !PT ;  /* 0x00000001e9e97812 */ /* 0x000fe200078efcff */
[----:B------:R-:W-:Y:S01]  /*1930*/  IMAD R3, R6, 0x4, R229 ;  /* 0x0000000406037824 */ /* 0x000fe200078e02e5 */
[----:B------:R-:W-:Y:S01]  /*1940*/  IADD3 R2, -R2, UR4, RZ ;  /* 0x0000000402027c10 */ /* 0x000fe2000fffe1ff */
[----:B------:R-:W-:-:S07]  /*1950*/  IMAD.SHL.U32 R227, R0, 0x2, RZ ;  /* 0x0000000200e37824 */ /* 0x000fce00078e00ff */
.L_x_4766:
[----:B------:R-:W-:Y:S01]  /*1960*/  ISETP.NE.AND P6, PT, R233, 0x3, PT ;  /* 0x00000003e900780c */ /* 0x000fe20003fc5270 */
[----:B------:R-:W-:-:S12]  /*1970*/  YIELD ;  /* 0x0000000000007946 */ /* 0x000fd80003800000 */
[----:B-1----:R-:W-:Y:S05]  /*1980*/  @!P6 BRA `(.L_x_4756) ;  /* 0x000000000004e947 */ /* 0x002fea0003800000 */
[----:B------:R-:W-:Y:S01]  /*1990*/  BPT.TRAP 0x1 ;  /* 0x000000040000795c */ /* 0x000fe20000300000 */
.L_x_4756:
[----:B------:R-:W-:Y:S01]  /*19a0*/  IMAD R0, R4, 0x8, R229 ;  /* 0x0000000804007824 */ /* 0x000fe200078e02e5 */
[----:B------:R-:W-:-:S04]  /*19b0*/  SHF.L.U32 R9, R223, 0x1f, RZ ;  /* 0x0000001fdf097819 */ /* 0x000fc800000006ff */
[----:B------:R2:W3:Y:S01]  /*19c0*/  SYNCS.PHASECHK.TRANS64.TRYWAIT P0, [R0+URZ+0x30810], R9 ;  /* 0x03081009000075a7 */ /* 0x0004e2000800017f */
[----:B------:R-:W-:Y:S05]  /*19d0*/  @!P6 BRA `(.L_x_4757) ;  /* 0x000000000004e947 */ /* 0x000fea0003800000 */
[----:B------:R-:W-:Y:S01]  /*19e0*/  BPT.TRAP 0x1 ;  /* 0x000000040000795c */ /* 0x000fe20000300000 */
.L_x_4757:
[----:B---3--:R-:W-:Y:S05]  /*19f0*/  @P0 BRA `(.L_x_4758) ;  /* 0x0000000000080947 */ /* 0x008fea0003800000 */
[----:B------:R-:W3:Y:S02]  /*1a00*/  SYNCS.PHASECHK.TRANS64.TRYWAIT P0, [R0+URZ+0x30810], R9 ;  /* 0x03081009000075a7 */ /* 0x000ee4000800017f */
[----:B---3--:R-:W-:Y:S05]  /*1a10*/  @!P0 BRA `(.L_x_4759) ;  /* 0x0000007800ec8947 */ /* 0x008fea0003800000 */
.L_x_4758:
[----:B------:R-:W-:Y:S05]  /*1a20*/  WARPSYNC.ALL ;  /* 0x0000000000007948 */ /* 0x000fea0003800000 */
[----:B------:R-:W-:Y:S01]  /*1a30*/  R2UR UR4, R229 ;  /* 0x00000000e50472ca */ /* 0x000fe200000e0000 */
[----:B------:R-:W-:Y:S01]  /*1a40*/  IMAD R5, R224, 0x2000, R229 ;  /* 0x00002000e0057824 */ /* 0x000fe200078e02e5 */
[C---:B------:R-:W-:Y:S01]  /*1a50*/  R2UR UR9, R4.reuse ;  /* 0x00000000040972ca */ /* 0x040fe200000e0000 */
[----:B------:R-:W-:Y:S01]  /*1a60*/  WARPGROUP.ARRIVE ;  /* 0x00000000000079c5 */ /* 0x000fe20000000000 */
[----:B------:R-:W-:Y:S01]  /*1a70*/  UMOV UR11, 0x40000040 ;  /* 0x40000040000b7882 */ /* 0x000fe20000000000 */
[----:B------:R-:W-:Y:S01]  /*1a80*/  IMAD R6, R4, 0x40, R227 ;  /* 0x0000004004067824 */ /* 0x000fe200078e02e3 */
[----:B------:R-:W-:-:S03]  /*1a90*/  R2UR UR5, R5 ;  /* 0x00000000050572ca */ /* 0x000fc600000e0000 */
[----:B------:R-:W-:-:S04]  /*1aa0*/  IMAD R17, R6, 0x4, R229 ;  /* 0x0000000406117824 */ /* 0x000fc800078e02e5 */
        /* <DEDUP_REMOVED lines=72> */
.L_x_4760:
[----:B------:R1:W1:Y:S01]  /*1f30*/  SYNCS.PHASECHK.TRANS64.TRYWAIT P0, [R0+URZ+0x30830], R9 ;  /* 0x03083009000075a7 */ /* 0x000262000800017f */
[----:B------:R-:W-:Y:S05]  /*1f40*/  @!P6 BRA `(.L_x_4761) ;  /* 0x000000000004e947 */ /* 0x000fea0003800000 */
[----:B------:R-:W-:Y:S01]  /*1f50*/  BPT.TRAP 0x1 ;  /* 0x000000040000795c */ /* 0x000fe20000300000 */
.L_x_4761:
[----:B------:R-:W-:-:S05]  /*1f60*/  VIADD R5, R229, 0x20000 ;  /* 0x00020000e5057836 */ /* 0x000fca0000000000 */
[----:B------:R-:W-:-:S04]  /*1f70*/  SHF.R.U32.HI R5, RZ, 0x4, R5 ;  /* 0x00000004ff057819 */ /* 0x000fc80000011605 */
[----:B------:R-:W-:-:S04]  /*1f80*/  LOP3.LUT R230, R5, 0x3fff, RZ, 0xc0, !PT ;  /* 0x00003fff05e67812 */ /* 0x000fc800078ec0ff */
[----:B------:R-:W-:Y:S01]  /*1f90*/  LOP3.LUT R5, R230, 0x10000, RZ, 0xfc, !PT ;  /* 0x00010000e6057812 */ /* 0x000fe200078efcff */
[----:B-1----:R-:W-:Y:S06]  /*1fa0*/  @P0 BRA `(.L_x_4762) ;  /* 0x0000000000080947 */ /* 0x002fec0003800000 */
[----:B------:R-:W1:Y:S02]  /*1fb0*/  SYNCS.PHASECHK.TRANS64.TRYWAIT P0, [R0+URZ+0x30830], R9 ;  /* 0x03083009000075a7 */ /* 0x000e64000800017f */
[----:B-1----:R-:W-:Y:S05]  /*1fc0*/  @!P0 BRA `(.L_x_4763) ;  /* 0x0000007400948947 */ /* 0x002fea0003800000 */
.L_x_4762:
[----:B------:R-:W-:Y:S01]  /*1fd0*/  UIADD3 UR5, UR5, 0x8000, URZ ;  /* 0x0000800005057890 */ /* 0x000fe2000fffe03f */
[----:B------:R-:W-:Y:S01]  /*1fe0*/  IMAD R5, R4, 0x400, R5 ;  /* 0x0000040004057824 */ /* 0x000fe200078e0205 */
[----:B------:R-:W-:Y:S01]  /*1ff0*/  WARPGROUP.ARRIVE ;  /* 0x00000000000079c5 */ /* 0x000fe20000000000 */
[----:B------:R-:W-:Y:S01]  /*2000*/  UMOV UR11, 0x40000040 ;  /* 0x40000040000b7882 */ /* 0x000fe20000000000 */
[----:B------:R-:W-:Y:S01]  /*2010*/  USHF.R.U32.HI UR6, URZ, 0x4, UR5 ;  /* 0x000000043f067899 */ /* 0x000fe20008011605 */
[----:B--23--:R-:W1:Y:S01]  /*2020*/  LDC.64 R8, c[0x0][0x748] ;  /* 0x0001d200ff087b82 */ /* 0x00ce620000000a00 */
[----:B------:R-:W-:Y:S01]  /*2030*/  UMOV UR9, 0x40000040 ;  /* 0x4000004000097882 */ /* 0x000fe20000000000 */
[----:B------:R-:W-:Y:S01]  /*2040*/  R2UR UR5, R5 ;  /* 0x00000000050572ca */ /* 0x000fe200000e0000 */
[----:B------:R-:W-:Y:S01]  /*2050*/  ULOP3.LUT UR6, UR6, 0x3fff, URZ, 0xc0, !UPT ;  /* 0x00003fff06067892 */ /* 0x000fe2000f8ec03f */
[C---:B------:R-:W-:Y:S02]  /*2060*/  ISETP.GT.AND P2, PT, R226.reuse, RZ, PT ;  /* 0x000000ffe200720c */ /* 0x040fe40003f44270 */
[----:B------:R-:W-:Y:S01]  /*2070*/  ISETP.GT.AND P0, PT, R226, 0x8, PT ;  /* 0x00000008e200780c */ /* 0x000fe20003f04270 */
[----:B------:R-:W-:Y:S01]  /*2080*/  ULOP3.LUT UR7, UR6, 0x10000, URZ, 0xfc, !UPT ;  /* 0x0001000006077892 */ /* 0x000fe2000f8efc3f */
[C---:B------:R-:W-:Y:S01]  /*2090*/  ISETP.GT.AND P1, PT, R2.reuse, RZ, PT ;  /* 0x000000ff0200720c */ /* 0x040fe20003f24270 */
[----:B------:R-:W-:Y:S01]  /*20a0*/  ULEA UR6, UR37, -UR40, 0x6 ;  /* 0x8000002825067291 */ /* 0x000fe2000f8e303f */
[----:B------:R-:W-:-:S04]  /*20b0*/  ISETP.GT.AND P3, PT, R2, 0x8, PT ;  /* 0x000000080200780c */ /* 0x000fc80003f64270 */
[----:B------:R-:W-:Y:S01]  /*20c0*/  UMOV UR8, UR7 ;  /* 0x0000000700087c82 */ /* 0x000fe20008000000 */
[----:B------:R-:W-:Y:S01]  /*20d0*/  UMOV UR10, UR5 ;  /* 0x00000005000a7c82 */ /* 0x000fe20008000000 */
[----:B------:R-:W-:Y:S01]  /*20e0*/  IADD3 R5, R2, UR6, R227 ;  /* 0x0000000602057c10 */ /* 0x000fe2000fffe0e3 */
[----:B------:R-:W-:Y:S01]  /*20f0*/  HGMMA.64x64x16.F32 R152, gdesc[UR8], RZ, !UPT, gsb0 ;  /* 0x00e00000089879f0 */ /* 0x000fe2000c0008ff */
[----:B------:R-:W-:Y:S02]  /*2100*/  UIADD3 UR10, UR5, 0x2, URZ ;  /* 0x00000002050a7890 */ /* 0x000fe4000fffe03f */
[----:B------:R-:W-:Y:S01]  /*2110*/  UIADD3 UR8, UR7, 0x2, URZ ;  /* 0x0000000207087890 */ /* 0x000fe2000fffe03f */
[----:B------:R-:W-:Y:S01]  /*2120*/  UMOV UR11, 0x40000040 ;  /* 0x40000040000b7882 */ /* 0x000fe20000000000 */
[----:B------:R-:W-:Y:S01]  /*2130*/  UMOV UR9, 0x40000040 ;  /* 0x4000004000097882 */ /* 0x000fe20000000000 */
[C-C-:B-1----:R-:W-:Y:S01]  /*2140*/  IMAD.IADD R228, R8.reuse, 0x1, -R5.reuse ;  /* 0x0000000108e47824 */ /* 0x142fe200078e0a05 */
[----:B------:R-:W-:-:S02]  /*2150*/  IADD3 R225, R8, 0x8, -R5 ;  /* 0x0000000808e17810 */ /* 0x000fc40007ffe805 */
[--C-:B------:R-:W-:Y:S02]  /*2160*/  IADD3 R222, RZ, -R5, -R9.reuse ;  /* 0x80000005ffde7210 */ /* 0x100fe40007ffe809 */
[----:B------:R-:W-:Y:S02]  /*2170*/  SEL R228, R228, 0x40, !P2 ;  /* 0x00000040e4e47807 */ /* 0x000fe40005000000 */
[----:B------:R-:W-:Y:S02]  /*2180*/  IADD3 R16, -R5, 0x8, -R9 ;  /* 0x0000000805107810 */ /* 0x000fe40007ffe909 */
[----:B------:R-:W-:Y:S02]  /*2190*/  SEL R225, R225, 0x40, !P0 ;  /* 0x00000040e1e17807 */ /* 0x000fe40004000000 */
[----:B------:R-:W-:Y:S02]  /*21a0*/  SEL R222, R222, 0x40, P1 ;  /* 0x00000040dede7807 */ /* 0x000fe40000800000 */
[----:B------:R-:W-:-:S02]  /*21b0*/  ISETP.GE.AND P1, PT, R228, RZ, PT ;  /* 0x000000ffe400720c */ /* 0x000fc40003f26270 */
[----:B------:R-:W-:Y:S02]  /*21c0*/  SEL R16, R16, 0x40, P3 ;  /* 0x0000004010107807 */ /* 0x000fe40001800000 */
[C---:B------:R-:W-:Y:S02]  /*21d0*/  ISETP.GE.AND P0, PT, R225.reuse, 0x1, PT ;  /* 0x00000001e100780c */ /* 0x040fe40003f06270 */
[----:B------:R-:W-:Y:S02]  /*21e0*/  ISETP.GE.AND P3, PT, R225, RZ, PT ;  /* 0x000000ffe100720c */ /* 0x000fe40003f66270 */
[----:B------:R-:W-:Y:S02]  /*21f0*/  ISETP.GE.AND P2, PT, R228, 0x1, PT ;  /* 0x00000001e400780c */ /* 0x000fe40003f46270 */
[----:B------:R-:W-:Y:S02]  /*2200*/  ISETP.GT.OR P1, PT, R222, RZ, !P1 ;  /* 0x000000ffde00720c */ /* 0x000fe40004f24670 */
[----:B------:R-:W-:-:S02]  /*2210*/  ISETP.GT.OR P0, PT, R16, 0x1, !P0 ;  /* 0x000000011000780c */ /* 0x000fc40004704670 */
[----:B------:R-:W-:Y:S02]  /*2220*/  ISETP.GT.OR P3, PT, R16, RZ, !P3 ;  /* 0x000000ff1000720c */ /* 0x000fe40005f64670 */
[----:B------:R-:W-:Y:S02]  /*2230*/  ISETP.GT.OR P2, PT, R222, 0x1, !P2 ;  /* 0x00000001de00780c */ /* 0x000fe40005744670 */
[----:B------:R-:W-:Y:S02]  /*2240*/  FSEL R5, R184, -INF , !P1 ;  /* 0xff800000b8057808 */ /* 0x000fe40004800000 */
[----:B------:R-:W-:Y:S02]  /*2250*/  FSEL R184, R187, -INF , !P0 ;  /* 0xff800000bbb87808 */ /* 0x000fe40004000000 */
[----:B------:R-:W-:Y:S01]  /*2260*/  ISETP.GE.AND P0, PT, R228, 0x8, PT ;  /* 0x00000008e400780c */ /* 0x000fe20003f06270 */
[----:B------:R-:W-:Y:S01]  /*2270*/  FFMA.FTZ R5, R5, UR41, -R6 ;  /* 0x0000002905057c23 */ /* 0x000fe20008010806 */
[----:B------:R-:W-:Y:S01]  /*2280*/  FSEL R13, R186, -INF , !P3 ;  /* 0xff800000ba0d7808 */ /* 0x000fe20005800000 */
[----:B------:R-:W-:Y:S01]  /*2290*/  FFMA.FTZ R184, R184, UR41, -R7 ;  /* 0x00000029b8b87c23 */ /* 0x000fe20008010807 */
[----:B------:R-:W-:-:S02]  /*22a0*/  FSEL R8, R185, -INF , !P2 ;  /* 0xff800000b9087808 */ /* 0x000fc40005000000 */
[----:B------:R-:W-:Y:S01]  /*22b0*/  ISETP.GT.OR P0, PT, R222, 0x8, !P0 ;  /* 0x00000008de00780c */ /* 0x000fe20004704670 */
[----:B------:R-:W-:Y:S01]  /*22c0*/  FFMA.FTZ R13, R13, UR41, -R6 ;  /* 0x000000290d0d7c23 */ /* 0x000fe20008010806 */
[----:B------:R-:W-:Y:S01]  /*22d0*/  ISETP.GE.AND P1, PT, R228, 0x9, PT ;  /* 0x00000009e400780c */ /* 0x000fe20003f26270 */
[----:B------:R-:W-:Y:S01]  /*22e0*/  FFMA.FTZ R6, R8, UR41, -R7 ;  /* 0x0000002908067c23 */ /* 0x000fe20008010807 */
[----:B------:R-:W-:Y:S01]  /*22f0*/  FSEL R7, R188, -INF , !P0 ;  /* 0xff800000bc077808 */ /* 0x000fe20004000000 */
[----:B------:R-:W-:Y:S01]  /*2300*/  MUFU.EX2 R5, R5 ;  /* 0x0000000500057308 */ /* 0x000fe20000000800 */
[----:B------:R-:W-:Y:S02]  /*2310*/  ISETP.GT.OR P0, PT, R222, 0x9, !P1 ;  /* 0x00000009de00780c */ /* 0x000fe40004f04670 */
[----:B------:R-:W-:Y:S01]  /*2320*/  ISETP.GE.AND P1, PT, R228, 0x10, PT ;  /* 0x00000010e400780c */ /* 0x000fe20003f26270 */
[----:B------:R-:W-:Y:S01]  /*2330*/  FFMA.FTZ R7, R7, UR41, -R14 ;  /* 0x0000002907077c23 */ /* 0x000fe2000801080e */
[----:B------:R-:W-:-:S02]  /*2340*/  FSEL R8, R189, -INF , !P0 ;  /* 0xff800000bd087808 */ /* 0x000fc40004000000 */
[----:B------:R-:W-:Y:S01]  /*2350*/  ISETP.GT.OR P0, PT, R222, 0x10, !P1 ;  /* 0x00000010de00780c */ /* 0x000fe20004f04670 */
[----:B------:R-:W1:Y:S01]  /*2360*/  MUFU.EX2 R13, R13 ;  /* 0x0000000d000d7308 */ /* 0x000e620000000800 */
[----:B------:R-:W-:Y:S01]  /*2370*/  ISETP.GE.AND P1, PT, R228, 0x11, PT ;  /* 0x00000011e400780c */ /* 0x000fe20003f26270 */
[----:B------:R-:W-:Y:S01]  /*2380*/  FFMA.FTZ R8, R8, UR41, -R15 ;  /* 0x0000002908087c23 */ /* 0x000fe2000801080f */
[----:B------:R-:W-:Y:S02]  /*2390*/  FSEL R9, R192, -INF , !P0 ;  /* 0xff800000c0097808 */ /* 0x000fe40004000000 */
[----:B------:R-:W-:Y:S02]  /*23a0*/  ISETP.GT.OR P0, PT, R222, 0x11, !P1 ;  /* 0x00000011de00780c */ /* 0x000fe40004f04670 */
[----:B------:R-:W-:Y:S01]  /*23b0*/  ISETP.GE.AND P1, PT, R228, 0x18, PT ;  /* 0x00000018e400780c */ /* 0x000fe20003f26270 */
[----:B------:R-:W-:Y:S01]  /*23c0*/  FFMA.FTZ R9, R9, UR41, -R18 ;  /* 0x0000002909097c23 */ /* 0x000fe20008010812 */
[----:B------:R-:W-:Y:S01]  /*23d0*/  FSEL R10, R193, -INF , !P0 ;  /* 0xff800000c10a7808 */ /* 0x000fe20004000000 */
[----:B------:R-:W-:Y:S01]  /*23e0*/  MUFU.EX2 R6, R6 ;  /* 0x0000000600067308 */ /* 0x000fe20000000800 */
[----:B------:R-:W-:-:S02]  /*23f0*/  ISETP.GT.OR P0, PT, R222, 0x18, !P1 ;  /* 0x00000018de00780c */ /* 0x000fc40004f04670 */
[----:B------:R-:W-:Y:S01]  /*2400*/  ISETP.GE.AND P1, PT, R228, 0x19, PT ;  /* 0x00000019e400780c */ /* 0x000fe20003f26270 */
[----:B------:R-:W-:Y:S01]  /*2410*/  FFMA.FTZ R10, R10, UR41, -R19 ;  /* 0x000000290a0a7c23 */ /* 0x000fe20008010813 */
[----:B------:R-:W-:Y:S02]  /*2420*/  WARPGROUP.DEPBAR.LE gsb0, 0x0 ;  /* 0x00008000000079c5 */ /* 0x000fe40000010000 */
[----:B------:R-:W-:Y:S01]  /*2430*/  WARPGROUP.ARRIVE ;  /* 0x00000000000079c5 */ /* 0x000fe20000000000 */
[----:B------:R-:W-:Y:S01]  /*2440*/  FSEL R11, R196, -INF , !P0 ;  /* 0xff800000c40b7808 */ /* 0x000fe20004000000 */
[----:B------:R-:W-:Y:S01]  /*2450*/  MUFU.EX2 R7, R7 ;  /* 0x0000000700077308 */ /* 0x000fe20000000800 */
[----:B------:R-:W-:Y:S02]  /*2460*/  ISETP.GT.OR P0, PT, R222, 0x19, !P1 ;  /* 0x00000019de00780c */ /* 0x000fe40004f04670 */
[----:B------:R-:W-:Y:S01]  /*2470*/  ISETP.GE.AND P1, PT, R225, 0x9, PT ;  /* 0x00000009e100780c */ /* 0x000fe20003f26270 */
[----:B------:R-:W-:Y:S01]  /*2480*/  HGMMA.64x64x16.F32 R152, gdesc[UR8], R152, gsb0 ;  /* 0x00e00000089879f0 */ /* 0x000fe20008000898 */
[----:B------:R-:W-:Y:S01]  /*2490*/  UIADD3 UR10, UR5, 0x4, URZ ;  /* 0x00000004050a7890 */ /* 0x000fe2000fffe03f */
[----:B------:R-:W-:Y:S01]  /*24a0*/  FSEL R186, R197, -INF , !P0 ;  /* 0xff800000c5ba7808 */ /* 0x000fe20004000000 */
[----:B------:R-:W-:Y:S01]  /*24b0*/  UIADD3 UR8, UR7, 0x4, URZ ;  /* 0x0000000407087890 */ /* 0x000fe2000fffe03f */
[----:B------:R-:W-:Y:S01]  /*24c0*/  ISETP.GE.AND P0, PT, R225, 0x8, PT ;  /* 0x00000008e100780c */ /* 0x000fe20003f06270 */
[----:B------:R-:W-:Y:S01]  /*24d0*/  UMOV UR11, 0x40000040 ;  /* 0x40000040000b7882 */ /* 0x000fe20000000000 */
[----:B------:R-:W-:Y:S01]  /*24e0*/  UMOV UR9, 0x40000040 ;  /* 0x4000004000097882 */ /* 0x000fe20000000000 */
[C---:B------:R-:W-:Y:S01]  /*24f0*/  ISETP.GT.OR P1, PT, R16.reuse, 0x9, !P1 ;  /* 0x000000091000780c */ /* 0x040fe20004f24670 */
[----:B------:R-:W-:Y:S01]  /*2500*/  FFMA.FTZ R12, R11, UR41, -R20 ;  /* 0x000000290b0c7c23 */ /* 0x000fe20008010814 */
[----:B------:R-:W-:Y:S01]  /*2510*/  ISETP.GT.OR P0, PT, R16, 0x8, !P0 ;  /* 0x000000081000780c */ /* 0x000fe20004704670 */
[----:B------:R-:W-:Y:S01]  /*2520*/  FFMA.FTZ R11, R186, UR41, -R21 ;  /* 0x00000029ba0b7c23 */ /* 0x000fe20008010815 */
[----:B------:R-:W-:Y:S01]  /*2530*/  FSEL R186, R191, -INF , !P1 ;  /* 0xff800000bfba7808 */ /* 0x000fe20004800000 */
[----:B------:R-:W-:Y:S01]  /*2540*/  MUFU.EX2 R8, R8 ;  /* 0x0000000800087308 */ /* 0x000fe20000000800 */
[----:B------:R-:W-:-:S02]  /*2550*/  FSEL R185, R190, -INF , !P0 ;  /* 0xff800000beb97808 */ /* 0x000fc40004000000 */
[C---:B------:R-:W-:Y:S01]  /*2560*/  ISETP.GE.AND P0, PT, R225.reuse, 0x10, PT ;  /* 0x00000010e100780c */ /* 0x040fe20003f06270 */
[----:B------:R-:W-:Y:S01]  /*2570*/  FFMA.FTZ R187, R186, UR41, -R15 ;  /* 0x00000029babb7c23 */ /* 0x000fe2000801080f */
[----:B------:R-:W-:Y:S01]  /*2580*/  ISETP.GE.AND P1, PT, R225, 0x11, PT ;  /* 0x00000011e100780c */ /* 0x000fe20003f26270 */
[----:B------:R-:W-:Y:S01]  /*2590*/  FFMA.FTZ R14, R185, UR41, -R14 ;  /* 0x00000029b90e7c23 */ /* 0x000fe2000801080e */
[C---:B------:R-:W-:Y:S01]  /*25a0*/  ISETP.GT.OR P0, PT, R16.reuse, 0x10, !P0 ;  /* 0x000000101000780c */ /* 0x040fe20004704670 */
[----:B------:R2:W-:Y:S01]  /*25b0*/  MUFU.EX2 R15, R184 ;  /* 0x000000b8000f7308 */ /* 0x0005e20000000800 */
[----:B------:R-:W-:Y:S02]  /*25c0*/  ISETP.GT.OR P1, PT, R16, 0x11, !P1 ;  /* 0x000000111000780c */ /* 0x000fe40004f24670 */
[----:B------:R-:W-:Y:S02]  /*25d0*/  FSEL R185, R194, -INF , !P0 ;  /* 0xff800000c2b97808 */ /* 0x000fe40004000000 */
[----:B------:R-:W-:-:S02]  /*25e0*/  ISETP.GE.AND P0, PT, R225, 0x18, PT ;  /* 0x00000018e100780c */ /* 0x000fc40003f06270 */
[----:B------:R-:W-:Y:S01]  /*25f0*/  FSEL R186, R195, -INF , !P1 ;  /* 0xff800000c3ba7808 */ /* 0x000fe20004800000 */
[----:B------:R-:W-:Y:S01]  /*2600*/  FFMA.FTZ R18, R185, UR41, -R18 ;  /* 0x00000029b9127c23 */ /* 0x000fe20008010812 */
[----:B------:R-:W-:Y:S01]  /*2610*/  ISETP.GT.OR P0, PT, R16, 0x18, !P0 ;  /* 0x000000181000780c */ /* 0x000fe20004704670 */
[----:B------:R-:W3:Y:S01]  /*2620*/  MUFU.EX2 R14, R14 ;  /* 0x0000000e000e7308 */ /* 0x000ee20000000800 */
[----:B------:R-:W-:Y:S01]  /*2630*/  ISETP.GE.AND P1, PT, R225, 0x19, PT ;  /* 0x00000019e100780c */ /* 0x000fe20003f26270 */
[----:B------:R-:W-:Y:S01]  /*2640*/  FFMA.FTZ R186, R186, UR41, -R19 ;  /* 0x00000029baba7c23 */ /* 0x000fe20008010813 */
[----:B------:R-:W-:Y:S02]  /*2650*/  FSEL R185, R198, -INF , !P0 ;  /* 0xff800000c6b97808 */ /* 0x000fe40004000000 */
[----:B------:R-:W-:Y:S02]  /*2660*/  ISETP.GT.OR P1, PT, R16, 0x19, !P1 ;  /* 0x000000191000780c */ /* 0x000fe40004f24670 */
[----:B------:R-:W-:Y:S01]  /*2670*/  ISETP.GE.AND P0, PT, R228, 0x20, PT ;  /* 0x00000020e400780c */ /* 0x000fe20003f06270 */
[----:B------:R-:W-:Y:S01]  /*2680*/  FFMA.FTZ R20, R185, UR41, -R20 ;  /* 0x00000029b9147c23 */ /* 0x000fe20008010814 */
[----:B--2---:R-:W-:Y:S01]  /*2690*/  FSEL R184, R199, -INF , !P1 ;  /* 0xff800000c7b87808 */ /* 0x004fe20004800000 */
[----:B------:R2:W5:Y:S01]  /*26a0*/  MUFU.EX2 R19, R187 ;  /* 0x000000bb00137308 */ /* 0x0005620000000800 */
[----:B------:R-:W-:-:S02]  /*26b0*/  LOP3.LUT R185, R230, 0x2000000, RZ, 0xfc, !PT ;  /* 0x02000000e6b97812 */ /* 0x000fc400078efcff */
[----:B------:R-:W-:Y:S01]  /*26c0*/  ISETP.GE.AND P1, PT, R225, 0x20, PT ;  /* 0x00000020e100780c */ /* 0x000fe20003f26270 */
[----:B------:R-:W-:Y:S01]  /*26d0*/  FFMA.FTZ R184, R184, UR41, -R21 ;  /* 0x00000029b8b87c23 */ /* 0x000fe20008010815 */
[----:B------:R-:W-:Y:S01]  /*26e0*/  ISETP.GT.OR P0, PT, R222, 0x20, !P0 ;  /* 0x00000020de00780c */ /* 0x000fe20004704670 */
[----:B------:R-:W-:Y:S01]  /*26f0*/  IMAD R188, R4, 0x400, R185 ;  /* 0x0000040004bc7824 */ /* 0x000fe200078e02b9 */
[----:B------:R-:W-:Y:S01]  /*2700*/  ISETP.GT.OR P1, PT, R16, 0x20, !P1 ;  /* 0x000000201000780c */ /* 0x000fe20004f24670 */
[----:B------:R-:W-:Y:S01]  /*2710*/  MUFU.EX2 R21, R186 ;  /* 0x000000ba00157308 */ /* 0x000fe20000000800 */
[----:B------:R-:W-:Y:S02]  /*2720*/  FSEL R185, R200, -INF , !P0 ;  /* 0xff800000c8b97808 */ /* 0x000fe40004000000 */
[----:B------:R-:W-:Y:S02]  /*2730*/  ISETP.GE.AND P5, PT, R228, 0x28, PT ;  /* 0x00000028e400780c */ /* 0x000fe40003fa6270 */
[----:B--2---:R-:W-:Y:S01]  /*2740*/  FSEL R187, R202, -INF , !P1 ;  /* 0xff800000cabb7808 */ /* 0x004fe20004800000 */
[--C-:B------:R-:W-:Y:S01]  /*2750*/  FFMA.FTZ R185, R185, UR41, -R22.reuse ;  /* 0x00000029b9b97c23 */ /* 0x100fe20008010816 */
[----:B------:R-:W-:Y:S01]  /*2760*/  ISETP.GT.OR P5, PT, R222, 0x28, !P5 ;  /* 0x00000028de00780c */ /* 0x000fe20006fa4670 */
[----:B------:R-:W-:Y:S01]  /*2770*/  MUFU.EX2 R200, R184 ;  /* 0x000000b800c87308 */ /* 0x000fe20000000800 */
[C---:B------:R-:W-:Y:S01]  /*2780*/  ISETP.GE.AND P0, PT, R228.reuse, 0x21, PT ;  /* 0x00000021e400780c */ /* 0x040fe20003f06270 */
[----:B------:R-:W-:Y:S01]  /*2790*/  FFMA.FTZ R187, R187, UR41, -R22 ;  /* 0x00000029bbbb7c23 */ /* 0x000fe20008010816 */
[----:B------:R-:W-:-:S02]  /*27a0*/  ISETP.GE.AND P3, PT, R228, 0x29, PT ;  /* 0x00000029e400780c */ /* 0x000fc40003f66270 */
[----:B------:R-:W-:Y:S02]  /*27b0*/  ISETP.GE.AND P2, PT, R225, 0x21, PT ;  /* 0x00000021e100780c */ /* 0x000fe40003f46270 */
[----:B------:R-:W-:Y:S01]  /*27c0*/  ISETP.GE.AND P4, PT, R228, 0x30, PT ;  /* 0x00000030e400780c */ /* 0x000fe20003f86270 */
[----:B------:R2:W-:Y:S01]  /*27d0*/  MUFU.EX2 R22, R185 ;  /* 0x000000b900167308 */ /* 0x0005e20000000800 */
[----:B------:R-:W-:Y:S02]  /*27e0*/  ISETP.GT.OR P0, PT, R222, 0x21, !P0 ;  /* 0x00000021de00780c */ /* 0x000fe40004704670 */
[----:B------:R-:W-:Y:S02]  /*27f0*/  ISETP.GT.OR P2, PT, R16, 0x21, !P2 ;  /* 0x000000211000780c */ /* 0x000fe40005744670 */
[C---:B------:R-:W-:Y:S02]  /*2800*/  ISETP.GT.OR P3, PT, R222.reuse, 0x29, !P3 ;  /* 0x00000029de00780c */ /* 0x040fe40005f64670 */
[----:B------:R-:W-:Y:S01]  /*2810*/  ISETP.GT.OR P4, PT, R222, 0x30, !P4 ;  /* 0x00000030de00780c */ /* 0x000fe20006784670 */
[----:B------:R-:W5:Y:S01]  /*2820*/  MUFU.EX2 R20, R20 ;  /* 0x0000001400147308 */ /* 0x000f620000000800 */
[----:B--2---:R-:W-:-:S02]  /*2830*/  FSEL R185, R204, -INF , !P5 ;  /* 0xff800000ccb97808 */ /* 0x004fc40006800000 */
[----:B------:R-:W-:Y:S01]  /*2840*/  ISETP.GE.AND P5, PT, R225, 0x28, PT ;  /* 0x00000028e100780c */ /* 0x000fe20003fa6270 */
[----:B------:R-:W-:Y:S02]  /*2850*/  WARPGROUP.DEPBAR.LE gsb0, 0x0 ;  /* 0x00008000000079c5 */ /* 0x000fe40000010000 */
[----:B------:R-:W-:Y:S01]  /*2860*/  WARPGROUP.ARRIVE ;  /* 0x00000000000079c5 */ /* 0x000fe20000000000 */
[----:B------:R-:W-:Y:S01]  /*2870*/  R2UR UR6, R188 ;  /* 0x00000000bc0672ca */ /* 0x000fe200000e0000 */
[----:B------:R-:W2:Y:S01]  /*2880*/  MUFU.EX2 R9, R9 ;  /* 0x0000000900097308 */ /* 0x000ea20000000800 */
[----:B------:R-:W-:Y:S02]  /*2890*/  FSEL R184, R201, -INF , !P0 ;  /* 0xff800000c9b87808 */ /* 0x000fe40004000000 */
[----:B------:R-:W-:Y:S01]  /*28a0*/  ISETP.GT.OR P5, PT, R16, 0x28, !P5 ;  /* 0x000000281000780c */ /* 0x000fe20006fa4670 */
[----:B------:R-:W-:Y:S01]  /*28b0*/  HGMMA.64x64x16.F32 R152, gdesc[UR8], R152, gsb0 ;  /* 0x00e00000089879f0 */ /* 0x000fe20008000898 */
[----:B------:R-:W-:Y:S01]  /*28c0*/  UIADD3 UR10, UR5, 0x6, URZ ;  /* 0x00000006050a7890 */ /* 0x000fe2000fffe03f */
[----:B------:R-:W-:Y:S01]  /*28d0*/  FSEL R186, R203, -INF , !P2 ;  /* 0xff800000cbba7808 */ /* 0x000fe20005000000 */
[----:B------:R-:W-:Y:S01]  /*28e0*/  UIADD3 UR8, UR7, 0x6, URZ ;  /* 0x0000000607087890 */ /* 0x000fe2000fffe03f */
[----:B------:R-:W-:Y:S01]  /*28f0*/  FSEL R188, R205, -INF , !P3 ;  /* 0xff800000cdbc7808 */ /* 0x000fe20005800000 */
[----:B------:R-:W-:Y:S01]  /*2900*/  UMOV UR11, 0x40000040 ;  /* 0x40000040000b7882 */ /* 0x000fe20000000000 */
[----:B------:R-:W-:Y:S01]  /*2910*/  UMOV UR9, 0x40000040 ;  /* 0x4000004000097882 */ /* 0x000fe20000000000 */
[C---:B------:R-:W-:Y:S01]  /*2920*/  ISETP.GE.AND P3, PT, R225.reuse, 0x29, PT ;  /* 0x00000029e100780c */ /* 0x040fe20003f66270 */
[----:B------:R4:W-:Y:S01]  /*2930*/  MUFU.EX2 R201, R187 ;  /* 0x000000bb00c97308 */ /* 0x0009e20000000800 */
[----:B------:R-:W-:Y:S01]  /*2940*/  FSEL R191, R208, -INF , !P4 ;  /* 0xff800000d0bf7808 */ /* 0x000fe20006000000 */
[--C-:B------:R-:W-:Y:S01]  /*2950*/  FFMA.FTZ R184, R184, UR41, -R23.reuse ;  /* 0x00000029b8b87c23 */ /* 0x100fe20008010817 */
[----:B------:R-:W-:Y:S01]  /*2960*/  ISETP.GE.AND P1, PT, R228, 0x31, PT ;  /* 0x00000031e400780c */ /* 0x000fe20003f26270 */
[----:B------:R-:W-:Y:S01]  /*2970*/  FFMA.FTZ R186, R186, UR41, -R23 ;  /* 0x00000029baba7c23 */ /* 0x000fe20008010817 */
[----:B------:R-:W-:Y:S01]  /*2980*/  ISETP.GE.AND P4, PT, R225, 0x30, PT ;  /* 0x00000030e100780c */ /* 0x000fe20003f86270 */
[----:B------:R-:W-:Y:S01]  /*2990*/  FFMA.FTZ R203, R185, UR41, -R216 ;  /* 0x00000029b9cb7c23 */ /* 0x000fe200080108d8 */
[----:B------:R-:W-:Y:S01]  /*29a0*/  ISETP.GE.AND P0, PT, R228, 0x38, PT ;  /* 0x00000038e400780c */ /* 0x000fe20003f06270 */
[----:B------:R1:W-:Y:S01]  /*29b0*/  MUFU.EX2 R23, R184 ;  /* 0x000000b800177308 */ /* 0x0003e20000000800 */
[----:B----4-:R-:W-:Y:S01]  /*29c0*/  FSEL R187, R206, -INF , !P5 ;  /* 0xff800000cebb7808 */ /* 0x010fe20006800000 */
[----:B------:R-:W-:Y:S01]  /*29d0*/  FFMA.FTZ R195, R188, UR41, -R217 ;  /* 0x00000029bcc37c23 */ /* 0x000fe200080108d9 */
[----:B------:R-:W-:Y:S01]  /*29e0*/  ISETP.GE.AND P5, PT, R225, 0x31, PT ;  /* 0x00000031e100780c */ /* 0x000fe20003fa6270 */
[----:B------:R-:W-:Y:S01]  /*29f0*/  FFMA.FTZ R206, R191, UR41, -R218 ;  /* 0x00000029bfce7c23 */ /* 0x000fe200080108da */
[C---:B------:R-:W-:Y:S01]  /*2a00*/  ISETP.GT.OR P3, PT, R16.reuse, 0x29, !P3 ;  /* 0x000000291000780c */ /* 0x040fe20005f64670 */
[----:B------:R-:W-:Y:S01]  /*2a10*/  FFMA.FTZ R204, R187, UR41, -R216 ;  /* 0x00000029bbcc7c23 */ /* 0x000fe200080108d8 */
[----:B------:R-:W-:Y:S01]  /*2a20*/  ISETP.GT.OR P4, PT, R16, 0x30, !P4 ;  /* 0x000000301000780c */ /* 0x000fe20006784670 */
[----:B------:R4:W-:Y:S01]  /*2a30*/  MUFU.EX2 R202, R186 ;  /* 0x000000ba00ca7308 */ /* 0x0009e20000000800 */
[----:B------:R-:W-:-:S02]  /*2a40*/  ISETP.GT.OR P1, PT, R222, 0x31, !P1 ;  /* 0x00000031de00780c */ /* 0x000fc40004f24670 */
[----:B------:R-:W-:Y:S02]  /*2a50*/  ISETP.GT.OR P0, PT, R222, 0x38, !P0 ;  /* 0x00000038de00780c */ /* 0x000fe40004704670 */
[----:B------:R-:W-:Y:S02]  /*2a60*/  ISETP.GT.OR P5, PT, R16, 0x31, !P5 ;  /* 0x000000311000780c */ /* 0x000fe40006fa4670 */
[----:B------:R-:W-:Y:S01]  /*2a70*/  FSEL R190, R207, -INF , !P3 ;  /* 0xff800000cfbe7808 */ /* 0x000fe20005800000 */
[----:B------:R-:W-:Y:S01]  /*2a80*/  MUFU.EX2 R10, R10 ;  /* 0x0000000a000a7308 */ /* 0x000fe20000000800 */
[----:B------:R-:W-:Y:S02]  /*2a90*/  FSEL R193, R210, -INF , !P4 ;  /* 0xff800000d2c17808 */ /* 0x000fe40006000000 */
[----:B------:R-:W-:Y:S01]  /*2aa0*/  FSEL R194, R209, -INF , !P1 ;  /* 0xff800000d1c27808 */ /* 0x000fe20004800000 */
[----:B------:R-:W-:Y:S01]  /*2ab0*/  FFMA.FTZ R205, R190, UR41, -R217 ;  /* 0x00000029becd7c23 */ /* 0x000fe200080108d9 */
[----:B------:R-:W-:Y:S01]  /*2ac0*/  FSEL R196, R211, -INF , !P5 ;  /* 0xff800000d3c47808 */ /* 0x000fe20006800000 */
[----:B------:R-:W-:Y:S01]  /*2ad0*/  FFMA.FTZ R218, R193, UR41, -R218 ;  /* 0x00000029c1da7c23 */ /* 0x000fe200080108da */
[----:B------:R-:W-:Y:S01]  /*2ae0*/  FSEL R197, R212, -INF , !P0 ;  /* 0xff800000d4c57808 */ /* 0x000fe20004000000 */
[--C-:B------:R-:W-:Y:S01]  /*2af0*/  FFMA.FTZ R207, R194, UR41, -R219.reuse ;  /* 0x00000029c2cf7c23 */ /* 0x100fe200080108db */
[C---:B------:R-:W-:Y:S01]  /*2b00*/  ISETP.GE.AND P3, PT, R225.reuse, 0x38, PT ;  /* 0x00000038e100780c */ /* 0x040fe20003f66270 */
[----:B------:R-:W-:Y:S01]  /*2b10*/  FFMA.FTZ R219, R196, UR41, -R219 ;  /* 0x00000029c4db7c23 */ /* 0x000fe200080108db */
[----:B------:R-:W-:Y:S01]  /*2b20*/  ISETP.GE.AND P4, PT, R225, 0x39, PT ;  /* 0x00000039e100780c */ /* 0x000fe20003f86270 */
[----:B------:R-:W-:Y:S01]  /*2b30*/  FFMA.FTZ R208, R197, UR41, -R220 ;  /* 0x00000029c5d07c23 */ /* 0x000fe200080108dc */
[C---:B------:R-:W-:Y:S01]  /*2b40*/  ISETP.GT.OR P3, PT, R16.reuse, 0x38, !P3 ;  /* 0x000000381000780c */ /* 0x040fe20005f64670 */
[----:B------:R-:W-:Y:S01]  /*2b50*/  MUFU.EX2 R12, R12 ;  /* 0x0000000c000c7308 */ /* 0x000fe20000000800 */
[----:B------:R-:W-:-:S02]  /*2b60*/  ISETP.GT.OR P4, PT, R16, 0x39, !P4 ;  /* 0x000000391000780c */ /* 0x000fc40006784670 */
[----:B------:R-:W-:Y:S02]  /*2b70*/  FSEL R199, R214, -INF , !P3 ;  /* 0xff800000d6c77808 */ /* 0x000fe40005800000 */
[----:B------:R-:W-:Y:S02]  /*2b80*/  ISETP.GE.AND P2, PT, R228, 0x39, PT ;  /* 0x00000039e400780c */ /* 0x000fe40003f46270 */
[----:B------:R-:W-:Y:S01]  /*2b90*/  FSEL R212, R215, -INF , !P4 ;  /* 0xff800000d7d47808 */ /* 0x000fe20006000000 */
[----:B------:R3:W-:Y:S01]  /*2ba0*/  MUFU.EX2 R16, R195 ;  /* 0x000000c300107308 */ /* 0x0007e20000000800 */
[----:B------:R-:W-:Y:S01]  /*2bb0*/  FFMA.FTZ R220, R199, UR41, -R220 ;  /* 0x00000029c7dc7c23 */ /* 0x000fe200080108dc */
[----:B------:R-:W-:-:S04]  /*2bc0*/  ISETP.GT.OR P2, PT, R222, 0x39, !P2 ;  /* 0x00000039de00780c */ /* 0x000fc80005744670 */
[----:B------:R-:W-:Y:S02]  /*2bd0*/  FSEL R210, R213, -INF , !P2 ;  /* 0xff800000d5d27808 */ /* 0x000fe40005000000 */
[----:B------:R-:W-:Y:S03]  /*2be0*/  MUFU.EX2 R11, R11 ;  /* 0x0000000b000b7308 */ /* 0x000fe60000000800 */
[--C-:B------:R-:W-:Y:S01]  /*2bf0*/  FFMA.FTZ R209, R210, UR41, -R221.reuse ;  /* 0x00000029d2d17c23 */ /* 0x100fe200080108dd */
[----:B------:R-:W-:-:S04]  /*2c00*/  FFMA.FTZ R221, R212, UR41, -R221 ;  /* 0x00000029d4dd7c23 */ /* 0x000fc800080108dd */
[----:B------:R-:W2:Y:S01]  /*2c10*/  MUFU.EX2 R18, R18 ;  /* 0x0000001200127308 */ /* 0x000ea20000000800 */
[----:B------:R-:W-:Y:S02]  /*2c20*/  WARPGROUP.DEPBAR.LE gsb0, 0x0 ;  /* 0x00008000000079c5 */ /* 0x000fe40000010000 */
[----:B------:R-:W-:-:S05]  /*2c30*/  WARPGROUP.ARRIVE ;  /* 0x00000000000079c5 */ /* 0x000fca0000000000 */
[----:B------:R-:W2:Y:S01]  /*2c40*/  MUFU.EX2 R203, R203 ;  /* 0x000000cb00cb7308 */ /* 0x000ea20000000800 */
[----:B------:R-:W-:Y:S01]  /*2c50*/  HGMMA.64x64x16.F32 R152, gdesc[UR8], R152, gsb0 ;  /* 0x00e00000089879f0 */ /* 0x000fe20008000898 */
[----:B------:R-:W-:Y:S02]  /*2c60*/  UIADD3 UR10, UR5, 0x200, URZ ;  /* 0x00000200050a7890 */ /* 0x000fe4000fffe03f */
[----:B------:R-:W-:-:S04]  /*2c70*/  UIADD3 UR8, UR7, 0x400, URZ ;  /* 0x0000040007087890 */ /* 0x000fc8000fffe03f */
[----:B------:R-:W2:Y:S01]  /*2c80*/  MUFU.EX2 R204, R204 ;  /* 0x000000cc00cc7308 */ /* 0x000ea20000000800 */
[----:B------:R-:W-:Y:S01]  /*2c90*/  UMOV UR11, 0x40000040 ;  /* 0x40000040000b7882 */ /* 0x000fe20000000000 */
[----:B------:R-:W-:-:S06]  /*2ca0*/  UMOV UR9, 0x40000040 ;  /* 0x4000004000097882 */ /* 0x000fcc0000000000 */
[----:B------:R-:W2:Y:S08]  /*2cb0*/  MUFU.EX2 R205, R205 ;  /* 0x000000cd00cd7308 */ /* 0x000eb00000000800 */
[----:B------:R-:W2:Y:S08]  /*2cc0*/  MUFU.EX2 R206, R206 ;  /* 0x000000ce00ce7308 */ /* 0x000eb00000000800 */
        /* <DEDUP_REMOVED lines=26> */
[----:B------:R-:W-:Y:S01]  /*2e70*/  UMOV UR7, 0x40000040 ;  /* 0x4000004000077882 */ /* 0x000fe20000000000 */
[----:B------:R-:W-:Y:S02]  /*2e80*/  WARPGROUP.DEPBAR.LE gsb0, 0x0 ;  /* 0x00008000000079c5 */ /* 0x000fe40000010000 */
[----:B------:R-:W-:-:S06]  /*2e90*/  WARPGROUP.ARRIVE ;  /* 0x00000000000079c5 */ /* 0x000fcc0000000000 */
[----:B------:R-:W-:Y:S01]  /*2ea0*/  HGMMA.64x64x16.F32 R152, gdesc[UR8], R152, gsb0 ;  /* 0x00e00000089879f0 */ /* 0x000fe20008000898 */
[----:B------:R-:W-:Y:S01]  /*2eb0*/  UIADD3 UR8, UR6, 0x80, URZ ;  /* 0x0000008006087890 */ /* 0x000fe2000fffe03f */
[----:B------:R-:W-:Y:S01]  /*2ec0*/  UMOV UR11, 0x40000040 ;  /* 0x40000040000b7882 */ /* 0x000fe20000000000 */
[----:B------:R-:W-:-:S05]  /*2ed0*/  UMOV UR9, 0x40000040 ;  /* 0x4000004000097882 */ /* 0x000fca0000000000 */
[----:B------:R-:W-:Y:S01]  /*2ee0*/  UMOV UR10, UR8 ;  /* 0x00000008000a7c82 */ /* 0x000fe20008000000 */
[----:B------:R-:W-:Y:S01]  /*2ef0*/  UIADD3 UR8, UR6, 0x100, URZ ;  /* 0x0000010006087890 */ /* 0x000fe2000fffe03f */
[----:B------:R-:W-:Y:S02]  /*2f00*/  WARPGROUP.DEPBAR.LE gsb0, 0x0 ;  /* 0x00008000000079c5 */ /* 0x000fe40000010000 */
[----:B-1----:R-:W1:Y:S04]  /*2f10*/  LDS.64 R184, [R17+0x28200] ;  /* 0x0282000011b87984 */ /* 0x002e680000000a00 */
[----:B----4-:R-:W4:Y:S04]  /*2f20*/  LDS.64 R186, [R17+0x28220] ;  /* 0x0282200011ba7984 */ /* 0x010f280000000a00 */
[----:B------:R-:W5:Y:S04]  /*2f30*/  LDS.64 R188, [R17+0x28240] ;  /* 0x0282400011bc7984 */ /* 0x000f680000000a00 */
[----:B------:R-:W2:Y:S04]  /*2f40*/  LDS.64 R190, [R17+0x28260] ;  /* 0x0282600011be7984 */ /* 0x000ea80000000a00 */
[----:B------:R-:W2:Y:S04]  /*2f50*/  LDS.64 R192, [R17+0x28280] ;  /* 0x0282800011c07984 */ /* 0x000ea80000000a00 */
[----:B------:R-:W2:Y:S04]  /*2f60*/  LDS.64 R196, [R17+0x282c0] ;  /* 0x0282c00011c47984 */ /* 0x000ea80000000a00 */
[----:B---3--:R-:W3:Y:S04]  /*2f70*/  LDS.64 R194, [R17+0x282a0] ;  /* 0x0282a00011c27984 */ /* 0x008ee80000000a00 */
[----:B------:R1:W3:Y:S02]  /*2f80*/  LDS.64 R198, [R17+0x282e0] ;  /* 0x0282e00011c67984 */ /* 0x0002e40000000a00 */
[----:B-1----:R-:W1:Y:S01]  /*2f90*/  MUFU.EX2 R17, R218 ;  /* 0x000000da00117308 */ /* 0x002e620000000800 */
[--C-:B------:R-:W-:Y:S01]  /*2fa0*/  FADD.FTZ R210, R155, -R185.reuse ;  /* 0x800000b99bd27221 */ /* 0x100fe20000010000 */
[--C-:B------:R-:W-:Y:S01]  /*2fb0*/  FADD.FTZ R152, R152, -R184.reuse ;  /* 0x800000b898987221 */ /* 0x100fe20000010000 */
[----:B------:R-:W-:Y:S01]  /*2fc0*/  FADD.FTZ R154, R154, -R184 ;  /* 0x800000b89a9a7221 */ /* 0x000fe20000010000 */
[----:B------:R-:W-:Y:S01]  /*2fd0*/  FADD.FTZ R153, R153, -R185 ;  /* 0x800000b999997221 */ /* 0x000fe20000010000 */
[--C-:B----4-:R-:W-:Y:S01]  /*2fe0*/  FADD.FTZ R155, R158, -R186.reuse ;  /* 0x800000ba9e9b7221 */ /* 0x110fe20000010000 */
[----:B------:R-:W-:Y:S01]  /*2ff0*/  FADD.FTZ R158, R159, -R187 ;  /* 0x800000bb9f9e7221 */ /* 0x000fe20000010000 */
[----:B------:R-:W-:Y:S01]  /*3000*/  FADD.FTZ R184, R156, -R186 ;  /* 0x800000ba9cb87221 */ /* 0x000fe20000010000 */
[----:B------:R-:W-:Y:S01]  /*3010*/  FMUL.FTZ R154, R13, R154 ;  /* 0x0000009a0d9a7220 */ /* 0x000fe20000410000 */
[----:B-----5:R-:W-:Y:S01]  /*3020*/  FADD.FTZ R159, R162, -R188 ;  /* 0x800000bca29f7221 */ /* 0x020fe20000010000 */
[----:B------:R-:W-:Y:S01]  /*3030*/  FADD.FTZ R162, R163, -R189 ;  /* 0x800000bda3a27221 */ /* 0x000fe20000010000 */
[----:B------:R-:W4:Y:S01]  /*3040*/  MUFU.EX2 R156, R219 ;  /* 0x000000db009c7308 */ /* 0x000f220000000800 */
[----:B------:R-:W-:Y:S01]  /*3050*/  FMUL.FTZ R155, R14, R155 ;  /* 0x0000009b0e9b7220 */ /* 0x000fe20000410000 */
[--C-:B--2---:R-:W-:Y:S01]  /*3060*/  FADD.FTZ R163, R166, -R190.reuse ;  /* 0x800000bea6a37221 */ /* 0x104fe20000010000 */
[--C-:B------:R-:W-:Y:S01]  /*3070*/  FADD.FTZ R166, R165, -R191.reuse ;  /* 0x800000bfa5a67221 */ /* 0x100fe20000010000 */
[----:B------:R-:W-:Y:S01]  /*3080*/  FADD.FTZ R167, R167, -R191 ;  /* 0x800000bfa7a77221 */ /* 0x000fe20000010000 */
[----:B------:R-:W-:Y:S01]  /*3090*/  FADD.FTZ R185, R164, -R190 ;  /* 0x800000bea4b97221 */ /* 0x000fe20000010000 */
[----:B------:R-:W-:Y:S01]  /*30a0*/  FADD.FTZ R165, R168, -R192 ;  /* 0x800000c0a8a57221 */ /* 0x000fe20000010000 */
[----:B------:R-:W-:Y:S01]  /*30b0*/  FMUL.FTZ R158, R19, R158 ;  /* 0x0000009e139e7220 */ /* 0x000fe20000410000 */
[----:B------:R-:W-:Y:S01]  /*30c0*/  FADD.FTZ R157, R157, -R187 ;  /* 0x800000bb9d9d7221 */ /* 0x000fe20000010000 */
[----:B------:R-:W-:Y:S01]  /*30d0*/  FADD.FTZ R164, R169, -R193 ;  /* 0x800000c1a9a47221 */ /* 0x000fe20000010000 */
[--C-:B------:R-:W-:Y:S01]  /*30e0*/  FADD.FTZ R168, R177, -R197.reuse ;  /* 0x800000c5b1a87221 */ /* 0x100fe20000010000 */
[----:B------:R-:W-:Y:S01]  /*30f0*/  FADD.FTZ R179, R179, -R197 ;  /* 0x800000c5b3b37221 */ /* 0x000fe20000010000 */
[----:B------:R-:W-:Y:S01]  /*3100*/  FMUL.FTZ R197, R15, R210 ;  /* 0x000000d20fc57220 */ /* 0x000fe20000410000 */
[----:B------:R-:W-:Y:S01]  /*3110*/  FADD.FTZ R160, R160, -R188 ;  /* 0x800000bca0a07221 */ /* 0x000fe20000010000 */
[----:B------:R-:W-:Y:S01]  /*3120*/  FADD.FTZ R161, R161, -R189 ;  /* 0x800000bda1a17221 */ /* 0x000fe20000010000 */
[----:B---3--:R-:W-:Y:S01]  /*3130*/  FADD.FTZ R187, R174, -R194 ;  /* 0x800000c2aebb7221 */ /* 0x008fe20000010000 */
[--C-:B------:R-:W-:Y:S01]  /*3140*/  FADD.FTZ R169, R176, -R196.reuse ;  /* 0x800000c4b0a97221 */ /* 0x100fe20000010000 */
[----:B------:R-:W-:Y:S01]  /*3150*/  F2FP.F16.F32.PACK_AB R197, R197, R154 ;  /* 0x0000009ac5c5723e */ /* 0x000fe200000000ff */
[----:B------:R-:W-:Y:S01]  /*3160*/  FADD.FTZ R178, R178, -R196 ;  /* 0x800000c4b2b27221 */ /* 0x000fe20000010000 */
[----:B------:R-:W-:Y:S01]  /*3170*/  FMUL.FTZ R163, R20, R163 ;  /* 0x000000a314a37220 */ /* 0x000fe20000410000 */
[----:B------:R-:W-:Y:S01]  /*3180*/  FMUL.FTZ R154, R200, R167 ;  /* 0x000000a7c89a7220 */ /* 0x000fe20000410000 */
[----:B------:R-:W-:Y:S01]  /*3190*/  FADD.FTZ R170, R170, -R192 ;  /* 0x800000c0aaaa7221 */ /* 0x000fe20000010000 */
[----:B------:R-:W-:Y:S01]  /*31a0*/  FADD.FTZ R171, R171, -R193 ;  /* 0x800000c1abab7221 */ /* 0x000fe20000010000 */
        /* <DEDUP_REMOVED lines=29> */
[----:B-1----:R-:W-:Y:S01]  /*3380*/  FMUL.FTZ R178, R17, R178 ;  /* 0x000000b211b27220 */ /* 0x002fe20000410000 */
[----:B------:R-:W-:Y:S01]  /*3390*/  FMUL.FTZ R168, R207, R168 ;  /* 0x000000a8cfa87220 */ /* 0x000fe20000410000 */
[----:B----4-:R-:W-:Y:S01]  /*33a0*/  FMUL.FTZ R179, R156, R179 ;  /* 0x000000b39cb37220 */ /* 0x010fe20000410000 */
        /* <DEDUP_REMOVED lines=8> */
[----:B------:R-:W-:Y:S01]  /*3430*/  F2FP.F16.F32.PACK_AB R193, R162, R159 ;  /* 0x0000009fa2c1723e */ /* 0x000fe200000000ff */
[----:B------:R-:W-:Y:S01]  /*3440*/  STSM.16.MT88.4 [R158+0x28800], R196 ;  /* 0x028800c49e007844 */ /* 0x000fe20000004200 */
        /* <DEDUP_REMOVED lines=10> */
[----:B------:R-:W-:Y:S02]  /*34f0*/  F2FP.F16.F32.PACK_AB R187, R154, R153 ;  /* 0x000000999abb723e */ /* 0x000fe400000000ff */
[----:B------:R-:W-:Y:S01]  /*3500*/  F2FP.F16.F32.PACK_AB R152, R6, R5 ;  /* 0x000000050698723e */ /* 0x000fe200000000ff */
[----:B------:R-:W-:Y:S01]  /*3510*/  IMAD R6, R224, 0x4000, R229 ;  /* 0x00004000e0067824 */ /* 0x000fe200078e02e5 */
[----:B------:R-:W-:Y:S01]  /*3520*/  F2FP.F16.F32.PACK_AB R153, R15, R13 ;  /* 0x0000000d0f99723e */ /* 0x000fe200000000ff */
[----:B------:R1:W-:Y:S01]  /*3530*/  STSM.16.MT88.4 [R158+0x2a000], R184 ;  /* 0x02a000b89e007844 */ /* 0x0003e20000004200 */
[----:B------:R-:W-:-:S02]  /*3540*/  F2FP.F16.F32.PACK_AB R154, R8, R7 ;  /* 0x00000007089a723e */ /* 0x000fc400000000ff */
[----:B------:R-:W-:Y:S02]  /*3550*/  F2FP.F16.F32.PACK_AB R155, R19, R14 ;  /* 0x0000000e139b723e */ /* 0x000fe400000000ff */
[----:B------:R-:W-:Y:S02]  /*3560*/  F2FP.F16.F32.PACK_AB R201, R202, R201 ;  /* 0x000000c9cac9723e */ /* 0x000fe400000000ff */
[----:B------:R-:W-:Y:S01]  /*3570*/  WARPGROUP.ARRIVE ;  /* 0x00000000000079c5 */ /* 0x000fe20000000000 */
[----:B------:R-:W-:Y:S02]  /*3580*/  F2FP.F16.F32.PACK_AB R202, R16, R203 ;  /* 0x000000cb10ca723e */ /* 0x000fe400000000ff */
[----:B------:R-:W-:Y:S02]  /*3590*/  F2FP.F16.F32.PACK_AB R203, R205, R204 ;  /* 0x000000cccdcb723e */ /* 0x000fe400000000ff */
[----:B------:R-:W-:Y:S01]  /*35a0*/  SHF.R.U32.HI R5, RZ, 0x4, R232 ;  /* 0x00000004ff057819 */ /* 0x000fe200000116e8 */
[----:B------:R-:W-:Y:S01]  /*35b0*/  HGMMA.64x128x16.F32 R88, R152, gdesc[UR4].tnspB, R88, gsb0 ;  /* 0x41e0000498587df0 */ /* 0x000fe20008000858 */
[----:B------:R-:W-:Y:S01]  /*35c0*/  UIADD3 UR6, UR6, 0x180, URZ ;  /* 0x0000018006067890 */ /* 0x000fe2000fffe03f */
[----:B------:R-:W-:-:S02]  /*35d0*/  R2UR UR7, R6 ;  /* 0x00000000060772ca */ /* 0x000fc400000e0000 */
[----:B------:R-:W-:-:S04]  /*35e0*/  LOP3.LUT R5, R5, 0x3fff, RZ, 0xc0, !PT ;  /* 0x00003fff05057812 */ /* 0x000fc800078ec0ff */
[----:B------:R-:W-:-:S05]  /*35f0*/  LOP3.LUT R5, R5, 0x10000, RZ, 0xfc, !PT ;  /* 0x0001000005057812 */ /* 0x000fca00078efcff */
[----:B------:R-:W-:Y:S02]  /*3600*/  IMAD R5, R4, 0x400, R5 ;  /* 0x0000040004057824 */ /* 0x000fe400078e0205 */
[----:B------:R-:W-:-:S03]  /*3610*/  USHF.R.U32.HI UR7, URZ, 0x4, UR7 ;  /* 0x000000043f077899 */ /* 0x000fc60008011607 */
[----:B------:R-:W-:Y:S01]  /*3620*/  R2UR UR5, R5 ;  /* 0x00000000050572ca */ /* 0x000fe200000e0000 */
[----:B------:R-:W-:Y:S01]  /*3630*/  ULOP3.LUT UR7, UR7, 0x3fff, URZ, 0xc0, !UPT ;  /* 0x00003fff07077892 */ /* 0x000fe2000f8ec03f */
[----:B------:R-:W-:Y:S02]  /*3640*/  WARPGROUP.DEPBAR.LE gsb0, 0x0 ;  /* 0x00008000000079c5 */ /* 0x000fe40000010000 */
[----:B------:R-:W-:Y:S02]  /*3650*/  F2FP.F16.F32.PACK_AB R152, R10, R9 ;  /* 0x000000090a98723e */ /* 0x000fe400000000ff */
[----:B------:R-:W-:Y:S02]  /*3660*/  F2FP.F16.F32.PACK_AB R153, R21, R18 ;  /* 0x000000121599723e */ /* 0x000fe400000000ff */
[----:B------:R-:W-:Y:S02]  /*3670*/  F2FP.F16.F32.PACK_AB R154, R11, R12 ;  /* 0x0000000c0b9a723e */ /* 0x000fe400000000ff */
[----:B------:R-:W-:-:S02]  /*3680*/  F2FP.F16.F32.PACK_AB R155, R200, R20 ;  /* 0x00000014c89b723e */ /* 0x000fc400000000ff */
[----:B------:R-:W-:Y:S02]  /*3690*/  F2FP.F16.F32.PACK_AB R200, R23, R22 ;  /* 0x0000001617c8723e */ /* 0x000fe400000000ff */
[----:B------:R-:W-:-:S06]  /*36a0*/  WARPGROUP.ARRIVE ;  /* 0x00000000000079c5 */ /* 0x000fcc0000000000 */
[----:B------:R-:W-:Y:S01]  /*36b0*/  HGMMA.64x128x16.F32 R88, R152, gdesc[UR8].tnspB, R88, gsb0 ;  /* 0x41e0000898587df0 */ /* 0x000fe20008000858 */
[----:B------:R-:W-:Y:S01]  /*36c0*/  UMOV UR10, UR8 ;  /* 0x00000008000a7c82 */ /* 0x000fe20008000000 */
[----:B------:R-:W-:Y:S01]  /*36d0*/  UMOV UR11, 0x40000040 ;  /* 0x40000040000b7882 */ /* 0x000fe20000000000 */
[----:B------:R-:W-:Y:S01]  /*36e0*/  UMOV UR8, UR5 ;  /* 0x0000000500087c82 */ /* 0x000fe20008000000 */
[----:B------:R-:W-:Y:S02]  /*36f0*/  WARPGROUP.DEPBAR.LE gsb0, 0x0 ;  /* 0x00008000000079c5 */ /* 0x000fe40000010000 */
[----:B------:R-:W-:Y:S01]  /*3700*/  WARPGROUP.ARRIVE ;  /* 0x00000000000079c5 */ /* 0x000fe20000000000 */
[----:B------:R-:W-:Y:S02]  /*3710*/  F2FP.F16.F32.PACK_AB R152, R207, R206 ;  /* 0x000000cecf98723e */ /* 0x000fe400000000ff */
[----:B------:R-:W-:Y:S02]  /*3720*/  F2FP.F16.F32.PACK_AB R153, R156, R17 ;  /* 0x000000119c99723e */ /* 0x000fe400000000ff */
[----:B------:R-:W-:Y:S01]  /*3730*/  F2FP.F16.F32.PACK_AB R154, R209, R208 ;  /* 0x000000d0d19a723e */ /* 0x000fe200000000ff */
[----:B------:R-:W-:Y:S01]  /*3740*/  HGMMA.64x128x16.F32 R88, R200, gdesc[UR8].tnspB, R88, gsb0 ;  /* 0x41e00008c8587df0 */ /* 0x000fe20008000858 */
[----:B------:R-:W-:Y:S01]  /*3750*/  F2FP.F16.F32.PACK_AB R155, R221, R220 ;  /* 0x000000dcdd9b723e */ /* 0x000fe200000000ff */
[----:B------:R-:W-:Y:S01]  /*3760*/  UMOV UR10, UR6 ;  /* 0x00000006000a7c82 */ /* 0x000fe20008000000 */
[----:B------:R-:W-:Y:S01]  /*3770*/  UMOV UR11, 0x40000040 ;  /* 0x40000040000b7882 */ /* 0x000fe20000000000 */
[----:B------:R-:W-:-:S02]  /*3780*/  WARPGROUP.DEPBAR.LE gsb0, 0x0 ;  /* 0x00008000000079c5 */ /* 0x000fc40000010000 */
        /* <DEDUP_REMOVED lines=12> */
[----:B-1----:R-:W-:-:S06]  /*3850*/  WARPGROUP.ARRIVE ;  /* 0x00000000000079c5 */ /* 0x002fcc0000000000 */
        /* <DEDUP_REMOVED lines=53> */
.L_x_4764:
        /* <DEDUP_REMOVED lines=49> */
.L_x_4765:
        /* <DEDUP_REMOVED lines=78> */
.L_x_4748:
        /* <DEDUP_REMOVED lines=23> */
.L_x_4768:
        /* <DEDUP_REMOVED lines=20> */
.L_x_4769:
        /* <DEDUP_REMOVED lines=18> */
.L_x_4770:
        /* <DEDUP_REMOVED lines=18> */
.L_x_4771:
[----:B------:R-:W2:Y:S01]  /*4890*/  S2R R0, SR_TID.X ;  /* 0x0000000000007919 */ /* 0x000ea20000002100 */
        /* <DEDUP_REMOVED lines=26> */
[----:B-1----:R-:W-:Y:S01]  /*4a40*/  SHF.R.S32.HI R6, RZ, 0x5, R2 ;  /* 0x00000005ff067819 */ /* 0x002fe20000011402 */
        /* <DEDUP_REMOVED lines=125> */
.L_x_4773:
[----:B------:R-:W-:Y:S05]  /*5220*/  BSYNC B0 ;  /* 0x0000000000007941 */ /* 0x000fea0003800000 */
.L_x_4772:
[----:B------:R-:W-:-:S04]  /*5230*/  DEPBAR.LE SB0, 0x0 ;  /* 0x000080000000791a */ /* 0x000fc80000000000 */
[----:B------:R-:W-:Y:S05]  /*5240*/  BRA `(.L_x_4746) ;  /* 0x0000004000a87947 */ /* 0x000fea0003800000 */
.L_x_4767:
[----:B------:R-:W2:Y:S01]  /*5250*/  S2R R0, SR_TID.X ;  /* 0x0000000000007919 */ /* 0x000ea20000002100 */
[----:B------:R-:W3:Y:S01]  /*5260*/  S2UR UR11, SR_CTAID.Y ;  /* 0x00000000000b79c3 */ /* 0x000ee20000002600 */
[----:B------:R-:W-:Y:S01]  /*5270*/  ULDC.64 UR4, c[0x0][0x208] ;  /* 0x0000820000047ab9 */ /* 0x000fe20000000a00 */
[----:B------:R-:W-:Y:S01]  /*5280*/  BSSY B0, `(.L_x_4774) ;  /* 0x0000033000007945 */ /* 0x000fe20003800000 */
[----:B------:R-:W4:Y:S05]  /*5290*/  S2R R11, SR_CTAID.X ;  /* 0x00000000000b7919 */ /* 0x000f2a0000002500 */
[----:B-1----:R-:W1:Y:S08]  /*52a0*/  LDC.64 R4, c[0x0][0x820] ;  /* 0x00020800ff047b82 */ /* 0x002e700000000a00 */
[----:B------:R-:W4:Y:S08]  /*52b0*/  LDC.64 R20, c[0x0][0x808] ;  /* 0x00020200ff147b82 */ /* 0x000f300000000a00 */
[----:B------:R-:W5:Y:S01]  /*52c0*/  S2UR UR10, SR_CTAID.Z ;  /* 0x00000000000a79c3 */ /* 0x000f620000002700 */
[----:B---3--:R-:W-:Y:S01]  /*52d0*/  USHF.R.S32.HI UR7, URZ, 0x1f, UR11 ;  /* 0x0000001f3f077899 */ /* 0x008fe2000801140b */
[----:B--2---:R-:W-:-:S06]  /*52e0*/  VIADD R3, R0, 0xffffff80 ;  /* 0xffffff8000037836 */ /* 0x004fcc0000000000 */
[----:B------:R-:W2:Y:S01]  /*52f0*/  LDC.64 R12, c[0x0][0x828] ;  /* 0x00020a00ff0c7b82 */ /* 0x000ea20000000a00 */
[----:B------:R-:W-:-:S04]  /*5300*/  SHF.R.S32.HI R0, RZ, 0x1f, R3 ;  /* 0x0000001fff007819 */ /* 0x000fc80000011403 */
[----:B------:R-:W-:Y:S01]  /*5310*/  LEA.HI R8, R0, R3, RZ, 0x4 ;  /* 0x0000000300087211 */ /* 0x000fe200078f20ff */
[----:B----4-:R-:W-:Y:S02]  /*5320*/  IMAD R17, R11, -0x80, R20 ;  /* 0xffffff800b117824 */ /* 0x010fe400078e0214 */
[----:B------:R-:W3:Y:S01]  /*5330*/  LDC.64 R18, c[0x0][0x850] ;  /* 0x00021400ff127b82 */ /* 0x000ee20000000a00 */
[----:B------:R-:W-:Y:S01]  /*5340*/  LOP3.LUT R0, R8, 0x1ffffff0, RZ, 0xc0, !PT ;  /* 0x1ffffff008007812 */ /* 0x000fe200078ec0ff */
[----:B-----5:R-:W-:-:S04]  /*5350*/  USHF.R.S32.HI UR6, URZ, 0x1f, UR10 ;  /* 0x0000001f3f067899 */ /* 0x020fc8000801140a */
[----:B------:R-:W-:Y:S02]  /*5360*/  IMAD.IADD R0, R3, 0x1, -R0 ;  /* 0x0000000103007824 */ /* 0x000fe400078e0a00 */
[----:B------:R-:W4:Y:S02]  /*5370*/  LDC.64 R22, c[0x0][0x858] ;  /* 0x00021600ff167b82 */ /* 0x000f240000000a00 */
[----:B------:R-:W-:Y:S02]  /*5380*/  IMAD.SHL.U32 R6, R0, 0x8, RZ ;  /* 0x0000000800067824 */ /* 0x000fe400078e00ff */
[----:B-1----:R-:W-:-:S03]  /*5390*/  IMAD R0, R4, UR7, RZ ;  /* 0x0000000704007c24 */ /* 0x002fc6000f8e02ff */
        /* <DEDUP_REMOVED lines=14> */
[----:B--2---:R-:W-:Y:S01]  /*5480*/  IMAD.WIDE.U32 R8, R12, UR10, R2 ;  /* 0x0000000a0c087c25 */ /* 0x004fe2000f8e0002 */
        /* <DEDUP_REMOVED lines=18> */
.L_x_4775:
[----:B------:R-:W-:Y:S05]  /*55b0*/  BSYNC B0 ;  /* 0x0000000000007941 */ /* 0x000fea0003800000 */
.L_x_4774:
        /* <DEDUP_REMOVED lines=16> */
.L_x_4777:
[----:B------:R-:W-:Y:S05]  /*56c0*/  BSYNC B0 ;  /* 0x0000000000007941 */ /* 0x000fea0003800000 */
.L_x_4776:
[----:B------:R-:W-:Y:S01]  /*56d0*/  BSSY B0, `(.L_x_4778) ;  /* 0x0000010000007945 */ /* 0x000fe20003800000 */
[----:B------:R-:W-:-:S03]  /*56e0*/  ISETP.GE.OR P3, PT, R6, R21, P1 ;  /* 0x000000150600720c */ /* 0x000fc60000f66670 */
        /* <DEDUP_REMOVED lines=14> */
.L_x_4779:
[----:B------:R-:W-:Y:S05]  /*57d0*/  BSYNC B0 ;  /* 0x0000000000007941 */ /* 0x000fea0003800000 */
.L_x_4778:
[----:B------:R-:W-:Y:S01]  /*57e0*/  BSSY B0, `(.L_x_4780) ;  /* 0x0000011000007945 */ /* 0x000fe20003800000 */
[----:B------:R-:W-:Y:S01]  /*57f0*/  ISETP.GE.OR P4, PT, R6, R21, P2 ;  /* 0x000000150600720c */ /* 0x000fe20001786670 */
[----:B------:R-:W-:Y:S02]  /*5800*/  VIADD R0, R4, 0x50 ;  /* 0x0000005004007836 */ /* 0x000fe40000000000 */
[----:B------:R-:W-:Y:S10]  /*5810*/  @P3 BRA `(.L_x_4781) ;  /* 0x0000000000343947 */ /* 0x000ff40003800000 */
[----:B-12---:R-:W-:Y:S01]  /*5820*/  IADD3 R15, P3, R2, 0x30, RZ ;  /* 0x00000030020f7810 */ /* 0x006fe20007f7e0ff */
        /* <DEDUP_REMOVED lines=12> */
.L_x_4781:
[----:B------:R-:W-:Y:S05]  /*58f0*/  BSYNC B0 ;  /* 0x0000000000007941 */ /* 0x000fea0003800000 */
.L_x_4780:
[----:B------:R-:W-:Y:S01]  /*5900*/  BSSY B0, `(.L_x_4782) ;  /* 0x0000010000007945 */ /* 0x000fe20003800000 */
[----:B------:R-:W-:-:S03]  /*5910*/  ISETP.GE.AND P3, PT, R0, R17, PT ;  /* 0x000000110000720c */ /* 0x000fc60003f66270 */
        /* <DEDUP_REMOVED lines=14> */
.L_x_4783:
[----:B------:R-:W-:Y:S05]  /*5a00*/  BSYNC B0 ;  /* 0x0000000000007941 */ /* 0x000fea0003800000 */
.L_x_4782:
[----:B------:R-:W-:Y:S01]  /*5a10*/  ISETP.GE.OR P4, PT, R6, R21, P3 ;  /* 0x000000150600720c */ /* 0x000fe20001f86670 */
[----:B------:R-:W-:Y:S01]  /*5a20*/  BSSY B0, `(.L_x_4784) ;  /* 0x0000011000007945 */ /* 0x000fe20003800000 */
[----:B---3--:R-:W-:Y:S02]  /*5a30*/  IMAD R16, R18, UR7, RZ ;  /* 0x0000000712107c24 */ /* 0x008fe4000f8e02ff */
[----:B------:R-:W-:-:S09]  /*5a40*/  VIADD R0, R4, 0x60 ;  /* 0x0000006004007836 */ /* 0x000fd20000000000 */
[----:B------:R-:W-:Y:S05]  /*5a50*/  @P4 BRA `(.L_x_4785) ;  /* 0x0000000000344947 */ /* 0x000fea0003800000 */
        /* <DEDUP_REMOVED lines=13> */
.L_x_4785:
[----:B------:R-:W-:Y:S05]  /*5b30*/  BSYNC B0 ;  /* 0x0000000000007941 */ /* 0x000fea0003800000 */
.L_x_4784:
[----:B------:R-:W-:Y:S01]  /*5b40*/  ULDC UR8, c[0x0][0x83c] ;  /* 0x00020f0000087ab9 */ /* 0x000fe20000000800 */
[----:B------:R-:W-:Y:S01]  /*5b50*/  ISETP.GE.AND P4, PT, R0, R17, PT ;  /* 0x000000110000720c */ /* 0x000fe20003f86270 */
[----:B-123--:R-:W-:Y:S01]  /*5b60*/  IMAD R15, R19, UR11, R16 ;  /* 0x0000000b130f7c24 */ /* 0x00efe2000f8e0210 */
        /* <DEDUP_REMOVED lines=28> */
.L_x_4787:
[----:B------:R-:W-:Y:S05]  /*5d30*/  BSYNC B0 ;  /* 0x0000000000007941 */ /* 0x000fea0003800000 */
.L_x_4786:
[----:B------:R-:W-:Y:S01]  /*5d40*/  ISETP.GE.AND P6, PT, R0, R17, PT ;  /* 0x000000110000720c */ /* 0x000fe20003fc6270 */
[----:B----4-:R-:W-:Y:S01]  /*5d50*/  IMAD R0, R22, UR6, RZ ;  /* 0x0000000616007c24 */ /* 0x010fe2000f8e02ff */
        /* <DEDUP_REMOVED lines=20> */
.L_x_4789:
[----:B------:R-:W-:Y:S05]  /*5ea0*/  BSYNC B0 ;  /* 0x0000000000007941 */ /* 0x000fea0003800000 */
.L_x_4788:
        /* <DEDUP_REMOVED lines=14> */
.L_x_4791:
[----:B------:R-:W-:Y:S05]  /*5f90*/  BSYNC B0 ;  /* 0x0000000000007941 */ /* 0x000fea0003800000 */
.L_x_4790:
        /* <DEDUP_REMOVED lines=16> */
.L_x_4793:
[----:B------:R-:W-:Y:S05]  /*60a0*/  BSYNC B0 ;  /* 0x0000000000007941 */ /* 0x000fea0003800000 */
.L_x_4792:
        /* <DEDUP_REMOVED lines=15> */
.L_x_4795:
[----:B------:R-:W-:Y:S05]  /*61a0*/  BSYNC B0 ;  /* 0x0000000000007941 */ /* 0x000fea0003800000 */
.L_x_4794:
        /* <DEDUP_REMOVED lines=15> */
.L_x_4797:
[----:B------:R-:W-:Y:S05]  /*62a0*/  BSYNC B0 ;  /* 0x0000000000007941 */ /* 0x000fea0003800000 */
.L_x_4796:
        /* <DEDUP_REMOVED lines=15> */
.L_x_4799:
[----:B------:R-:W-:Y:S05]  /*63a0*/  BSYNC B0 ;  /* 0x0000000000007941 */ /* 0x000fea0003800000 */
.L_x_4798:
        /* <DEDUP_REMOVED lines=15> */
.L_x_4801:
[----:B------:R-:W-:Y:S05]  /*64a0*/  BSYNC B0 ;  /* 0x0000000000007941 */ /* 0x000fea0003800000 */
.L_x_4800:
        /* <DEDUP_REMOVED lines=15> */
.L_x_4803:
[----:B------:R-:W-:Y:S05]  /*65a0*/  BSYNC B0 ;  /* 0x0000000000007941 */ /* 0x000fea0003800000 */
.L_x_4802:
        /* <DEDUP_REMOVED lines=15> */
.L_x_4744:
        /* <DEDUP_REMOVED lines=40> */
.L_x_4805:
        /* <DEDUP_REMOVED lines=39> */
.L_x_4808:
[----:B------:R-:W-:Y:S05]  /*6b90*/  BSYNC B0 ;  /* 0x0000000000007941 */ /* 0x000fea0003800000 */
.L_x_4807:
        /* <DEDUP_REMOVED lines=19> */
.L_x_4810:
[----:B------:R-:W-:Y:S05]  /*6cd0*/  BSYNC B0 ;  /* 0x0000000000007941 */ /* 0x000fea0003800000 */
.L_x_4809:
[----:B------:R-:W-:Y:S06]  /*6ce0*/  BAR.ARV 0xa, 0xa0 ;  /* 0x0282800000007b1d */ /* 0x000fec0000002000 */
[----:B------:R-:W-:Y:S04]  /*6cf0*/  BSSY B0, `(.L_x_4811) ;  /* 0x0000003000007945 */ /* 0x000fe80003800000 */
[----:B------:R-:W-:Y:S05]  /*6d00*/  @!P0 BRA `(.L_x_4812) ;  /* 0x0000000000048947 */ /* 0x000fea0003800000 */
[----:B------:R-:W-:-:S04]  /*6d10*/  DEPBAR.LE SB0, 0x0 ;  /* 0x000080000000791a */ /* 0x000fc80000000000 */
.L_x_4812:
[----:B------:R-:W-:Y:S05]  /*6d20*/  BSYNC B0 ;  /* 0x0000000000007941 */ /* 0x000fea0003800000 */
.L_x_4811:
[----:B------:R-:W-:Y:S06]  /*6d30*/  BAR.ARV 0xb, 0xa0 ;  /* 0x02c2800000007b1d */ /* 0x000fec0000002000 */
[----:B------:R-:W-:Y:S01]  /*6d40*/  UIADD3 UR12, UR5, 0x1, URZ ;  /* 0x00000001050c7890 */ /* 0x000fe2000fffe03f */
[----:B------:R-:W-:Y:S11]  /*6d50*/  BRA `(.L_x_4813) ;  /* 0x0000000000047947 */ /* 0x000ff60003800000 */
.L_x_4806:
[----:B------:R-:W-:-:S05]  /*6d60*/  UMOV UR12, UR5 ;  /* 0x00000005000c7c82 */ /* 0x000fca0008000000 */
.L_x_4813:
        /* <DEDUP_REMOVED lines=17> */
.L_x_4826:
        /* <DEDUP_REMOVED lines=20> */
.L_x_4815:
[----:B------:R-:W-:Y:S05]  /*6fc0*/  BSYNC B0 ;  /* 0x0000000000007941 */ /* 0x000fea0003800000 */
.L_x_4814:
        /* <DEDUP_REMOVED lines=13> */
.L_x_4817:
[----:B------:R-:W-:Y:S05]  /*70a0*/  BSYNC B0 ;  /* 0x0000000000007941 */ /* 0x000fea0003800000 */
.L_x_4816:
[----:B------:R-:W-:Y:S06]  /*70b0*/  BAR.ARV 0xa, 0xa0 ;  /* 0x0282800000007b1d */ /* 0x000fec0000002000 */
[----:B------:R-:W-:Y:S04]  /*70c0*/  BSSY B0, `(.L_x_4818) ;  /* 0x0000003000007945 */ /* 0x000fe80003800000 */
[----:B------:R-:W-:Y:S05]  /*70d0*/  @!P0 BRA `(.L_x_4819) ;  /* 0x0000000000048947 */ /* 0x000fea0003800000 */
[----:B------:R-:W-:-:S04]  /*70e0*/  DEPBAR.LE SB0, 0x0 ;  /* 0x000080000000791a */ /* 0x000fc80000000000 */
.L_x_4819:
[----:B------:R-:W-:Y:S05]  /*70f0*/  BSYNC B0 ;  /* 0x0000000000007941 */ /* 0x000fea0003800000 */
.L_x_4818:
        /* <DEDUP_REMOVED lines=13> */
.L_x_4821:
[----:B------:R-:W-:Y:S05]  /*71d0*/  BSYNC B0 ;  /* 0x0000000000007941 */ /* 0x000fea0003800000 */
.L_x_4820:
        /* <DEDUP_REMOVED lines=13> */
.L_x_4823:
[----:B------:R-:W-:Y:S05]  /*72b0*/  BSYNC B0 ;  /* 0x0000000000007941 */ /* 0x000fea0003800000 */
.L_x_4822:
[----:B------:R-:W-:Y:S01]  /*72c0*/  UIADD3 UR12, UR12, 0x2, URZ ;  /* 0x000000020c0c7890 */ /* 0x000fe2000fffe03f */
[----:B------:R-:W-:Y:S06]  /*72d0*/  BAR.ARV 0xa, 0xa0 ;  /* 0x0282800000007b1d */ /* 0x000fec0000002000 */
[----:B------:R-:W-:Y:S01]  /*72e0*/  UISETP.GE.AND UP0, UPT, UR12, UR8, UPT ;  /* 0x000000080c00728c */ /* 0x000fe2000bf06270 */
[----:B------:R-:W-:Y:S04]  /*72f0*/  BSSY B0, `(.L_x_4824) ;  /* 0x0000003000007945 */ /* 0x000fe80003800000 */
[----:B------:R-:W-:Y:S06]  /*7300*/  @!P0 BRA `(.L_x_4825) ;  /* 0x0000000000048947 */ /* 0x000fec0003800000 */
[----:B------:R-:W-:-:S04]  /*7310*/  DEPBAR.LE SB0, 0x0 ;  /* 0x000080000000791a */ /* 0x000fc80000000000 */
.L_x_4825:
[----:B------:R-:W-:Y:S05]  /*7320*/  BSYNC B0 ;  /* 0x0000000000007941 */ /* 0x000fea0003800000 */
.L_x_4824:
[----:B------:R-:W-:Y:S06]  /*7330*/  BAR.ARV 0xb, 0xa0 ;  /* 0x02c2800000007b1d */ /* 0x000fec0000002000 */
[----:B------:R-:W-:Y:S01]  /*7340*/  PLOP3.LUT P1, PT, PT, PT, UP0, 0x80, 0x0 ;  /* 0x000000000000781c */ /* 0x000fe20003f2f008 */
[----:B------:R-:W-:Y:S02]  /*7350*/  UIADD3 UR20, UR20, 0x4000, URZ ;  /* 0x0000400014147890 */ /* 0x000fe4000fffe03f */
[----:B------:R-:W-:-:S10]  /*7360*/  UIADD3 UR4, UR4, 0x4000, URZ ;  /* 0x0000400004047890 */ /* 0x000fd4000fffe03f */
[----:B------:R-:W-:Y:S05]  /*7370*/  @!P1 BRA `(.L_x_4826) ;  /* 0xfffffff800c09947 */ /* 0x000fea000383ffff */
[----:B------:R-:W-:Y:S05]  /*7380*/  BRA `(.L_x_4746) ;  /* 0x0000002000587947 */ /* 0x000fea0003800000 */
.L_x_4804:
        /* <DEDUP_REMOVED lines=33> */
.L_x_4828:
        /* <DEDUP_REMOVED lines=43> */
.L_x_4858:
        /* <DEDUP_REMOVED lines=15> */
.L_x_4831:
        /* <DEDUP_REMOVED lines=98> */
.L_x_4842:
[----:B--234-:R-:W-:-:S04]  /*7f60*/  SHF.L.U32 R21, R11, 0x1f, RZ ;  /* 0x0000001f0b157819 */ /* 0x01cfc800000006ff */
[----:B------:R-:W1:Y:S02]  /*7f70*/  SYNCS.PHASECHK.TRANS64.TRYWAIT P1, [R16+URZ+0x30840], R21 ;  /* 0x03084015100075a7 */ /* 0x000e64000802017f */
[----:B-1----:R-:W-:Y:S05]  /*7f80*/  @!P1 BRA `(.L_x_4834) ;  /* 0x0000001400cc9947 */ /* 0x002fea0003800000 */
.L_x_4859:
[----:B------:R-:W-:Y:S05]  /*7f90*/  @P0 BRA `(.L_x_4835) ;  /* 0x0000000000140947 */ /* 0x000fea0003800000 */
[----:B------:R-:W-:Y:S01]  /*7fa0*/  ISETP.NE.AND P1, PT, R6, RZ, PT ;  /* 0x000000ff0600720c */ /* 0x000fe20003f25270 */
[----:B------:R-:W-:-:S04]  /*7fb0*/  IMAD.MOV.U32 R3, RZ, RZ, 0x4100 ;  /* 0x00004100ff037424 */ /* 0x000fc800078e00ff */
[----:B------:R3:W-:Y:S08]  /*7fc0*/  SYNCS.ARRIVE.TRANS64 RZ, [R16+URZ+0x30830], R3 ;  /* 0x0308300310ff79a7 */ /* 0x0007f0000800003f */
[----:B------:R-:W-:Y:S05]  /*7fd0*/  @!P1 BRA `(.L_x_4835) ;  /* 0x0000000000049947 */ /* 0x000fea0003800000 */
[----:B------:R-:W-:Y:S01]  /*7fe0*/  BPT.TRAP 0x1 ;  /* 0x000000040000795c */ /* 0x000fe20000300000 */
.L_x_4835:
        /* <DEDUP_REMOVED lines=36> */
.L_x_4860:
[----:B------:R-:W-:Y:S05]  /*8230*/  @P0 BRA `(.L_x_4837) ;  /* 0x0000000000140947 */ /* 0x000fea0003800000 */
[----:B------:R-:W-:Y:S01]  /*8240*/  ISETP.NE.AND P1, PT, R6, RZ, PT ;  /* 0x000000ff0600720c */ /* 0x000fe20003f25270 */
[----:B------:R-:W-:-:S04]  /*8250*/  IMAD.MOV.U32 R2, RZ, RZ, 0x4100 ;  /* 0x00004100ff027424 */ /* 0x000fc800078e00ff */
[----:B------:R3:W-:Y:S08]  /*8260*/  SYNCS.ARRIVE.TRANS64 RZ, [R16+URZ+0x30818], R2 ;  /* 0x0308180210ff79a7 */ /* 0x0007f0000800003f */
[----:B------:R-:W-:Y:S05]  /*8270*/  @!P1 BRA `(.L_x_4837) ;  /* 0x0000000000049947 */ /* 0x000fea0003800000 */
[----:B------:R-:W-:Y:S01]  /*8280*/  BPT.TRAP 0x1 ;  /* 0x000000040000795c */ /* 0x000fe20000300000 */
.L_x_4837:
        /* <DEDUP_REMOVED lines=36> */
.L_x_4861:
[----:B------:R-:W-:Y:S05]  /*84d0*/  @P0 BRA `(.L_x_4839) ;  /* 0x0000000000140947 */ /* 0x000fea0003800000 */
[----:B------:R-:W-:Y:S01]  /*84e0*/  ISETP.NE.AND P1, PT, R6, RZ, PT ;  /* 0x000000ff0600720c */ /* 0x000fe20003f25270 */
[----:B-123--:R-:W-:-:S04]  /*84f0*/  IMAD.MOV.U32 R21, RZ, RZ, 0x4100 ;  /* 0x00004100ff157424 */ /* 0x00efc800078e00ff */
[----:B------:R4:W-:Y:S08]  /*8500*/  SYNCS.ARRIVE.TRANS64 RZ, [R16+URZ+0x30838], R21 ;  /* 0x0308381510ff79a7 */ /* 0x0009f0000800003f */
[----:B------:R-:W-:Y:S05]  /*8510*/  @!P1 BRA `(.L_x_4839) ;  /* 0x0000000000049947 */ /* 0x000fea0003800000 */
[----:B------:R-:W-:Y:S01]  /*8520*/  BPT.TRAP 0x1 ;  /* 0x000000040000795c */ /* 0x000fe20000300000 */
.L_x_4839:
        /* <DEDUP_REMOVED lines=31> */
.L_x_4863:
[----:B------:R-:W-:Y:S05]  /*8720*/  @P0 BRA `(.L_x_4841) ;  /* 0x0000000000140947 */ /* 0x000fea0003800000 */
[----:B------:R-:W-:Y:S01]  /*8730*/  ISETP.NE.AND P1, PT, R6, RZ, PT ;  /* 0x000000ff0600720c */ /* 0x000fe20003f25270 */
[----:B------:R-:W-:-:S04]  /*8740*/  IMAD.MOV.U32 R5, RZ, RZ, 0x4100 ;  /* 0x00004100ff057424 */ /* 0x000fc800078e00ff */
[----:B------:R1:W-:Y:S08]  /*8750*/  SYNCS.ARRIVE.TRANS64 RZ, [R16+URZ+0x30810], R5 ;  /* 0x0308100510ff79a7 */ /* 0x0003f0000800003f */
[----:B------:R-:W-:Y:S05]  /*8760*/  @!P1 BRA `(.L_x_4841) ;  /* 0x0000000000049947 */ /* 0x000fea0003800000 */
[----:B------:R-:W-:Y:S01]  /*8770*/  BPT.TRAP 0x1 ;  /* 0x000000040000795c */ /* 0x000fe20000300000 */
.L_x_4841:
        /* <DEDUP_REMOVED lines=37> */
.L_x_4833:
[----:B------:R-:W3:Y:S02]  /*89d0*/  LDL.LU R4, [R1+0x4] ;  /* 0x0000040001047983 */ /* 0x000ee40000300800 */
[----:B---3--:R-:W-:Y:S02]  /*89e0*/  ISETP.NE.AND P1, PT, R4, RZ, PT ;  /* 0x000000ff0400720c */ /* 0x008fe40003f25270 */
[----:B------:R1:W5:Y:S11]  /*89f0*/  LDL R4, [R1] ;  /* 0x0000000001047983 */ /* 0x0003760000100800 */
[----:B-1----:R-:W-:Y:S05]  /*8a00*/  @!P1 BRA `(.L_x_4832) ;  /* 0x0000000400489947 */ /* 0x002fea0003800000 */
[----:B------:R-:W-:-:S04]  /*8a10*/  SHF.L.U32 R13, R11, 0x1f, RZ ;  /* 0x0000001f0b0d7819 */ /* 0x000fc800000006ff */
[----:B------:R-:W1:Y:S02]  /*8a20*/  SYNCS.PHASECHK.TRANS64.TRYWAIT P1, [R16+URZ+0x30840], R13 ;  /* 0x0308400d100075a7 */ /* 0x000e64000802017f */
[----:B-1----:R-:W-:Y:S05]  /*8a30*/  @!P1 BRA `(.L_x_4843) ;  /* 0x0000000c00749947 */ /* 0x002fea0003800000 */
.L_x_4864:
[----:B------:R-:W-:Y:S05]  /*8a40*/  @P0 BRA `(.L_x_4844) ;  /* 0x0000000000140947 */ /* 0x000fea0003800000 */
[----:B------:R-:W-:Y:S01]  /*8a50*/  ISETP.NE.AND P1, PT, R6, RZ, PT ;  /* 0x000000ff0600720c */ /* 0x000fe20003f25270 */
[----:B--2---:R-:W-:-:S04]  /*8a60*/  IMAD.MOV.U32 R5, RZ, RZ, 0x4100 ;  /* 0x00004100ff057424 */ /* 0x004fc800078e00ff */
[----:B------:R3:W-:Y:S08]  /*8a70*/  SYNCS.ARRIVE.TRANS64 RZ, [R16+URZ+0x30830], R5 ;  /* 0x0308300510ff79a7 */ /* 0x0007f0000800003f */
[----:B------:R-:W-:Y:S05]  /*8a80*/  @!P1 BRA `(.L_x_4844) ;  /* 0x0000000000049947 */ /* 0x000fea0003800000 */
[----:B------:R-:W-:Y:S01]  /*8a90*/  BPT.TRAP 0x1 ;  /* 0x000000040000795c */ /* 0x000fe20000300000 */
.L_x_4844:
        /* <DEDUP_REMOVED lines=33> */
.L_x_4865:
[----:B------:R-:W-:Y:S05]  /*8cb0*/  @P0 BRA `(.L_x_4846) ;  /* 0x0000000000140947 */ /* 0x000fea0003800000 */
[----:B------:R-:W-:Y:S01]  /*8cc0*/  ISETP.NE.AND P0, PT, R6, RZ, PT ;  /* 0x000000ff0600720c */ /* 0x000fe20003f05270 */
[----:B------:R-:W-:-:S04]  /*8cd0*/  IMAD.MOV.U32 R5, RZ, RZ, 0x4100 ;  /* 0x00004100ff057424 */ /* 0x000fc800078e00ff */
[----:B------:R3:W-:Y:S08]  /*8ce0*/  SYNCS.ARRIVE.TRANS64 RZ, [R16+URZ+0x30818], R5 ;  /* 0x0308180510ff79a7 */ /* 0x0007f0000800003f */
[----:B------:R-:W-:Y:S05]  /*8cf0*/  @!P0 BRA `(.L_x_4846) ;  /* 0x0000000000048947 */ /* 0x000fea0003800000 */
[----:B------:R-:W-:Y:S01]  /*8d00*/  BPT.TRAP 0x1 ;  /* 0x000000040000795c */ /* 0x000fe20000300000 */
.L_x_4846:
        /* <DEDUP_REMOVED lines=34> */
.L_x_4832:
[----:B------:R-:W3:Y:S01]  /*8f30*/  S2R R0, SR_TID.X ;  /* 0x0000000000007919 */ /* 0x000ee20000002100 */
[----:B------:R-:W-:Y:S01]  /*8f40*/  IMAD R3, R19, 0x8, R16 ;  /* 0x0000000813037824 */ /* 0x000fe200078e0210 */
[----:B---3--:R-:W-:Y:S02]  /*8f50*/  LOP3.LUT R2, R0, 0x7f, RZ, 0xc0, !PT ;  /* 0x0000007f00027812 */ /* 0x008fe400078ec0ff */
[----:B------:R-:W-:Y:S02]  /*8f60*/  SHF.L.U32 R0, R11, 0x1f, RZ ;  /* 0x0000001f0b007819 */ /* 0x000fe400000006ff */
[----:B------:R-:W-:Y:S02]  /*8f70*/  ISETP.NE.AND P1, PT, R2, RZ, PT ;  /* 0x000000ff0200720c */ /* 0x000fe40003f25270 */
[----:B------:R-:W3:Y:S02]  /*8f80*/  SYNCS.PHASECHK.TRANS64.TRYWAIT P0, [R3+URZ+0x30840], R0 ;  /* 0x03084000030075a7 */ /* 0x000ee4000800017f */
[----:B---3--:R-:W-:Y:S09]  /*8f90*/  @!P0 BRA `(.L_x_4847) ;  /* 0x0000000800448947 */ /* 0x008ff20003800000 */
.L_x_4866:
[----:B------:R-:W-:Y:S05]  /*8fa0*/  @P1 BRA `(.L_x_4848) ;  /* 0x0000000000181947 */ /* 0x000fea0003800000 */
[----:B------:R-:W1:Y:S01]  /*8fb0*/  S2R R2, SR_TID.X ;  /* 0x0000000000027919 */ /* 0x000e620000002100 */
[----:B---3--:R-:W-:-:S04]  /*8fc0*/  IMAD.MOV.U32 R0, RZ, RZ, 0x4100 ;  /* 0x00004100ff007424 */ /* 0x008fc800078e00ff */
[----:B------:R3:W-:Y:S01]  /*8fd0*/  SYNCS.ARRIVE.TRANS64 RZ, [R3+URZ+0x30830], R0 ;  /* 0x0308300003ff79a7 */ /* 0x0007e2000800003f */
[----:B-1----:R-:W-:-:S13]  /*8fe0*/  LOP3.LUT P0, RZ, R2, 0x1f, RZ, 0xc0, !PT ;  /* 0x0000001f02ff7812 */ /* 0x002fda000780c0ff */
[----:B---3--:R-:W-:Y:S05]  /*8ff0*/  @!P0 BRA `(.L_x_4848) ;  /* 0x0000000000048947 */ /* 0x008fea0003800000 */
[----:B------:R-:W-:Y:S01]  /*9000*/  BPT.TRAP 0x1 ;  /* 0x000000040000795c */ /* 0x000fe20000300000 */
.L_x_4848:
        /* <DEDUP_REMOVED lines=40> */
.L_x_4829:
[----:B------:R-:W-:Y:S05]  /*9290*/  BSYNC B0 ;  /* 0x0000000000007941 */ /* 0x000fea0003800000 */
.L_x_4827:
[----:B------:R-:W-:-:S03]  /*92a0*/  UMOV UR7, 0xffffffff ;  /* 0xffffffff00077882 */ /* 0x000fc60000000000 */
[----:B------:R-:W-:Y:S05]  /*92b0*/  BRA.DIV UR7, `(.L_x_4849) ;  /* 0x0000000607907947 */ /* 0x000fea000b800000 */
[----:B------:R-:W-:-:S13]  /*92c0*/  ELECT P6, URZ, PT ;  /* 0x00000000003f782f */ /* 0x000fda00038c0000 */
.L_x_4869:
[----:B------:R-:W-:Y:S05]  /*92d0*/  @!P6 BRA `(.L_x_4746) ;  /* 0x000000000084e947 */ /* 0x000fea0003800000 */
[----:B------:R-:W-:-:S06]  /*92e0*/  ULOP3.LUT UR7, UR38, 0x2, URZ, 0xfc, !UPT ;  /* 0x0000000226077892 */ /* 0x000fcc000f8efc3f */
[----:B------:R-:W-:-:S05]  /*92f0*/  IMAD.U32 R2, RZ, RZ, UR7 ;  /* 0x00000007ff027e24 */ /* 0x000fca000f8e00ff */
[----:B------:R-:W-:-:S13]  /*9300*/  ISETP.NE.AND P2, PT, R2, 0x3, PT ;  /* 0x000000030200780c */ /* 0x000fda0003f45270 */
[----:B------:R-:W-:Y:S05]  /*9310*/  @!P2 BRA `(.L_x_4850) ;  /* 0x000000000004a947 */ /* 0x000fea0003800000 */
[----:B------:R-:W-:Y:S01]  /*9320*/  BPT.TRAP 0x1 ;  /* 0x000000040000795c */ /* 0x000fe20000300000 */
.L_x_4850:
        /* <DEDUP_REMOVED lines=15> */
.L_x_4870:
[----:B------:R-:W2:Y:S02]  /*9420*/  SYNCS.PHASECHK.TRANS64.TRYWAIT P0, [R3+URZ], R2 ;  /* 0x00000002030075a7 */ /* 0x000ea4000800017f */
[----:B--2---:R-:W-:Y:S05]  /*9430*/  @!P0 BRA `(.L_x_4852) ;  /* 0x0000000400648947 */ /* 0x004fea0003800000 */
.L_x_4871:
[----:B------:R-:W-:Y:S05]  /*9440*/  @!P2 BRA `(.L_x_4853) ;  /* 0x000000000004a947 */ /* 0x000fea0003800000 */
[----:B------:R-:W-:Y:S01]  /*9450*/  BPT.TRAP 0x1 ;  /* 0x000000040000795c */ /* 0x000fe20000300000 */
.L_x_4853:
[----:B--2---:R-:W-:-:S04]  /*9460*/  VIADD R3, R7, 0x30840 ;  /* 0x0003084007037836 */ /* 0x004fc80000000000 */
[----:B------:R-:W-:-:S04]  /*9470*/  IMAD R0, R0, 0x8, R3 ;  /* 0x0000000800007824 */ /* 0x000fc800078e0203 */
[----:B------:R-:W2:Y:S02]  /*9480*/  SYNCS.PHASECHK.TRANS64.TRYWAIT P0, [R0+URZ], R5 ;  /* 0x00000005000075a7 */ /* 0x000ea4000800017f */
[----:B--2---:R-:W-:Y:S05]  /*9490*/  @!P0 BRA `(.L_x_4854) ;  /* 0x0000000400608947 */ /* 0x004fea0003800000 */
.L_x_4872:
[----:B------:R-:W-:-:S07]  /*94a0*/  IMAD R3, R4, 0x8, R3 ;  /* 0x0000000804037824 */ /* 0x000fce00078e0203 */
.L_x_4855:
[----:B---3--:R3:W4:Y:S02]  /*94b0*/  SYNCS.PHASECHK.TRANS64.TRYWAIT P0, [R3+URZ], R2 ;  /* 0x00000002030075a7 */ /* 0x008724000800017f */
[----:B----4-:R-:W-:Y:S05]  /*94c0*/  @!P0 NANOSLEEP.SYNCS 0x989680 ;  /* 0x009896800000895d */ /* 0x010fea0003900000 */
[----:B------:R-:W4:Y:S02]  /*94d0*/  @!P0 SYNCS.PHASECHK.TRANS64 P0, [R3+URZ], R2 ;  /* 0x00000002030085a7 */ /* 0x000f24000800007f */
[----:B----4-:R-:W-:Y:S05]  /*94e0*/  @!P0 BRA `(.L_x_4855) ;  /* 0xfffffffc00f08947 */ /* 0x010fea000383ffff */
.L_x_4746:
[----:B------:R-:W-:Y:S05]  /*94f0*/  BSYNC B6 ;  /* 0x0000000000067941 */ /* 0x000fea0003800000 */
.L_x_4743:
[----:B------:R-:W-:Y:S05]  /*9500*/  EXIT ;  /* 0x000000000000794d */ /* 0x000fea0003800000 */
.L_x_4753:
[----:B------:R-:W-:Y:S02]  /*9510*/  IMAD.MOV.U32 R12, RZ, RZ, RZ ;  /* 0x000000ffff0c7224 */ /* 0x000fe400078e00ff */
[----:B------:R-:W-:Y:S02]  /*9520*/  IMAD.MOV.U32 R11, RZ, RZ, 0x1f ;  /* 0x0000001fff0b7424 */ /* 0x000fe400078e00ff */
[----:B------:R-:W-:-:S07]  /*9530*/  IMAD.MOV.U32 R15, RZ, RZ, -0x1 ;  /* 0xffffffffff0f7424 */ /* 0x000fce00078e00ff */
[----:B------:R-:W-:Y:S05]  /*9540*/  WARPSYNC.COLLECTIVE R15, `(.L_x_4856) ;  /* 0x000000000f087348 */ /* 0x000fea0003c00000 */
[----:B------:R1:W2:Y:S02]  /*9550*/  SHFL.IDX P6, R14, R13, R12, R11 ;  /* 0x0000000c0d0e7389 */ /* 0x0002a400000c000b */
[----:B-12---:R-:W-:Y:S01]  /*9560*/  ENDCOLLECTIVE ;  /* 0x000000000000791b */ /* 0x006fe20003800000 */
.L_x_4856:
[----:B------:R-:W-:Y:S05]  /*9570*/  BRA `(.L_x_4857) ;  /* 0xffffff7c00187947 */ /* 0x000fea000383ffff */
.L_x_4755:
[----:B--2---:R2:W3:Y:S02]  /*9580*/  SYNCS.PHASECHK.TRANS64.TRYWAIT P0, [R229+URZ+0x30800], R8 ;  /* 0x03080008e50075a7 */ /* 0x0044e4000800017f */
[----:B---3--:R-:W-:Y:S05]  /*9590*/  @!P0 NANOSLEEP.SYNCS 0x989680 ;  /* 0x009896800000895d */ /* 0x008fea0003900000 */
[----:B------:R-:W3:Y:S02]  /*95a0*/  @!P0 SYNCS.PHASECHK.TRANS64 P0, [R229+URZ+0x30800], R8 ;  /* 0x03080008e50085a7 */ /* 0x000ee4000800007f */
[----:B---3--:R-:W-:Y:S05]  /*95b0*/  @!P0 BRA `(.L_x_4755) ;  /* 0xfffffffc00f08947 */ /* 0x008fea000383ffff */
[----:B------:R-:W-:Y:S05]  /*95c0*/  BRA `(.L_x_4754) ;  /* 0xffffff7c00607947 */ /* 0x000fea000383ffff */
.L_x_4759:
[----:B---3--:R3:W4:Y:S02]  /*95d0*/  SYNCS.PHASECHK.TRANS64.TRYWAIT P0, [R0+URZ+0x30810], R9 ;  /* 0x03081009000075a7 */ /* 0x008724000800017f */
[----:B----4-:R-:W-:Y:S05]  /*95e0*/  @!P0 NANOSLEEP.SYNCS 0x989680 ;  /* 0x009896800000895d */ /* 0x010fea0003900000 */
[----:B------:R-:W4:Y:S02]  /*95f0*/  @!P0 SYNCS.PHASECHK.TRANS64 P0, [R0+URZ+0x30810], R9 ;  /* 0x03081009000085a7 */ /* 0x000f24000800007f */
[----:B----4-:R-:W-:Y:S05]  /*9600*/  @!P0 BRA `(.L_x_4759) ;  /* 0xfffffffc00f08947 */ /* 0x010fea000383ffff */
[----:B------:R-:W-:Y:S05]  /*9610*/  BRA `(.L_x_4758) ;  /* 0xffffff8400007947 */ /* 0x000fea000383ffff */
.L_x_4763:
[----:B------:R1:W1:Y:S02]  /*9620*/  SYNCS.PHASECHK.TRANS64.TRYWAIT P0, [R0+URZ+0x30830], R9 ;  /* 0x03083009000075a7 */ /* 0x000264000800017f */
[----:B-1----:R-:W-:Y:S05]  /*9630*/  @!P0 NANOSLEEP.SYNCS 0x989680 ;  /* 0x009896800000895d */ /* 0x002fea0003900000 */
[----:B------:R-:W1:Y:S02]  /*9640*/  @!P0 SYNCS.PHASECHK.TRANS64 P0, [R0+URZ+0x30830], R9 ;  /* 0x03083009000085a7 */ /* 0x000e64000800007f */
[----:B-1----:R-:W-:Y:S05]  /*9650*/  @!P0 BRA `(.L_x_4763) ;  /* 0xfffffffc00f08947 */ /* 0x002fea000383ffff */
[----:B------:R-:W-:Y:S05]  /*9660*/  BRA `(.L_x_4762) ;  /* 0xffffff8800587947 */ /* 0x000fea000383ffff */
.L_x_4830:
[----:B-1----:R1:W2:Y:S02]  /*9670*/  SYNCS.PHASECHK.TRANS64.TRYWAIT P0, [R16+URZ+0x30820], R3 ;  /* 0x03082003100075a7 */ /* 0x0022a4000800017f */
[----:B--2---:R-:W-:Y:S05]  /*9680*/  @!P0 NANOSLEEP.SYNCS 0x989680 ;  /* 0x009896800000895d */ /* 0x004fea0003900000 */
[----:B------:R-:W2:Y:S02]  /*9690*/  @!P0 SYNCS.PHASECHK.TRANS64 P0, [R16+URZ+0x30820], R3 ;  /* 0x03082003100085a7 */ /* 0x000ea4000800007f */
[----:B--2---:R-:W-:Y:S05]  /*96a0*/  @!P0 BRA `(.L_x_4830) ;  /* 0xfffffffc00f08947 */ /* 0x004fea000383ffff */
[----:B------:R-:W-:Y:S05]  /*96b0*/  BRA `(.L_x_4858) ;  /* 0xffffffe000647947 */ /* 0x000fea000383ffff */
.L_x_4834:
[----:B-1----:R1:W3:Y:S02]  /*96c0*/  SYNCS.PHASECHK.TRANS64.TRYWAIT P1, [R16+URZ+0x30840], R21 ;  /* 0x03084015100075a7 */ /* 0x0022e4000802017f */
[----:B---3--:R-:W-:Y:S05]  /*96d0*/  @!P1 NANOSLEEP.SYNCS 0x989680 ;  /* 0x009896800000995d */ /* 0x008fea0003900000 */
[----:B------:R-:W3:Y:S02]  /*96e0*/  @!P1 SYNCS.PHASECHK.TRANS64 P1, [R16+URZ+0x30840], R21 ;  /* 0x03084015100095a7 */ /* 0x000ee4000802007f */
[----:B---3--:R-:W-:Y:S05]  /*96f0*/  @!P1 BRA `(.L_x_4834) ;  /* 0xfffffffc00f09947 */ /* 0x008fea000383ffff */
[----:B------:R-:W-:Y:S05]  /*9700*/  BRA `(.L_x_4859) ;  /* 0xffffffe800207947 */ /* 0x000fea000383ffff */
.L_x_4836:
[----:B--2---:R2:W3:Y:S02]  /*9710*/  SYNCS.PHASECHK.TRANS64.TRYWAIT P1, [R16+URZ+0x30828], R21 ;  /* 0x03082815100075a7 */ /* 0x0044e4000802017f */
[----:B---3--:R-:W-:Y:S05]  /*9720*/  @!P1 NANOSLEEP.SYNCS 0x989680 ;  /* 0x009896800000995d */ /* 0x008fea0003900000 */
[----:B------:R-:W3:Y:S02]  /*9730*/  @!P1 SYNCS.PHASECHK.TRANS64 P1, [R16+URZ+0x30828], R21 ;  /* 0x03082815100095a7 */ /* 0x000ee4000802007f */
[----:B---3--:R-:W-:Y:S05]  /*9740*/  @!P1 BRA `(.L_x_4836) ;  /* 0xfffffffc00f09947 */ /* 0x008fea000383ffff */
[----:B------:R-:W-:Y:S05]  /*9750*/  BRA `(.L_x_4860) ;  /* 0xffffffe800b47947 */ /* 0x000fea000383ffff */
.L_x_4838:
[----:B---3--:R3:W4:Y:S02]  /*9760*/  SYNCS.PHASECHK.TRANS64.TRYWAIT P1, [R16+URZ+0x30848], R21 ;  /* 0x03084815100075a7 */ /* 0x008724000802017f */
[----:B----4-:R-:W-:Y:S05]  /*9770*/  @!P1 NANOSLEEP.SYNCS 0x989680 ;  /* 0x009896800000995d */ /* 0x010fea0003900000 */
[----:B------:R-:W4:Y:S02]  /*9780*/  @!P1 SYNCS.PHASECHK.TRANS64 P1, [R16+URZ+0x30848], R21 ;  /* 0x03084815100095a7 */ /* 0x000f24000802007f */
[----:B----4-:R-:W-:Y:S05]  /*9790*/  @!P1 BRA `(.L_x_4838) ;  /* 0xfffffffc00f09947 */ /* 0x010fea000383ffff */
[----:B------:R-:W-:Y:S05]  /*97a0*/  BRA `(.L_x_4861) ;  /* 0xffffffec00487947 */ /* 0x000fea000383ffff */
.L_x_4840:
[----:B------:R-:W-:-:S07]  /*97b0*/  SHF.L.U32 R5, R11, 0x1f, RZ ;  /* 0x0000001f0b057819 */ /* 0x000fce00000006ff */
.L_x_4862:
[----:B------:R1:W1:Y:S02]  /*97c0*/  SYNCS.PHASECHK.TRANS64.TRYWAIT P1, [R16+URZ+0x30820], R5 ;  /* 0x03082005100075a7 */ /* 0x000264000802017f */
[----:B-1----:R-:W-:Y:S05]  /*97d0*/  @!P1 NANOSLEEP.SYNCS 0x989680 ;  /* 0x009896800000995d */ /* 0x002fea0003900000 */
[----:B------:R-:W1:Y:S02]  /*97e0*/  @!P1 SYNCS.PHASECHK.TRANS64 P1, [R16+URZ+0x30820], R5 ;  /* 0x03082005100095a7 */ /* 0x000e64000802007f */
[----:B-1----:R-:W-:Y:S05]  /*97f0*/  @!P1 BRA `(.L_x_4862) ;  /* 0xfffffffc00f09947 */ /* 0x002fea000383ffff */
[----:B------:R-:W-:Y:S05]  /*9800*/  BRA `(.L_x_4863) ;  /* 0xffffffec00c47947 */ /* 0x000fea000383ffff */
.L_x_4843:
[----:B-1----:R1:W3:Y:S02]  /*9810*/  SYNCS.PHASECHK.TRANS64.TRYWAIT P1, [R16+URZ+0x30840], R13 ;  /* 0x0308400d100075a7 */ /* 0x0022e4000802017f */
[----:B---3--:R-:W-:Y:S05]  /*9820*/  @!P1 NANOSLEEP.SYNCS 0x989680 ;  /* 0x009896800000995d */ /* 0x008fea0003900000 */
[----:B------:R-:W3:Y:S02]  /*9830*/  @!P1 SYNCS.PHASECHK.TRANS64 P1, [R16+URZ+0x30840], R13 ;  /* 0x0308400d100095a7 */ /* 0x000ee4000802007f */
[----:B---3--:R-:W-:Y:S05]  /*9840*/  @!P1 BRA `(.L_x_4843) ;  /* 0xfffffffc00f09947 */ /* 0x008fea000383ffff */
[----:B------:R-:W-:Y:S05]  /*9850*/  BRA `(.L_x_4864) ;  /* 0xfffffff000787947 */ /* 0x000fea000383ffff */
.L_x_4845:
[----:B--2---:R2:W3:Y:S02]  /*9860*/  SYNCS.PHASECHK.TRANS64.TRYWAIT P1, [R16+URZ+0x30828], R13 ;  /* 0x0308280d100075a7 */ /* 0x0044e4000802017f */
[----:B---3--:R-:W-:Y:S05]  /*9870*/  @!P1 NANOSLEEP.SYNCS 0x989680 ;  /* 0x009896800000995d */ /* 0x008fea0003900000 */
[----:B------:R-:W3:Y:S02]  /*9880*/  @!P1 SYNCS.PHASECHK.TRANS64 P1, [R16+URZ+0x30828], R13 ;  /* 0x0308280d100095a7 */ /* 0x000ee4000802007f */
[----:B---3--:R-:W-:Y:S05]  /*9890*/  @!P1 BRA `(.L_x_4845) ;  /* 0xfffffffc00f09947 */ /* 0x008fea000383ffff */
[----:B------:R-:W-:Y:S05]  /*98a0*/  BRA `(.L_x_4865) ;  /* 0xfffffff400007947 */ /* 0x000fea000383ffff */
.L_x_4847:
[----:B---3--:R3:W1:Y:S02]  /*98b0*/  SYNCS.PHASECHK.TRANS64.TRYWAIT P0, [R3+URZ+0x30840], R0 ;  /* 0x03084000030075a7 */ /* 0x008664000800017f */
[----:B-1----:R-:W-:Y:S05]  /*98c0*/  @!P0 NANOSLEEP.SYNCS 0x989680 ;  /* 0x009896800000895d */ /* 0x002fea0003900000 */
[----:B------:R-:W1:Y:S02]  /*98d0*/  @!P0 SYNCS.PHASECHK.TRANS64 P0, [R3+URZ+0x30840], R0 ;  /* 0x03084000030085a7 */ /* 0x000e64000800007f */
[----:B-1----:R-:W-:Y:S05]  /*98e0*/  @!P0 BRA `(.L_x_4847) ;  /* 0xfffffffc00f08947 */ /* 0x002fea000383ffff */
[----:B------:R-:W-:Y:S05]  /*98f0*/  BRA `(.L_x_4866) ;  /* 0xfffffff400a87947 */ /* 0x000fea000383ffff */
.L_x_4849:
[----:B------:R-:W-:Y:S01]  /*9900*/  BSSY B0, `(.L_x_4867) ;  /* 0x0000006000007945 */ /* 0x000fe20003800000 */
[----:B------:R-:W-:-:S07]  /*9910*/  IMAD.MOV.U32 R15, RZ, RZ, -0x1 ;  /* 0xffffffffff0f7424 */ /* 0x000fce00078e00ff */
[----:B------:R-:W-:Y:S05]  /*9920*/  WARPSYNC.COLLECTIVE R15, `(.L_x_4868) ;  /* 0x000000000f0c7348 */ /* 0x000fea0003c00000 */
[----:B------:R-:W-:Y:S02]  /*9930*/  ELECT P6, UR62, PT ;  /* 0x00000000003e782f */ /* 0x000fe400038c0000 */
[----:B------:R-:W-:Y:S01]  /*9940*/  MOV R14, UR62 ;  /* 0x0000003e000e7c02 */ /* 0x000fe20008000f00 */
[----:B------:R-:W-:Y:S10]  /*9950*/  ENDCOLLECTIVE ;  /* 0x000000000000791b */ /* 0x000ff40003800000 */
.L_x_4868:
[----:B------:R-:W-:Y:S05]  /*9960*/  BSYNC B0 ;  /* 0x0000000000007941 */ /* 0x000fea0003800000 */
.L_x_4867:
[----:B------:R-:W-:Y:S05]  /*9970*/  BRA `(.L_x_4869) ;  /* 0xfffffff800547947 */ /* 0x000fea000383ffff */
.L_x_4851:
[----:B-1----:R1:W2:Y:S02]  /*9980*/  SYNCS.PHASECHK.TRANS64.TRYWAIT P0, [R6+URZ], R5 ;  /* 0x00000005060075a7 */ /* 0x0022a4000800017f */
[----:B--2---:R-:W-:Y:S05]  /*9990*/  @!P0 NANOSLEEP.SYNCS 0x989680 ;  /* 0x009896800000895d */ /* 0x004fea0003900000 */
[----:B------:R-:W2:Y:S02]  /*99a0*/  @!P0 SYNCS.PHASECHK.TRANS64 P0, [R6+URZ], R5 ;  /* 0x00000005060085a7 */ /* 0x000ea4000800007f */
[----:B--2---:R-:W-:Y:S05]  /*99b0*/  @!P0 BRA `(.L_x_4851) ;  /* 0xfffffffc00f08947 */ /* 0x004fea000383ffff */
[----:B------:R-:W-:Y:S05]  /*99c0*/  BRA `(.L_x_4870) ;  /* 0xfffffff800947947 */ /* 0x000fea000383ffff */
.L_x_4852:
[----:B--2---:R2:W3:Y:S02]  /*99d0*/  SYNCS.PHASECHK.TRANS64.TRYWAIT P0, [R3+URZ], R2 ;  /* 0x00000002030075a7 */ /* 0x0044e4000800017f */
[----:B---3--:R-:W-:Y:S05]  /*99e0*/  @!P0 NANOSLEEP.SYNCS 0x989680 ;  /* 0x009896800000895d */ /* 0x008fea0003900000 */
[----:B------:R-:W3:Y:S02]  /*99f0*/  @!P0 SYNCS.PHASECHK.TRANS64 P0, [R3+URZ], R2 ;  /* 0x00000002030085a7 */ /* 0x000ee4000800007f */
[----:B---3--:R-:W-:Y:S05]  /*9a00*/  @!P0 BRA `(.L_x_4852) ;  /* 0xfffffffc00f08947 */ /* 0x008fea000383ffff */
[----:B------:R-:W-:Y:S05]  /*9a10*/  BRA `(.L_x_4871) ;  /* 0xfffffff800887947 */ /* 0x000fea000383ffff */
.L_x_4854:
[----:B--2---:R2:W3:Y:S02]  /*9a20*/  SYNCS.PHASECHK.TRANS64.TRYWAIT P0, [R0+URZ], R5 ;  /* 0x00000005000075a7 */ /* 0x0044e4000800017f */
[----:B---3--:R-:W-:Y:S05]  /*9a30*/  @!P0 NANOSLEEP.SYNCS 0x989680 ;  /* 0x009896800000895d */ /* 0x008fea0003900000 */
[----:B------:R-:W3:Y:S02]  /*9a40*/  @!P0 SYNCS.PHASECHK.TRANS64 P0, [R0+URZ], R5 ;  /* 0x00000005000085a7 */ /* 0x000ee4000800007f */
[----:B---3--:R-:W-:Y:S05]  /*9a50*/  @!P0 BRA `(.L_x_4854) ;  /* 0xfffffffc00f08947 */ /* 0x008fea000383ffff */
[----:B------:R-:W-:Y:S05]  /*9a60*/  BRA `(.L_x_4872) ;  /* 0xfffffff8008c7947 */ /* 0x000fea000383ffff */
.L_x_4873:
        /* <DEDUP_REMOVED lines=9> */
.L_x_7325:


//--------------------- .text._ZN7cutlass13device_kernelIN5flash11enable_sm90INS1_16FlashAttnBwdSm90INS1_25CollectiveMainloopBwdSm90ILi2ELi2ELi2EN4cute5tupleIJNS5_1CILi1EEES8_S8_EEENS6_IJNS7_ILi64EEENS7_ILi128EEESB_EEENS_6half_tEfNS_4arch4Sm90ELb0ELb1ELb0ELb0ELb1ELb1ELb0ELb0ELi2ELi1ELi2ELi1ELb0EEENS1_21CollectiveEpilogueBwdISC_SD_SF_Li256ELb0ELb0ELi1EEENS1_19SingleTileSchedulerILb0ELb0ELb0ELi128EEEEEEEEEvNT_6ParamsE --------------------------
	.section	.text._ZN7cutlass13device_kernelIN5flash11enable_sm90INS1_16FlashAttnBwdSm90INS1_25CollectiveMainloopBwdSm90ILi2ELi2ELi2EN4cute5tupleIJNS5_1CILi1EEES8_S8_EEENS6_IJNS7_ILi64EEENS7_ILi128EEESB_EEENS_6half_tEfNS_4arch4Sm90ELb0ELb1ELb0ELb0ELb1ELb1ELb0ELb0ELi2ELi1ELi2ELi1ELb0EEENS1_21CollectiveEpilogueBwdISC_SD_SF_Li256ELb0ELb0ELi1EEENS1_19SingleTileSchedulerILb0ELb0ELb0ELi128EEEEEEEEEvNT_6ParamsE,"ax",@progbits
	.align	128
.text._ZN7cutlass13device_kernelIN5flash11enable_sm90INS1_16FlashAttnBwdSm90INS1_25CollectiveMainloopBwdSm90ILi2ELi2ELi2EN4cute5tupleIJNS5_1CILi1EEES8_S8_EEENS6_IJNS7_ILi64EEENS7_ILi128EEESB_EEENS_6half_tEfNS_4arch4Sm90ELb0ELb1ELb0ELb0ELb1ELb1ELb0ELb0ELi2ELi1ELi2ELi1ELb0EEENS1_21CollectiveEpilogueBwdISC_SD_SF_Li256ELb0ELb0ELi1EEENS1_19SingleTileSchedulerILb0ELb0ELb0ELi128EEEEEEEEEvNT_6ParamsE:
        .type           _ZN7cutlass13device_kernelIN5flash11enable_sm90INS1_16FlashAttnBwdSm90INS1_25CollectiveMainloopBwdSm90ILi2ELi2ELi2EN4cute5tupleIJNS5_1CILi1EEES8_S8_EEENS6_IJNS7_ILi64EEENS7_ILi128EEESB_EEENS_6half_tEfNS_4arch4Sm90ELb0ELb1ELb0ELb0ELb1ELb1ELb0ELb0ELi2ELi1ELi2ELi1ELb0EEENS1_21CollectiveEpilogueBwdISC_SD_SF_Li256ELb0ELb0ELi1EEENS1_19SingleTileSchedulerILb0ELb0ELb0ELi128EEEEEEEEEvNT_6ParamsE,@function
        .size           _ZN7cutlass13device_kernelIN5flash11enable_sm90INS1_16FlashAttnBwdSm90INS1_25CollectiveMainloopBwdSm90ILi2ELi2ELi2EN4cute5tupleIJNS5_1CILi1EEES8_S8_EEENS6_IJNS7_ILi64EEENS7_ILi128EEESB_EEENS_6half_tEfNS_4arch4Sm90ELb0ELb1ELb0ELb0ELb1ELb1ELb0ELb0ELi2ELi1ELi2ELi1ELb0EEENS1_21CollectiveEpilogueBwdISC_SD_SF_Li256ELb0ELb0ELi1EEENS1_19SingleTileSchedulerILb0ELb0ELb0ELi128EEEEEEEEEvNT_6ParamsE,(.L_x_7326 - _ZN7cutlass13device_kernelIN5flash11enable_sm90INS1_16FlashAttnBwdSm90INS1_25CollectiveMainloopBwdSm90ILi2ELi2ELi2EN4cute5tupleIJNS5_1CILi1EEES8_S8_EEENS6_IJNS7_ILi64EEENS7_ILi128EEESB_EEENS_6half_tEfNS_4arch4Sm90ELb0ELb1ELb0ELb0ELb1ELb1ELb0ELb0ELi2ELi1ELi2ELi1ELb0EEENS1_21CollectiveEpilogueBwdISC_SD_SF_Li256ELb0ELb0ELi1EEENS1_19SingleTileSchedulerILb0ELb0ELb0ELi128EEEEEEEEEvNT_6ParamsE)
        .other          _ZN7cutlass13device_kernelIN5flash11enable_sm90INS1_16FlashAttnBwdSm90INS1_25CollectiveMainloopBwdSm90ILi2ELi2ELi2EN4cute5tupleIJNS5_1CILi1EEES8_S8_EEENS6_IJNS7_ILi64EEENS7_ILi128EEESB_EEENS_6half_tEfNS_4arch4Sm90ELb0ELb1ELb0ELb0ELb1ELb1ELb0ELb0ELi2ELi1ELi2ELi1ELb0EEENS1_21CollectiveEpilogueBwdISC_SD_SF_Li256ELb0ELb0ELi1EEENS1_19SingleTileSchedulerILb0ELb0ELb0ELi128EEEEEEEEEvNT_6ParamsE,@"STO_CUDA_ENTRY STV_DEFAULT"
_ZN7cutlass13device_kernelIN5flash11enable_sm90INS1_16FlashAttnBwdSm90INS1_25CollectiveMainloopBwdSm90ILi2ELi2ELi2EN4cute5tupleIJNS5_1CILi1EEES8_S8_EEENS6_IJNS7_ILi64EEENS7_ILi128EEESB_EEENS_6half_tEfNS_4arch4Sm90ELb0ELb1ELb0ELb0ELb1ELb1ELb0ELb0ELi2ELi1ELi2ELi1ELb0EEENS1_21CollectiveEpilogueBwdISC_SD_SF_Li256ELb0ELb0ELi1EEENS1_19SingleTileSchedulerILb0ELb0ELb0ELi128EEEEEEEEEvNT_6ParamsE:
        /* <DEDUP_REMOVED lines=30> */
.L_x_4875:
[----:B------:R-:W-:Y:S05]  /*01e0*/  BSYNC B0 ;  /* 0x0000000000007941 */ /* 0x000fea0003800000 */
.L_x_4874:
        /* <DEDUP_REMOVED lines=37> */
.L_x_4876:
        /* <DEDUP_REMOVED lines=22> */
.L_x_4877:
[----:B------:R-:W-:Y:S01]  /*05a0*/  PLOP3.LUT P0, PT, PT, PT, UP0, 0x80, 0x0 ;  /* 0x000000000000781c */ /* 0x000fe20003f0f008 */
[----:B------:R-:W-:Y:S01]  /*05b0*/  NOP ;  /* 0x0000000000007918 */ /* 0x000fe20000000000 */
[----:B------:R-:W-:Y:S01]  /*05c0*/  ULDC.64 UR46, c[0x0][0x208] ;  /* 0x00008200002e7ab9 */ /* 0x000fe20000000a00 */
[----:B------:R-:W-:Y:S01]  /*05d0*/  BSSY B6, `(.L_x_4878) ;  /* 0x00009e2000067945 */ /* 0x000fe20003800000 */
[----:B-12-4-:R-:W-:Y:S09]  /*05e0*/  BAR.SYNC.DEFER_BLOCKING 0x0 ;  /* 0x0000000000007b1d */ /* 0x016ff20000010000 */
[----:B------:R-:W-:Y:S05]  /*05f0*/  @!P0 BRA `(.L_x_4879) ;  /* 0x0000006000288947 */ /* 0x000fea0003800000 */
.L_x_4880:
        /* <DEDUP_REMOVED lines=101> */
.L_x_4882:
        /* <DEDUP_REMOVED lines=30> */
.L_x_4885:
        /* <DEDUP_REMOVED lines=15> */
.L_x_4884:
        /* <DEDUP_REMOVED lines=22> */
.L_x_4887:
        /* <DEDUP_REMOVED lines=15> */
.L_x_4886:
        /* <DEDUP_REMOVED lines=8> */
.L_x_5021:
[----:B------:R-:W-:Y:S02]  /*11f0*/  SHF.L.U32 R8, RZ, 0x1f, RZ ;  /* 0x0000001fff087819 */ /* 0x000fe400000006ff */
[----:B------:R-:W-:Y:S02]  /*1200*/  LOP3.LUT R5, R2, 0xffffff80, RZ, 0xc0, !PT ;  /* 0xffffff8002057812 */ /* 0x000fe400078ec0ff */
[----:B------:R-:W3:Y:S01]  /*1210*/  SYNCS.PHASECHK.TRANS64.TRYWAIT P0, [R231+URZ+0x30800], R8 ;  /* 0x03080008e70075a7 */ /* 0x000ee2000800017f */
[----:B--2---:R-:W-:Y:S02]  /*1220*/  LEA.HI R4, R14, R14, RZ, 0x1 ;  /* 0x0000000e0e047211 */ /* 0x004fe400078f08ff */
[----:B------:R-:W-:Y:S01]  /*1230*/  IMAD.IADD R5, R0, 0x1, -R5 ;  /* 0x0000000100057824 */ /* 0x000fe200078e0a05 */
[----:B------:R-:W-:Y:S02]  /*1240*/  LEA.HI R7, R3, R0, RZ, 0x4 ;  /* 0x0000000003077211 */ /* 0x000fe400078f20ff */
[----:B------:R-:W-:-:S02]  /*1250*/  LOP3.LUT R227, R4, 0xfffffffe, RZ, 0xc0, !PT ;  /* 0xfffffffe04e37812 */ /* 0x000fc400078ec0ff */
[CC--:B------:R-:W-:Y:S02]  /*1260*/  LEA.HI R4, R3.reuse, R0.reuse, RZ, 0x5 ;  /* 0x0000000003047211 */ /* 0x0c0fe400078f28ff */
[----:B------:R-:W-:Y:S01]  /*1270*/  SHF.R.S32.HI R2, RZ, 0x1f, R5 ;  /* 0x0000001fff027819 */ /* 0x000fe20000011405 */
[----:B------:R-:W-:Y:S01]  /*1280*/  IMAD.IADD R227, R14, 0x1, -R227 ;  /* 0x000000010ee37824 */ /* 0x000fe200078e0ae3 */
[----:B------:R-:W-:Y:S01]  /*1290*/  LEA.HI R9, R3, R0, RZ, 0x3 ;  /* 0x0000000003097211 */ /* 0x000fe200078f18ff */
[----:B------:R-:W-:Y:S01]  /*12a0*/  IMAD.SHL.U32 R3, R0, 0x40, RZ ;  /* 0x0000004000037824 */ /* 0x000fe200078e00ff */
[----:B------:R-:W-:Y:S02]  /*12b0*/  SHF.R.S32.HI R4, RZ, 0x5, R4 ;  /* 0x00000005ff047819 */ /* 0x000fe40000011404 */
[----:B------:R-:W-:Y:S02]  /*12c0*/  SHF.R.S32.HI R10, RZ, 0x4, R7 ;  /* 0x00000004ff0a7819 */ /* 0x000fe40000011407 */
[----:B------:R-:W-:Y:S01]  /*12d0*/  LEA.HI R0, R2, R5, RZ, 0x2 ;  /* 0x0000000502007211 */ /* 0x000fe200078f10ff */
[----:B------:R-:W-:Y:S01]  /*12e0*/  IMAD.SHL.U32 R6, R4, 0x10, RZ ;  /* 0x0000001004067824 */ /* 0x000fe200078e00ff */
[----:B------:R-:W-:-:S02]  /*12f0*/  LEA.HI R11, R7, R10, RZ, 0x1 ;  /* 0x0000000a070b7211 */ /* 0x000fc400078f08ff */
[----:B------:R-:W-:Y:S02]  /*1300*/  LOP3.LUT R3, R3, 0x1c0, RZ, 0xc0, !PT ;  /* 0x000001c003037812 */ /* 0x000fe400078ec0ff */
[--C-:B------:R-:W-:Y:S02]  /*1310*/  SHF.R.S32.HI R4, RZ, 0x2, R0.reuse ;  /* 0x00000002ff047819 */ /* 0x100fe40000011400 */
[----:B------:R-:W-:Y:S01]  /*1320*/  SHF.R.S32.HI R7, RZ, 0x1f, R0 ;  /* 0x0000001fff077819 */ /* 0x000fe20000011400 */
[----:B---3--:R-:W-:Y:S06]  /*1330*/  @P0 BRA `(.L_x_4889) ;  /* 0x0000000000080947 */ /* 0x008fec0003800000 */
[----:B------:R-:W2:Y:S02]  /*1340*/  SYNCS.PHASECHK.TRANS64.TRYWAIT P0, [R231+URZ+0x30800], R8 ;  /* 0x03080008e70075a7 */ /* 0x000ea4000800017f */
[----:B--2---:R-:W-:Y:S05]  /*1350*/  @!P0 BRA `(.L_x_4890) ;  /* 0x0000009000488947 */ /* 0x004fea0003800000 */
.L_x_4889:
[----:B------:R-:W3:Y:S01]  /*1360*/  S2R R229, SR_CTAID.X ;  /* 0x0000000000e57919 */ /* 0x000ee20000002500 */
        /* <DEDUP_REMOVED lines=19> */
[----:B------:R-:W-:Y:S01]  /*14a0*/  IMAD.IADD R3, R13, 0x1, -R6 ;  /* 0x000000010d037824 */ /* 0x000fe200078e0a06 */
[----:B------:R-:W-:Y:S01]  /*14b0*/  LOP3.LUT R0, R0, 0x7ffffffc, RZ, 0xc0, !PT ;  /* 0x7ffffffc00007812 */ /* 0x000fe200078ec0ff */
[----:B------:R-:W-:Y:S01]  /*14c0*/  IMAD R4, R4, 0x10, R7 ;  /* 0x0000001004047824 */ /* 0x000fe200078e0207 */
        /* <DEDUP_REMOVED lines=9> */
[----:B---3--:R-:W-:Y:S01]  /*1560*/  IMAD R229, R229, -0x80, -R2 ;  /* 0xffffff80e5e57824 */ /* 0x008fe200078e0a02 */
        /* <DEDUP_REMOVED lines=60> */
[----:B------:R-:W-:Y:S01]  /*1930*/  LOP3.LUT R235, R235, 0x1, RZ, 0xfc, !PT ;  /* 0x00000001ebeb7812 */ /* 0x000fe200078efcff */
[----:B------:R-:W-:Y:S01]  /*1940*/  IMAD R3, R6, 0x4, R231 ;  /* 0x0000000406037824 */ /* 0x000fe200078e02e7 */
[----:B------:R-:W-:Y:S01]  /*1950*/  IADD3 R2, -R2, UR4, RZ ;  /* 0x0000000402027c10 */ /* 0x000fe2000fffe1ff */
[----:B------:R-:W-:-:S07]  /*1960*/  IMAD.SHL.U32 R230, R0, 0x2, RZ ;  /* 0x0000000200e67824 */ /* 0x000fce00078e00ff */
.L_x_4901:
[----:B------:R-:W-:Y:S01]  /*1970*/  ISETP.NE.AND P6, PT, R235, 0x3, PT ;  /* 0x00000003eb00780c */ /* 0x000fe20003fc5270 */
[----:B------:R-:W-:-:S12]  /*1980*/  YIELD ;  /* 0x0000000000007946 */ /* 0x000fd80003800000 */
[----:B------:R-:W-:Y:S05]  /*1990*/  @!P6 BRA `(.L_x_4891) ;  /* 0x000000000004e947 */ /* 0x000fea0003800000 */
[----:B------:R-:W-:Y:S01]  /*19a0*/  BPT.TRAP 0x1 ;  /* 0x000000040000795c */ /* 0x000fe20000300000 */
.L_x_4891:
[----:B------:R-:W-:Y:S01]  /*19b0*/  IMAD R0, R4, 0x8, R231 ;  /* 0x0000000804007824 */ /* 0x000fe200078e02e7 */
[----:B------:R-:W-:-:S04]  /*19c0*/  SHF.L.U32 R7, R226, 0x1f, RZ ;  /* 0x0000001fe2077819 */ /* 0x000fc800000006ff */
[----:B------:R2:W3:Y:S01]  /*19d0*/  SYNCS.PHASECHK.TRANS64.TRYWAIT P0, [R0+URZ+0x30810], R7 ;  /* 0x03081007000075a7 */ /* 0x0004e2000800017f */
[----:B------:R-:W-:Y:S05]  /*19e0*/  @!P6 BRA `(.L_x_4892) ;  /* 0x000000000004e947 */ /* 0x000fea0003800000 */
[----:B------:R-:W-:Y:S01]  /*19f0*/  BPT.TRAP 0x1 ;  /* 0x000000040000795c */ /* 0x000fe20000300000 */
.L_x_4892:
[----:B---3--:R-:W-:Y:S05]  /*1a00*/  @P0 BRA `(.L_x_4893) ;  /* 0x0000000000080947 */ /* 0x008fea0003800000 */
[----:B------:R-:W3:Y:S02]  /*1a10*/  SYNCS.PHASECHK.TRANS64.TRYWAIT P0, [R0+URZ+0x30810], R7 ;  /* 0x03081007000075a7 */ /* 0x000ee4000800017f */
[----:B---3--:R-:W-:Y:S05]  /*1a20*/  @!P0 BRA `(.L_x_4894) ;  /* 0x0000008800a88947 */ /* 0x008fea0003800000 */
.L_x_4893:
        /* <DEDUP_REMOVED lines=81> */
.L_x_4895:
[----:B------:R1:W1:Y:S01]  /*1f40*/  SYNCS.PHASECHK.TRANS64.TRYWAIT P0, [R0+URZ+0x30830], R7 ;  /* 0x03083007000075a7 */ /* 0x000262000800017f */
[----:B------:R-:W-:Y:S05]  /*1f50*/  @!P6 BRA `(.L_x_4896) ;  /* 0x000000000004e947 */ /* 0x000fea0003800000 */
[----:B------:R-:W-:Y:S01]  /*1f60*/  BPT.TRAP 0x1 ;  /* 0x000000040000795c */ /* 0x000fe20000300000 */
.L_x_4896:
[----:B------:R-:W-:-:S05]  /*1f70*/  VIADD R5, R231, 0x20000 ;  /* 0x00020000e7057836 */ /* 0x000fca0000000000 */
[----:B------:R-:W-:-:S04]  /*1f80*/  SHF.R.U32.HI R5, RZ, 0x4, R5 ;  /* 0x00000004ff057819 */ /* 0x000fc80000011605 */
[----:B------:R-:W-:-:S04]  /*1f90*/  LOP3.LUT R234, R5, 0x3fff, RZ, 0xc0, !PT ;  /* 0x00003fff05ea7812 */ /* 0x000fc800078ec0ff */
[----:B------:R-:W-:Y:S01]  /*1fa0*/  LOP3.LUT R5, R234, 0x10000, RZ, 0xfc, !PT ;  /* 0x00010000ea057812 */ /* 0x000fe200078efcff */
[----:B-1----:R-:W-:Y:S06]  /*1fb0*/  @P0 BRA `(.L_x_4897) ;  /* 0x0000000000080947 */ /* 0x002fec0003800000 */
[----:B------:R-:W1:Y:S02]  /*1fc0*/  SYNCS.PHASECHK.TRANS64.TRYWAIT P0, [R0+URZ+0x30830], R7 ;  /* 0x03083007000075a7 */ /* 0x000e64000800017f */
[----:B-1----:R-:W-:Y:S05]  /*1fd0*/  @!P0 BRA `(.L_x_4898) ;  /* 0x0000008400508947 */ /* 0x002fea0003800000 */
.L_x_4897:
        /* <DEDUP_REMOVED lines=27> */
[----:B------:R-:W-:Y:S02]  /*2190*/  SEL R225, R225, 0x40, !P0 ;  /* 0x00000040e1e17807 */ /* 0x000fe40004000000 */
[----:B------:R-:W-:Y:S02]  /*21a0*/  SEL R224, R224, 0x40, P1 ;  /* 0x00000040e0e07807 */ /* 0x000fe40000800000 */
[----:B------:R-:W-:Y:S02]  /*21b0*/  ISETP.GE.AND P0, PT, R228, RZ, PT ;  /* 0x000000ffe400720c */ /* 0x000fe40003f06270 */
[----:B------:R-:W-:-:S02]  /*21c0*/  IADD3 R222, -R5, 0x8, -R7 ;  /* 0x0000000805de7810 */ /* 0x000fc40007ffe907 */
[----:B------:R-:W-:Y:S02]  /*21d0*/  ISETP.GT.OR P0, PT, R224, RZ, !P0 ;  /* 0x000000ffe000720c */ /* 0x000fe40004704670 */
[----:B------:R-:W-:Y:S02]  /*21e0*/  SEL R222, R222, 0x40, P3 ;  /* 0x00000040dede7807 */ /* 0x000fe40001800000 */
[----:B------:R-:W-:Y:S02]  /*21f0*/  ISETP.GE.AND P1, PT, R225, RZ, PT ;  /* 0x000000ffe100720c */ /* 0x000fe40003f26270 */
[----:B------:R-:W-:Y:S02]  /*2200*/  FSEL R5, R184, -INF , !P0 ;  /* 0xff800000b8057808 */ /* 0x000fe40004000000 */
[----:B------:R-:W-:Y:S02]  /*2210*/  ISETP.GT.OR P1, PT, R222, RZ, !P1 ;  /* 0x000000ffde00720c */ /* 0x000fe40004f24670 */
[----:B------:R-:W-:Y:S01]  /*2220*/  ISETP.GE.AND P0, PT, R228, 0x1, PT ;  /* 0x00000001e400780c */ /* 0x000fe20003f06270 */
[----:B------:R-:W-:Y:S01]  /*2230*/  FFMA.FTZ R5, R5, UR41, -R14 ;  /* 0x0000002905057c23 */ /* 0x000fe2000801080e */
[----:B------:R-:W-:-:S02]  /*2240*/  FSEL R7, R186, -INF , !P1 ;  /* 0xff800000ba077808 */ /* 0x000fc40004800000 */
[----:B------:R-:W-:Y:S02]  /*2250*/  ISETP.GT.OR P0, PT, R224, 0x1, !P0 ;  /* 0x00000001e000780c */ /* 0x000fe40004704670 */
[----:B------:R-:W-:Y:S01]  /*2260*/  ISETP.GE.AND P1, PT, R228, 0x8, PT ;  /* 0x00000008e400780c */ /* 0x000fe20003f26270 */
[----:B------:R-:W-:Y:S01]  /*2270*/  FFMA.FTZ R184, R7, UR41, -R14 ;  /* 0x0000002907b87c23 */ /* 0x000fe2000801080e */
[----:B------:R-:W-:Y:S01]  /*2280*/  FSEL R6, R185, -INF , !P0 ;  /* 0xff800000b9067808 */ /* 0x000fe20004000000 */
[----:B------:R-:W1:Y:S01]  /*2290*/  MUFU.EX2 R5, R5 ;  /* 0x0000000500057308 */ /* 0x000e620000000800 */
[----:B------:R-:W-:Y:S02]  /*22a0*/  ISETP.GT.OR P0, PT, R224, 0x8, !P1 ;  /* 0x00000008e000780c */ /* 0x000fe40004f04670 */
[----:B------:R-:W-:Y:S01]  /*22b0*/  ISETP.GE.AND P1, PT, R228, 0x9, PT ;  /* 0x00000009e400780c */ /* 0x000fe20003f26270 */
[----:B------:R-:W-:Y:S01]  /*22c0*/  FFMA.FTZ R6, R6, UR41, -R15 ;  /* 0x0000002906067c23 */ /* 0x000fe2000801080f */
[----:B------:R-:W-:-:S02]  /*22d0*/  FSEL R7, R188, -INF , !P0 ;  /* 0xff800000bc077808 */ /* 0x000fc40004000000 */
[----:B------:R-:W-:Y:S02]  /*22e0*/  ISETP.GT.OR P0, PT, R224, 0x9, !P1 ;  /* 0x00000009e000780c */ /* 0x000fe40004f04670 */
[----:B------:R-:W-:Y:S01]  /*22f0*/  ISETP.GE.AND P1, PT, R228, 0x10, PT ;  /* 0x00000010e400780c */ /* 0x000fe20003f26270 */
[----:B------:R-:W2:Y:S01]  /*2300*/  MUFU.EX2 R6, R6 ;  /* 0x0000000600067308 */ /* 0x000ea20000000800 */
[----:B------:R-:W-:Y:S01]  /*2310*/  FSEL R8, R189, -INF , !P0 ;  /* 0xff800000bd087808 */ /* 0x000fe20004000000 */
[----:B------:R-:W-:Y:S01]  /*2320*/  FFMA.FTZ R7, R7, UR41, -R220 ;  /* 0x0000002907077c23 */ /* 0x000fe200080108dc */
        /* <DEDUP_REMOVED lines=8> */
[----:B------:R-:W-:Y:S02]  /*23b0*/  FSEL R10, R193, -INF , !P0 ;  /* 0xff800000c10a7808 */ /* 0x000fe40004000000 */
[----:B------:R-:W-:Y:S01]  /*23c0*/  ISETP.GT.OR P0, PT, R224, 0x18, !P1 ;  /* 0x00000018e000780c */ /* 0x000fe20004f04670 */
[----:B------:R-:W-:Y:S01]  /*23d0*/  MUFU.EX2 R8, R8 ;  /* 0x0000000800087308 */ /* 0x000fe20000000800 */
[----:B------:R-:W-:Y:S01]  /*23e0*/  ISETP.GE.AND P1, PT, R228, 0x19, PT ;  /* 0x00000019e400780c */ /* 0x000fe20003f26270 */
[----:B------:R-:W-:Y:S01]  /*23f0*/  FFMA.FTZ R10, R10, UR41, -R219 ;  /* 0x000000290a0a7c23 */ /* 0x000fe200080108db */
[----:B------:R-:W-:Y:S02]  /*2400*/  FSEL R11, R196, -INF , !P0 ;  /* 0xff800000c40b7808 */ /* 0x000fe40004000000 */
        /* <DEDUP_REMOVED lines=13> */
[----:B------:R-:W-:Y:S01]  /*24e0*/  ISETP.GT.OR P0, PT, R224, 0x21, !P1 ;  /* 0x00000021e000780c */ /* 0x000fe20004f04670 */
[----:B------:R-:W-:Y:S01]  /*24f0*/  UMOV UR11, 0x40000040 ;  /* 0x40000040000b7882 */ /* 0x000fe20000000000 */
[----:B------:R-:W-:Y:S01]  /*2500*/  UMOV UR9, 0x40000040 ;  /* 0x4000004000097882 */ /* 0x000fe20000000000 */
[----:B------:R-:W-:Y:S01]  /*2510*/  ISETP.GE.AND P2, PT, R225, 0x1, PT ;  /* 0x00000001e100780c */ /* 0x000fe20003f46270 */
[----:B------:R-:W-:Y:S01]  /*2520*/  FFMA.FTZ R13, R13, UR41, -R18 ;  /* 0x000000290d0d7c23 */ /* 0x000fe20008010812 */
[----:B------:R-:W-:Y:S01]  /*2530*/  FSEL R14, R201, -INF , !P0 ;  /* 0xff800000c90e7808 */ /* 0x000fe20004000000 */
[----:B------:R-:W-:Y:S01]  /*2540*/  FFMA.FTZ R12, R12, UR41, -R23 ;  /* 0x000000290c0c7c23 */ /* 0x000fe20008010817 */
[----:B------:R-:W-:Y:S01]  /*2550*/  ISETP.GE.AND P0, PT, R225, 0x8, PT ;  /* 0x00000008e100780c */ /* 0x000fe20003f06270 */
[----:B------:R-:W-:Y:S01]  /*2560*/  MUFU.EX2 R10, R10 ;  /* 0x0000000a000a7308 */ /* 0x000fe20000000800 */
[----:B------:R-:W-:Y:S01]  /*2570*/  ISETP.GT.OR P1, PT, R222, 0x1, !P2 ;  /* 0x00000001de00780c */ /* 0x000fe20005724670 */
[----:B------:R-:W-:Y:S01]  /*2580*/  FFMA.FTZ R14, R14, UR41, -R19 ;  /* 0x000000290e0e7c23 */ /* 0x000fe20008010813 */
[----:B------:R-:W-:-:S02]  /*2590*/  ISETP.GT.OR P0, PT, R222, 0x8, !P0 ;  /* 0x00000008de00780c */ /* 0x000fc40004704670 */
[----:B------:R-:W-:Y:S02]  /*25a0*/  FSEL R186, R187, -INF , !P1 ;  /* 0xff800000bbba7808 */ /* 0x000fe40004800000 */
[----:B------:R-:W-:Y:S01]  /*25b0*/  FSEL R185, R190, -INF , !P0 ;  /* 0xff800000beb97808 */ /* 0x000fe20004000000 */
[----:B------:R-:W-:Y:S01]  /*25c0*/  MUFU.EX2 R11, R11 ;  /* 0x0000000b000b7308 */ /* 0x000fe20000000800 */
[C---:B------:R-:W-:Y:S01]  /*25d0*/  ISETP.GE.AND P0, PT, R225.reuse, 0x10, PT ;  /* 0x00000010e100780c */ /* 0x040fe20003f06270 */
[----:B------:R-:W-:Y:S01]  /*25e0*/  FFMA.FTZ R201, R186, UR41, -R15 ;  /* 0x00000029bac97c23 */ /* 0x000fe2000801080f */
[----:B------:R-:W-:Y:S01]  /*25f0*/  ISETP.GE.AND P1, PT, R225, 0x9, PT ;  /* 0x00000009e100780c */ /* 0x000fe20003f26270 */
[----:B------:R-:W-:Y:S01]  /*2600*/  FFMA.FTZ R200, R185, UR41, -R220 ;  /* 0x00000029b9c87c23 */ /* 0x000fe200080108dc */
[----:B------:R-:W-:Y:S02]  /*2610*/  LOP3.LUT R185, R234, 0x2000000, RZ, 0xfc, !PT ;  /* 0x02000000eab97812 */ /* 0x000fe400078efcff */
[C---:B------:R-:W-:Y:S01]  /*2620*/  ISETP.GT.OR P0, PT, R222.reuse, 0x10, !P0 ;  /* 0x00000010de00780c */ /* 0x040fe20004704670 */
[----:B------:R3:W5:Y:S01]  /*2630*/  MUFU.EX2 R15, R184 ;  /* 0x000000b8000f7308 */ /* 0x0007620000000800 */
[----:B------:R-:W-:Y:S01]  /*2640*/  ISETP.GT.OR P1, PT, R222, 0x9, !P1 ;  /* 0x00000009de00780c */ /* 0x000fe20004f24670 */
[----:B------:R-:W-:Y:S01]  /*2650*/  IMAD R187, R4, 0x400, R185 ;  /* 0x0000040004bb7824 */ /* 0x000fe200078e02b9 */
[----:B------:R-:W-:-:S02]  /*2660*/  FSEL R185, R194, -INF , !P0 ;  /* 0xff800000c2b97808 */ /* 0x000fc40004000000 */
[----:B------:R-:W-:Y:S02]  /*2670*/  ISETP.GE.AND P0, PT, R225, 0x18, PT ;  /* 0x00000018e100780c */ /* 0x000fe40003f06270 */
[----:B------:R-:W-:Y:S01]  /*2680*/  FSEL R186, R191, -INF , !P1 ;  /* 0xff800000bfba7808 */ /* 0x000fe20004800000 */
[----:B------:R-:W-:Y:S01]  /*2690*/  FFMA.FTZ R218, R185, UR41, -R218 ;  /* 0x00000029b9da7c23 */ /* 0x000fe200080108da */
[----:B------:R-:W-:Y:S01]  /*26a0*/  ISETP.GT.OR P0, PT, R222, 0x18, !P0 ;  /* 0x00000018de00780c */ /* 0x000fe20004704670 */
[----:B------:R-:W5:Y:S01]  /*26b0*/  MUFU.EX2 R201, R201 ;  /* 0x000000c900c97308 */ /* 0x000f620000000800 */
[C---:B------:R-:W-:Y:S01]  /*26c0*/  ISETP.GE.AND P1, PT, R225.reuse, 0x11, PT ;  /* 0x00000011e100780c */ /* 0x040fe20003f26270 */
[----:B------:R-:W-:Y:S01]  /*26d0*/  FFMA.FTZ R186, R186, UR41, -R221 ;  /* 0x00000029baba7c23 */ /* 0x000fe200080108dd */
[----:B------:R-:W-:Y:S02]  /*26e0*/  FSEL R185, R198, -INF , !P0 ;  /* 0xff800000c6b97808 */ /* 0x000fe40004000000 */
[----:B------:R-:W-:-:S02]  /*26f0*/  ISETP.GE.AND P0, PT, R225, 0x20, PT ;  /* 0x00000020e100780c */ /* 0x000fc40003f06270 */
[C---:B------:R-:W-:Y:S01]  /*2700*/  ISETP.GT.OR P1, PT, R222.reuse, 0x11, !P1 ;  /* 0x00000011de00780c */ /* 0x040fe20004f24670 */
[----:B------:R-:W-:Y:S01]  /*2710*/  FFMA.FTZ R188, R185, UR41, -R22 ;  /* 0x00000029b9bc7c23 */ /* 0x000fe20008010816 */
[----:B------:R-:W-:Y:S01]  /*2720*/  ISETP.GT.OR P0, PT, R222, 0x20, !P0 ;  /* 0x00000020de00780c */ /* 0x000fe20004704670 */
[----:B------:R-:W5:Y:S01]  /*2730*/  MUFU.EX2 R218, R218 ;  /* 0x000000da00da7308 */ /* 0x000f620000000800 */
[----:B---3--:R-:W-:Y:S02]  /*2740*/  FSEL R184, R195, -INF , !P1 ;  /* 0xff800000c3b87808 */ /* 0x008fe40004800000 */
[----:B------:R-:W-:Y:S02]  /*2750*/  ISETP.GE.AND P1, PT, R225, 0x19, PT ;  /* 0x00000019e100780c */ /* 0x000fe40003f26270 */
[----:B------:R-:W-:Y:S02]  /*2760*/  ISETP.GE.AND P5, PT, R228, 0x28, PT ;  /* 0x00000028e400780c */ /* 0x000fe40003fa6270 */
[----:B------:R-:W-:Y:S01]  /*2770*/  FSEL R185, R202, -INF , !P0 ;  /* 0xff800000cab97808 */ /* 0x000fe20004000000 */
[----:B------:R-:W-:Y:S01]  /*2780*/  MUFU.EX2 R200, R200 ;  /* 0x000000c800c87308 */ /* 0x000fe20000000800 */
[----:B------:R-:W-:-:S02]  /*2790*/  ISETP.GT.OR P1, PT, R222, 0x19, !P1 ;  /* 0x00000019de00780c */ /* 0x000fc40004f24670 */
[----:B------:R-:W-:Y:S01]  /*27a0*/  ISETP.GT.OR P5, PT, R224, 0x28, !P5 ;  /* 0x00000028e000780c */ /* 0x000fe20006fa4670 */
[----:B------:R-:W-:Y:S01]  /*27b0*/  FFMA.FTZ R18, R185, UR41, -R18 ;  /* 0x00000029b9127c23 */ /* 0x000fe20008010812 */
[----:B------:R-:W-:Y:S01]  /*27c0*/  R2UR UR6, R187 ;  /* 0x00000000bb0672ca */ /* 0x000fe200000e0000 */
[----:B------:R-:W-:Y:S01]  /*27d0*/  FFMA.FTZ R187, R184, UR41, -R219 ;  /* 0x00000029b8bb7c23 */ /* 0x000fe200080108db */
[C---:B------:R-:W-:Y:S01]  /*27e0*/  ISETP.GE.AND P3, PT, R228.reuse, 0x29, PT ;  /* 0x00000029e400780c */ /* 0x040fe20003f66270 */
[----:B------:R3:W-:Y:S01]  /*27f0*/  MUFU.EX2 R219, R186 ;  /* 0x000000ba00db7308 */ /* 0x0007e20000000800 */
[----:B------:R-:W-:Y:S02]  /*2800*/  FSEL R184, R199, -INF , !P1 ;  /* 0xff800000c7b87808 */ /* 0x000fe40004800000 */
[----:B------:R-:W-:Y:S02]  /*2810*/  ISETP.GE.AND P2, PT, R225, 0x21, PT ;  /* 0x00000021e100780c */ /* 0x000fe40003f46270 */
[----:B------:R-:W-:-:S02]  /*2820*/  ISETP.GE.AND P4, PT, R228, 0x30, PT ;  /* 0x00000030e400780c */ /* 0x000fc40003f86270 */
[----:B------:R-:W-:Y:S01]  /*2830*/  FSEL R185, R204, -INF , !P5 ;  /* 0xff800000ccb97808 */ /* 0x000fe20006800000 */
[----:B------:R-:W5:Y:S01]  /*2840*/  MUFU.EX2 R22, R187 ;  /* 0x000000bb00167308 */ /* 0x000f620000000800 */
[----:B------:R-:W-:Y:S01]  /*2850*/  ISETP.GE.AND P5, PT, R225, 0x28, PT ;  /* 0x00000028e100780c */ /* 0x000fe20003fa6270 */
[----:B---3--:R-:W-:Y:S01]  /*2860*/  FFMA.FTZ R186, R184, UR41, -R23 ;  /* 0x00000029b8ba7c23 */ /* 0x008fe20008010817 */
[----:B------:R-:W-:Y:S01]  /*2870*/  ISETP.GE.AND P1, PT, R228, 0x31, PT ;  /* 0x00000031e400780c */ /* 0x000fe20003f26270 */
[----:B------:R-:W-:Y:S02]  /*2880*/  WARPGROUP.DEPBAR.LE gsb0, 0x0 ;  /* 0x00008000000079c5 */ /* 0x000fe40000010000 */
[----:B------:R-:W-:Y:S01]  /*2890*/  WARPGROUP.ARRIVE ;  /* 0x00000000000079c5 */ /* 0x000fe20000000000 */
[----:B------:R-:W-:Y:S01]  /*28a0*/  ISETP.GT.OR P3, PT, R224, 0x29, !P3 ;  /* 0x00000029e000780c */ /* 0x000fe20005f64670 */
[----:B------:R3:W-:Y:S01]  /*28b0*/  MUFU.EX2 R23, R188 ;  /* 0x000000bc00177308 */ /* 0x0007e20000000800 */
[----:B------:R-:W-:-:S02]  /*28c0*/  ISETP.GT.OR P2, PT, R222, 0x21, !P2 ;  /* 0x00000021de00780c */ /* 0x000fc40005744670 */
[----:B------:R-:W-:Y:S01]  /*28d0*/  ISETP.GT.OR P4, PT, R224, 0x30, !P4 ;  /* 0x00000030e000780c */ /* 0x000fe20006784670 */
[----:B------:R-:W-:Y:S01]  /*28e0*/  HGMMA.64x64x16.F32 R152, gdesc[UR8], R152, gsb0 ;  /* 0x00e00000089879f0 */ /* 0x000fe20008000898 */
[----:B------:R-:W-:Y:S01]  /*28f0*/  UIADD3 UR10, UR5, 0x6, URZ ;  /* 0x00000006050a7890 */ /* 0x000fe2000fffe03f */
[----:B------:R-:W-:Y:S01]  /*2900*/  ISETP.GT.OR P5, PT, R222, 0x28, !P5 ;  /* 0x00000028de00780c */ /* 0x000fe20006fa4670 */
[----:B------:R-:W-:Y:S01]  /*2910*/  UIADD3 UR8, UR7, 0x6, URZ ;  /* 0x0000000607087890 */ /* 0x000fe2000fffe03f */
[----:B------:R-:W-:Y:S01]  /*2920*/  ISETP.GT.OR P1, PT, R224, 0x31, !P1 ;  /* 0x00000031e000780c */ /* 0x000fe20004f24670 */
[----:B------:R-:W-:Y:S01]  /*2930*/  UMOV UR11, 0x40000040 ;  /* 0x40000040000b7882 */ /* 0x000fe20000000000 */
[----:B------:R-:W-:Y:S01]  /*2940*/  UMOV UR9, 0x40000040 ;  /* 0x4000004000097882 */ /* 0x000fe20000000000 */
[----:B---3--:R-:W-:Y:S01]  /*2950*/  FSEL R188, R205, -INF , !P3 ;  /* 0xff800000cdbc7808 */ /* 0x008fe20005800000 */
[----:B------:R3:W-:Y:S01]  /*2960*/  MUFU.EX2 R202, R186 ;  /* 0x000000ba00ca7308 */ /* 0x0007e20000000800 */
[----:B------:R-:W-:Y:S01]  /*2970*/  FSEL R184, R203, -INF , !P2 ;  /* 0xff800000cbb87808 */ /* 0x000fe20005000000 */
[----:B------:R-:W-:Y:S01]  /*2980*/  FFMA.FTZ R203, R185, UR41, -R20 ;  /* 0x00000029b9cb7c23 */ /* 0x000fe20008010814 */
[C---:B------:R-:W-:Y:S01]  /*2990*/  ISETP.GE.AND P3, PT, R225.reuse, 0x29, PT ;  /* 0x00000029e100780c */ /* 0x040fe20003f66270 */
[----:B------:R-:W-:Y:S01]  /*29a0*/  FFMA.FTZ R204, R188, UR41, -R21 ;  /* 0x00000029bccc7c23 */ /* 0x000fe20008010815 */
[----:B------:R-:W-:Y:S01]  /*29b0*/  FSEL R191, R208, -INF , !P4 ;  /* 0xff800000d0bf7808 */ /* 0x000fe20006000000 */
[----:B------:R-:W-:Y:S01]  /*29c0*/  FFMA.FTZ R19, R184, UR41, -R19 ;  /* 0x00000029b8137c23 */ /* 0x000fe20008010813 */
[----:B------:R-:W-:Y:S01]  /*29d0*/  ISETP.GE.AND P4, PT, R225, 0x30, PT ;  /* 0x00000030e100780c */ /* 0x000fe20003f86270 */
[----:B------:R-:W5:Y:S01]  /*29e0*/  MUFU.EX2 R12, R12 ;  /* 0x0000000c000c7308 */ /* 0x000f620000000800 */
[----:B------:R-:W-:-:S02]  /*29f0*/  FSEL R187, R206, -INF , !P5 ;  /* 0xff800000cebb7808 */ /* 0x000fc40006800000 */
[----:B------:R-:W-:Y:S02]  /*2a00*/  FSEL R194, R209, -INF , !P1 ;  /* 0xff800000d1c27808 */ /* 0x000fe40004800000 */
[----:B------:R-:W-:Y:S01]  /*2a10*/  ISETP.GE.AND P0, PT, R228, 0x38, PT ;  /* 0x00000038e400780c */ /* 0x000fe20003f06270 */
[----:B------:R-:W-:Y:S01]  /*2a20*/  FFMA.FTZ R20, R187, UR41, -R20 ;  /* 0x00000029bb147c23 */ /* 0x000fe20008010814 */
[----:B------:R-:W-:Y:S01]  /*2a30*/  ISETP.GE.AND P5, PT, R225, 0x31, PT ;  /* 0x00000031e100780c */ /* 0x000fe20003fa6270 */
[----:B------:R-:W-:Y:S01]  /*2a40*/  FFMA.FTZ R209, R194, UR41, -R217 ;  /* 0x00000029c2d17c23 */ /* 0x000fe200080108d9 */
[C---:B------:R-:W-:Y:S01]  /*2a50*/  ISETP.GT.OR P3, PT, R222.reuse, 0x29, !P3 ;  /* 0x00000029de00780c */ /* 0x040fe20005f64670 */
[----:B------:R-:W5:Y:S01]  /*2a60*/  MUFU.EX2 R13, R13 ;  /* 0x0000000d000d7308 */ /* 0x000f620000000800 */
[----:B------:R-:W-:Y:S02]  /*2a70*/  ISETP.GT.OR P4, PT, R222, 0x30, !P4 ;  /* 0x00000030de00780c */ /* 0x000fe40006784670 */
[----:B------:R-:W-:-:S02]  /*2a80*/  ISETP.GT.OR P0, PT, R224, 0x38, !P0 ;  /* 0x00000038e000780c */ /* 0x000fc40004704670 */
[----:B------:R-:W-:Y:S02]  /*2a90*/  ISETP.GT.OR P5, PT, R222, 0x31, !P5 ;  /* 0x00000031de00780c */ /* 0x000fe40006fa4670 */
[----:B------:R-:W-:Y:S01]  /*2aa0*/  FSEL R190, R207, -INF , !P3 ;  /* 0xff800000cfbe7808 */ /* 0x000fe20005800000 */
[----:B------:R-:W-:Y:S01]  /*2ab0*/  MUFU.EX2 R14, R14 ;  /* 0x0000000e000e7308 */ /* 0x000fe20000000800 */
[----:B------:R-:W-:Y:S01]  /*2ac0*/  FSEL R193, R210, -INF , !P4 ;  /* 0xff800000d2c17808 */ /* 0x000fe20006000000 */
[--C-:B------:R-:W-:Y:S01]  /*2ad0*/  FFMA.FTZ R210, R191, UR41, -R216.reuse ;  /* 0x00000029bfd27c23 */ /* 0x100fe200080108d8 */
[----:B------:R-:W-:Y:S01]  /*2ae0*/  FSEL R196, R211, -INF , !P5 ;  /* 0xff800000d3c47808 */ /* 0x000fe20006800000 */
[----:B------:R-:W-:Y:S01]  /*2af0*/  FFMA.FTZ R21, R190, UR41, -R21 ;  /* 0x00000029be157c23 */ /* 0x000fe20008010815 */
[----:B------:R-:W-:Y:S01]  /*2b00*/  FSEL R197, R212, -INF , !P0 ;  /* 0xff800000d4c57808 */ /* 0x000fe20004000000 */
[----:B------:R-:W-:Y:S01]  /*2b10*/  FFMA.FTZ R205, R193, UR41, -R216 ;  /* 0x00000029c1cd7c23 */ /* 0x000fe200080108d8 */
[C---:B------:R-:W-:Y:S01]  /*2b20*/  ISETP.GE.AND P3, PT, R225.reuse, 0x38, PT ;  /* 0x00000038e100780c */ /* 0x040fe20003f66270 */
[----:B------:R-:W-:Y:S01]  /*2b30*/  FFMA.FTZ R217, R196, UR41, -R217 ;  /* 0x00000029c4d97c23 */ /* 0x000fe200080108d9 */
[----:B------:R-:W-:Y:S01]  /*2b40*/  ISETP.GE.AND P4, PT, R225, 0x39, PT ;  /* 0x00000039e100780c */ /* 0x000fe20003f86270 */
[----:B------:R-:W-:Y:S01]  /*2b50*/  FFMA.FTZ R198, R197, UR41, -R16 ;  /* 0x00000029c5c67c23 */ /* 0x000fe20008010810 */
[C---:B------:R-:W-:Y:S01]  /*2b60*/  ISETP.GT.OR P3, PT, R222.reuse, 0x38, !P3 ;  /* 0x00000038de00780c */ /* 0x040fe20005f64670 */
[----:B------:R-:W5:Y:S01]  /*2b70*/  MUFU.EX2 R18, R18 ;  /* 0x0000001200127308 */ /* 0x000f620000000800 */
[----:B------:R-:W-:-:S02]  /*2b80*/  ISETP.GT.OR P4, PT, R222, 0x39, !P4 ;  /* 0x00000039de00780c */ /* 0x000fc40006784670 */
[----:B------:R-:W-:Y:S02]  /*2b90*/  ISETP.GE.AND P2, PT, R228, 0x39, PT ;  /* 0x00000039e400780c */ /* 0x000fe40003f46270 */
[----:B------:R-:W-:Y:S02]  /*2ba0*/  FSEL R208, R215, -INF , !P4 ;  /* 0xff800000d7d07808 */ /* 0x000fe40006000000 */
[----:B------:R-:W-:Y:S01]  /*2bb0*/  ISETP.GT.OR P2, PT, R224, 0x39, !P2 ;  /* 0x00000039e000780c */ /* 0x000fe20005744670 */
[----:B------:R-:W5:Y:S01]  /*2bc0*/  MUFU.EX2 R19, R19 ;  /* 0x0000001300137308 */ /* 0x000f620000000800 */
[----:B------:R-:W-:Y:S02]  /*2bd0*/  FSEL R199, R214, -INF , !P3 ;  /* 0xff800000d6c77808 */ /* 0x000fe40005800000 */
[----:B------:R-:W-:-:S03]  /*2be0*/  FSEL R206, R213, -INF , !P2 ;  /* 0xff800000d5ce7808 */ /* 0x000fc60005000000 */
[----:B------:R-:W-:Y:S02]  /*2bf0*/  FFMA.FTZ R199, R199, UR41, -R16 ;  /* 0x00000029c7c77c23 */ /* 0x000fe40008010810 */
[--C-:B------:R-:W-:Y:S01]  /*2c00*/  FFMA.FTZ R207, R206, UR41, -R17.reuse ;  /* 0x00000029cecf7c23 */ /* 0x100fe20008010811 */
[----:B------:R-:W-:Y:S01]  /*2c10*/  FFMA.FTZ R206, R208, UR41, -R17 ;  /* 0x00000029d0ce7c23 */ /* 0x000fe20008010811 */
[----:B------:R-:W5:Y:S08]  /*2c20*/  MUFU.EX2 R203, R203 ;  /* 0x000000cb00cb7308 */ /* 0x000f700000000800 */
[----:B------:R-:W5:Y:S01]  /*2c30*/  MUFU.EX2 R20, R20 ;  /* 0x0000001400147308 */ /* 0x000f620000000800 */
[----:B------:R-:W-:-:S02]  /*2c40*/  WARPGROUP.DEPBAR.LE gsb0, 0x0 ;  /* 0x00008000000079c5 */ /* 0x000fc40000010000 */
[----:B------:R-:W-:-:S05]  /*2c50*/  WARPGROUP.ARRIVE ;  /* 0x00000000000079c5 */ /* 0x000fca0000000000 */
[----:B------:R-:W5:Y:S01]  /*2c60*/  MUFU.EX2 R204, R204 ;  /* 0x000000cc00cc7308 */ /* 0x000f620000000800 */
[----:B------:R-:W-:Y:S01]  /*2c70*/  HGMMA.64x64x16.F32 R152, gdesc[UR8], R152, gsb0 ;  /* 0x00e00000089879f0 */ /* 0x000fe20008000898 */
[----:B------:R-:W-:Y:S02]  /*2c80*/  UIADD3 UR10, UR5, 0x200, URZ ;  /* 0x00000200050a7890 */ /* 0x000fe4000fffe03f */
[----:B------:R-:W-:-:S04]  /*2c90*/  UIADD3 UR8, UR7, 0x400, URZ ;  /* 0x0000040007087890 */ /* 0x000fc8000fffe03f */
[----:B------:R-:W5:Y:S01]  /*2ca0*/  MUFU.EX2 R21, R21 ;  /* 0x0000001500157308 */ /* 0x000f620000000800 */
[----:B------:R-:W-:Y:S01]  /*2cb0*/  UMOV UR11, 0x40000040 ;  /* 0x40000040000b7882 */ /* 0x000fe20000000000 */
[----:B------:R-:W-:-:S06]  /*2cc0*/  UMOV UR9, 0x40000040 ;  /* 0x4000004000097882 */ /* 0x000fcc0000000000 */
[----:B------:R-:W5:Y:S08]  /*2cd0*/  MUFU.EX2 R16, R210 ;  /* 0x000000d200107308 */ /* 0x000f700000000800 */
[----:B------:R-:W5:Y:S08]  /*2ce0*/  MUFU.EX2 R205, R205 ;  /* 0x000000cd00cd7308 */ /* 0x000f700000000800 */
[----:B------:R-:W5:Y:S01]  /*2cf0*/  MUFU.EX2 R17, R209 ;  /* 0x000000d100117308 */ /* 0x000f620000000800 */
        /* <DEDUP_REMOVED lines=31> */
[----:B------:R-:W1:Y:S04]  /*2ef0*/  LDS.64 R184, [R223+0x28200] ;  /* 0x02820000dfb87984 */ /* 0x000e680000000a00 */
[----:B---3--:R-:W3:Y:S04]  /*2f00*/  LDS.64 R186, [R223+0x28220] ;  /* 0x02822000dfba7984 */ /* 0x008ee80000000a00 */
[----:B------:R-:W2:Y:S04]  /*2f10*/  LDS.64 R188, [R223+0x28240] ;  /* 0x02824000dfbc7984 */ /* 0x000ea80000000a00 */
[----:B------:R-:W5:Y:S04]  /*2f20*/  LDS.64 R194, [R223+0x282a0] ;  /* 0x0282a000dfc27984 */ /* 0x000f680000000a00 */
[----:B------:R-:W5:Y:S04]  /*2f30*/  LDS.64 R190, [R223+0x28260] ;  /* 0x02826000dfbe7984 */ /* 0x000f680000000a00 */
[----:B------:R-:W5:Y:S04]  /*2f40*/  LDS.64 R192, [R223+0x28280] ;  /* 0x02828000dfc07984 */ /* 0x000f680000000a00 */
[----:B------:R-:W5:Y:S04]  /*2f50*/  LDS.64 R196, [R223+0x282c0] ;  /* 0x0282c000dfc47984 */ /* 0x000f680000000a00 */
[----:B----4-:R-:W4:Y:S01]  /*2f60*/  LDS.64 R222, [R223+0x282e0] ;  /* 0x0282e000dfde7984 */ /* 0x010f220000000a00 */
[--C-:B-1----:R-:W-:Y:S01]  /*2f70*/  FADD.FTZ R208, R155, -R185.reuse ;  /* 0x800000b99bd07221 */ /* 0x102fe20000010000 */
[--C-:B------:R-:W-:Y:S01]  /*2f80*/  FADD.FTZ R152, R152, -R184.reuse ;  /* 0x800000b898987221 */ /* 0x100fe20000010000 */
[----:B------:R-:W-:Y:S01]  /*2f90*/  FADD.FTZ R154, R154, -R184 ;  /* 0x800000b89a9a7221 */ /* 0x000fe20000010000 */
[----:B------:R-:W-:Y:S01]  /*2fa0*/  FADD.FTZ R153, R153, -R185 ;  /* 0x800000b999997221 */ /* 0x000fe20000010000 */
[--C-:B---3--:R-:W-:Y:S01]  /*2fb0*/  FADD.FTZ R155, R158, -R186.reuse ;  /* 0x800000ba9e9b7221 */ /* 0x108fe20000010000 */
[--C-:B------:R-:W-:Y:S01]  /*2fc0*/  FADD.FTZ R158, R159, -R187.reuse ;  /* 0x800000bb9f9e7221 */ /* 0x100fe20000010000 */
[----:B------:R-:W-:Y:S01]  /*2fd0*/  FADD.FTZ R184, R156, -R186 ;  /* 0x800000ba9cb87221 */ /* 0x000fe20000010000 */
[----:B------:R-:W-:Y:S01]  /*2fe0*/  FADD.FTZ R185, R157, -R187 ;  /* 0x800000bb9db97221 */ /* 0x000fe20000010000 */
[--C-:B--2---:R-:W-:Y:S01]  /*2ff0*/  FADD.FTZ R161, R161, -R189.reuse ;  /* 0x800000bda1a17221 */ /* 0x104fe20000010000 */
[----:B------:R-:W-:Y:S01]  /*3000*/  FADD.FTZ R163, R163, -R189 ;  /* 0x800000bda3a37221 */ /* 0x000fe20000010000 */
[----:B------:R-:W-:Y:S01]  /*3010*/  FADD.FTZ R159, R162, -R188 ;  /* 0x800000bca29f7221 */ /* 0x000fe20000010000 */
[----:B------:R-:W1:Y:S01]  /*3020*/  MUFU.EX2 R156, R217 ;  /* 0x000000d9009c7308 */ /* 0x000e620000000800 */
[----:B-----5:R-:W-:Y:S01]  /*3030*/  FADD.FTZ R189, R174, -R194 ;  /* 0x800000c2aebd7221 */ /* 0x020fe20000010000 */
[----:B------:R-:W-:Y:S01]  /*3040*/  FADD.FTZ R186, R175, -R195 ;  /* 0x800000c3afba7221 */ /* 0x000fe20000010000 */
[----:B------:R-:W-:Y:S01]  /*3050*/  FMUL.FTZ R152, R5, R152 ;  /* 0x0000009805987220 */ /* 0x000fe20000410000 */
[----:B------:R-:W-:Y:S01]  /*3060*/  FMUL.FTZ R175, R6, R153 ;  /* 0x0000009906af7220 */ /* 0x000fe20000410000 */
[----:B------:R-:W-:Y:S01]  /*3070*/  FADD.FTZ R187, R165, -R191 ;  /* 0x800000bfa5bb7221 */ /* 0x000fe20000010000 */
[----:B------:R-:W-:Y:S01]  /*3080*/  FMUL.FTZ R154, R15, R154 ;  /* 0x0000009a0f9a7220 */ /* 0x000fe20000410000 */
[----:B------:R-:W-:Y:S01]  /*3090*/  FADD.FTZ R160, R160, -R188 ;  /* 0x800000bca0a07221 */ /* 0x000fe20000010000 */
[----:B------:R-:W-:Y:S01]  /*30a0*/  MUFU.EX2 R174, R207 ;  /* 0x000000cf00ae7308 */ /* 0x000fe20000000800 */
[----:B------:R-:W-:Y:S01]  /*30b0*/  FADD.FTZ R165, R170, -R192 ;  /* 0x800000c0aaa57221 */ /* 0x000fe20000010000 */
[----:B------:R-:W-:Y:S01]  /*30c0*/  FADD.FTZ R170, R171, -R193 ;  /* 0x800000c1abaa7221 */ /* 0x000fe20000010000 */
[--C-:B------:R-:W-:Y:S01]  /*30d0*/  FADD.FTZ R164, R164, -R190.reuse ;  /* 0x800000bea4a47221 */ /* 0x100fe20000010000 */
[----:B------:R-:W-:Y:S01]  /*30e0*/  FADD.FTZ R166, R166, -R190 ;  /* 0x800000bea6a67221 */ /* 0x000fe20000010000 */
[--C-:B------:R-:W-:Y:S01]  /*30f0*/  FADD.FTZ R171, R176, -R196.reuse ;  /* 0x800000c4b0ab7221 */ /* 0x100fe20000010000 */
[--C-:B------:R-:W-:Y:S01]  /*3100*/  FADD.FTZ R176, R177, -R197.reuse ;  /* 0x800000c5b1b07221 */ /* 0x100fe20000010000 */
[----:B------:R-:W-:Y:S01]  /*3110*/  FADD.FTZ R179, R179, -R197 ;  /* 0x800000c5b3b37221 */ /* 0x000fe20000010000 */
[----:B------:R-:W2:Y:S01]  /*3120*/  MUFU.EX2 R157, R198 ;  /* 0x000000c6009d7308 */ /* 0x000ea20000000800 */
[----:B------:R-:W-:Y:S01]  /*3130*/  FADD.FTZ R178, R178, -R196 ;  /* 0x800000c4b2b27221 */ /* 0x000fe20000010000 */
[----:B------:R-:W-:Y:S01]  /*3140*/  FMUL.FTZ R197, R201, R208 ;  /* 0x000000d0c9c57220 */ /* 0x000fe20000410000 */
[----:B------:R-:W-:Y:S01]  /*3150*/  F2FP.F16.F32.PACK_AB R196, R175, R152 ;  /* 0x00000098afc4723e */ /* 0x000fe200000000ff */
[----:B------:R-:W-:Y:S01]  /*3160*/  FADD.FTZ R167, R167, -R191 ;  /* 0x800000bfa7a77221 */ /* 0x000fe20000010000 */
[----:B------:R-:W-:Y:S01]  /*3170*/  FMUL.FTZ R159, R218, R159 ;  /* 0x0000009fda9f7220 */ /* 0x000fe20000410000 */
[----:B------:R-:W-:Y:S01]  /*3180*/  FMUL.FTZ R152, R22, R163 ;  /* 0x000000a316987220 */ /* 0x000fe20000410000 */
[----:B------:R-:W-:Y:S01]  /*3190*/  FADD.FTZ R168, R168, -R192 ;  /* 0x800000c0a8a87221 */ /* 0x000fe20000010000 */
[----:B------:R-:W3:Y:S01]  /*31a0*/  MUFU.EX2 R162, R199 ;  /* 0x000000c700a27308 */ /* 0x000ee20000000800 */
[----:B------:R-:W-:Y:S01]  /*31b0*/  FADD.FTZ R169, R169, -R193 ;  /* 0x800000c1a9a97221 */ /* 0x000fe20000010000 */
[----:B------:R-:W-:Y:S01]  /*31c0*/  FADD.FTZ R172, R172, -R194 ;  /* 0x800000c2acac7221 */ /* 0x000fe20000010000 */
[----:B------:R-:W-:Y:S01]  /*31d0*/  FADD.FTZ R173, R173, -R195 ;  /* 0x800000c3adad7221 */ /* 0x000fe20000010000 */
[--C-:B----4-:R-:W-:Y:S01]  /*31e0*/  FADD.FTZ R180, R180, -R222.reuse ;  /* 0x800000deb4b47221 */ /* 0x110fe20000010000 */
[----:B------:R-:W-:Y:S01]  /*31f0*/  FADD.FTZ R153, R182, -R222 ;  /* 0x800000deb6997221 */ /* 0x000fe20000010000 */
[--C-:B------:R-:W-:Y:S01]  /*3200*/  FADD.FTZ R181, R181, -R223.reuse ;  /* 0x800000dfb5b57221 */ /* 0x100fe20000010000 */
[----:B------:R-:W-:Y:S01]  /*3210*/  FADD.FTZ R183, R183, -R223 ;  /* 0x800000dfb7b77221 */ /* 0x000fe20000010000 */
[----:B------:R-:W4:Y:S01]  /*3220*/  MUFU.EX2 R207, R206 ;  /* 0x000000ce00cf7308 */ /* 0x000f220000000800 */
        /* <DEDUP_REMOVED lines=24> */
[----:B-1----:R-:W-:Y:S01]  /*33b0*/  FMUL.FTZ R179, R156, R179 ;  /* 0x000000b39cb37220 */ /* 0x002fe20000410000 */
[----:B--2---:R-:W-:Y:S01]  /*33c0*/  FMUL.FTZ R180, R157, R180 ;  /* 0x000000b49db47220 */ /* 0x004fe20000410000 */
[----:B---3--:R-:W-:Y:S01]  /*33d0*/  FMUL.FTZ R153, R162, R153 ;  /* 0x00000099a2997220 */ /* 0x008fe20000410000 */
[----:B------:R-:W-:Y:S01]  /*33e0*/  FMUL.FTZ R181, R174, R181 ;  /* 0x000000b5aeb57220 */ /* 0x000fe20000410000 */
[----:B----4-:R-:W-:Y:S01]  /*33f0*/  FMUL.FTZ R152, R207, R183 ;  /* 0x000000b7cf987220 */ /* 0x010fe20000410000 */
        /* <DEDUP_REMOVED lines=46> */
[----:B------:R-:W-:Y:S01]  /*36e0*/  UMOV UR8, UR5 ;  /* 0x0000000500087c82 */ /* 0x000fe20008000000 */
[----:B------:R-:W-:Y:S02]  /*36f0*/  WARPGROUP.DEPBAR.LE gsb0, 0x0 ;  /* 0x00008000000079c5 */ /* 0x000fe40000010000 */
[----:B------:R-:W-:Y:S02]  /*3700*/  F2FP.F16.F32.PACK_AB R152, R14, R13 ;  /* 0x0000000d0e98723e */ /* 0x000fe400000000ff */
[----:B------:R-:W-:Y:S02]  /*3710*/  F2FP.F16.F32.PACK_AB R153, R19, R18 ;  /* 0x000000121399723e */ /* 0x000fe400000000ff */
[----:B------:R-:W-:-:S02]  /*3720*/  F2FP.F16.F32.PACK_AB R154, R204, R203 ;  /* 0x000000cbcc9a723e */ /* 0x000fc400000000ff */
[----:B------:R-:W-:Y:S02]  /*3730*/  F2FP.F16.F32.PACK_AB R155, R21, R20 ;  /* 0x00000014159b723e */ /* 0x000fe400000000ff */
[----:B------:R-:W-:Y:S02]  /*3740*/  F2FP.F16.F32.PACK_AB R204, R17, R16 ;  /* 0x0000001011cc723e */ /* 0x000fe400000000ff */
[----:B------:R-:W-:-:S06]  /*3750*/  WARPGROUP.ARRIVE ;  /* 0x00000000000079c5 */ /* 0x000fcc0000000000 */
[----:B------:R-:W-:Y:S01]  /*3760*/  HGMMA.64x128x16.F32 R88, R152, gdesc[UR8].tnspB, R88, gsb0 ;  /* 0x41e0000898587df0 */ /* 0x000fe20008000858 */
[----:B------:R-:W-:Y:S01]  /*3770*/  UMOV UR10, UR6 ;  /* 0x00000006000a7c82 */ /* 0x000fe20008000000 */
[----:B------:R-:W-:Y:S01]  /*3780*/  UMOV UR11, 0x40000040 ;  /* 0x40000040000b7882 */ /* 0x000fe20000000000 */
[----:B------:R-:W-:Y:S02]  /*3790*/  WARPGROUP.DEPBAR.LE gsb0, 0x0 ;  /* 0x00008000000079c5 */ /* 0x000fe40000010000 */
[----:B------:R-:W-:-:S07]  /*37a0*/  WARPGROUP.ARRIVE ;  /* 0x00000000000079c5 */ /* 0x000fce0000000000 */
        /* <DEDUP_REMOVED lines=65> */
.L_x_4899:
        /* <DEDUP_REMOVED lines=49> */
.L_x_4900:
        /* <DEDUP_REMOVED lines=78> */
.L_x_4883:
        /* <DEDUP_REMOVED lines=23> */
.L_x_4903:
        /* <DEDUP_REMOVED lines=20> */
.L_x_4904:
        /* <DEDUP_REMOVED lines=18> */
.L_x_4905:
        /* <DEDUP_REMOVED lines=18> */
.L_x_4906:
        /* <DEDUP_REMOVED lines=153> */
.L_x_4908:
[----:B------:R-:W-:Y:S05]  /*5230*/  BSYNC B0 ;  /* 0x0000000000007941 */ /* 0x000fea0003800000 */
.L_x_4907:
[----:B------:R-:W-:-:S04]  /*5240*/  DEPBAR.LE SB0, 0x0 ;  /* 0x000080000000791a */ /* 0x000fc80000000000 */
[----:B------:R-:W-:Y:S05]  /*5250*/  BRA `(.L_x_4881) ;  /* 0x0000005000647947 */ /* 0x000fea0003800000 */
.L_x_4902:
        /* <DEDUP_REMOVED lines=53> */
.L_x_4910:
[----:B------:R-:W-:Y:S05]  /*55b0*/  BSYNC B0 ;  /* 0x0000000000007941 */ /* 0x000fea0003800000 */
.L_x_4909:
        /* <DEDUP_REMOVED lines=16> */
.L_x_4912:
[----:B------:R-:W-:Y:S05]  /*56c0*/  BSYNC B0 ;  /* 0x0000000000007941 */ /* 0x000fea0003800000 */
.L_x_4911:
        /* <DEDUP_REMOVED lines=16> */
.L_x_4914:
[----:B------:R-:W-:Y:S05]  /*57d0*/  BSYNC B0 ;  /* 0x0000000000007941 */ /* 0x000fea0003800000 */
.L_x_4913:
        /* <DEDUP_REMOVED lines=17> */
.L_x_4916:
[----:B------:R-:W-:Y:S05]  /*58f0*/  BSYNC B0 ;  /* 0x0000000000007941 */ /* 0x000fea0003800000 */
.L_x_4915:
        /* <DEDUP_REMOVED lines=16> */
.L_x_4918:
[----:B------:R-:W-:Y:S05]  /*5a00*/  BSYNC B0 ;  /* 0x0000000000007941 */ /* 0x000fea0003800000 */
.L_x_4917:
        /* <DEDUP_REMOVED lines=18> */
.L_x_4920:
[----:B------:R-:W-:Y:S05]  /*5b30*/  BSYNC B0 ;  /* 0x0000000000007941 */ /* 0x000fea0003800000 */
.L_x_4919:
        /* <DEDUP_REMOVED lines=31> */
.L_x_4922:
[----:B------:R-:W-:Y:S05]  /*5d30*/  BSYNC B0 ;  /* 0x0000000000007941 */ /* 0x000fea0003800000 */
.L_x_4921:
        /* <DEDUP_REMOVED lines=22> */
.L_x_4924:
[----:B------:R-:W-:Y:S05]  /*5ea0*/  BSYNC B0 ;  /* 0x0000000000007941 */ /* 0x000fea0003800000 */
.L_x_4923:
        /* <DEDUP_REMOVED lines=14> */
.L_x_4926:
[----:B------:R-:W-:Y:S05]  /*5f90*/  BSYNC B0 ;  /* 0x0000000000007941 */ /* 0x000fea0003800000 */
.L_x_4925:
        /* <DEDUP_REMOVED lines=16> */
.L_x_4928:
[----:B------:R-:W-:Y:S05]  /*60a0*/  BSYNC B0 ;  /* 0x0000000000007941 */ /* 0x000fea0003800000 */
.L_x_4927:
        /* <DEDUP_REMOVED lines=15> */
.L_x_4930:
[----:B------:R-:W-:Y:S05]  /*61a0*/  BSYNC B0 ;  /* 0x0000000000007941 */ /* 0x000fea0003800000 */
.L_x_4929:
        /* <DEDUP_REMOVED lines=15> */
.L_x_4932:
[----:B------:R-:W-:Y:S05]  /*62a0*/  BSYNC B0 ;  /* 0x0000000000007941 */ /* 0x000fea0003800000 */
.L_x_4931:
        /* <DEDUP_REMOVED lines=15> */
.L_x_4934:
[----:B------:R-:W-:Y:S05]  /*63a0*/  BSYNC B0 ;  /* 0x0000000000007941 */ /* 0x000fea0003800000 */
.L_x_4933:
        /* <DEDUP_REMOVED lines=15> */
.L_x_4936:
[----:B------:R-:W-:Y:S05]  /*64a0*/  BSYNC B0 ;  /* 0x0000000000007941 */ /* 0x000fea0003800000 */
.L_x_4935:
        /* <DEDUP_REMOVED lines=15> */
.L_x_4938:
[----:B------:R-:W-:Y:S05]  /*65a0*/  BSYNC B0 ;  /* 0x0000000000007941 */ /* 0x000fea0003800000 */
.L_x_4937:
        /* <DEDUP_REMOVED lines=15> */
.L_x_4879:
        /* <DEDUP_REMOVED lines=33> */
.L_x_4940:
[----:B------:R-:W-:-:S05]  /*68b0*/  UMOV UR11, UR5 ;  /* 0x00000005000b7c82 */ /* 0x000fca0008000000 */
.L_x_4941:
        /* <DEDUP_REMOVED lines=48> */
.L_x_4946:
[----:B------:R-:W2:Y:S04]  /*6bc0*/  LDG.E.STRONG.GPU R0, desc[UR46][R2.64] ;  /* 0x0000002e02007981 */ /* 0x000ea8000c1ef900 */
[----:B--2---:R-:W-:Y:S01]  /*6bd0*/  CCTL.IVALL ;  /* 0x00000000ff00798f */ /* 0x004fe20002000000 */
[----:B------:R-:W-:Y:S05]  /*6be0*/  YIELD ;  /* 0x0000000000007946 */ /* 0x000fea0003800000 */
[----:B------:R-:W-:-:S13]  /*6bf0*/  ISETP.NE.AND P1, PT, R0, UR23, PT ;  /* 0x0000001700007c0c */ /* 0x000fda000bf25270 */
[----:B------:R-:W-:Y:S05]  /*6c00*/  @P1 BRA `(.L_x_4946) ;  /* 0xfffffffc00ec1947 */ /* 0x000fea000383ffff */
.L_x_4945:
[----:B------:R-:W-:Y:S05]  /*6c10*/  BSYNC B0 ;  /* 0x0000000000007941 */ /* 0x000fea0003800000 */
.L_x_4944:
[----:B------:R-:W-:-:S03]  /*6c20*/  UMOV UR4, 0xffffffff ;  /* 0xffffffff00047882 */ /* 0x000fc60000000000 */
[----:B------:R-:W-:Y:S05]  /*6c30*/  BRA.DIV UR4, `(.L_x_4947) ;  /* 0x0000003a044c7947 */ /* 0x000fea000b800000 */
[----:B------:R-:W-:Y:S01]  /*6c40*/  NOP ;  /* 0x0000000000007918 */ /* 0x000fe20000000000 */
.L_x_5024:
        /* <DEDUP_REMOVED lines=22> */
.L_x_4949:
[----:B------:R-:W-:Y:S05]  /*6db0*/  BSYNC B0 ;  /* 0x0000000000007941 */ /* 0x000fea0003800000 */
.L_x_4948:
        /* <DEDUP_REMOVED lines=20> */
.L_x_4951:
[----:B------:R-:W-:Y:S05]  /*6f00*/  BSYNC B0 ;  /* 0x0000000000007941 */ /* 0x000fea0003800000 */
.L_x_4950:
[----:B------:R-:W-:Y:S06]  /*6f10*/  BAR.ARV 0xa, 0xa0 ;  /* 0x0282800000007b1d */ /* 0x000fec0000002000 */
[----:B------:R-:W-:Y:S04]  /*6f20*/  BSSY B0, `(.L_x_4952) ;  /* 0x0000003000007945 */ /* 0x000fe80003800000 */
[----:B------:R-:W-:Y:S05]  /*6f30*/  @!P0 BRA `(.L_x_4953) ;  /* 0x0000000000048947 */ /* 0x000fea0003800000 */
[----:B------:R-:W-:-:S04]  /*6f40*/  DEPBAR.LE SB0, 0x0 ;  /* 0x000080000000791a */ /* 0x000fc80000000000 */
.L_x_4953:
[----:B------:R-:W-:Y:S05]  /*6f50*/  BSYNC B0 ;  /* 0x0000000000007941 */ /* 0x000fea0003800000 */
.L_x_4952:
        /* <DEDUP_REMOVED lines=19> */
.L_x_4955:
[----:B------:R-:W-:Y:S05]  /*7090*/  BSYNC B0 ;  /* 0x0000000000007941 */ /* 0x000fea0003800000 */
.L_x_4954:
[----:B------:R-:W-:Y:S01]  /*70a0*/  UIADD3 UR18, UR6, 0x1, URZ ;  /* 0x0000000106127890 */ /* 0x000fe2000fffe03f */
[----:B------:R-:W-:Y:S11]  /*70b0*/  BRA `(.L_x_4956) ;  /* 0x0000000000047947 */ /* 0x000ff60003800000 */
.L_x_4943:
[----:B------:R-:W-:-:S05]  /*70c0*/  UMOV UR18, UR6 ;  /* 0x0000000600127c82 */ /* 0x000fca0008000000 */
.L_x_4956:
        /* <DEDUP_REMOVED lines=12> */
.L_x_4981:
        /* <DEDUP_REMOVED lines=11> */
.L_x_4959:
[----:B------:R-:W2:Y:S04]  /*7240*/  LDG.E.STRONG.GPU R0, desc[UR46][R2.64] ;  /* 0x0000002e02007981 */ /* 0x000ea8000c1ef900 */
[----:B--2---:R-:W-:Y:S01]  /*7250*/  CCTL.IVALL ;  /* 0x00000000ff00798f */ /* 0x004fe20002000000 */
[----:B------:R-:W-:Y:S05]  /*7260*/  YIELD ;  /* 0x0000000000007946 */ /* 0x000fea0003800000 */
[----:B------:R-:W-:-:S13]  /*7270*/  ISETP.NE.AND P1, PT, R0, UR23, PT ;  /* 0x0000001700007c0c */ /* 0x000fda000bf25270 */
[----:B------:R-:W-:Y:S05]  /*7280*/  @P1 BRA `(.L_x_4959) ;  /* 0xfffffffc00ec1947 */ /* 0x000fea000383ffff */
.L_x_4958:
[----:B------:R-:W-:Y:S05]  /*7290*/  BSYNC B0 ;  /* 0x0000000000007941 */ /* 0x000fea0003800000 */
.L_x_4957:
[----:B------:R-:W-:-:S03]  /*72a0*/  UMOV UR16, 0xffffffff ;  /* 0xffffffff00107882 */ /* 0x000fc60000000000 */
[----:B------:R-:W-:Y:S05]  /*72b0*/  BRA.DIV UR16, `(.L_x_4960) ;  /* 0x0000003210c87947 */ /* 0x000fea000b800000 */
[----:B------:R-:W-:Y:S01]  /*72c0*/  NOP ;  /* 0x0000000000007918 */ /* 0x000fe20000000000 */
.L_x_5027:
        /* <DEDUP_REMOVED lines=19> */
.L_x_4962:
[----:B------:R-:W-:Y:S05]  /*7400*/  BSYNC B0 ;  /* 0x0000000000007941 */ /* 0x000fea0003800000 */
.L_x_4961:
        /* <DEDUP_REMOVED lines=15> */
.L_x_4964:
[----:B------:R-:W-:Y:S05]  /*7500*/  BSYNC B0 ;  /* 0x0000000000007941 */ /* 0x000fea0003800000 */
.L_x_4963:
[----:B------:R-:W-:Y:S06]  /*7510*/  BAR.ARV 0xa, 0xa0 ;  /* 0x0282800000007b1d */ /* 0x000fec0000002000 */
[----:B------:R-:W-:Y:S04]  /*7520*/  BSSY B0, `(.L_x_4965) ;  /* 0x0000003000007945 */ /* 0x000fe80003800000 */
[----:B------:R-:W-:Y:S05]  /*7530*/  @!P0 BRA `(.L_x_4966) ;  /* 0x0000000000048947 */ /* 0x000fea0003800000 */
[----:B------:R-:W-:-:S04]  /*7540*/  DEPBAR.LE SB0, 0x0 ;  /* 0x000080000000791a */ /* 0x000fc80000000000 */
.L_x_4966:
[----:B------:R-:W-:Y:S05]  /*7550*/  BSYNC B0 ;  /* 0x0000000000007941 */ /* 0x000fea0003800000 */
.L_x_4965:
        /* <DEDUP_REMOVED lines=19> */
.L_x_4968:
[----:B------:R-:W-:Y:S05]  /*7690*/  BSYNC B0 ;  /* 0x0000000000007941 */ /* 0x000fea0003800000 */
.L_x_4967:
        /* <DEDUP_REMOVED lines=9> */
.L_x_4971:
[----:B------:R-:W2:Y:S04]  /*7730*/  LDG.E.STRONG.GPU R0, desc[UR46][R2.64] ;  /* 0x0000002e02007981 */ /* 0x000ea8000c1ef900 */
[----:B--2---:R-:W-:Y:S01]  /*7740*/  CCTL.IVALL ;  /* 0x00000000ff00798f */ /* 0x004fe20002000000 */
[----:B------:R-:W-:Y:S05]  /*7750*/  YIELD ;  /* 0x0000000000007946 */ /* 0x000fea0003800000 */
[----:B------:R-:W-:-:S13]  /*7760*/  ISETP.NE.AND P1, PT, R0, UR23, PT ;  /* 0x0000001700007c0c */ /* 0x000fda000bf25270 */
[----:B------:R-:W-:Y:S05]  /*7770*/  @P1 BRA `(.L_x_4971) ;  /* 0xfffffffc00ec1947 */ /* 0x000fea000383ffff */
.L_x_4970:
[----:B------:R-:W-:Y:S05]  /*7780*/  BSYNC B0 ;  /* 0x0000000000007941 */ /* 0x000fea0003800000 */
.L_x_4969:
[----:B------:R-:W-:-:S03]  /*7790*/  UMOV UR12, 0xffffffff ;  /* 0xffffffff000c7882 */ /* 0x000fc60000000000 */
[----:B------:R-:W-:Y:S05]  /*77a0*/  BRA.DIV UR12, `(.L_x_4972) ;  /* 0x0000002e0ca87947 */ /* 0x000fea000b800000 */
[----:B------:R-:W-:Y:S01]  /*77b0*/  NOP ;  /* 0x0000000000007918 */ /* 0x000fe20000000000 */
.L_x_5030:
        /* <DEDUP_REMOVED lines=15> */
.L_x_4974:
[----:B------:R-:W-:Y:S05]  /*78b0*/  BSYNC B0 ;  /* 0x0000000000007941 */ /* 0x000fea0003800000 */
.L_x_4973:
        /* <DEDUP_REMOVED lines=15> */
.L_x_4976:
[----:B------:R-:W-:Y:S05]  /*79b0*/  BSYNC B0 ;  /* 0x0000000000007941 */ /* 0x000fea0003800000 */
.L_x_4975:
[----:B------:R-:W-:Y:S06]  /*79c0*/  BAR.ARV 0xa, 0xa0 ;  /* 0x0282800000007b1d */ /* 0x000fec0000002000 */
[----:B------:R-:W-:Y:S04]  /*79d0*/  BSSY B0, `(.L_x_4977) ;  /* 0x0000003000007945 */ /* 0x000fe80003800000 */
[----:B------:R-:W-:Y:S05]  /*79e0*/  @!P0 BRA `(.L_x_4978) ;  /* 0x0000000000048947 */ /* 0x000fea0003800000 */
[----:B------:R-:W-:-:S04]  /*79f0*/  DEPBAR.LE SB0, 0x0 ;  /* 0x000080000000791a */ /* 0x000fc80000000000 */
.L_x_4978:
[----:B------:R-:W-:Y:S05]  /*7a00*/  BSYNC B0 ;  /* 0x0000000000007941 */ /* 0x000fea0003800000 */
.L_x_4977:
        /* <DEDUP_REMOVED lines=19> */
.L_x_4980:
[----:B------:R-:W-:Y:S05]  /*7b40*/  BSYNC B0 ;  /* 0x0000000000007941 */ /* 0x000fea0003800000 */
.L_x_4979:
[----:B------:R-:W-:Y:S02]  /*7b50*/  UIADD3 UR6, UR6, 0x2, URZ ;  /* 0x0000000206067890 */ /* 0x000fe4000fffe03f */
[----:B------:R-:W-:Y:S02]  /*7b60*/  UIADD3 UR4, UR4, 0x4000, URZ ;  /* 0x0000400004047890 */ /* 0x000fe4000fffe03f */
[----:B------:R-:W-:-:S06]  /*7b70*/  UISETP.GE.AND UP0, UPT, UR6, UR11, UPT ;  /* 0x0000000b0600728c */ /* 0x000fcc000bf06270 */
[----:B------:R-:W-:-:S13]  /*7b80*/  PLOP3.LUT P1, PT, PT, PT, UP0, 0x80, 0x0 ;  /* 0x000000000000781c */ /* 0x000fda0003f2f008 */
[----:B------:R-:W-:Y:S05]  /*7b90*/  @!P1 BRA `(.L_x_4981) ;  /* 0xfffffff4007c9947 */ /* 0x000fea000383ffff */
.L_x_4942:
        /* <DEDUP_REMOVED lines=41> */
.L_x_4984:
[----:B------:R-:W-:Y:S05]  /*7e30*/  BSYNC B0 ;  /* 0x0000000000007941 */ /* 0x000fea0003800000 */
.L_x_4983:
[----:B------:R-:W-:Y:S05]  /*7e40*/  BRA `(.L_x_4985) ;  /* 0x0000000000047947 */ /* 0x000fea0003800000 */
.L_x_4982:
[----:B------:R-:W-:-:S05]  /*7e50*/  UMOV UR4, UR6 ;  /* 0x0000000600047c82 */ /* 0x000fca0008000000 */
.L_x_4985:
        /* <DEDUP_REMOVED lines=11> */
.L_x_4990:
        /* <DEDUP_REMOVED lines=24> */
.L_x_4987:
[----:B------:R-:W-:Y:S05]  /*8090*/  BSYNC B0 ;  /* 0x0000000000007941 */ /* 0x000fea0003800000 */
.L_x_4986:
        /* <DEDUP_REMOVED lines=24> */
.L_x_4989:
[----:B------:R-:W-:Y:S05]  /*8220*/  BSYNC B0 ;  /* 0x0000000000007941 */ /* 0x000fea0003800000 */
.L_x_4988:
[----:B------:R-:W-:Y:S02]  /*8230*/  UIADD3 UR11, UR11, 0x2, URZ ;  /* 0x000000020b0b7890 */ /* 0x000fe4000fffe03f */
[----:B------:R-:W-:Y:S02]  /*8240*/  ULEA UR8, UR18, UR8, 0x1 ;  /* 0x0000000812087291 */ /* 0x000fe4000f8e083f */
[----:B------:R-:W-:Y:S02]  /*8250*/  ULEA UR9, UR18, UR9, 0x1 ;  /* 0x0000000912097291 */ /* 0x000fe4000f8e083f */
[----:B------:R-:W-:-:S13]  /*8260*/  ISETP.NE.AND P0, PT, RZ, UR11, PT ;  /* 0x0000000bff007c0c */ /* 0x000fda000bf05270 */
[----:B------:R-:W-:Y:S05]  /*8270*/  @!P0 BRA `(.L_x_4881) ;  /* 0x00000020005c8947 */ /* 0x000fea0003800000 */
[----:B------:R-:W-:Y:S05]  /*8280*/  BRA `(.L_x_4990) ;  /* 0xfffffffc00207947 */ /* 0x000fea000383ffff */
.L_x_4939:
        /* <DEDUP_REMOVED lines=33> */
.L_x_4992:
        /* <DEDUP_REMOVED lines=43> */
.L_x_5031:
        /* <DEDUP_REMOVED lines=15> */
.L_x_4995:
        /* <DEDUP_REMOVED lines=98> */
.L_x_5006:
[----:B--234-:R-:W-:-:S04]  /*8e60*/  SHF.L.U32 R21, R11, 0x1f, RZ ;  /* 0x0000001f0b157819 */ /* 0x01cfc800000006ff */
[----:B------:R-:W1:Y:S02]  /*8e70*/  SYNCS.PHASECHK.TRANS64.TRYWAIT P1, [R16+URZ+0x30840], R21 ;  /* 0x03084015100075a7 */ /* 0x000e64000802017f */
[----:B-1----:R-:W-:Y:S05]  /*8e80*/  @!P1 BRA `(.L_x_4998) ;  /* 0x0000001800209947 */ /* 0x002fea0003800000 */
.L_x_5032:
[----:B------:R-:W-:Y:S05]  /*8e90*/  @P0 BRA `(.L_x_4999) ;  /* 0x0000000000140947 */ /* 0x000fea0003800000 */
[----:B------:R-:W-:Y:S01]  /*8ea0*/  ISETP.NE.AND P1, PT, R6, RZ, PT ;  /* 0x000000ff0600720c */ /* 0x000fe20003f25270 */
[----:B------:R-:W-:-:S04]  /*8eb0*/  IMAD.MOV.U32 R3, RZ, RZ, 0x4100 ;  /* 0x00004100ff037424 */ /* 0x000fc800078e00ff */
[----:B------:R3:W-:Y:S08]  /*8ec0*/  SYNCS.ARRIVE.TRANS64 RZ, [R16+URZ+0x30830], R3 ;  /* 0x0308300310ff79a7 */ /* 0x0007f0000800003f */
[----:B------:R-:W-:Y:S05]  /*8ed0*/  @!P1 BRA `(.L_x_4999) ;  /* 0x0000000000049947 */ /* 0x000fea0003800000 */
[----:B------:R-:W-:Y:S01]  /*8ee0*/  BPT.TRAP 0x1 ;  /* 0x000000040000795c */ /* 0x000fe20000300000 */
.L_x_4999:
        /* <DEDUP_REMOVED lines=36> */
.L_x_5033:
[----:B------:R-:W-:Y:S05]  /*9130*/  @P0 BRA `(.L_x_5001) ;  /* 0x0000000000140947 */ /* 0x000fea0003800000 */
[----:B------:R-:W-:Y:S01]  /*9140*/  ISETP.NE.AND P1, PT, R6, RZ, PT ;  /* 0x000000ff0600720c */ /* 0x000fe20003f25270 */
[----:B------:R-:W-:-:S04]  /*9150*/  IMAD.MOV.U32 R2, RZ, RZ, 0x4100 ;  /* 0x00004100ff027424 */ /* 0x000fc800078e00ff */
[----:B------:R3:W-:Y:S08]  /*9160*/  SYNCS.ARRIVE.TRANS64 RZ, [R16+URZ+0x30818], R2 ;  /* 0x0308180210ff79a7 */ /* 0x0007f0000800003f */
[----:B------:R-:W-:Y:S05]  /*9170*/  @!P1 BRA `(.L_x_5001) ;  /* 0x0000000000049947 */ /* 0x000fea0003800000 */
[----:B------:R-:W-:Y:S01]  /*9180*/  BPT.TRAP 0x1 ;  /* 0x000000040000795c */ /* 0x000fe20000300000 */
.L_x_5001:
        /* <DEDUP_REMOVED lines=36> */
.L_x_5034:
[----:B------:R-:W-:Y:S05]  /*93d0*/  @P0 BRA `(.L_x_5003) ;  /* 0x0000000000140947 */ /* 0x000fea0003800000 */
[----:B------:R-:W-:Y:S01]  /*93e0*/  ISETP.NE.AND P1, PT, R6, RZ, PT ;  /* 0x000000ff0600720c */ /* 0x000fe20003f25270 */
[----:B-123--:R-:W-:-:S04]  /*93f0*/  IMAD.MOV.U32 R21, RZ, RZ, 0x4100 ;  /* 0x00004100ff157424 */ /* 0x00efc800078e00ff */
[----:B------:R4:W-:Y:S08]  /*9400*/  SYNCS.ARRIVE.TRANS64 RZ, [R16+URZ+0x30838], R21 ;  /* 0x0308381510ff79a7 */ /* 0x0009f0000800003f */
[----:B------:R-:W-:Y:S05]  /*9410*/  @!P1 BRA `(.L_x_5003) ;  /* 0x0000000000049947 */ /* 0x000fea0003800000 */
[----:B------:R-:W-:Y:S01]  /*9420*/  BPT.TRAP 0x1 ;  /* 0x000000040000795c */ /* 0x000fe20000300000 */
.L_x_5003:
        /* <DEDUP_REMOVED lines=31> */
.L_x_5036:
[----:B------:R-:W-:Y:S05]  /*9620*/  @P0 BRA `(.L_x_5005) ;  /* 0x0000000000140947 */ /* 0x000fea0003800000 */
[----:B------:R-:W-:Y:S01]  /*9630*/  ISETP.NE.AND P1, PT, R6, RZ, PT ;  /* 0x000000ff0600720c */ /* 0x000fe20003f25270 */
[----:B------:R-:W-:-:S04]  /*9640*/  IMAD.MOV.U32 R5, RZ, RZ, 0x4100 ;  /* 0x00004100ff057424 */ /* 0x000fc800078e00ff */
[----:B------:R1:W-:Y:S08]  /*9650*/  SYNCS.ARRIVE.TRANS64 RZ, [R16+URZ+0x30810], R5 ;  /* 0x0308100510ff79a7 */ /* 0x0003f0000800003f */
[----:B------:R-:W-:Y:S05]  /*9660*/  @!P1 BRA `(.L_x_5005) ;  /* 0x0000000000049947 */ /* 0x000fea0003800000 */
[----:B------:R-:W-:Y:S01]  /*9670*/  BPT.TRAP 0x1 ;  /* 0x000000040000795c */ /* 0x000fe20000300000 */
.L_x_5005:
        /* <DEDUP_REMOVED lines=37> */
.L_x_4997:
[----:B------:R-:W3:Y:S02]  /*98d0*/  LDL.LU R4, [R1+0x4] ;  /* 0x0000040001047983 */ /* 0x000ee40000300800 */
[----:B---3--:R-:W-:Y:S02]  /*98e0*/  ISETP.NE.AND P1, PT, R4, RZ, PT ;  /* 0x000000ff0400720c */ /* 0x008fe40003f25270 */
[----:B------:R1:W5:Y:S11]  /*98f0*/  LDL R4, [R1] ;  /* 0x0000000001047983 */ /* 0x0003760000100800 */
[----:B-1----:R-:W-:Y:S05]  /*9900*/  @!P1 BRA `(.L_x_4996) ;  /* 0x0000000400489947 */ /* 0x002fea0003800000 */
[----:B------:R-:W-:-:S04]  /*9910*/  SHF.L.U32 R13, R11, 0x1f, RZ ;  /* 0x0000001f0b0d7819 */ /* 0x000fc800000006ff */
[----:B------:R-:W1:Y:S02]  /*9920*/  SYNCS.PHASECHK.TRANS64.TRYWAIT P1, [R16+URZ+0x30840], R13 ;  /* 0x0308400d100075a7 */ /* 0x000e64000802017f */
[----:B-1----:R-:W-:Y:S05]  /*9930*/  @!P1 BRA `(.L_x_5007) ;  /* 0x0000000c00c89947 */ /* 0x002fea0003800000 */
.L_x_5037:
[----:B------:R-:W-:Y:S05]  /*9940*/  @P0 BRA `(.L_x_5008) ;  /* 0x0000000000140947 */ /* 0x000fea0003800000 */
[----:B------:R-:W-:Y:S01]  /*9950*/  ISETP.NE.AND P1, PT, R6, RZ, PT ;  /* 0x000000ff0600720c */ /* 0x000fe20003f25270 */
[----:B--2---:R-:W-:-:S04]  /*9960*/  IMAD.MOV.U32 R5, RZ, RZ, 0x4100 ;  /* 0x00004100ff057424 */ /* 0x004fc800078e00ff */
[----:B------:R3:W-:Y:S08]  /*9970*/  SYNCS.ARRIVE.TRANS64 RZ, [R16+URZ+0x30830], R5 ;  /* 0x0308300510ff79a7 */ /* 0x0007f0000800003f */
[----:B------:R-:W-:Y:S05]  /*9980*/  @!P1 BRA `(.L_x_5008) ;  /* 0x0000000000049947 */ /* 0x000fea0003800000 */
[----:B------:R-:W-:Y:S01]  /*9990*/  BPT.TRAP 0x1 ;  /* 0x000000040000795c */ /* 0x000fe20000300000 */
.L_x_5008:
        /* <DEDUP_REMOVED lines=33> */
.L_x_5038:
[----:B------:R-:W-:Y:S05]  /*9bb0*/  @P0 BRA `(.L_x_5010) ;  /* 0x0000000000140947 */ /* 0x000fea0003800000 */
[----:B------:R-:W-:Y:S01]  /*9bc0*/  ISETP.NE.AND P0, PT, R6, RZ, PT ;  /* 0x000000ff0600720c */ /* 0x000fe20003f05270 */
[----:B------:R-:W-:-:S04]  /*9bd0*/  IMAD.MOV.U32 R5, RZ, RZ, 0x4100 ;  /* 0x00004100ff057424 */ /* 0x000fc800078e00ff */
[----:B------:R3:W-:Y:S08]  /*9be0*/  SYNCS.ARRIVE.TRANS64 RZ, [R16+URZ+0x30818], R5 ;  /* 0x0308180510ff79a7 */ /* 0x0007f0000800003f */
[----:B------:R-:W-:Y:S05]  /*9bf0*/  @!P0 BRA `(.L_x_5010) ;  /* 0x0000000000048947 */ /* 0x000fea0003800000 */
[----:B------:R-:W-:Y:S01]  /*9c00*/  BPT.TRAP 0x1 ;  /* 0x000000040000795c */ /* 0x000fe20000300000 */
.L_x_5010:
        /* <DEDUP_REMOVED lines=34> */
.L_x_4996:
[----:B------:R-:W3:Y:S01]  /*9e30*/  S2R R0, SR_TID.X ;  /* 0x0000000000007919 */ /* 0x000ee20000002100 */
[----:B------:R-:W-:Y:S01]  /*9e40*/  IMAD R3, R19, 0x8, R16 ;  /* 0x0000000813037824 */ /* 0x000fe200078e0210 */
[----:B---3--:R-:W-:Y:S02]  /*9e50*/  LOP3.LUT R2, R0, 0x7f, RZ, 0xc0, !PT ;  /* 0x0000007f00027812 */ /* 0x008fe400078ec0ff */
[----:B------:R-:W-:Y:S02]  /*9e60*/  SHF.L.U32 R0, R11, 0x1f, RZ ;  /* 0x0000001f0b007819 */ /* 0x000fe400000006ff */
[----:B------:R-:W-:Y:S02]  /*9e70*/  ISETP.NE.AND P1, PT, R2, RZ, PT ;  /* 0x000000ff0200720c */ /* 0x000fe40003f25270 */
[----:B------:R-:W3:Y:S02]  /*9e80*/  SYNCS.PHASECHK.TRANS64.TRYWAIT P0, [R3+URZ+0x30840], R0 ;  /* 0x03084000030075a7 */ /* 0x000ee4000800017f */
[----:B---3--:R-:W-:Y:S09]  /*9e90*/  @!P0 BRA `(.L_x_5011) ;  /* 0x0000000800988947 */ /* 0x008ff20003800000 */
.L_x_5039:
[----:B------:R-:W-:Y:S05]  /*9ea0*/  @P1 BRA `(.L_x_5012) ;  /* 0x0000000000181947 */ /* 0x000fea0003800000 */
[----:B------:R-:W1:Y:S01]  /*9eb0*/  S2R R2, SR_TID.X ;  /* 0x0000000000027919 */ /* 0x000e620000002100 */
[----:B---3--:R-:W-:-:S04]  /*9ec0*/  IMAD.MOV.U32 R0, RZ, RZ, 0x4100 ;  /* 0x00004100ff007424 */ /* 0x008fc800078e00ff */
[----:B------:R3:W-:Y:S01]  /*9ed0*/  SYNCS.ARRIVE.TRANS64 RZ, [R3+URZ+0x30830], R0 ;  /* 0x0308300003ff79a7 */ /* 0x0007e2000800003f */
[----:B-1----:R-:W-:-:S13]  /*9ee0*/  LOP3.LUT P0, RZ, R2, 0x1f, RZ, 0xc0, !PT ;  /* 0x0000001f02ff7812 */ /* 0x002fda000780c0ff */
[----:B---3--:R-:W-:Y:S05]  /*9ef0*/  @!P0 BRA `(.L_x_5012) ;  /* 0x0000000000048947 */ /* 0x008fea0003800000 */
[----:B------:R-:W-:Y:S01]  /*9f00*/  BPT.TRAP 0x1 ;  /* 0x000000040000795c */ /* 0x000fe20000300000 */
.L_x_5012:
        /* <DEDUP_REMOVED lines=40> */
.L_x_4993:
[----:B------:R-:W-:Y:S05]  /*a190*/  BSYNC B0 ;  /* 0x0000000000007941 */ /* 0x000fea0003800000 */
.L_x_4991:
[----:B------:R-:W-:-:S03]  /*a1a0*/  UMOV UR7, 0xffffffff ;  /* 0xffffffff00077882 */ /* 0x000fc60000000000 */
[----:B------:R-:W-:Y:S05]  /*a1b0*/  BRA.DIV UR7, `(.L_x_5013) ;  /* 0x0000000607e47947 */ /* 0x000fea000b800000 */
[----:B------:R-:W-:-:S13]  /*a1c0*/  ELECT P6, URZ, PT ;  /* 0x00000000003f782f */ /* 0x000fda00038c0000 */
.L_x_5042:
[----:B------:R-:W-:Y:S05]  /*a1d0*/  @!P6 BRA `(.L_x_4881) ;  /* 0x000000000084e947 */ /* 0x000fea0003800000 */
[----:B------:R-:W-:-:S06]  /*a1e0*/  ULOP3.LUT UR7, UR38, 0x2, URZ, 0xfc, !UPT ;  /* 0x0000000226077892 */ /* 0x000fcc000f8efc3f */
[----:B------:R-:W-:-:S05]  /*a1f0*/  IMAD.U32 R2, RZ, RZ, UR7 ;  /* 0x00000007ff027e24 */ /* 0x000fca000f8e00ff */
[----:B------:R-:W-:-:S13]  /*a200*/  ISETP.NE.AND P2, PT, R2, 0x3, PT ;  /* 0x000000030200780c */ /* 0x000fda0003f45270 */
[----:B------:R-:W-:Y:S05]  /*a210*/  @!P2 BRA `(.L_x_5014) ;  /* 0x000000000004a947 */ /* 0x000fea0003800000 */
[----:B------:R-:W-:Y:S01]  /*a220*/  BPT.TRAP 0x1 ;  /* 0x000000040000795c */ /* 0x000fe20000300000 */
.L_x_5014:
        /* <DEDUP_REMOVED lines=15> */
.L_x_5043:
[----:B------:R-:W2:Y:S02]  /*a320*/  SYNCS.PHASECHK.TRANS64.TRYWAIT P0, [R3+URZ], R2 ;  /* 0x00000002030075a7 */ /* 0x000ea4000800017f */
[----:B--2---:R-:W-:Y:S05]  /*a330*/  @!P0 BRA `(.L_x_5016) ;  /* 0x0000000400b88947 */ /* 0x004fea0003800000 */
.L_x_5044:
[----:B------:R-:W-:Y:S05]  /*a340*/  @!P2 BRA `(.L_x_5017) ;  /* 0x000000000004a947 */ /* 0x000fea0003800000 */
[----:B------:R-:W-:Y:S01]  /*a350*/  BPT.TRAP 0x1 ;  /* 0x000000040000795c */ /* 0x000fe20000300000 */
.L_x_5017:
[----:B--2---:R-:W-:-:S04]  /*a360*/  VIADD R3, R7, 0x30840 ;  /* 0x0003084007037836 */ /* 0x004fc80000000000 */
[----:B------:R-:W-:-:S04]  /*a370*/  IMAD R0, R0, 0x8, R3 ;  /* 0x0000000800007824 */ /* 0x000fc800078e0203 */
[----:B------:R-:W2:Y:S02]  /*a380*/  SYNCS.PHASECHK.TRANS64.TRYWAIT P0, [R0+URZ], R5 ;  /* 0x00000005000075a7 */ /* 0x000ea4000800017f */
[----:B--2---:R-:W-:Y:S05]  /*a390*/  @!P0 BRA `(.L_x_5018) ;  /* 0x0000000400b48947 */ /* 0x004fea0003800000 */
.L_x_5045:
[----:B------:R-:W-:-:S07]  /*a3a0*/  IMAD R3, R4, 0x8, R3 ;  /* 0x0000000804037824 */ /* 0x000fce00078e0203 */
.L_x_5019:
[----:B---3--:R3:W4:Y:S02]  /*a3b0*/  SYNCS.PHASECHK.TRANS64.TRYWAIT P0, [R3+URZ], R2 ;  /* 0x00000002030075a7 */ /* 0x008724000800017f */
[----:B----4-:R-:W-:Y:S05]  /*a3c0*/  @!P0 NANOSLEEP.SYNCS 0x989680 ;  /* 0x009896800000895d */ /* 0x010fea0003900000 */
[----:B------:R-:W4:Y:S02]  /*a3d0*/  @!P0 SYNCS.PHASECHK.TRANS64 P0, [R3+URZ], R2 ;  /* 0x00000002030085a7 */ /* 0x000f24000800007f */
[----:B----4-:R-:W-:Y:S05]  /*a3e0*/  @!P0 BRA `(.L_x_5019) ;  /* 0xfffffffc00f08947 */ /* 0x010fea000383ffff */
.L_x_4881:
[----:B------:R-:W-:Y:S05]  /*a3f0*/  BSYNC B6 ;  /* 0x0000000000067941 */ /* 0x000fea0003800000 */
.L_x_4878:
[----:B------:R-:W-:Y:S05]  /*a400*/  EXIT ;  /* 0x000000000000794d */ /* 0x000fea0003800000 */
.L_x_4888:
[----:B------:R-:W-:Y:S02]  /*a410*/  IMAD.MOV.U32 R12, RZ, RZ, RZ ;  /* 0x000000ffff0c7224 */ /* 0x000fe400078e00ff */
[----:B------:R-:W-:Y:S02]  /*a420*/  IMAD.MOV.U32 R11, RZ, RZ, 0x1f ;  /* 0x0000001fff0b7424 */ /* 0x000fe400078e00ff */
[----:B------:R-:W-:-:S07]  /*a430*/  IMAD.MOV.U32 R15, RZ, RZ, -0x1 ;  /* 0xffffffffff0f7424 */ /* 0x000fce00078e00ff */
[----:B------:R-:W-:Y:S05]  /*a440*/  WARPSYNC.COLLECTIVE R15, `(.L_x_5020) ;  /* 0x000000000f087348 */ /* 0x000fea0003c00000 */
[----:B------:R1:W2:Y:S02]  /*a450*/  SHFL.IDX P6, R14, R13, R12, R11 ;  /* 0x0000000c0d0e7389 */ /* 0x0002a400000c000b */
[----:B-12---:R-:W-:Y:S01]  /*a460*/  ENDCOLLECTIVE ;  /* 0x000000000000791b */ /* 0x006fe20003800000 */
.L_x_5020:
[----:B------:R-:W-:Y:S05]  /*a470*/  BRA `(.L_x_5021) ;  /* 0xffffff6c005c7947 */ /* 0x000fea000383ffff */
.L_x_4890:
[----:B--2---:R2:W3:Y:S02]  /*a480*/  SYNCS.PHASECHK.TRANS64.TRYWAIT P0, [R231+URZ+0x30800], R8 ;  /* 0x03080008e70075a7 */ /* 0x0044e4000800017f */
[----:B---3--:R-:W-:Y:S05]  /*a490*/  @!P0 NANOSLEEP.SYNCS 0x989680 ;  /* 0x009896800000895d */ /* 0x008fea0003900000 */
[----:B------:R-:W3:Y:S02]  /*a4a0*/  @!P0 SYNCS.PHASECHK.TRANS64 P0, [R231+URZ+0x30800], R8 ;  /* 0x03080008e70085a7 */ /* 0x000ee4000800007f */
[----:B---3--:R-:W-:Y:S05]  /*a4b0*/  @!P0 BRA `(.L_x_4890) ;  /* 0xfffffffc00f08947 */ /* 0x008fea000383ffff */
[----:B------:R-:W-:Y:S05]  /*a4c0*/  BRA `(.L_x_4889) ;  /* 0xffffff6c00a47947 */ /* 0x000fea000383ffff */
.L_x_4894:
[----:B---3--:R3:W4:Y:S02]  /*a4d0*/  SYNCS.PHASECHK.TRANS64.TRYWAIT P0, [R0+URZ+0x30810], R7 ;  /* 0x03081007000075a7 */ /* 0x008724000800017f */
[----:B----4-:R-:W-:Y:S05]  /*a4e0*/  @!P0 NANOSLEEP.SYNCS 0x989680 ;  /* 0x009896800000895d */ /* 0x010fea0003900000 */
[----:B------:R-:W4:Y:S02]  /*a4f0*/  @!P0 SYNCS.PHASECHK.TRANS64 P0, [R0+URZ+0x30810], R7 ;  /* 0x03081007000085a7 */ /* 0x000f24000800007f */
[----:B----4-:R-:W-:Y:S05]  /*a500*/  @!P0 BRA `(.L_x_4894) ;  /* 0xfffffffc00f08947 */ /* 0x010fea000383ffff */
[----:B------:R-:W-:Y:S05]  /*a510*/  BRA `(.L_x_4893) ;  /* 0xffffff7400447947 */ /* 0x000fea000383ffff */
.L_x_4898:
[----:B------:R1:W1:Y:S02]  /*a520*/  SYNCS.PHASECHK.TRANS64.TRYWAIT P0, [R0+URZ+0x30830], R7 ;  /* 0x03083007000075a7 */ /* 0x000264000800017f */
[----:B-1----:R-:W-:Y:S05]  /*a530*/  @!P0 NANOSLEEP.SYNCS 0x989680 ;  /* 0x009896800000895d */ /* 0x002fea0003900000 */
[----:B------:R-:W1:Y:S02]  /*a540*/  @!P0 SYNCS.PHASECHK.TRANS64 P0, [R0+URZ+0x30830], R7 ;  /* 0x03083007000085a7 */ /* 0x000e64000800007f */
[----:B-1----:R-:W-:Y:S05]  /*a550*/  @!P0 BRA `(.L_x_4898) ;  /* 0xfffffffc00f08947 */ /* 0x002fea000383ffff */
[----:B------:R-:W-:Y:S05]  /*a560*/  BRA `(.L_x_4897) ;  /* 0xffffff78009c7947 */ /* 0x000fea000383ffff */
.L_x_4947:
[----:B------:R-:W-:Y:S01]  /*a570*/  BSSY B0, `(.L_x_5022) ;  /* 0x0000005000007945 */ /* 0x000fe20003800000 */
[----:B------:R-:W-:-:S07]  /*a580*/  IMAD.MOV.U32 R15, RZ, RZ, -0x1 ;  /* 0xffffffffff0f7424 */ /* 0x000fce00078e00ff */
[----:B------:R-:W-:Y:S05]  /*a590*/  WARPSYNC.COLLECTIVE R15, `(.L_x_5023) ;  /* 0x000000000f087348 */ /* 0x000fea0003c00000 */
[----:B------:R-:W-:Y:S01]  /*a5a0*/  NOP ;  /* 0x0000000000007918 */ /* 0x000fe20000000000 */
[----:B------:R-:W-:Y:S01]  /*a5b0*/  ENDCOLLECTIVE ;  /* 0x000000000000791b */ /* 0x000fe20003800000 */
.L_x_5023:
[----:B------:R-:W-:Y:S05]  /*a5c0*/  BSYNC B0 ;  /* 0x0000000000007941 */ /* 0x000fea0003800000 */
.L_x_5022:
[----:B------:R-:W-:Y:S05]  /*a5d0*/  BRA `(.L_x_5024) ;  /* 0xffffffc4009c7947 */ /* 0x000fea000383ffff */
.L_x_4960:
[----:B------:R-:W-:Y:S01]  /*a5e0*/  BSSY B0, `(.L_x_5025) ;  /* 0x0000005000007945 */ /* 0x000fe20003800000 */
[----:B------:R-:W-:-:S07]  /*a5f0*/  IMAD.MOV.U32 R15, RZ, RZ, -0x1 ;  /* 0xffffffffff0f7424 */ /* 0x000fce00078e00ff */
[----:B------:R-:W-:Y:S05]  /*a600*/  WARPSYNC.COLLECTIVE R15, `(.L_x_5026) ;  /* 0x000000000f087348 */ /* 0x000fea0003c00000 */
[----:B------:R-:W-:Y:S01]  /*a610*/  NOP ;  /* 0x0000000000007918 */ /* 0x000fe20000000000 */
[----:B------:R-:W-:Y:S01]  /*a620*/  ENDCOLLECTIVE ;  /* 0x000000000000791b */ /* 0x000fe20003800000 */
.L_x_5026:
[----:B------:R-:W-:Y:S05]  /*a630*/  BSYNC B0 ;  /* 0x0000000000007941 */ /* 0x000fea0003800000 */
.L_x_5025:
[----:B------:R-:W-:Y:S05]  /*a640*/  BRA `(.L_x_5027) ;  /* 0xffffffcc00207947 */ /* 0x000fea000383ffff */
.L_x_4972:
[----:B------:R-:W-:Y:S01]  /*a650*/  BSSY B0, `(.L_x_5028) ;  /* 0x0000005000007945 */ /* 0x000fe20003800000 */
[----:B------:R-:W-:-:S07]  /*a660*/  IMAD.MOV.U32 R15, RZ, RZ, -0x1 ;  /* 0xffffffffff0f7424 */ /* 0x000fce00078e00ff */
[----:B------:R-:W-:Y:S05]  /*a670*/  WARPSYNC.COLLECTIVE R15, `(.L_x_5029) ;  /* 0x000000000f087348 */ /* 0x000fea0003c00000 */
[----:B------:R-:W-:Y:S01]  /*a680*/  NOP ;  /* 0x0000000000007918 */ /* 0x000fe20000000000 */
[----:B------:R-:W-:Y:S01]  /*a690*/  ENDCOLLECTIVE ;  /* 0x000000000000791b */ /* 0x000fe20003800000 */
.L_x_5029:
[----:B------:R-:W-:Y:S05]  /*a6a0*/  BSYNC B0 ;  /* 0x0000000000007941 */ /* 0x000fea0003800000 */
.L_x_5028:
[----:B------:R-:W-:Y:S05]  /*a6b0*/  BRA `(.L_x_5030) ;  /* 0xffffffd000407947 */ /* 0x000fea000383ffff */
.L_x_4994:
[----:B-1----:R1:W2:Y:S02]  /*a6c0*/  SYNCS.PHASECHK.TRANS64.TRYWAIT P0, [R16+URZ+0x30820], R3 ;  /* 0x03082003100075a7 */ /* 0x0022a4000800017f */
[----:B--2---:R-:W-:Y:S05]  /*a6d0*/  @!P0 NANOSLEEP.SYNCS 0x989680 ;  /* 0x009896800000895d */ /* 0x004fea0003900000 */
[----:B------:R-:W2:Y:S02]  /*a6e0*/  @!P0 SYNCS.PHASECHK.TRANS64 P0, [R16+URZ+0x30820], R3 ;  /* 0x03082003100085a7 */ /* 0x000ea4000800007f */
[----:B--2---:R-:W-:Y:S05]  /*a6f0*/  @!P0 BRA `(.L_x_4994) ;  /* 0xfffffffc00f08947 */ /* 0x004fea000383ffff */
[----:B------:R-:W-:Y:S05]  /*a700*/  BRA `(.L_x_5031) ;  /* 0xffffffe000107947 */ /* 0x000fea000383ffff */
.L_x_4998:
[----:B-1----:R1:W3:Y:S02]  /*a710*/  SYNCS.PHASECHK.TRANS64.TRYWAIT P1, [R16+URZ+0x30840], R21 ;  /* 0x03084015100075a7 */ /* 0x0022e4000802017f */
[----:B---3--:R-:W-:Y:S05]  /*a720*/  @!P1 NANOSLEEP.SYNCS 0x989680 ;  /* 0x009896800000995d */ /* 0x008fea0003900000 */
[----:B------:R-:W3:Y:S02]  /*a730*/  @!P1 SYNCS.PHASECHK.TRANS64 P1, [R16+URZ+0x30840], R21 ;  /* 0x03084015100095a7 */ /* 0x000ee4000802007f */
[----:B---3--:R-:W-:Y:S05]  /*a740*/  @!P1 BRA `(.L_x_4998) ;  /* 0xfffffffc00f09947 */ /* 0x008fea000383ffff */
[----:B------:R-:W-:Y:S05]  /*a750*/  BRA `(.L_x_5032) ;  /* 0xffffffe400cc7947 */ /* 0x000fea000383ffff */
.L_x_5000:
[----:B--2---:R2:W3:Y:S02]  /*a760*/  SYNCS.PHASECHK.TRANS64.TRYWAIT P1, [R16+URZ+0x30828], R21 ;  /* 0x03082815100075a7 */ /* 0x0044e4000802017f */
[----:B---3--:R-:W-:Y:S05]  /*a770*/  @!P1 NANOSLEEP.SYNCS 0x989680 ;  /* 0x009896800000995d */ /* 0x008fea0003900000 */
[----:B------:R-:W3:Y:S02]  /*a780*/  @!P1 SYNCS.PHASECHK.TRANS64 P1, [R16+URZ+0x30828], R21 ;  /* 0x03082815100095a7 */ /* 0x000ee4000802007f */
[----:B---3--:R-:W-:Y:S05]  /*a790*/  @!P1 BRA `(.L_x_5000) ;  /* 0xfffffffc00f09947 */ /* 0x008fea000383ffff */
[----:B------:R-:W-:Y:S05]  /*a7a0*/  BRA `(.L_x_5033) ;  /* 0xffffffe800607947 */ /* 0x000fea000383ffff */
.L_x_5002:
[----:B---3--:R3:W4:Y:S02]  /*a7b0*/  SYNCS.PHASECHK.TRANS64.TRYWAIT P1, [R16+URZ+0x30848], R21 ;  /* 0x03084815100075a7 */ /* 0x008724000802017f */
[----:B----4-:R-:W-:Y:S05]  /*a7c0*/  @!P1 NANOSLEEP.SYNCS 0x989680 ;  /* 0x009896800000995d */ /* 0x010fea0003900000 */
[----:B------:R-:W4:Y:S02]  /*a7d0*/  @!P1 SYNCS.PHASECHK.TRANS64 P1, [R16+URZ+0x30848], R21 ;  /* 0x03084815100095a7 */ /* 0x000f24000802007f */
[----:B----4-:R-:W-:Y:S05]  /*a7e0*/  @!P1 BRA `(.L_x_5002) ;  /* 0xfffffffc00f09947 */ /* 0x010fea000383ffff */
[----:B------:R-:W-:Y:S05]  /*a7f0*/  BRA `(.L_x_5034) ;  /* 0xffffffe800f47947 */ /* 0x000fea000383ffff */
.L_x_5004:
[----:B------:R-:W-:-:S07]  /*a800*/  SHF.L.U32 R5, R11, 0x1f, RZ ;  /* 0x0000001f0b057819 */ /* 0x000fce00000006ff */
.L_x_5035:
[----:B------:R1:W1:Y:S02]  /*a810*/  SYNCS.PHASECHK.TRANS64.TRYWAIT P1, [R16+URZ+0x30820], R5 ;  /* 0x03082005100075a7 */ /* 0x000264000802017f */
[----:B-1----:R-:W-:Y:S05]  /*a820*/  @!P1 NANOSLEEP.SYNCS 0x989680 ;  /* 0x009896800000995d */ /* 0x002fea0003900000 */
[----:B------:R-:W1:Y:S02]  /*a830*/  @!P1 SYNCS.PHASECHK.TRANS64 P1, [R16+URZ+0x30820], R5 ;  /* 0x03082005100095a7 */ /* 0x000e64000802007f */
[----:B-1----:R-:W-:Y:S05]  /*a840*/  @!P1 BRA `(.L_x_5035) ;  /* 0xfffffffc00f09947 */ /* 0x002fea000383ffff */
[----:B------:R-:W-:Y:S05]  /*a850*/  BRA `(.L_x_5036) ;  /* 0xffffffec00707947 */ /* 0x000fea000383ffff */
.L_x_5007:
[----:B-1----:R1:W3:Y:S02]  /*a860*/  SYNCS.PHASECHK.TRANS64.TRYWAIT P1, [R16+URZ+0x30840], R13 ;  /* 0x0308400d100075a7 */ /* 0x0022e4000802017f */
[----:B---3--:R-:W-:Y:S05]  /*a870*/  @!P1 NANOSLEEP.SYNCS 0x989680 ;  /* 0x009896800000995d */ /* 0x008fea0003900000 */
[----:B------:R-:W3:Y:S02]  /*a880*/  @!P1 SYNCS.PHASECHK.TRANS64 P1, [R16+URZ+0x30840], R13 ;  /* 0x0308400d100095a7 */ /* 0x000ee4000802007f */
[----:B---3--:R-:W-:Y:S05]  /*a890*/  @!P1 BRA `(.L_x_5007) ;  /* 0xfffffffc00f09947 */ /* 0x008fea000383ffff */
[----:B------:R-:W-:Y:S05]  /*a8a0*/  BRA `(.L_x_5037) ;  /* 0xfffffff000247947 */ /* 0x000fea000383ffff */
.L_x_5009:
[----:B--2---:R2:W3:Y:S02]  /*a8b0*/  SYNCS.PHASECHK.TRANS64.TRYWAIT P1, [R16+URZ+0x30828], R13 ;  /* 0x0308280d100075a7 */ /* 0x0044e4000802017f */
[----:B---3--:R-:W-:Y:S05]  /*a8c0*/  @!P1 NANOSLEEP.SYNCS 0x989680 ;  /* 0x009896800000995d */ /* 0x008fea0003900000 */
[----:B------:R-:W3:Y:S02]  /*a8d0*/  @!P1 SYNCS.PHASECHK.TRANS64 P1, [R16+URZ+0x30828], R13 ;  /* 0x0308280d100095a7 */ /* 0x000ee4000802007f */
[----:B---3--:R-:W-:Y:S05]  /*a8e0*/  @!P1 BRA `(.L_x_5009) ;  /* 0xfffffffc00f09947 */ /* 0x008fea000383ffff */
[----:B------:R-:W-:Y:S05]  /*a8f0*/  BRA `(.L_x_5038) ;  /* 0xfffffff000ac7947 */ /* 0x000fea000383ffff */
.L_x_5011:
[----:B---3--:R3:W1:Y:S02]  /*a900*/  SYNCS.PHASECHK.TRANS64.TRYWAIT P0, [R3+URZ+0x30840], R0 ;  /* 0x03084000030075a7 */ /* 0x008664000800017f */
[----:B-1----:R-:W-:Y:S05]  /*a910*/  @!P0 NANOSLEEP.SYNCS 0x989680 ;  /* 0x009896800000895d */ /* 0x002fea0003900000 */
[----:B------:R-:W1:Y:S02]  /*a920*/  @!P0 SYNCS.PHASECHK.TRANS64 P0, [R3+URZ+0x30840], R0 ;  /* 0x03084000030085a7 */ /* 0x000e64000800007f */
[----:B-1----:R-:W-:Y:S05]  /*a930*/  @!P0 BRA `(.L_x_5011) ;  /* 0xfffffffc00f08947 */ /* 0x002fea000383ffff */
[----:B------:R-:W-:Y:S05]  /*a940*/  BRA `(.L_x_5039) ;  /* 0xfffffff400547947 */ /* 0x000fea000383ffff */
.L_x_5013:
[----:B------:R-:W-:Y:S01]  /*a950*/  BSSY B0, `(.L_x_5040) ;  /* 0x0000006000007945 */ /* 0x000fe20003800000 */
[----:B------:R-:W-:-:S07]  /*a960*/  IMAD.MOV.U32 R15, RZ, RZ, -0x1 ;  /* 0xffffffffff0f7424 */ /* 0x000fce00078e00ff */
[----:B------:R-:W-:Y:S05]  /*a970*/  WARPSYNC.COLLECTIVE R15, `(.L_x_5041) ;  /* 0x000000000f0c7348 */ /* 0x000fea0003c00000 */
[----:B------:R-:W-:Y:S02]  /*a980*/  ELECT P6, UR62, PT ;  /* 0x00000000003e782f */ /* 0x000fe400038c0000 */
[----:B------:R-:W-:Y:S01]  /*a990*/  MOV R14, UR62 ;  /* 0x0000003e000e7c02 */ /* 0x000fe20008000f00 */
[----:B------:R-:W-:Y:S10]  /*a9a0*/  ENDCOLLECTIVE ;  /* 0x000000000000791b */ /* 0x000ff40003800000 */
.L_x_5041:
[----:B------:R-:W-:Y:S05]  /*a9b0*/  BSYNC B0 ;  /* 0x0000000000007941 */ /* 0x000fea0003800000 */
.L_x_5040:
[----:B------:R-:W-:Y:S05]  /*a9c0*/  BRA `(.L_x_5042) ;  /* 0xfffffff800007947 */ /* 0x000fea000383ffff */
.L_x_5015:
[----:B-1----:R1:W2:Y:S02]  /*a9d0*/  SYNCS.PHASECHK.TRANS64.TRYWAIT P0, [R6+URZ], R5 ;  /* 0x00000005060075a7 */ /* 0x0022a4000800017f */
[----:B--2---:R-:W-:Y:S05]  /*a9e0*/  @!P0 NANOSLEEP.SYNCS 0x989680 ;  /* 0x009896800000895d */ /* 0x004fea0003900000 */
[----:B------:R-:W2:Y:S02]  /*a9f0*/  @!P0 SYNCS.PHASECHK.TRANS64 P0, [R6+URZ], R5 ;  /* 0x00000005060085a7 */ /* 0x000ea4000800007f */
[----:B--2---:R-:W-:Y:S05]  /*aa00*/  @!P0 BRA `(.L_x_5015) ;  /* 0xfffffffc00f08947 */ /* 0x004fea000383ffff */
[----:B------:R-:W-:Y:S05]  /*aa10*/  BRA `(.L_x_5043) ;  /* 0xfffffff800407947 */ /* 0x000fea000383ffff */
.L_x_5016:
[----:B--2---:R2:W3:Y:S02]  /*aa20*/  SYNCS.PHASECHK.TRANS64.TRYWAIT P0, [R3+URZ], R2 ;  /* 0x00000002030075a7 */ /* 0x0044e4000800017f */
[----:B---3--:R-:W-:Y:S05]  /*aa30*/  @!P0 NANOSLEEP.SYNCS 0x989680 ;  /* 0x009896800000895d */ /* 0x008fea0003900000 */
[----:B------:R-:W3:Y:S02]  /*aa40*/  @!P0 SYNCS.PHASECHK.TRANS64 P0, [R3+URZ], R2 ;  /* 0x00000002030085a7 */ /* 0x000ee4000800007f */
[----:B---3--:R-:W-:Y:S05]  /*aa50*/  @!P0 BRA `(.L_x_5016) ;  /* 0xfffffffc00f08947 */ /* 0x008fea000383ffff */
[----:B------:R-:W-:Y:S05]  /*aa60*/  BRA `(.L_x_5044) ;  /* 0xfffffff800347947 */ /* 0x000fea000383ffff */
.L_x_5018:
[----:B--2---:R2:W3:Y:S02]  /*aa70*/  SYNCS.PHASECHK.TRANS64.TRYWAIT P0, [R0+URZ], R5 ;  /* 0x00000005000075a7 */ /* 0x0044e4000800017f */
[----:B---3--:R-:W-:Y:S05]  /*aa80*/  @!P0 NANOSLEEP.SYNCS 0x989680 ;  /* 0x009896800000895d */ /* 0x008fea0003900000 */
[----:B------:R-:W3:Y:S02]  /*aa90*/  @!P0 SYNCS.PHASECHK.TRANS64 P0, [R0+URZ], R5 ;  /* 0x00000005000085a7 */ /* 0x000ee4000800007f */
[----:B---3--:R-:W-:Y:S05]  /*aaa0*/  @!P0 BRA `(.L_x_5018) ;  /* 0xfffffffc00f08947 */ /* 0x008fea000383ffff */
[----:B------:R-:W-:Y:S05]  /*aab0*/  BRA `(.L_x_5045) ;  /* 0xfffffff800387947 */ /* 0x000fea000383ffff */
.L_x_5046:
        /* <DEDUP_REMOVED lines=12> */
.L_x_7326:


//--------------------- .text._ZN7cutlass13device_kernelIN5flash11enable_sm90INS1_16FlashAttnBwdSm90INS1_25CollectiveMainloopBwdSm90ILi2ELi2ELi2EN4cute5tupleIJNS5_1CILi1EEES8_S8_EEENS6_IJNS7_ILi64EEENS7_ILi128EEESB_EEENS_6half_tEfNS_4arch4Sm90ELb0ELb1ELb0ELb0ELb0ELb1ELb0ELb0ELi2ELi1ELi2ELi1ELb0EEENS1_24CollectiveEpilogueBwdGQAISC_fSF_Li256ELb0ELb0EEENS1_19SingleTileSchedulerILb0ELb0ELb0ELi128EEEEEEEEEvNT_6ParamsE --------------------------
	.section	.text._ZN7cutlass13device_kernelIN5flash11enable_sm90INS1_16FlashAttnBwdSm90INS1_25CollectiveMainloopBwdSm90ILi2ELi2ELi2EN4cute5tupleIJNS5_1CILi1EEES8_S8_EEENS6_IJNS7_ILi64EEENS7_ILi128EEESB_EEENS_6half_tEfNS_4arch4Sm90ELb0ELb1ELb0ELb0ELb0ELb1ELb0ELb0ELi2ELi1ELi2ELi1ELb0EEENS1_24CollectiveEpilogueBwdGQAISC_fSF_Li256ELb0ELb0EEENS1_19SingleTileSchedulerILb0ELb0ELb0ELi128EEEEEEEEEvNT_6ParamsE,"ax",@progbits
	.align	128
.text._ZN7cutlass13device_kernelIN5flash11enable_sm90INS1_16FlashAttnBwdSm90INS1_25CollectiveMainloopBwdSm90ILi2ELi2ELi2EN4cute5tupleIJNS5_1CILi1EEES8_S8_EEENS6_IJNS7_ILi64EEENS7_ILi128EEESB_EEENS_6half_tEfNS_4arch4Sm90ELb0ELb1ELb0ELb0ELb0ELb1ELb0ELb0ELi2ELi1ELi2ELi1ELb0EEENS1_24CollectiveEpilogueBwdGQAISC_fSF_Li256ELb0ELb0EEENS1_19SingleTileSchedulerILb0ELb0ELb0ELi128EEEEEEEEEvNT_6ParamsE:
        .type           _ZN7cutlass13device_kernelIN5flash11enable_sm90INS1_16FlashAttnBwdSm90INS1_25CollectiveMainloopBwdSm90ILi2ELi2ELi2EN4cute5tupleIJNS5_1CILi1EEES8_S8_EEENS6_IJNS7_ILi64EEENS7_ILi128EEESB_EEENS_6half_tEfNS_4arch4Sm90ELb0ELb1ELb0ELb0ELb0ELb1ELb0ELb0ELi2ELi1ELi2ELi1ELb0EEENS1_24CollectiveEpilogueBwdGQAISC_fSF_Li256ELb0ELb0EEENS1_19SingleTileSchedulerILb0ELb0ELb0ELi128EEEEEEEEEvNT_6ParamsE,@function
        .size           _ZN7cutlass13device_kernelIN5flash11enable_sm90INS1_16FlashAttnBwdSm90INS1_25CollectiveMainloopBwdSm90ILi2ELi2ELi2EN4cute5tupleIJNS5_1CILi1EEES8_S8_EEENS6_IJNS7_ILi64EEENS7_ILi128EEESB_EEENS_6half_tEfNS_4arch4Sm90ELb0ELb1ELb0ELb0ELb0ELb1ELb0ELb0ELi2ELi1ELi2ELi1ELb0EEENS1_24CollectiveEpilogueBwdGQAISC_fSF_Li256ELb0ELb0EEENS1_19SingleTileSchedulerILb0ELb0ELb0ELi128EEEEEEEEEvNT_6ParamsE,(.L_x_7327 - _ZN7cutlass13device_kernelIN5flash11enable_sm90INS1_16FlashAttnBwdSm90INS1_25CollectiveMainloopBwdSm90ILi2ELi2ELi2EN4cute5tupleIJNS5_1CILi1EEES8_S8_EEENS6_IJNS7_ILi64EEENS7_ILi128EEESB_EEENS_6half_tEfNS_4arch4Sm90ELb0ELb1ELb0ELb0ELb0ELb1ELb0ELb0ELi2ELi1ELi2ELi1ELb0EEENS1_24CollectiveEpilogueBwdGQAISC_fSF_Li256ELb0ELb0EEENS1_19SingleTileSchedulerILb0ELb0ELb0ELi128EEEEEEEEEvNT_6ParamsE)
        .other          _ZN7cutlass13device_kernelIN5flash11enable_sm90INS1_16FlashAttnBwdSm90INS1_25CollectiveMainloopBwdSm90ILi2ELi2ELi2EN4cute5tupleIJNS5_1CILi1EEES8_S8_EEENS6_IJNS7_ILi64EEENS7_ILi128EEESB_EEENS_6half_tEfNS_4arch4Sm90ELb0ELb1ELb0ELb0ELb0ELb1ELb0ELb0ELi2ELi1ELi2ELi1ELb0EEENS1_24CollectiveEpilogueBwdGQAISC_fSF_Li256ELb0ELb0EEENS1_19SingleTileSchedulerILb0ELb0ELb0ELi128EEEEEEEEEvNT_6ParamsE,@"STO_CUDA_ENTRY STV_DEFAULT"
_ZN7cutlass13device_kernelIN5flash11enable_sm90INS1_16FlashAttnBwdSm90INS1_25CollectiveMainloopBwdSm90ILi2ELi2ELi2EN4cute5tupleIJNS5_1CILi1EEES8_S8_EEENS6_IJNS7_ILi64EEENS7_ILi128EEESB_EEENS_6half_tEfNS_4arch4Sm90ELb0ELb1ELb0ELb0ELb0ELb1ELb0ELb0ELi2ELi1ELi2ELi1ELb0EEENS1_24CollectiveEpilogueBwdGQAISC_fSF_Li256ELb0ELb0EEENS1_19SingleTileSchedulerILb0ELb0ELb0ELi128EEEEEEEEEvNT_6ParamsE:
        /* <DEDUP_REMOVED lines=24> */
.L_x_5048:
[----:B------:R-:W-:Y:S05]  /*0180*/  BSYNC B0 ;  /* 0x0000000000007941 */ /* 0x000fea0003800000 */
.L_x_5047:
        /* <DEDUP_REMOVED lines=37> */
.L_x_5049:
        /* <DEDUP_REMOVED lines=22> */
.L_x_5050:
[----:B------:R-:W-:Y:S01]  /*0540*/  PLOP3.LUT P0, PT, PT, PT, UP0, 0x80, 0x0 ;  /* 0x000000000000781c */ /* 0x000fe20003f0f008 */
[----:B------:R-:W-:Y:S01]  /*0550*/  NOP ;  /* 0x0000000000007918 */ /* 0x000fe20000000000 */
[----:B------:R-:W-:Y:S01]  /*0560*/  BSSY B6, `(.L_x_5051) ;  /* 0x0000747000067945 */ /* 0x000fe20003800000 */
[----:B-12-4-:R-:W-:Y:S10]  /*0570*/  BAR.SYNC.DEFER_BLOCKING 0x0 ;  /* 0x0000000000007b1d */ /* 0x016ff40000010000 */
[----:B------:R-:W-:Y:S05]  /*0580*/  @!P0 BRA `(.L_x_5052) ;  /* 0x00000044007c8947 */ /* 0x000fea0003800000 */
.L_x_5053:
        /* <DEDUP_REMOVED lines=101> */
.L_x_5055:
        /* <DEDUP_REMOVED lines=30> */
.L_x_5058:
        /* <DEDUP_REMOVED lines=15> */
.L_x_5057:
        /* <DEDUP_REMOVED lines=22> */
.L_x_5060:
        /* <DEDUP_REMOVED lines=15> */
.L_x_5059:
        /* <DEDUP_REMOVED lines=8> */
.L_x_5132:
        /* <DEDUP_REMOVED lines=23> */
.L_x_5062:
        /* <DEDUP_REMOVED lines=97> */
.L_x_5074:
[----:B------:R-:W-:-:S13]  /*1900*/  ISETP.NE.AND P6, PT, R233, 0x3, PT ;  /* 0x00000003e900780c */ /* 0x000fda0003fc5270 */
[----:B-1----:R-:W-:Y:S05]  /*1910*/  @!P6 BRA `(.L_x_5064) ;  /* 0x000000000004e947 */ /* 0x002fea0003800000 */
[----:B------:R-:W-:Y:S01]  /*1920*/  BPT.TRAP 0x1 ;  /* 0x000000040000795c */ /* 0x000fe20000300000 */
.L_x_5064:
[----:B------:R-:W-:Y:S01]  /*1930*/  IMAD R0, R4, 0x8, R229 ;  /* 0x0000000804007824 */ /* 0x000fe200078e02e5 */
[----:B------:R-:W-:-:S04]  /*1940*/  SHF.L.U32 R9, R223, 0x1f, RZ ;  /* 0x0000001fdf097819 */ /* 0x000fc800000006ff */
[----:B------:R2:W3:Y:S01]  /*1950*/  SYNCS.PHASECHK.TRANS64.TRYWAIT P0, [R0+URZ+0x30810], R9 ;  /* 0x03081009000075a7 */ /* 0x0004e2000800017f */
[----:B------:R-:W-:Y:S05]  /*1960*/  @!P6 BRA `(.L_x_5065) ;  /* 0x000000000004e947 */ /* 0x000fea0003800000 */
[----:B------:R-:W-:Y:S01]  /*1970*/  BPT.TRAP 0x1 ;  /* 0x000000040000795c */ /* 0x000fe20000300000 */
.L_x_5065:
[----:B---3--:R-:W-:Y:S05]  /*1980*/  @P0 BRA `(.L_x_5066) ;  /* 0x0000000000080947 */ /* 0x008fea0003800000 */
[----:B------:R-:W3:Y:S02]  /*1990*/  SYNCS.PHASECHK.TRANS64.TRYWAIT P0, [R0+URZ+0x30810], R9 ;  /* 0x03081009000075a7 */ /* 0x000ee4000800017f */
[----:B---3--:R-:W-:Y:S05]  /*19a0*/  @!P0 BRA `(.L_x_5067) ;  /* 0x0000006000408947 */ /* 0x008fea0003800000 */
.L_x_5066:
        /* <DEDUP_REMOVED lines=81> */
.L_x_5068:
[----:B------:R1:W1:Y:S01]  /*1ec0*/  SYNCS.PHASECHK.TRANS64.TRYWAIT P0, [R0+URZ+0x30830], R9 ;  /* 0x03083009000075a7 */ /* 0x000262000800017f */
[----:B------:R-:W-:Y:S05]  /*1ed0*/  @!P6 BRA `(.L_x_5069) ;  /* 0x000000000004e947 */ /* 0x000fea0003800000 */
[----:B------:R-:W-:Y:S01]  /*1ee0*/  BPT.TRAP 0x1 ;  /* 0x000000040000795c */ /* 0x000fe20000300000 */
.L_x_5069:
[----:B------:R-:W-:-:S05]  /*1ef0*/  VIADD R5, R229, 0x20000 ;  /* 0x00020000e5057836 */ /* 0x000fca0000000000 */
[----:B------:R-:W-:-:S04]  /*1f00*/  SHF.R.U32.HI R5, RZ, 0x4, R5 ;  /* 0x00000004ff057819 */ /* 0x000fc80000011605 */
[----:B------:R-:W-:-:S04]  /*1f10*/  LOP3.LUT R230, R5, 0x3fff, RZ, 0xc0, !PT ;  /* 0x00003fff05e67812 */ /* 0x000fc800078ec0ff */
[----:B------:R-:W-:Y:S01]  /*1f20*/  LOP3.LUT R5, R230, 0x10000, RZ, 0xfc, !PT ;  /* 0x00010000e6057812 */ /* 0x000fe200078efcff */
[----:B-1----:R-:W-:Y:S06]  /*1f30*/  @P0 BRA `(.L_x_5070) ;  /* 0x0000000000080947 */ /* 0x002fec0003800000 */
[----:B------:R-:W1:Y:S02]  /*1f40*/  SYNCS.PHASECHK.TRANS64.TRYWAIT P0, [R0+URZ+0x30830], R9 ;  /* 0x03083009000075a7 */ /* 0x000e64000800017f */
[----:B-1----:R-:W-:Y:S05]  /*1f50*/  @!P0 BRA `(.L_x_5071) ;  /* 0x0000005800e88947 */ /* 0x002fea0003800000 */
.L_x_5070:
        /* <DEDUP_REMOVED lines=446> */
.L_x_5072:
        /* <DEDUP_REMOVED lines=49> */
.L_x_5073:
        /* <DEDUP_REMOVED lines=78> */
.L_x_5056:
[----:B------:R-:W-:Y:S05]  /*4330*/  @P0 BRA `(.L_x_5054) ;  /* 0x0000003400a40947 */ /* 0x000fea0003800000 */
[----:B------:R-:W1:Y:S01]  /*4340*/  S2R R4, SR_TID.X ;  /* 0x0000000000047919 */ /* 0x000e620000002100 */
[----:B------:R-:W2:Y:S01]  /*4350*/  S2UR UR6, SR_CgaCtaId ;  /* 0x00000000000679c3 */ /* 0x000ea20000008800 */
[----:B------:R-:W-:Y:S01]  /*4360*/  ULDC UR7, c[0x0][0x850] ;  /* 0x0002140000077ab9 */ /* 0x000fe20000000800 */
[----:B------:R-:W-:Y:S01]  /*4370*/  UMOV UR4, 0x400 ;  /* 0x0000040000047882 */ /* 0x000fe20000000000 */
[----:B------:R-:W-:Y:S01]  /*4380*/  UISETP.NE.AND UP0, UPT, UR7, 0x1, UPT ;  /* 0x000000010700788c */ /* 0x000fe2000bf05270 */
[----:B------:R-:W-:Y:S01]  /*4390*/  BSSY B0, `(.L_x_5075) ;  /* 0x0000056000007945 */ /* 0x000fe20003800000 */
[----:B------:R-:W-:Y:S01]  /*43a0*/  ULDC.64 UR12, c[0x0][0x818] ;  /* 0x00020600000c7ab9 */ /* 0x000fe20000000a00 */
[----:B------:R-:W-:Y:S01]  /*43b0*/  ULDC.64 UR14, c[0x0][0x820] ;  /* 0x00020800000e7ab9 */ /* 0x000fe20000000a00 */
[----:B------:R-:W-:Y:S01]  /*43c0*/  ULDC.64 UR16, c[0x0][0x848] ;  /* 0x0002120000107ab9 */ /* 0x000fe20000000a00 */
[----:B------:R-:W3:Y:S06]  /*43d0*/  S2UR UR5, SR_CTAID.Y ;  /* 0x00000000000579c3 */ /* 0x000eec0000002600 */
[----:B------:R-:W-:-:S02]  /*43e0*/  @UP0 ULDC UR9, c[0x0][0x858] ;  /* 0x0002160000090ab9 */ /* 0x000fc40000000800 */
[----:B------:R-:W4:Y:S01]  /*43f0*/  S2UR UR8, SR_CTAID.X ;  /* 0x00000000000879c3 */ /* 0x000f220000002500 */
[----:B--2---:R-:W-:-:S07]  /*4400*/  ULEA UR4, UR6, UR4, 0x18 ;  /* 0x0000000406047291 */ /* 0x004fce000f8ec03f */
[----:B------:R-:W2:Y:S01]  /*4410*/  S2UR UR18, SR_CTAID.Z ;  /* 0x00000000001279c3 */ /* 0x000ea20000002700 */
[----:B------:R-:W-:Y:S01]  /*4420*/  @UP0 ULDC UR6, c[0x0][0x854] ;  /* 0x0002150000060ab9 */ /* 0x000fe20000000800 */
[----:B-1----:R-:W-:Y:S01]  /*4430*/  VIADD R5, R4, 0xffffff80 ;  /* 0xffffff8004057836 */ /* 0x002fe20000000000 */
[----:B---3--:R-:W-:-:S04]  /*4440*/  UIMAD.WIDE.U32 UR6, UR5, UR6, URZ ;  /* 0x00000006050672a5 */ /* 0x008fc8000f8e003f */
[----:B------:R-:W-:Y:S01]  /*4450*/  SHF.R.S32.HI R0, RZ, 0x1f, R5 ;  /* 0x0000001fff007819 */ /* 0x000fe20000011405 */
[----:B------:R-:W-:Y:S01]  /*4460*/  @UP0 USHF.R.U32.HI UR5, URZ, UR9, UR7 ;  /* 0x000000093f050299 */ /* 0x000fe20008011607 */
[----:B------:R-:W-:Y:S01]  /*4470*/  BAR.SYNC.DEFER_BLOCKING 0x1, 0x100 ;  /* 0x0044000000007b1d */ /* 0x000fe20000010000 */
[----:B------:R-:W-:Y:S01]  /*4480*/  ISETP.NE.AND P0, PT, R5, RZ, PT ;  /* 0x000000ff0500720c */ /* 0x000fe20003f05270 */
[----:B----4-:R-:W-:Y:S01]  /*4490*/  USHF.L.U32 UR8, UR8, 0xe, URZ ;  /* 0x0000000e08087899 */ /* 0x010fe2000800063f */
        /* <DEDUP_REMOVED lines=8> */
[----:B------:R-:W-:Y:S01]  /*4520*/  LOP3.LUT R3, R2, 0x3fffe000, RZ, 0xc0, !PT ;  /* 0x3fffe00002037812 */ /* 0x000fe200078ec0ff */
[----:B------:R-:W-:-:S03]  /*4530*/  UIMAD UR11, UR5, UR13, UR11 ;  /* 0x0000000d050b72a4 */ /* 0x000fc6000f8e020b */
[----:B------:R-:W-:Y:S01]  /*4540*/  ULDC.64 UR12, c[0x0][0x840] ;  /* 0x00021000000c7ab9 */ /* 0x000fe20000000a00 */
[----:B------:R-:W-:Y:S01]  /*4550*/  IMAD R0, R0, 0x4, R3 ;  /* 0x0000000400007824 */ /* 0x000fe200078e0203 */
[----:B------:R-:W-:Y:S02]  /*4560*/  UIMAD UR10, UR10, UR12, URZ ;  /* 0x0000000c0a0a72a4 */ /* 0x000fe4000f8e023f */
[----:B------:R-:W-:Y:S02]  /*4570*/  UIMAD.WIDE.U32 UR8, UR5, UR12, UR8 ;  /* 0x0000000c050872a5 */ /* 0x000fe4000f8e0008 */
[----:B------:R-:W-:Y:S01]  /*4580*/  LEA R0, R0, UR4, 0x2 ;  /* 0x0000000400007c11 */ /* 0x000fe2000f8e10ff */
[----:B------:R-:W-:Y:S02]  /*4590*/  UIMAD UR12, UR5, UR13, UR10 ;  /* 0x0000000d050c72a4 */ /* 0x000fe4000f8e020a */
[----:B--2---:R-:W-:Y:S02]  /*45a0*/  USHF.R.S32.HI UR5, URZ, 0x1f, UR18 ;  /* 0x0000001f3f057899 */ /* 0x004fe40008011412 */
        /* <DEDUP_REMOVED lines=45> */
.L_x_5077:
[----:B------:R-:W-:Y:S01]  /*4880*/  @P0 ELECT P1, URZ, PT ;  /* 0x00000000003f082f */ /* 0x000fe20003820000 */
[----:B------:R2:W-:-:S12]  /*4890*/  UBLKRED.G.S.ADD.F32.RN [UR6], [UR4], UR5, desc[UR8] ;  /* 0x00000806040073bb */ /* 0x0005d800080a1405 */
[----:B------:R-:W-:Y:S02]  /*48a0*/  @P1 PLOP3.LUT P0, PT, P1, PT, PT, 0x8, 0x0 ;  /* 0x000000000000181c */ /* 0x000fe40000f0e170 */
[----:B------:R-:W-:-:S11]  /*48b0*/  PLOP3.LUT P1, PT, PT, PT, PT, 0x8, 0x0 ;  /* 0x000000000000781c */ /* 0x000fd60003f2e170 */
[----:B--2---:R-:W-:Y:S05]  /*48c0*/  @P0 BRA.U.ANY `(.L_x_5077) ;  /* 0xfffffffd00ec0947 */ /* 0x004fea000393ffff */
[----:B------:R0:W-:Y:S01]  /*48d0*/  UTMACMDFLUSH ;  /* 0x00000000000079b7 */ /* 0x0001e20000000000 */
[----:B------:R-:W-:-:S04]  /*48e0*/  DEPBAR.LE SB0, 0x0 ;  /* 0x000080000000791a */ /* 0x000fc80000000000 */
.L_x_5076:
[----:B------:R-:W-:Y:S05]  /*48f0*/  BSYNC B0 ;  /* 0x0000000000007941 */ /* 0x000fea0003800000 */
.L_x_5075:
        /* <DEDUP_REMOVED lines=32> */
.L_x_5078:
        /* <DEDUP_REMOVED lines=8> */
.L_x_5052:
        /* <DEDUP_REMOVED lines=40> */
.L_x_5080:
        /* <DEDUP_REMOVED lines=39> */
.L_x_5083:
[----:B------:R-:W-:Y:S05]  /*5070*/  BSYNC B0 ;  /* 0x0000000000007941 */ /* 0x000fea0003800000 */
.L_x_5082:
        /* <DEDUP_REMOVED lines=19> */
.L_x_5085:
[----:B------:R-:W-:Y:S05]  /*51b0*/  BSYNC B0 ;  /* 0x0000000000007941 */ /* 0x000fea0003800000 */
.L_x_5084:
[----:B------:R-:W-:Y:S06]  /*51c0*/  BAR.ARV 0xa, 0xa0 ;  /* 0x0282800000007b1d */ /* 0x000fec0000002000 */
[----:B------:R-:W-:Y:S04]  /*51d0*/  BSSY B0, `(.L_x_5086) ;  /* 0x0000003000007945 */ /* 0x000fe80003800000 */
[----:B------:R-:W-:Y:S05]  /*51e0*/  @!P0 BRA `(.L_x_5087) ;  /* 0x0000000000048947 */ /* 0x000fea0003800000 */
[----:B------:R-:W-:-:S04]  /*51f0*/  DEPBAR.LE SB0, 0x0 ;  /* 0x000080000000791a */ /* 0x000fc80000000000 */
.L_x_5087:
[----:B------:R-:W-:Y:S05]  /*5200*/  BSYNC B0 ;  /* 0x0000000000007941 */ /* 0x000fea0003800000 */
.L_x_5086:
[----:B------:R-:W-:Y:S06]  /*5210*/  BAR.ARV 0xb, 0xa0 ;  /* 0x02c2800000007b1d */ /* 0x000fec0000002000 */
[----:B------:R-:W-:Y:S01]  /*5220*/  UIADD3 UR12, UR5, 0x1, URZ ;  /* 0x00000001050c7890 */ /* 0x000fe2000fffe03f */
[----:B------:R-:W-:Y:S11]  /*5230*/  BRA `(.L_x_5088) ;  /* 0x0000000000047947 */ /* 0x000ff60003800000 */
.L_x_5081:
[----:B------:R-:W-:-:S05]  /*5240*/  UMOV UR12, UR5 ;  /* 0x00000005000c7c82 */ /* 0x000fca0008000000 */
.L_x_5088:
        /* <DEDUP_REMOVED lines=17> */
.L_x_5101:
        /* <DEDUP_REMOVED lines=20> */
.L_x_5090:
[----:B------:R-:W-:Y:S05]  /*54a0*/  BSYNC B0 ;  /* 0x0000000000007941 */ /* 0x000fea0003800000 */
.L_x_5089:
        /* <DEDUP_REMOVED lines=13> */
.L_x_5092:
[----:B------:R-:W-:Y:S05]  /*5580*/  BSYNC B0 ;  /* 0x0000000000007941 */ /* 0x000fea0003800000 */
.L_x_5091:
[----:B------:R-:W-:Y:S06]  /*5590*/  BAR.ARV 0xa, 0xa0 ;  /* 0x0282800000007b1d */ /* 0x000fec0000002000 */
[----:B------:R-:W-:Y:S04]  /*55a0*/  BSSY B0, `(.L_x_5093) ;  /* 0x0000003000007945 */ /* 0x000fe80003800000 */
[----:B------:R-:W-:Y:S05]  /*55b0*/  @!P0 BRA `(.L_x_5094) ;  /* 0x0000000000048947 */ /* 0x000fea0003800000 */
[----:B------:R-:W-:-:S04]  /*55c0*/  DEPBAR.LE SB0, 0x0 ;  /* 0x000080000000791a */ /* 0x000fc80000000000 */
.L_x_5094:
[----:B------:R-:W-:Y:S05]  /*55d0*/  BSYNC B0 ;  /* 0x0000000000007941 */ /* 0x000fea0003800000 */
.L_x_5093:
        /* <DEDUP_REMOVED lines=13> */
.L_x_5096:
[----:B------:R-:W-:Y:S05]  /*56b0*/  BSYNC B0 ;  /* 0x0000000000007941 */ /* 0x000fea0003800000 */
.L_x_5095:
        /* <DEDUP_REMOVED lines=13> */
.L_x_5098:
[----:B------:R-:W-:Y:S05]  /*5790*/  BSYNC B0 ;  /* 0x0000000000007941 */ /* 0x000fea0003800000 */
.L_x_5097:
[----:B------:R-:W-:Y:S01]  /*57a0*/  UIADD3 UR12, UR12, 0x2, URZ ;  /* 0x000000020c0c7890 */ /* 0x000fe2000fffe03f */
[----:B------:R-:W-:Y:S06]  /*57b0*/  BAR.ARV 0xa, 0xa0 ;  /* 0x0282800000007b1d */ /* 0x000fec0000002000 */
[----:B------:R-:W-:Y:S01]  /*57c0*/  UISETP.GE.AND UP0, UPT, UR12, UR8, UPT ;  /* 0x000000080c00728c */ /* 0x000fe2000bf06270 */
[----:B------:R-:W-:Y:S04]  /*57d0*/  BSSY B0, `(.L_x_5099) ;  /* 0x0000003000007945 */ /* 0x000fe80003800000 */
[----:B------:R-:W-:Y:S06]  /*57e0*/  @!P0 BRA `(.L_x_5100) ;  /* 0x0000000000048947 */ /* 0x000fec0003800000 */
[----:B------:R-:W-:-:S04]  /*57f0*/  DEPBAR.LE SB0, 0x0 ;  /* 0x000080000000791a */ /* 0x000fc80000000000 */
.L_x_5100:
[----:B------:R-:W-:Y:S05]  /*5800*/  BSYNC B0 ;  /* 0x0000000000007941 */ /* 0x000fea0003800000 */
.L_x_5099:
[----:B------:R-:W-:Y:S06]  /*5810*/  BAR.ARV 0xb, 0xa0 ;  /* 0x02c2800000007b1d */ /* 0x000fec0000002000 */
[----:B------:R-:W-:Y:S01]  /*5820*/  PLOP3.LUT P1, PT, PT, PT, UP0, 0x80, 0x0 ;  /* 0x000000000000781c */ /* 0x000fe20003f2f008 */
[----:B------:R-:W-:Y:S02]  /*5830*/  UIADD3 UR20, UR20, 0x4000, URZ ;  /* 0x0000400014147890 */ /* 0x000fe4000fffe03f */
[----:B------:R-:W-:-:S10]  /*5840*/  UIADD3 UR4, UR4, 0x4000, URZ ;  /* 0x0000400004047890 */ /* 0x000fd4000fffe03f */
[----:B------:R-:W-:Y:S05]  /*5850*/  @!P1 BRA `(.L_x_5101) ;  /* 0xfffffff800c09947 */ /* 0x000fea000383ffff */
[----:B------:R-:W-:Y:S05]  /*5860*/  BRA `(.L_x_5054) ;  /* 0x0000002000587947 */ /* 0x000fea0003800000 */
.L_x_5079:
        /* <DEDUP_REMOVED lines=33> */
.L_x_5103:
        /* <DEDUP_REMOVED lines=43> */
.L_x_5133:
        /* <DEDUP_REMOVED lines=15> */
.L_x_5106:
        /* <DEDUP_REMOVED lines=98> */
.L_x_5117:
[----:B--234-:R-:W-:-:S04]  /*6440*/  SHF.L.U32 R21, R11, 0x1f, RZ ;  /* 0x0000001f0b157819 */ /* 0x01cfc800000006ff */
[----:B------:R-:W1:Y:S02]  /*6450*/  SYNCS.PHASECHK.TRANS64.TRYWAIT P1, [R16+URZ+0x30840], R21 ;  /* 0x03084015100075a7 */ /* 0x000e64000802017f */
[----:B-1----:R-:W-:Y:S05]  /*6460*/  @!P1 BRA `(.L_x_5109) ;  /* 0x0000001400cc9947 */ /* 0x002fea0003800000 */
.L_x_5134:
[----:B------:R-:W-:Y:S05]  /*6470*/  @P0 BRA `(.L_x_5110) ;  /* 0x0000000000140947 */ /* 0x000fea0003800000 */
[----:B------:R-:W-:Y:S01]  /*6480*/  ISETP.NE.AND P1, PT, R6, RZ, PT ;  /* 0x000000ff0600720c */ /* 0x000fe20003f25270 */
[----:B------:R-:W-:-:S04]  /*6490*/  IMAD.MOV.U32 R3, RZ, RZ, 0x4100 ;  /* 0x00004100ff037424 */ /* 0x000fc800078e00ff */
[----:B------:R3:W-:Y:S08]  /*64a0*/  SYNCS.ARRIVE.TRANS64 RZ, [R16+URZ+0x30830], R3 ;  /* 0x0308300310ff79a7 */ /* 0x0007f0000800003f */
[----:B------:R-:W-:Y:S05]  /*64b0*/  @!P1 BRA `(.L_x_5110) ;  /* 0x0000000000049947 */ /* 0x000fea0003800000 */
[----:B------:R-:W-:Y:S01]  /*64c0*/  BPT.TRAP 0x1 ;  /* 0x000000040000795c */ /* 0x000fe20000300000 */
.L_x_5110:
        /* <DEDUP_REMOVED lines=36> */
.L_x_5135:
[----:B------:R-:W-:Y:S05]  /*6710*/  @P0 BRA `(.L_x_5112) ;  /* 0x0000000000140947 */ /* 0x000fea0003800000 */
[----:B------:R-:W-:Y:S01]  /*6720*/  ISETP.NE.AND P1, PT, R6, RZ, PT ;  /* 0x000000ff0600720c */ /* 0x000fe20003f25270 */
[----:B------:R-:W-:-:S04]  /*6730*/  IMAD.MOV.U32 R2, RZ, RZ, 0x4100 ;  /* 0x00004100ff027424 */ /* 0x000fc800078e00ff */
[----:B------:R3:W-:Y:S08]  /*6740*/  SYNCS.ARRIVE.TRANS64 RZ, [R16+URZ+0x30818], R2 ;  /* 0x0308180210ff79a7 */ /* 0x0007f0000800003f */
[----:B------:R-:W-:Y:S05]  /*6750*/  @!P1 BRA `(.L_x_5112) ;  /* 0x0000000000049947 */ /* 0x000fea0003800000 */
[----:B------:R-:W-:Y:S01]  /*6760*/  BPT.TRAP 0x1 ;  /* 0x000000040000795c */ /* 0x000fe20000300000 */
.L_x_5112:
        /* <DEDUP_REMOVED lines=36> */
.L_x_5136:
[----:B------:R-:W-:Y:S05]  /*69b0*/  @P0 BRA `(.L_x_5114) ;  /* 0x0000000000140947 */ /* 0x000fea0003800000 */
[----:B------:R-:W-:Y:S01]  /*69c0*/  ISETP.NE.AND P1, PT, R6, RZ, PT ;  /* 0x000000ff0600720c */ /* 0x000fe20003f25270 */
[----:B-123--:R-:W-:-:S04]  /*69d0*/  IMAD.MOV.U32 R21, RZ, RZ, 0x4100 ;  /* 0x00004100ff157424 */ /* 0x00efc800078e00ff */
[----:B------:R4:W-:Y:S08]  /*69e0*/  SYNCS.ARRIVE.TRANS64 RZ, [R16+URZ+0x30838], R21 ;  /* 0x0308381510ff79a7 */ /* 0x0009f0000800003f */
[----:B------:R-:W-:Y:S05]  /*69f0*/  @!P1 BRA `(.L_x_5114) ;  /* 0x0000000000049947 */ /* 0x000fea0003800000 */
[----:B------:R-:W-:Y:S01]  /*6a00*/  BPT.TRAP 0x1 ;  /* 0x000000040000795c */ /* 0x000fe20000300000 */
.L_x_5114:
        /* <DEDUP_REMOVED lines=31> */
.L_x_5138:
[----:B------:R-:W-:Y:S05]  /*6c00*/  @P0 BRA `(.L_x_5116) ;  /* 0x0000000000140947 */ /* 0x000fea0003800000 */
[----:B------:R-:W-:Y:S01]  /*6c10*/  ISETP.NE.AND P1, PT, R6, RZ, PT ;  /* 0x000000ff0600720c */ /* 0x000fe20003f25270 */
[----:B------:R-:W-:-:S04]  /*6c20*/  IMAD.MOV.U32 R5, RZ, RZ, 0x4100 ;  /* 0x00004100ff057424 */ /* 0x000fc800078e00ff */
[----:B------:R1:W-:Y:S08]  /*6c30*/  SYNCS.ARRIVE.TRANS64 RZ, [R16+URZ+0x30810], R5 ;  /* 0x0308100510ff79a7 */ /* 0x0003f0000800003f */
[----:B------:R-:W-:Y:S05]  /*6c40*/  @!P1 BRA `(.L_x_5116) ;  /* 0x0000000000049947 */ /* 0x000fea0003800000 */
[----:B------:R-:W-:Y:S01]  /*6c50*/  BPT.TRAP 0x1 ;  /* 0x000000040000795c */ /* 0x000fe20000300000 */
.L_x_5116:
        /* <DEDUP_REMOVED lines=37> */
.L_x_5108:
[----:B------:R-:W3:Y:S02]  /*6eb0*/  LDL.LU R4, [R1+0x4] ;  /* 0x0000040001047983 */ /* 0x000ee40000300800 */
[----:B---3--:R-:W-:Y:S02]  /*6ec0*/  ISETP.NE.AND P1, PT, R4, RZ, PT ;  /* 0x000000ff0400720c */ /* 0x008fe40003f25270 */
[----:B------:R1:W5:Y:S11]  /*6ed0*/  LDL R4, [R1] ;  /* 0x0000000001047983 */ /* 0x0003760000100800 */
[----:B-1----:R-:W-:Y:S05]  /*6ee0*/  @!P1 BRA `(.L_x_5107) ;  /* 0x0000000400489947 */ /* 0x002fea0003800000 */
[----:B------:R-:W-:-:S04]  /*6ef0*/  SHF.L.U32 R13, R11, 0x1f, RZ ;  /* 0x0000001f0b0d7819 */ /* 0x000fc800000006ff */
[----:B------:R-:W1:Y:S02]  /*6f00*/  SYNCS.PHASECHK.TRANS64.TRYWAIT P1, [R16+URZ+0x30840], R13 ;  /* 0x0308400d100075a7 */ /* 0x000e64000802017f */
[----:B-1----:R-:W-:Y:S05]  /*6f10*/  @!P1 BRA `(.L_x_5118) ;  /* 0x0000000c00749947 */ /* 0x002fea0003800000 */
.L_x_5139:
[----:B------:R-:W-:Y:S05]  /*6f20*/  @P0 BRA `(.L_x_5119) ;  /* 0x0000000000140947 */ /* 0x000fea0003800000 */
[----:B------:R-:W-:Y:S01]  /*6f30*/  ISETP.NE.AND P1, PT, R6, RZ, PT ;  /* 0x000000ff0600720c */ /* 0x000fe20003f25270 */
[----:B--2---:R-:W-:-:S04]  /*6f40*/  IMAD.MOV.U32 R5, RZ, RZ, 0x4100 ;  /* 0x00004100ff057424 */ /* 0x004fc800078e00ff */
[----:B------:R3:W-:Y:S08]  /*6f50*/  SYNCS.ARRIVE.TRANS64 RZ, [R16+URZ+0x30830], R5 ;  /* 0x0308300510ff79a7 */ /* 0x0007f0000800003f */
[----:B------:R-:W-:Y:S05]  /*6f60*/  @!P1 BRA `(.L_x_5119) ;  /* 0x0000000000049947 */ /* 0x000fea0003800000 */
[----:B------:R-:W-:Y:S01]  /*6f70*/  BPT.TRAP 0x1 ;  /* 0x000000040000795c */ /* 0x000fe20000300000 */
.L_x_5119:
        /* <DEDUP_REMOVED lines=33> */
.L_x_5140:
[----:B------:R-:W-:Y:S05]  /*7190*/  @P0 BRA `(.L_x_5121) ;  /* 0x0000000000140947 */ /* 0x000fea0003800000 */
[----:B------:R-:W-:Y:S01]  /*71a0*/  ISETP.NE.AND P0, PT, R6, RZ, PT ;  /* 0x000000ff0600720c */ /* 0x000fe20003f05270 */
[----:B------:R-:W-:-:S04]  /*71b0*/  IMAD.MOV.U32 R5, RZ, RZ, 0x4100 ;  /* 0x00004100ff057424 */ /* 0x000fc800078e00ff */
[----:B------:R3:W-:Y:S08]  /*71c0*/  SYNCS.ARRIVE.TRANS64 RZ, [R16+URZ+0x30818], R5 ;  /* 0x0308180510ff79a7 */ /* 0x0007f0000800003f */
[----:B------:R-:W-:Y:S05]  /*71d0*/  @!P0 BRA `(.L_x_5121) ;  /* 0x0000000000048947 */ /* 0x000fea0003800000 */
[----:B------:R-:W-:Y:S01]  /*71e0*/  BPT.TRAP 0x1 ;  /* 0x000000040000795c */ /* 0x000fe20000300000 */
.L_x_5121:
        /* <DEDUP_REMOVED lines=34> */
.L_x_5107:
[----:B------:R-:W3:Y:S01]  /*7410*/  S2R R0, SR_TID.X ;  /* 0x0000000000007919 */ /* 0x000ee20000002100 */
[----:B------:R-:W-:Y:S01]  /*7420*/  IMAD R3, R19, 0x8, R16 ;  /* 0x0000000813037824 */ /* 0x000fe200078e0210 */
[----:B---3--:R-:W-:Y:S02]  /*7430*/  LOP3.LUT R2, R0, 0x7f, RZ, 0xc0, !PT ;  /* 0x0000007f00027812 */ /* 0x008fe400078ec0ff */
[----:B------:R-:W-:Y:S02]  /*7440*/  SHF.L.U32 R0, R11, 0x1f, RZ ;  /* 0x0000001f0b007819 */ /* 0x000fe400000006ff */
[----:B------:R-:W-:Y:S02]  /*7450*/  ISETP.NE.AND P1, PT, R2, RZ, PT ;  /* 0x000000ff0200720c */ /* 0x000fe40003f25270 */
[----:B------:R-:W3:Y:S02]  /*7460*/  SYNCS.PHASECHK.TRANS64.TRYWAIT P0, [R3+URZ+0x30840], R0 ;  /* 0x03084000030075a7 */ /* 0x000ee4000800017f */
[----:B---3--:R-:W-:Y:S09]  /*7470*/  @!P0 BRA `(.L_x_5122) ;  /* 0x0000000800448947 */ /* 0x008ff20003800000 */
.L_x_5141:
[----:B------:R-:W-:Y:S05]  /*7480*/  @P1 BRA `(.L_x_5123) ;  /* 0x0000000000181947 */ /* 0x000fea0003800000 */
[----:B------:R-:W1:Y:S01]  /*7490*/  S2R R2, SR_TID.X ;  /* 0x0000000000027919 */ /* 0x000e620000002100 */
[----:B---3--:R-:W-:-:S04]  /*74a0*/  IMAD.MOV.U32 R0, RZ, RZ, 0x4100 ;  /* 0x00004100ff007424 */ /* 0x008fc800078e00ff */
[----:B------:R3:W-:Y:S01]  /*74b0*/  SYNCS.ARRIVE.TRANS64 RZ, [R3+URZ+0x30830], R0 ;  /* 0x0308300003ff79a7 */ /* 0x0007e2000800003f */
[----:B-1----:R-:W-:-:S13]  /*74c0*/  LOP3.LUT P0, RZ, R2, 0x1f, RZ, 0xc0, !PT ;  /* 0x0000001f02ff7812 */ /* 0x002fda000780c0ff */
[----:B---3--:R-:W-:Y:S05]  /*74d0*/  @!P0 BRA `(.L_x_5123) ;  /* 0x0000000000048947 */ /* 0x008fea0003800000 */
[----:B------:R-:W-:Y:S01]  /*74e0*/  BPT.TRAP 0x1 ;  /* 0x000000040000795c */ /* 0x000fe20000300000 */
.L_x_5123:
        /* <DEDUP_REMOVED lines=40> */
.L_x_5104:
[----:B------:R-:W-:Y:S05]  /*7770*/  BSYNC B0 ;  /* 0x0000000000007941 */ /* 0x000fea0003800000 */
.L_x_5102:
[----:B------:R-:W-:-:S03]  /*7780*/  UMOV UR7, 0xffffffff ;  /* 0xffffffff00077882 */ /* 0x000fc60000000000 */
[----:B------:R-:W-:Y:S05]  /*7790*/  BRA.DIV UR7, `(.L_x_5124) ;  /* 0x0000000607907947 */ /* 0x000fea000b800000 */
[----:B------:R-:W-:-:S13]  /*77a0*/  ELECT P6, URZ, PT ;  /* 0x00000000003f782f */ /* 0x000fda00038c0000 */
.L_x_5144:
[----:B------:R-:W-:Y:S05]  /*77b0*/  @!P6 BRA `(.L_x_5054) ;  /* 0x000000000084e947 */ /* 0x000fea0003800000 */
[----:B------:R-:W-:-:S06]  /*77c0*/  ULOP3.LUT UR7, UR38, 0x2, URZ, 0xfc, !UPT ;  /* 0x0000000226077892 */ /* 0x000fcc000f8efc3f */
[----:B------:R-:W-:-:S05]  /*77d0*/  IMAD.U32 R2, RZ, RZ, UR7 ;  /* 0x00000007ff027e24 */ /* 0x000fca000f8e00ff */
[----:B------:R-:W-:-:S13]  /*77e0*/  ISETP.NE.AND P2, PT, R2, 0x3, PT ;  /* 0x000000030200780c */ /* 0x000fda0003f45270 */
[----:B------:R-:W-:Y:S05]  /*77f0*/  @!P2 BRA `(.L_x_5125) ;  /* 0x000000000004a947 */ /* 0x000fea0003800000 */
[----:B------:R-:W-:Y:S01]  /*7800*/  BPT.TRAP 0x1 ;  /* 0x000000040000795c */ /* 0x000fe20000300000 */
.L_x_5125:
        /* <DEDUP_REMOVED lines=15> */
.L_x_5145:
[----:B------:R-:W2:Y:S02]  /*7900*/  SYNCS.PHASECHK.TRANS64.TRYWAIT P0, [R3+URZ], R2 ;  /* 0x00000002030075a7 */ /* 0x000ea4000800017f */
[----:B--2---:R-:W-:Y:S05]  /*7910*/  @!P0 BRA `(.L_x_5127) ;  /* 0x0000000400648947 */ /* 0x004fea0003800000 */
.L_x_5146:
[----:B------:R-:W-:Y:S05]  /*7920*/  @!P2 BRA `(.L_x_5128) ;  /* 0x000000000004a947 */ /* 0x000fea0003800000 */
[----:B------:R-:W-:Y:S01]  /*7930*/  BPT.TRAP 0x1 ;  /* 0x000000040000795c */ /* 0x000fe20000300000 */
.L_x_5128:
[----:B--2---:R-:W-:-:S04]  /*7940*/  VIADD R3, R7, 0x30840 ;  /* 0x0003084007037836 */ /* 0x004fc80000000000 */
[----:B------:R-:W-:-:S04]  /*7950*/  IMAD R0, R0, 0x8, R3 ;  /* 0x0000000800007824 */ /* 0x000fc800078e0203 */
[----:B------:R-:W2:Y:S02]  /*7960*/  SYNCS.PHASECHK.TRANS64.TRYWAIT P0, [R0+URZ], R5 ;  /* 0x00000005000075a7 */ /* 0x000ea4000800017f */
[----:B--2---:R-:W-:Y:S05]  /*7970*/  @!P0 BRA `(.L_x_5129) ;  /* 0x0000000400608947 */ /* 0x004fea0003800000 */
.L_x_5147:
[----:B------:R-:W-:-:S07]  /*7980*/  IMAD R3, R4, 0x8, R3 ;  /* 0x0000000804037824 */ /* 0x000fce00078e0203 */
.L_x_5130:
[----:B---3--:R3:W4:Y:S02]  /*7990*/  SYNCS.PHASECHK.TRANS64.TRYWAIT P0, [R3+URZ], R2 ;  /* 0x00000002030075a7 */ /* 0x008724000800017f */
[----:B----4-:R-:W-:Y:S05]  /*79a0*/  @!P0 NANOSLEEP.SYNCS 0x989680 ;  /* 0x009896800000895d */ /* 0x010fea0003900000 */
[----:B------:R-:W4:Y:S02]  /*79b0*/  @!P0 SYNCS.PHASECHK.TRANS64 P0, [R3+URZ], R2 ;  /* 0x00000002030085a7 */ /* 0x000f24000800007f */
[----:B----4-:R-:W-:Y:S05]  /*79c0*/  @!P0 BRA `(.L_x_5130) ;  /* 0xfffffffc00f08947 */ /* 0x010fea000383ffff */
.L_x_5054:
[----:B------:R-:W-:Y:S05]  /*79d0*/  BSYNC B6 ;  /* 0x0000000000067941 */ /* 0x000fea0003800000 */
.L_x_5051:
[----:B------:R-:W-:Y:S05]  /*79e0*/  EXIT ;  /* 0x000000000000794d */ /* 0x000fea0003800000 */
.L_x_5061:
[----:B------:R-:W-:Y:S02]  /*79f0*/  IMAD.MOV.U32 R12, RZ, RZ, RZ ;  /* 0x000000ffff0c7224 */ /* 0x000fe400078e00ff */
[----:B------:R-:W-:Y:S02]  /*7a00*/  IMAD.MOV.U32 R11, RZ, RZ, 0x1f ;  /* 0x0000001fff0b7424 */ /* 0x000fe400078e00ff */
[----:B------:R-:W-:-:S07]  /*7a10*/  IMAD.MOV.U32 R15, RZ, RZ, -0x1 ;  /* 0xffffffffff0f7424 */ /* 0x000fce00078e00ff */
[----:B------:R-:W-:Y:S05]  /*7a20*/  WARPSYNC.COLLECTIVE R15, `(.L_x_5131) ;  /* 0x000000000f087348 */ /* 0x000fea0003c00000 */
[----:B------:R1:W2:Y:S02]  /*7a30*/  SHFL.IDX P6, R14, R13, R12, R11 ;  /* 0x0000000c0d0e7389 */ /* 0x0002a400000c000b */
[----:B-12---:R-:W-:Y:S01]  /*7a40*/  ENDCOLLECTIVE ;  /* 0x000000000000791b */ /* 0x006fe20003800000 */
.L_x_5131:
[----:B------:R-:W-:Y:S05]  /*7a50*/  BRA `(.L_x_5132) ;  /* 0xffffff9400c87947 */ /* 0x000fea000383ffff */
.L_x_5063:
[----:B--2---:R2:W3:Y:S02]  /*7a60*/  SYNCS.PHASECHK.TRANS64.TRYWAIT P0, [R229+URZ+0x30800], R8 ;  /* 0x03080008e50075a7 */ /* 0x0044e4000800017f */
[----:B---3--:R-:W-:Y:S05]  /*7a70*/  @!P0 NANOSLEEP.SYNCS 0x989680 ;  /* 0x009896800000895d */ /* 0x008fea0003900000 */
[----:B------:R-:W3:Y:S02]  /*7a80*/  @!P0 SYNCS.PHASECHK.TRANS64 P0, [R229+URZ+0x30800], R8 ;  /* 0x03080008e50085a7 */ /* 0x000ee4000800007f */
[----:B---3--:R-:W-:Y:S05]  /*7a90*/  @!P0 BRA `(.L_x_5063) ;  /* 0xfffffffc00f08947 */ /* 0x008fea000383ffff */
[----:B------:R-:W-:Y:S05]  /*7aa0*/  BRA `(.L_x_5062) ;  /* 0xffffff9800107947 */ /* 0x000fea000383ffff */
.L_x_5067:
[----:B---3--:R3:W4:Y:S02]  /*7ab0*/  SYNCS.PHASECHK.TRANS64.TRYWAIT P0, [R0+URZ+0x30810], R9 ;  /* 0x03081009000075a7 */ /* 0x008724000800017f */
[----:B----4-:R-:W-:Y:S05]  /*7ac0*/  @!P0 NANOSLEEP.SYNCS 0x989680 ;  /* 0x009896800000895d */ /* 0x010fea0003900000 */
[----:B------:R-:W4:Y:S02]  /*7ad0*/  @!P0 SYNCS.PHASECHK.TRANS64 P0, [R0+URZ+0x30810], R9 ;  /* 0x03081009000085a7 */ /* 0x000f24000800007f */
[----:B----4-:R-:W-:Y:S05]  /*7ae0*/  @!P0 BRA `(.L_x_5067) ;  /* 0xfffffffc00f08947 */ /* 0x010fea000383ffff */
[----:B------:R-:W-:Y:S05]  /*7af0*/  BRA `(.L_x_5066) ;  /* 0xffffff9c00ac7947 */ /* 0x000fea000383ffff */
.L_x_5071:
[----:B------:R1:W1:Y:S02]  /*7b00*/  SYNCS.PHASECHK.TRANS64.TRYWAIT P0, [R0+URZ+0x30830], R9 ;  /* 0x03083009000075a7 */ /* 0x000264000800017f */
[----:B-1----:R-:W-:Y:S05]  /*7b10*/  @!P0 NANOSLEEP.SYNCS 0x989680 ;  /* 0x009896800000895d */ /* 0x002fea0003900000 */
[----:B------:R-:W1:Y:S02]  /*7b20*/  @!P0 SYNCS.PHASECHK.TRANS64 P0, [R0+URZ+0x30830], R9 ;  /* 0x03083009000085a7 */ /* 0x000e64000800007f */
[----:B-1----:R-:W-:Y:S05]  /*7b30*/  @!P0 BRA `(.L_x_5071) ;  /* 0xfffffffc00f08947 */ /* 0x002fea000383ffff */
[----:B------:R-:W-:Y:S05]  /*7b40*/  BRA `(.L_x_5070) ;  /* 0xffffffa400047947 */ /* 0x000fea000383ffff */
.L_x_5105:
[----:B-1----:R1:W2:Y:S02]  /*7b50*/  SYNCS.PHASECHK.TRANS64.TRYWAIT P0, [R16+URZ+0x30820], R3 ;  /* 0x03082003100075a7 */ /* 0x0022a4000800017f */
[----:B--2---:R-:W-:Y:S05]  /*7b60*/  @!P0 NANOSLEEP.SYNCS 0x989680 ;  /* 0x009896800000895d */ /* 0x004fea0003900000 */
[----:B------:R-:W2:Y:S02]  /*7b70*/  @!P0 SYNCS.PHASECHK.TRANS64 P0, [R16+URZ+0x30820], R3 ;  /* 0x03082003100085a7 */ /* 0x000ea4000800007f */
[----:B--2---:R-:W-:Y:S05]  /*7b80*/  @!P0 BRA `(.L_x_5105) ;  /* 0xfffffffc00f08947 */ /* 0x004fea000383ffff */
[----:B------:R-:W-:Y:S05]  /*7b90*/  BRA `(.L_x_5133) ;  /* 0xffffffe000647947 */ /* 0x000fea000383ffff */
.L_x_5109:
[----:B-1----:R1:W3:Y:S02]  /*7ba0*/  SYNCS.PHASECHK.TRANS64.TRYWAIT P1, [R16+URZ+0x30840], R21 ;  /* 0x03084015100075a7 */ /* 0x0022e4000802017f */
[----:B---3--:R-:W-:Y:S05]  /*7bb0*/  @!P1 NANOSLEEP.SYNCS 0x989680 ;  /* 0x009896800000995d */ /* 0x008fea0003900000 */
[----:B------:R-:W3:Y:S02]  /*7bc0*/  @!P1 SYNCS.PHASECHK.TRANS64 P1, [R16+URZ+0x30840], R21 ;  /* 0x03084015100095a7 */ /* 0x000ee4000802007f */
[----:B---3--:R-:W-:Y:S05]  /*7bd0*/  @!P1 BRA `(.L_x_5109) ;  /* 0xfffffffc00f09947 */ /* 0x008fea000383ffff */
[----:B------:R-:W-:Y:S05]  /*7be0*/  BRA `(.L_x_5134) ;  /* 0xffffffe800207947 */ /* 0x000fea000383ffff */
.L_x_5111:
[----:B--2---:R2:W3:Y:S02]  /*7bf0*/  SYNCS.PHASECHK.TRANS64.TRYWAIT P1, [R16+URZ+0x30828], R21 ;  /* 0x03082815100075a7 */ /* 0x0044e4000802017f */
[----:B---3--:R-:W-:Y:S05]  /*7c00*/  @!P1 NANOSLEEP.SYNCS 0x989680 ;  /* 0x009896800000995d */ /* 0x008fea0003900000 */
[----:B------:R-:W3:Y:S02]  /*7c10*/  @!P1 SYNCS.PHASECHK.TRANS64 P1, [R16+URZ+0x30828], R21 ;  /* 0x03082815100095a7 */ /* 0x000ee4000802007f */
[----:B---3--:R-:W-:Y:S05]  /*7c20*/  @!P1 BRA `(.L_x_5111) ;  /* 0xfffffffc00f09947 */ /* 0x008fea000383ffff */
[----:B------:R-:W-:Y:S05]  /*7c30*/  BRA `(.L_x_5135) ;  /* 0xffffffe800b47947 */ /* 0x000fea000383ffff */
.L_x_5113:
[----:B---3--:R3:W4:Y:S02]  /*7c40*/  SYNCS.PHASECHK.TRANS64.TRYWAIT P1, [R16+URZ+0x30848], R21 ;  /* 0x03084815100075a7 */ /* 0x008724000802017f */
[----:B----4-:R-:W-:Y:S05]  /*7c50*/  @!P1 NANOSLEEP.SYNCS 0x989680 ;  /* 0x009896800000995d */ /* 0x010fea0003900000 */
[----:B------:R-:W4:Y:S02]  /*7c60*/  @!P1 SYNCS.PHASECHK.TRANS64 P1, [R16+URZ+0x30848], R21 ;  /* 0x03084815100095a7 */ /* 0x000f24000802007f */
[----:B----4-:R-:W-:Y:S05]  /*7c70*/  @!P1 BRA `(.L_x_5113) ;  /* 0xfffffffc00f09947 */ /* 0x010fea000383ffff */
[----:B------:R-:W-:Y:S05]  /*7c80*/  BRA `(.L_x_5136) ;  /* 0xffffffec00487947 */ /* 0x000fea000383ffff */
.L_x_5115:
[----:B------:R-:W-:-:S07]  /*7c90*/  SHF.L.U32 R5, R11, 0x1f, RZ ;  /* 0x0000001f0b057819 */ /* 0x000fce00000006ff */
.L_x_5137:
[----:B------:R1:W1:Y:S02]  /*7ca0*/  SYNCS.PHASECHK.TRANS64.TRYWAIT P1, [R16+URZ+0x30820], R5 ;  /* 0x03082005100075a7 */ /* 0x000264000802017f */
[----:B-1----:R-:W-:Y:S05]  /*7cb0*/  @!P1 NANOSLEEP.SYNCS 0x989680 ;  /* 0x009896800000995d */ /* 0x002fea0003900000 */
[----:B------:R-:W1:Y:S02]  /*7cc0*/  @!P1 SYNCS.PHASECHK.TRANS64 P1, [R16+URZ+0x30820], R5 ;  /* 0x03082005100095a7 */ /* 0x000e64000802007f */
[----:B-1----:R-:W-:Y:S05]  /*7cd0*/  @!P1 BRA `(.L_x_5137) ;  /* 0xfffffffc00f09947 */ /* 0x002fea000383ffff */
[----:B------:R-:W-:Y:S05]  /*7ce0*/  BRA `(.L_x_5138) ;  /* 0xffffffec00c47947 */ /* 0x000fea000383ffff */
.L_x_5118:
[----:B-1----:R1:W3:Y:S02]  /*7cf0*/  SYNCS.PHASECHK.TRANS64.TRYWAIT P1, [R16+URZ+0x30840], R13 ;  /* 0x0308400d100075a7 */ /* 0x0022e4000802017f */
[----:B---3--:R-:W-:Y:S05]  /*7d00*/  @!P1 NANOSLEEP.SYNCS 0x989680 ;  /* 0x009896800000995d */ /* 0x008fea0003900000 */
[----:B------:R-:W3:Y:S02]  /*7d10*/  @!P1 SYNCS.PHASECHK.TRANS64 P1, [R16+URZ+0x30840], R13 ;  /* 0x0308400d100095a7 */ /* 0x000ee4000802007f */
[----:B---3--:R-:W-:Y:S05]  /*7d20*/  @!P1 BRA `(.L_x_5118) ;  /* 0xfffffffc00f09947 */ /* 0x008fea000383ffff */
[----:B------:R-:W-:Y:S05]  /*7d30*/  BRA `(.L_x_5139) ;  /* 0xfffffff000787947 */ /* 0x000fea000383ffff */
.L_x_5120:
[----:B--2---:R2:W3:Y:S02]  /*7d40*/  SYNCS.PHASECHK.TRANS64.TRYWAIT P1, [R16+URZ+0x30828], R13 ;  /* 0x0308280d100075a7 */ /* 0x0044e4000802017f */
[----:B---3--:R-:W-:Y:S05]  /*7d50*/  @!P1 NANOSLEEP.SYNCS 0x989680 ;  /* 0x009896800000995d */ /* 0x008fea0003900000 */
[----:B------:R-:W3:Y:S02]  /*7d60*/  @!P1 SYNCS.PHASECHK.TRANS64 P1, [R16+URZ+0x30828], R13 ;  /* 0x0308280d100095a7 */ /* 0x000ee4000802007f */
[----:B---3--:R-:W-:Y:S05]  /*7d70*/  @!P1 BRA `(.L_x_5120) ;  /* 0xfffffffc00f09947 */ /* 0x008fea000383ffff */
[----:B------:R-:W-:Y:S05]  /*7d80*/  BRA `(.L_x_5140) ;  /* 0xfffffff400007947 */ /* 0x000fea000383ffff */
.L_x_5122:
[----:B---3--:R3:W1:Y:S02]  /*7d90*/  SYNCS.PHASECHK.TRANS64.TRYWAIT P0, [R3+URZ+0x30840], R0 ;  /* 0x03084000030075a7 */ /* 0x008664000800017f */
[----:B-1----:R-:W-:Y:S05]  /*7da0*/  @!P0 NANOSLEEP.SYNCS 0x989680 ;  /* 0x009896800000895d */ /* 0x002fea0003900000 */
[----:B------:R-:W1:Y:S02]  /*7db0*/  @!P0 SYNCS.PHASECHK.TRANS64 P0, [R3+URZ+0x30840], R0 ;  /* 0x03084000030085a7 */ /* 0x000e64000800007f */
[----:B-1----:R-:W-:Y:S05]  /*7dc0*/  @!P0 BRA `(.L_x_5122) ;  /* 0xfffffffc00f08947 */ /* 0x002fea000383ffff */
[----:B------:R-:W-:Y:S05]  /*7dd0*/  BRA `(.L_x_5141) ;  /* 0xfffffff400a87947 */ /* 0x000fea000383ffff */
.L_x_5124:
[----:B------:R-:W-:Y:S01]  /*7de0*/  BSSY B0, `(.L_x_5142) ;  /* 0x0000006000007945 */ /* 0x000fe20003800000 */
[----:B------:R-:W-:-:S07]  /*7df0*/  IMAD.MOV.U32 R15, RZ, RZ, -0x1 ;  /* 0xffffffffff0f7424 */ /* 0x000fce00078e00ff */
[----:B------:R-:W-:Y:S05]  /*7e00*/  WARPSYNC.COLLECTIVE R15, `(.L_x_5143) ;  /* 0x000000000f0c7348 */ /* 0x000fea0003c00000 */
[----:B------:R-:W-:Y:S02]  /*7e10*/  ELECT P6, UR62, PT ;  /* 0x00000000003e782f */ /* 0x000fe400038c0000 */
[----:B------:R-:W-:Y:S01]  /*7e20*/  MOV R14, UR62 ;  /* 0x0000003e000e7c02 */ /* 0x000fe20008000f00 */
[----:B------:R-:W-:Y:S10]  /*7e30*/  ENDCOLLECTIVE ;  /* 0x000000000000791b */ /* 0x000ff40003800000 */
.L_x_5143:
[----:B------:R-:W-:Y:S05]  /*7e40*/  BSYNC B0 ;  /* 0x0000000000007941 */ /* 0x000fea0003800000 */
.L_x_5142:
[----:B------:R-:W-:Y:S05]  /*7e50*/  BRA `(.L_x_5144) ;  /* 0xfffffff800547947 */ /* 0x000fea000383ffff */
.L_x_5126:
[----:B-1----:R1:W2:Y:S02]  /*7e60*/  SYNCS.PHASECHK.TRANS64.TRYWAIT P0, [R6+URZ], R5 ;  /* 0x00000005060075a7 */ /* 0x0022a4000800017f */
[----:B--2---:R-:W-:Y:S05]  /*7e70*/  @!P0 NANOSLEEP.SYNCS 0x989680 ;  /* 0x009896800000895d */ /* 0x004fea0003900000 */
[----:B------:R-:W2:Y:S02]  /*7e80*/  @!P0 SYNCS.PHASECHK.TRANS64 P0, [R6+URZ], R5 ;  /* 0x00000005060085a7 */ /* 0x000ea4000800007f */
[----:B--2---:R-:W-:Y:S05]  /*7e90*/  @!P0 BRA `(.L_x_5126) ;  /* 0xfffffffc00f08947 */ /* 0x004fea000383ffff */
[----:B------:R-:W-:Y:S05]  /*7ea0*/  BRA `(.L_x_5145) ;  /* 0xfffffff800947947 */ /* 0x000fea000383ffff */
.L_x_5127:
[----:B--2---:R2:W3:Y:S02]  /*7eb0*/  SYNCS.PHASECHK.TRANS64.TRYWAIT P0, [R3+URZ], R2 ;  /* 0x00000002030075a7 */ /* 0x0044e4000800017f */
[----:B---3--:R-:W-:Y:S05]  /*7ec0*/  @!P0 NANOSLEEP.SYNCS 0x989680 ;  /* 0x009896800000895d */ /* 0x008fea0003900000 */
[----:B------:R-:W3:Y:S02]  /*7ed0*/  @!P0 SYNCS.PHASECHK.TRANS64 P0, [R3+URZ], R2 ;  /* 0x00000002030085a7 */ /* 0x000ee4000800007f */
[----:B---3--:R-:W-:Y:S05]  /*7ee0*/  @!P0 BRA `(.L_x_5127) ;  /* 0xfffffffc00f08947 */ /* 0x008fea000383ffff */
[----:B------:R-:W-:Y:S05]  /*7ef0*/  BRA `(.L_x_5146) ;  /* 0xfffffff800887947 */ /* 0x000fea000383ffff */
.L_x_5129:
[----:B--2---:R2:W3:Y:S02]  /*7f00*/  SYNCS.PHASECHK.TRANS64.TRYWAIT P0, [R0+URZ], R5 ;  /* 0x00000005000075a7 */ /* 0x0044e4000800017f */
[----:B---3--:R-:W-:Y:S05]  /*7f10*/  @!P0 NANOSLEEP.SYNCS 0x989680 ;  /* 0x009896800000895d */ /* 0x008fea0003900000 */
[----:B------:R-:W3:Y:S02]  /*7f20*/  @!P0 SYNCS.PHASECHK.TRANS64 P0, [R0+URZ], R5 ;  /* 0x00000005000085a7 */ /* 0x000ee4000800007f */
[----:B---3--:R-:W-:Y:S05]  /*7f30*/  @!P0 BRA `(.L_x_5129) ;  /* 0xfffffffc00f08947 */ /* 0x008fea000383ffff */
[----:B------:R-:W-:Y:S05]  /*7f40*/  BRA `(.L_x_5147) ;  /* 0xfffffff8008c7947 */ /* 0x000fea000383ffff */
.L_x_5148:
        /* <DEDUP_REMOVED lines=11> */
.L_x_7327:


//--------------------- .text._ZN7cutlass13device_kernelIN5flash11enable_sm90INS1_16FlashAttnBwdSm90INS1_25CollectiveMainloopBwdSm90ILi2ELi2ELi2EN4cute5tupleIJNS5_1CILi1EEES8_S8_EEENS6_IJNS7_ILi64EEENS7_ILi128EEESB_EEENS_6half_tEfNS_4arch4Sm90ELb0ELb1ELb0ELb0ELb1ELb1ELb0ELb0ELi2ELi1ELi2ELi1ELb0EEENS1_24CollectiveEpilogueBwdGQAISC_fSF_Li256ELb0ELb1EEENS1_19SingleTileSchedulerILb0ELb0ELb0ELi128EEEEEEEEEvNT_6ParamsE --------------------------
	.section	.text._ZN7cutlass13device_kernelIN5flash11enable_sm90INS1_16FlashAttnBwdSm90INS1_25CollectiveMainloopBwdSm90ILi2ELi2ELi2EN4cute5tupleIJNS5_1CILi1EEES8_S8_EEENS6_IJNS7_ILi64EEENS7_ILi128EEESB_EEENS_6half_tEfNS_4arch4Sm90ELb0ELb1ELb0ELb0ELb1ELb1ELb0ELb0ELi2ELi1ELi2ELi1ELb0EEENS1_24CollectiveEpilogueBwdGQAISC_fSF_Li256ELb0ELb1EEENS1_19SingleTileSchedulerILb0ELb0ELb0ELi128EEEEEEEEEvNT_6ParamsE,"ax",@progbits
	.align	128
.text._ZN7cutlass13device_kernelIN5flash11enable_sm90INS1_16FlashAttnBwdSm90INS1_25CollectiveMainloopBwdSm90ILi2ELi2ELi2EN4cute5tupleIJNS5_1CILi1EEES8_S8_EEENS6_IJNS7_ILi64EEENS7_ILi128EEESB_EEENS_6half_tEfNS_4arch4Sm90ELb0ELb1ELb0ELb0ELb1ELb1ELb0ELb0ELi2ELi1ELi2ELi1ELb0EEENS1_24CollectiveEpilogueBwdGQAISC_fSF_Li256ELb0ELb1EEENS1_19SingleTileSchedulerILb0ELb0ELb0ELi128EEEEEEEEEvNT_6ParamsE:
        .type           _ZN7cutlass13device_kernelIN5flash11enable_sm90INS1_16FlashAttnBwdSm90INS1_25CollectiveMainloopBwdSm90ILi2ELi2ELi2EN4cute5tupleIJNS5_1CILi1EEES8_S8_EEENS6_IJNS7_ILi64EEENS7_ILi128EEESB_EEENS_6half_tEfNS_4arch4Sm90ELb0ELb1ELb0ELb0ELb1ELb1ELb0ELb0ELi2ELi1ELi2ELi1ELb0EEENS1_24CollectiveEpilogueBwdGQAISC_fSF_Li256ELb0ELb1EEENS1_19SingleTileSchedulerILb0ELb0ELb0ELi128EEEEEEEEEvNT_6ParamsE,@function
        .size           _ZN7cutlass13device_kernelIN5flash11enable_sm90INS1_16FlashAttnBwdSm90INS1_25CollectiveMainloopBwdSm90ILi2ELi2ELi2EN4cute5tupleIJNS5_1CILi1EEES8_S8_EEENS6_IJNS7_ILi64EEENS7_ILi128EEESB_EEENS_6half_tEfNS_4arch4Sm90ELb0ELb1ELb0ELb0ELb1ELb1ELb0ELb0ELi2ELi1ELi2ELi1ELb0EEENS1_24CollectiveEpilogueBwdGQAISC_fSF_Li256ELb0ELb1EEENS1_19SingleTileSchedulerILb0ELb0ELb0ELi128EEEEEEEEEvNT_6ParamsE,(.L_x_7328 - _ZN7cutlass13device_kernelIN5flash11enable_sm90INS1_16FlashAttnBwdSm90INS1_25CollectiveMainloopBwdSm90ILi2ELi2ELi2EN4cute5tupleIJNS5_1CILi1EEES8_S8_EEENS6_IJNS7_ILi64EEENS7_ILi128EEESB_EEENS_6half_tEfNS_4arch4Sm90ELb0ELb1ELb0ELb0ELb1ELb1ELb0ELb0ELi2ELi1ELi2ELi1ELb0EEENS1_24CollectiveEpilogueBwdGQAISC_fSF_Li256ELb0ELb1EEENS1_19SingleTileSchedulerILb0ELb0ELb0ELi128EEEEEEEEEvNT_6ParamsE)
        .other          _ZN7cutlass13device_kernelIN5flash11enable_sm90INS1_16FlashAttnBwdSm90INS1_25CollectiveMainloopBwdSm90ILi2ELi2ELi2EN4cute5tupleIJNS5_1CILi1EEES8_S8_EEENS6_IJNS7_ILi64EEENS7_ILi128EEESB_EEENS_6half_tEfNS_4arch4Sm90ELb0ELb1ELb0ELb0ELb1ELb1ELb0ELb0ELi2ELi1ELi2ELi1ELb0EEENS1_24CollectiveEpilogueBwdGQAISC_fSF_Li256ELb0ELb1EEENS1_19SingleTileSchedulerILb0ELb0ELb0ELi128EEEEEEEEEvNT_6ParamsE,@"STO_CUDA_ENTRY STV_DEFAULT"
_ZN7cutlass13device_kernelIN5flash11enable_sm90INS1_16FlashAttnBwdSm90INS1_25CollectiveMainloopBwdSm90ILi2ELi2ELi2EN4cute5tupleIJNS5_1CILi1EEES8_S8_EEENS6_IJNS7_ILi64EEENS7_ILi128EEESB_EEENS_6half_tEfNS_4arch4Sm90ELb0ELb1ELb0ELb0ELb1ELb1ELb0ELb0ELi2ELi1ELi2ELi1ELb0EEENS1_24CollectiveEpilogueBwdGQAISC_fSF_Li256ELb0ELb1EEENS1_19SingleTileSchedulerILb0ELb0ELb0ELi128EEEEEEEEEvNT_6ParamsE:
        /* <DEDUP_REMOVED lines=24> */
.L_x_5150:
[----:B------:R-:W-:Y:S05]  /*0180*/  BSYNC B0 ;  /* 0x0000000000007941 */ /* 0x000fea0003800000 */
.L_x_5149:
        /* <DEDUP_REMOVED lines=37> */
.L_x_5151:
        /* <DEDUP_REMOVED lines=22> */
.L_x_5152:
[----:B------:R-:W-:Y:S01]  /*0540*/  PLOP3.LUT P0, PT, PT, PT, UP0, 0x80, 0x0 ;  /* 0x000000000000781c */ /* 0x000fe20003f0f008 */
[----:B------:R-:W-:Y:S01]  /*0550*/  NOP ;  /* 0x0000000000007918 */ /* 0x000fe20000000000 */
[----:B------:R-:W-:Y:S01]  /*0560*/  ULDC.64 UR46, c[0x0][0x208] ;  /* 0x00008200002e7ab9 */ /* 0x000fe20000000a00 */
[----:B------:R-:W-:Y:S01]  /*0570*/  BSSY B6, `(.L_x_5153) ;  /* 0x0000885000067945 */ /* 0x000fe20003800000 */
[----:B-12-4-:R-:W-:Y:S09]  /*0580*/  BAR.SYNC.DEFER_BLOCKING 0x0 ;  /* 0x0000000000007b1d */ /* 0x016ff20000010000 */
[----:B------:R-:W-:Y:S05]  /*0590*/  @!P0 BRA `(.L_x_5154) ;  /* 0x0000004800b48947 */ /* 0x000fea0003800000 */
.L_x_5155:
        /* <DEDUP_REMOVED lines=101> */
.L_x_5157:
        /* <DEDUP_REMOVED lines=30> */
.L_x_5160:
        /* <DEDUP_REMOVED lines=15> */
.L_x_5159:
        /* <DEDUP_REMOVED lines=22> */
.L_x_5162:
        /* <DEDUP_REMOVED lines=15> */
.L_x_5161:
        /* <DEDUP_REMOVED lines=8> */
.L_x_5275:
        /* <DEDUP_REMOVED lines=23> */
.L_x_5164:
        /* <DEDUP_REMOVED lines=97> */
.L_x_5176:
[----:B------:R-:W-:-:S13]  /*1910*/  ISETP.NE.AND P6, PT, R235, 0x3, PT ;  /* 0x00000003eb00780c */ /* 0x000fda0003fc5270 */
[----:B------:R-:W-:Y:S05]  /*1920*/  @!P6 BRA `(.L_x_5166) ;  /* 0x000000000004e947 */ /* 0x000fea0003800000 */
[----:B------:R-:W-:Y:S01]  /*1930*/  BPT.TRAP 0x1 ;  /* 0x000000040000795c */ /* 0x000fe20000300000 */
.L_x_5166:
[----:B------:R-:W-:Y:S01]  /*1940*/  IMAD R0, R4, 0x8, R231 ;  /* 0x0000000804007824 */ /* 0x000fe200078e02e7 */
[----:B------:R-:W-:-:S04]  /*1950*/  SHF.L.U32 R7, R226, 0x1f, RZ ;  /* 0x0000001fe2077819 */ /* 0x000fc800000006ff */
[----:B------:R2:W3:Y:S01]  /*1960*/  SYNCS.PHASECHK.TRANS64.TRYWAIT P0, [R0+URZ+0x30810], R7 ;  /* 0x03081007000075a7 */ /* 0x0004e2000800017f */
[----:B------:R-:W-:Y:S05]  /*1970*/  @!P6 BRA `(.L_x_5167) ;  /* 0x000000000004e947 */ /* 0x000fea0003800000 */
[----:B------:R-:W-:Y:S01]  /*1980*/  BPT.TRAP 0x1 ;  /* 0x000000040000795c */ /* 0x000fe20000300000 */
.L_x_5167:
[----:B---3--:R-:W-:Y:S05]  /*1990*/  @P0 BRA `(.L_x_5168) ;  /* 0x0000000000080947 */ /* 0x008fea0003800000 */
[----:B------:R-:W3:Y:S02]  /*19a0*/  SYNCS.PHASECHK.TRANS64.TRYWAIT P0, [R0+URZ+0x30810], R7 ;  /* 0x03081007000075a7 */ /* 0x000ee4000800017f */
[----:B---3--:R-:W-:Y:S05]  /*19b0*/  @!P0 BRA `(.L_x_5169) ;  /* 0x0000007400388947 */ /* 0x008fea0003800000 */
.L_x_5168:
        /* <DEDUP_REMOVED lines=81> */
.L_x_5170:
[----:B------:R1:W1:Y:S01]  /*1ed0*/  SYNCS.PHASECHK.TRANS64.TRYWAIT P0, [R0+URZ+0x30830], R7 ;  /* 0x03083007000075a7 */ /* 0x000262000800017f */
[----:B------:R-:W-:Y:S05]  /*1ee0*/  @!P6 BRA `(.L_x_5171) ;  /* 0x000000000004e947 */ /* 0x000fea0003800000 */
[----:B------:R-:W-:Y:S01]  /*1ef0*/  BPT.TRAP 0x1 ;  /* 0x000000040000795c */ /* 0x000fe20000300000 */
.L_x_5171:
[----:B------:R-:W-:-:S05]  /*1f00*/  VIADD R5, R231, 0x20000 ;  /* 0x00020000e7057836 */ /* 0x000fca0000000000 */
[----:B------:R-:W-:-:S04]  /*1f10*/  SHF.R.U32.HI R5, RZ, 0x4, R5 ;  /* 0x00000004ff057819 */ /* 0x000fc80000011605 */
[----:B------:R-:W-:-:S04]  /*1f20*/  LOP3.LUT R234, R5, 0x3fff, RZ, 0xc0, !PT ;  /* 0x00003fff05ea7812 */ /* 0x000fc800078ec0ff */
[----:B------:R-:W-:Y:S01]  /*1f30*/  LOP3.LUT R5, R234, 0x10000, RZ, 0xfc, !PT ;  /* 0x00010000ea057812 */ /* 0x000fe200078efcff */
[----:B-1----:R-:W-:Y:S06]  /*1f40*/  @P0 BRA `(.L_x_5172) ;  /* 0x0000000000080947 */ /* 0x002fec0003800000 */
[----:B------:R-:W1:Y:S02]  /*1f50*/  SYNCS.PHASECHK.TRANS64.TRYWAIT P0, [R0+URZ+0x30830], R7 ;  /* 0x03083007000075a7 */ /* 0x000e64000800017f */
[----:B-1----:R-:W-:Y:S05]  /*1f60*/  @!P0 BRA `(.L_x_5173) ;  /* 0x0000006c00e08947 */ /* 0x002fea0003800000 */
.L_x_5172:
        /* <DEDUP_REMOVED lines=446> */
.L_x_5174:
        /* <DEDUP_REMOVED lines=49> */
.L_x_5175:
        /* <DEDUP_REMOVED lines=78> */
.L_x_5158:
[----:B------:R-:W-:Y:S05]  /*4340*/  @P0 BRA `(.L_x_5156) ;  /* 0x00000048009c0947 */ /* 0x000fea0003800000 */
[----:B------:R-:W1:Y:S01]  /*4350*/  S2R R4, SR_TID.X ;  /* 0x0000000000047919 */ /* 0x000e620000002100 */
[----:B------:R-:W2:Y:S01]  /*4360*/  S2UR UR8, SR_CTAID.Y ;  /* 0x00000000000879c3 */ /* 0x000ea20000002600 */
[----:B------:R-:W-:Y:S01]  /*4370*/  ULDC UR9, c[0x0][0x850] ;  /* 0x0002140000097ab9 */ /* 0x000fe20000000800 */
[----:B------:R-:W-:Y:S01]  /*4380*/  ULDC.64 UR12, c[0x0][0x818] ;  /* 0x00020600000c7ab9 */ /* 0x000fe20000000a00 */
[----:B------:R-:W-:Y:S01]  /*4390*/  UISETP.NE.AND UP0, UPT, UR9, 0x1, UPT ;  /* 0x000000010900788c */ /* 0x000fe2000bf05270 */
[----:B------:R-:W-:Y:S01]  /*43a0*/  BSSY B0, `(.L_x_5177) ;  /* 0x000005c000007945 */ /* 0x000fe20003800000 */
[----:B------:R-:W-:Y:S01]  /*43b0*/  ULDC UR18, c[0x0][0x870] ;  /* 0x00021c0000127ab9 */ /* 0x000fe20000000800 */
[----:B------:R-:W-:Y:S01]  /*43c0*/  ULDC UR20, c[0x0][0x80c] ;  /* 0x0002030000147ab9 */ /* 0x000fe20000000800 */
[----:B------:R-:W-:Y:S01]  /*43d0*/  ULDC.64 UR16, c[0x0][0x840] ;  /* 0x0002100000107ab9 */ /* 0x000fe20000000a00 */
[----:B------:R-:W3:Y:S01]  /*43e0*/  S2UR UR15, SR_CTAID.X ;  /* 0x00000000000f79c3 */ /* 0x000ee20000002500 */
[----:B------:R-:W-:-:S05]  /*43f0*/  ULDC.64 UR24, c[0x0][0x848] ;  /* 0x0002120000187ab9 */ /* 0x000fca0000000a00 */
[----:B------:R-:W-:Y:S01]  /*4400*/  @UP0 ULDC UR4, c[0x0][0x854] ;  /* 0x0002150000040ab9 */ /* 0x000fe20000000800 */
[----:B------:R-:W-:Y:S01]  /*4410*/  @UP0 ULDC UR7, c[0x0][0x858] ;  /* 0x0002160000070ab9 */ /* 0x000fe20000000800 */
[----:B------:R-:W4:Y:S08]  /*4420*/  S2UR UR14, SR_CTAID.Z ;  /* 0x00000000000e79c3 */ /* 0x000f300000002700 */
[----:B------:R-:W5:Y:S01]  /*4430*/  S2UR UR21, SR_CgaCtaId ;  /* 0x00000000001579c3 */ /* 0x000f620000008800 */
[----:B--2---:R-:W-:-:S02]  /*4440*/  UIMAD.WIDE.U32 UR4, UR8, UR4, URZ ;  /* 0x00000004080472a5 */ /* 0x004fc4000f8e003f */
[----:B------:R-:W-:Y:S02]  /*4450*/  UMOV UR11, UR8 ;  /* 0x00000008000b7c82 */ /* 0x000fe40008000000 */
[----:B------:R-:W-:Y:S01]  /*4460*/  @UP0 USHF.R.U32.HI UR11, URZ, UR7, UR5 ;  /* 0x000000073f0b0299 */ /* 0x000fe20008011605 */
[C---:B-1----:R-:W-:Y:S01]  /*4470*/  VIADD R5, R4.reuse, 0xffffff80 ;  /* 0xffffff8004057836 */ /* 0x042fe20000000000 */
[----:B---3--:R-:W-:Y:S01]  /*4480*/  UIMAD UR18, UR15, UR18, URZ ;  /* 0x000000120f1272a4 */ /* 0x008fe2000f8e023f */
        /* <DEDUP_REMOVED lines=10> */
[----:B----4-:R-:W-:Y:S01]  /*4530*/  UIMAD UR15, UR14, UR20, URZ ;  /* 0x000000140e0f72a4 */ /* 0x010fe2000f8e023f */
[C---:B------:R-:W-:Y:S01]  /*4540*/  LOP3.LUT R0, R2.reuse, 0xfffff80, RZ, 0xc0, !PT ;  /* 0x0fffff8002007812 */ /* 0x040fe200078ec0ff */
[----:B------:R-:W-:Y:S01]  /*4550*/  IMAD.SHL.U32 R2, R2, 0x40, RZ ;  /* 0x0000004002027824 */ /* 0x000fe200078e00ff */
[----:B------:R-:W-:Y:S01]  /*4560*/  UMOV UR10, 0x400 ;  /* 0x00000400000a7882 */ /* 0x000fe20000000000 */
[----:B------:R-:W-:Y:S02]  /*4570*/  USHF.R.S32.HI UR7, URZ, 0x1f, UR6 ;  /* 0x0000001f3f077899 */ /* 0x000fe40008011406 */
[----:B------:R-:W-:Y:S01]  /*4580*/  IMAD.IADD R0, R5, 0x1, -R0 ;  /* 0x0000000105007824 */ /* 0x000fe200078e0a00 */
[----:B------:R-:W-:Y:S01]  /*4590*/  LOP3.LUT R3, R2, 0x3fffe000, RZ, 0xc0, !PT ;  /* 0x3fffe00002037812 */ /* 0x000fe200078ec0ff */
[----:B-----5:R-:W-:Y:S02]  /*45a0*/  ULEA UR10, UR21, UR10, 0x18 ;  /* 0x0000000a150a7291 */ /* 0x020fe4000f8ec03f */
        /* <DEDUP_REMOVED lines=54> */
.L_x_5179:
[----:B------:R-:W2:Y:S04]  /*4910*/  LDG.E.STRONG.GPU R4, desc[UR46][R2.64] ;  /* 0x0000002e02047981 */ /* 0x000ea8000c1ef900 */
[----:B--2---:R-:W-:Y:S01]  /*4920*/  CCTL.IVALL ;  /* 0x00000000ff00798f */ /* 0x004fe20002000000 */
[----:B------:R-:W-:Y:S05]  /*4930*/  YIELD ;  /* 0x0000000000007946 */ /* 0x000fea0003800000 */
[----:B------:R-:W-:-:S13]  /*4940*/  ISETP.NE.AND P0, PT, R4, UR14, PT ;  /* 0x0000000e04007c0c */ /* 0x000fda000bf05270 */
[----:B------:R-:W-:Y:S05]  /*4950*/  @P0 BRA `(.L_x_5179) ;  /* 0xfffffffc00ec0947 */ /* 0x000fea000383ffff */
.L_x_5178:
[----:B------:R-:W-:Y:S05]  /*4960*/  BSYNC B0 ;  /* 0x0000000000007941 */ /* 0x000fea0003800000 */
.L_x_5177:
[----:B------:R-:W-:-:S03]  /*4970*/  UMOV UR4, 0xffffffff ;  /* 0xffffffff00047882 */ /* 0x000fc60000000000 */
[----:B------:R-:W-:Y:S05]  /*4980*/  BRA.DIV UR4, `(.L_x_5180) ;  /* 0x00000046046c7947 */ /* 0x000fea000b800000 */
[----:B------:R-:W-:Y:S01]  /*4990*/  NOP ;  /* 0x0000000000007918 */ /* 0x000fe20000000000 */
.L_x_5278:
        /* <DEDUP_REMOVED lines=15> */
.L_x_5183:
[----:B------:R-:W-:Y:S01]  /*4a90*/  @P0 ELECT P2, URZ, PT ;  /* 0x00000000003f082f */ /* 0x000fe20003840000 */
[----:B------:R2:W-:-:S12]  /*4aa0*/  UBLKRED.G.S.ADD.F32.RN [UR4], [UR10], UR6, desc[UR8] ;  /* 0x000008040a0073bb */ /* 0x0005d800080a1406 */
[----:B------:R-:W-:Y:S02]  /*4ab0*/  @P2 PLOP3.LUT P0, PT, P2, PT, PT, 0x8, 0x0 ;  /* 0x000000000000281c */ /* 0x000fe4000170e170 */
[----:B------:R-:W-:-:S11]  /*4ac0*/  PLOP3.LUT P2, PT, PT, PT, PT, 0x8, 0x0 ;  /* 0x000000000000781c */ /* 0x000fd60003f4e170 */
[----:B--2---:R-:W-:Y:S05]  /*4ad0*/  @P0 BRA.U.ANY `(.L_x_5183) ;  /* 0xfffffffd00ec0947 */ /* 0x004fea000393ffff */
[----:B------:R0:W-:Y:S01]  /*4ae0*/  UTMACMDFLUSH ;  /* 0x00000000000079b7 */ /* 0x0001e20000000000 */
[----:B------:R-:W-:-:S04]  /*4af0*/  DEPBAR.LE SB0, 0x0 ;  /* 0x000080000000791a */ /* 0x000fc80000000000 */
.L_x_5182:
[----:B------:R-:W-:Y:S05]  /*4b00*/  BSYNC B0 ;  /* 0x0000000000007941 */ /* 0x000fea0003800000 */
.L_x_5181:
        /* <DEDUP_REMOVED lines=14> */
.L_x_5185:
[----:B------:R-:W-:Y:S05]  /*4bf0*/  BSYNC B0 ;  /* 0x0000000000007941 */ /* 0x000fea0003800000 */
.L_x_5184:
        /* <DEDUP_REMOVED lines=24> */
.L_x_5188:
[----:B-12---:R-:W2:Y:S04]  /*4d80*/  LDG.E.STRONG.GPU R0, desc[UR46][R2.64] ;  /* 0x0000002e02007981 */ /* 0x006ea8000c1ef900 */
[----:B--2---:R-:W-:Y:S01]  /*4d90*/  CCTL.IVALL ;  /* 0x00000000ff00798f */ /* 0x004fe20002000000 */
[----:B------:R-:W-:Y:S05]  /*4da0*/  YIELD ;  /* 0x0000000000007946 */ /* 0x000fea0003800000 */
[----:B------:R-:W-:-:S13]  /*4db0*/  ISETP.NE.AND P0, PT, R0, UR14, PT ;  /* 0x0000000e00007c0c */ /* 0x000fda000bf05270 */
[----:B------:R-:W-:Y:S05]  /*4dc0*/  @P0 BRA `(.L_x_5188) ;  /* 0xfffffffc00ec0947 */ /* 0x000fea000383ffff */
.L_x_5187:
[----:B------:R-:W-:Y:S05]  /*4dd0*/  BSYNC B0 ;  /* 0x0000000000007941 */ /* 0x000fea0003800000 */
.L_x_5186:
[----:B------:R-:W-:-:S03]  /*4de0*/  UMOV UR4, 0xffffffff ;  /* 0xffffffff00047882 */ /* 0x000fc60000000000 */
[----:B------:R-:W-:Y:S05]  /*4df0*/  BRA.DIV UR4, `(.L_x_5189) ;  /* 0x00000042046c7947 */ /* 0x000fea000b800000 */
[----:B------:R-:W-:Y:S01]  /*4e00*/  NOP ;  /* 0x0000000000007918 */ /* 0x000fe20000000000 */
.L_x_5281:
        /* <DEDUP_REMOVED lines=16> */
.L_x_5192:
[----:B------:R-:W-:Y:S01]  /*4f10*/  @P0 ELECT P2, URZ, PT ;  /* 0x00000000003f082f */ /* 0x000fe20003840000 */
[----:B------:R3:W-:-:S12]  /*4f20*/  UBLKRED.G.S.ADD.F32.RN [UR4], [UR10], UR6, desc[UR8] ;  /* 0x000008040a0073bb */ /* 0x0007d800080a1406 */
[----:B------:R-:W-:Y:S02]  /*4f30*/  @P2 PLOP3.LUT P0, PT, P2, PT, PT, 0x8, 0x0 ;  /* 0x000000000000281c */ /* 0x000fe4000170e170 */
[----:B------:R-:W-:-:S11]  /*4f40*/  PLOP3.LUT P2, PT, PT, PT, PT, 0x8, 0x0 ;  /* 0x000000000000781c */ /* 0x000fd60003f4e170 */
[----:B---3--:R-:W-:Y:S05]  /*4f50*/  @P0 BRA.U.ANY `(.L_x_5192) ;  /* 0xfffffffd00ec0947 */ /* 0x008fea000393ffff */
[----:B------:R0:W-:Y:S01]  /*4f60*/  UTMACMDFLUSH ;  /* 0x00000000000079b7 */ /* 0x0001e20000000000 */
[----:B------:R-:W-:-:S04]  /*4f70*/  DEPBAR.LE SB0, 0x0 ;  /* 0x000080000000791a */ /* 0x000fc80000000000 */
.L_x_5191:
[----:B------:R-:W-:Y:S05]  /*4f80*/  BSYNC B0 ;  /* 0x0000000000007941 */ /* 0x000fea0003800000 */
.L_x_5190:
        /* <DEDUP_REMOVED lines=14> */
.L_x_5154:
        /* <DEDUP_REMOVED lines=33> */
.L_x_5194:
[----:B------:R-:W-:-:S05]  /*5280*/  UMOV UR11, UR5 ;  /* 0x00000005000b7c82 */ /* 0x000fca0008000000 */
.L_x_5195:
        /* <DEDUP_REMOVED lines=48> */
.L_x_5200:
[----:B------:R-:W2:Y:S04]  /*5590*/  LDG.E.STRONG.GPU R0, desc[UR46][R2.64] ;  /* 0x0000002e02007981 */ /* 0x000ea8000c1ef900 */
[----:B--2---:R-:W-:Y:S01]  /*55a0*/  CCTL.IVALL ;  /* 0x00000000ff00798f */ /* 0x004fe20002000000 */
[----:B------:R-:W-:Y:S05]  /*55b0*/  YIELD ;  /* 0x0000000000007946 */ /* 0x000fea0003800000 */
[----:B------:R-:W-:-:S13]  /*55c0*/  ISETP.NE.AND P1, PT, R0, UR23, PT ;  /* 0x0000001700007c0c */ /* 0x000fda000bf25270 */
[----:B------:R-:W-:Y:S05]  /*55d0*/  @P1 BRA `(.L_x_5200) ;  /* 0xfffffffc00ec1947 */ /* 0x000fea000383ffff */
.L_x_5199:
[----:B------:R-:W-:Y:S05]  /*55e0*/  BSYNC B0 ;  /* 0x0000000000007941 */ /* 0x000fea0003800000 */
.L_x_5198:
[----:B------:R-:W-:-:S03]  /*55f0*/  UMOV UR4, 0xffffffff ;  /* 0xffffffff00047882 */ /* 0x000fc60000000000 */
[----:B------:R-:W-:Y:S05]  /*5600*/  BRA.DIV UR4, `(.L_x_5201) ;  /* 0x0000003a04847947 */ /* 0x000fea000b800000 */
[----:B------:R-:W-:Y:S01]  /*5610*/  NOP ;  /* 0x0000000000007918 */ /* 0x000fe20000000000 */
.L_x_5284:
        /* <DEDUP_REMOVED lines=22> */
.L_x_5203:
[----:B------:R-:W-:Y:S05]  /*5780*/  BSYNC B0 ;  /* 0x0000000000007941 */ /* 0x000fea0003800000 */
.L_x_5202:
        /* <DEDUP_REMOVED lines=20> */
.L_x_5205:
[----:B------:R-:W-:Y:S05]  /*58d0*/  BSYNC B0 ;  /* 0x0000000000007941 */ /* 0x000fea0003800000 */
.L_x_5204:
[----:B------:R-:W-:Y:S06]  /*58e0*/  BAR.ARV 0xa, 0xa0 ;  /* 0x0282800000007b1d */ /* 0x000fec0000002000 */
[----:B------:R-:W-:Y:S04]  /*58f0*/  BSSY B0, `(.L_x_5206) ;  /* 0x0000003000007945 */ /* 0x000fe80003800000 */
[----:B------:R-:W-:Y:S05]  /*5900*/  @!P0 BRA `(.L_x_5207) ;  /* 0x0000000000048947 */ /* 0x000fea0003800000 */
[----:B------:R-:W-:-:S04]  /*5910*/  DEPBAR.LE SB0, 0x0 ;  /* 0x000080000000791a */ /* 0x000fc80000000000 */
.L_x_5207:
[----:B------:R-:W-:Y:S05]  /*5920*/  BSYNC B0 ;  /* 0x0000000000007941 */ /* 0x000fea0003800000 */
.L_x_5206:
        /* <DEDUP_REMOVED lines=19> */
.L_x_5209:
[----:B------:R-:W-:Y:S05]  /*5a60*/  BSYNC B0 ;  /* 0x0000000000007941 */ /* 0x000fea0003800000 */
.L_x_5208:
[----:B------:R-:W-:Y:S01]  /*5a70*/  UIADD3 UR18, UR6, 0x1, URZ ;  /* 0x0000000106127890 */ /* 0x000fe2000fffe03f */
[----:B------:R-:W-:Y:S11]  /*5a80*/  BRA `(.L_x_5210) ;  /* 0x0000000000047947 */ /* 0x000ff60003800000 */
.L_x_5197:
[----:B------:R-:W-:-:S05]  /*5a90*/  UMOV UR18, UR6 ;  /* 0x0000000600127c82 */ /* 0x000fca0008000000 */
.L_x_5210:
        /* <DEDUP_REMOVED lines=12> */
.L_x_5235:
        /* <DEDUP_REMOVED lines=11> */
.L_x_5213:
[----:B------:R-:W2:Y:S04]  /*5c10*/  LDG.E.STRONG.GPU R0, desc[UR46][R2.64] ;  /* 0x0000002e02007981 */ /* 0x000ea8000c1ef900 */
[----:B--2---:R-:W-:Y:S01]  /*5c20*/  CCTL.IVALL ;  /* 0x00000000ff00798f */ /* 0x004fe20002000000 */
[----:B------:R-:W-:Y:S05]  /*5c30*/  YIELD ;  /* 0x0000000000007946 */ /* 0x000fea0003800000 */
[----:B------:R-:W-:-:S13]  /*5c40*/  ISETP.NE.AND P1, PT, R0, UR23, PT ;  /* 0x0000001700007c0c */ /* 0x000fda000bf25270 */
[----:B------:R-:W-:Y:S05]  /*5c50*/  @P1 BRA `(.L_x_5213) ;  /* 0xfffffffc00ec1947 */ /* 0x000fea000383ffff */
.L_x_5212:
[----:B------:R-:W-:Y:S05]  /*5c60*/  BSYNC B0 ;  /* 0x0000000000007941 */ /* 0x000fea0003800000 */
.L_x_5211:
[----:B------:R-:W-:-:S03]  /*5c70*/  UMOV UR16, 0xffffffff ;  /* 0xffffffff00107882 */ /* 0x000fc60000000000 */
[----:B------:R-:W-:Y:S05]  /*5c80*/  BRA.DIV UR16, `(.L_x_5214) ;  /* 0x0000003610007947 */ /* 0x000fea000b800000 */
[----:B------:R-:W-:Y:S01]  /*5c90*/  NOP ;  /* 0x0000000000007918 */ /* 0x000fe20000000000 */
.L_x_5287:
        /* <DEDUP_REMOVED lines=19> */
.L_x_5216:
[----:B------:R-:W-:Y:S05]  /*5dd0*/  BSYNC B0 ;  /* 0x0000000000007941 */ /* 0x000fea0003800000 */
.L_x_5215:
        /* <DEDUP_REMOVED lines=15> */
.L_x_5218:
[----:B------:R-:W-:Y:S05]  /*5ed0*/  BSYNC B0 ;  /* 0x0000000000007941 */ /* 0x000fea0003800000 */
.L_x_5217:
[----:B------:R-:W-:Y:S06]  /*5ee0*/  BAR.ARV 0xa, 0xa0 ;  /* 0x0282800000007b1d */ /* 0x000fec0000002000 */
[----:B------:R-:W-:Y:S04]  /*5ef0*/  BSSY B0, `(.L_x_5219) ;  /* 0x0000003000007945 */ /* 0x000fe80003800000 */
[----:B------:R-:W-:Y:S05]  /*5f00*/  @!P0 BRA `(.L_x_5220) ;  /* 0x0000000000048947 */ /* 0x000fea0003800000 */
[----:B------:R-:W-:-:S04]  /*5f10*/  DEPBAR.LE SB0, 0x0 ;  /* 0x000080000000791a */ /* 0x000fc80000000000 */
.L_x_5220:
[----:B------:R-:W-:Y:S05]  /*5f20*/  BSYNC B0 ;  /* 0x0000000000007941 */ /* 0x000fea0003800000 */
.L_x_5219:
        /* <DEDUP_REMOVED lines=19> */
.L_x_5222:
[----:B------:R-:W-:Y:S05]  /*6060*/  BSYNC B0 ;  /* 0x0000000000007941 */ /* 0x000fea0003800000 */
.L_x_5221:
        /* <DEDUP_REMOVED lines=9> */
.L_x_5225:
[----:B------:R-:W2:Y:S04]  /*6100*/  LDG.E.STRONG.GPU R0, desc[UR46][R2.64] ;  /* 0x0000002e02007981 */ /* 0x000ea8000c1ef900 */
[----:B--2---:R-:W-:Y:S01]  /*6110*/  CCTL.IVALL ;  /* 0x00000000ff00798f */ /* 0x004fe20002000000 */
[----:B------:R-:W-:Y:S05]  /*6120*/  YIELD ;  /* 0x0000000000007946 */ /* 0x000fea0003800000 */
[----:B------:R-:W-:-:S13]  /*6130*/  ISETP.NE.AND P1, PT, R0, UR23, PT ;  /* 0x0000001700007c0c */ /* 0x000fda000bf25270 */
[----:B------:R-:W-:Y:S05]  /*6140*/  @P1 BRA `(.L_x_5225) ;  /* 0xfffffffc00ec1947 */ /* 0x000fea000383ffff */
.L_x_5224:
[----:B------:R-:W-:Y:S05]  /*6150*/  BSYNC B0 ;  /* 0x0000000000007941 */ /* 0x000fea0003800000 */
.L_x_5223:
[----:B------:R-:W-:-:S03]  /*6160*/  UMOV UR12, 0xffffffff ;  /* 0xffffffff000c7882 */ /* 0x000fc60000000000 */
[----:B------:R-:W-:Y:S05]  /*6170*/  BRA.DIV UR12, `(.L_x_5226) ;  /* 0x0000002e0ce07947 */ /* 0x000fea000b800000 */
[----:B------:R-:W-:Y:S01]  /*6180*/  NOP ;  /* 0x0000000000007918 */ /* 0x000fe20000000000 */
.L_x_5290:
        /* <DEDUP_REMOVED lines=15> */
.L_x_5228:
[----:B------:R-:W-:Y:S05]  /*6280*/  BSYNC B0 ;  /* 0x0000000000007941 */ /* 0x000fea0003800000 */
.L_x_5227:
        /* <DEDUP_REMOVED lines=15> */
.L_x_5230:
[----:B------:R-:W-:Y:S05]  /*6380*/  BSYNC B0 ;  /* 0x0000000000007941 */ /* 0x000fea0003800000 */
.L_x_5229:
[----:B------:R-:W-:Y:S06]  /*6390*/  BAR.ARV 0xa, 0xa0 ;  /* 0x0282800000007b1d */ /* 0x000fec0000002000 */
[----:B------:R-:W-:Y:S04]  /*63a0*/  BSSY B0, `(.L_x_5231) ;  /* 0x0000003000007945 */ /* 0x000fe80003800000 */
[----:B------:R-:W-:Y:S05]  /*63b0*/  @!P0 BRA `(.L_x_5232) ;  /* 0x0000000000048947 */ /* 0x000fea0003800000 */
[----:B------:R-:W-:-:S04]  /*63c0*/  DEPBAR.LE SB0, 0x0 ;  /* 0x000080000000791a */ /* 0x000fc80000000000 */
.L_x_5232:
[----:B------:R-:W-:Y:S05]  /*63d0*/  BSYNC B0 ;  /* 0x0000000000007941 */ /* 0x000fea0003800000 */
.L_x_5231:
        /* <DEDUP_REMOVED lines=19> */
.L_x_5234:
[----:B------:R-:W-:Y:S05]  /*6510*/  BSYNC B0 ;  /* 0x0000000000007941 */ /* 0x000fea0003800000 */
.L_x_5233:
[----:B------:R-:W-:Y:S02]  /*6520*/  UIADD3 UR6, UR6, 0x2, URZ ;  /* 0x0000000206067890 */ /* 0x000fe4000fffe03f */
[----:B------:R-:W-:Y:S02]  /*6530*/  UIADD3 UR4, UR4, 0x4000, URZ ;  /* 0x0000400004047890 */ /* 0x000fe4000fffe03f */
[----:B------:R-:W-:-:S06]  /*6540*/  UISETP.GE.AND UP0, UPT, UR6, UR11, UPT ;  /* 0x0000000b0600728c */ /* 0x000fcc000bf06270 */
[----:B------:R-:W-:-:S13]  /*6550*/  PLOP3.LUT P1, PT, PT, PT, UP0, 0x80, 0x0 ;  /* 0x000000000000781c */ /* 0x000fda0003f2f008 */
[----:B------:R-:W-:Y:S05]  /*6560*/  @!P1 BRA `(.L_x_5235) ;  /* 0xfffffff4007c9947 */ /* 0x000fea000383ffff */
.L_x_5196:
        /* <DEDUP_REMOVED lines=41> */
.L_x_5238:
[----:B------:R-:W-:Y:S05]  /*6800*/  BSYNC B0 ;  /* 0x0000000000007941 */ /* 0x000fea0003800000 */
.L_x_5237:
[----:B------:R-:W-:Y:S05]  /*6810*/  BRA `(.L_x_5239) ;  /* 0x0000000000047947 */ /* 0x000fea0003800000 */
.L_x_5236:
[----:B------:R-:W-:-:S05]  /*6820*/  UMOV UR4, UR6 ;  /* 0x0000000600047c82 */ /* 0x000fca0008000000 */
.L_x_5239:
        /* <DEDUP_REMOVED lines=11> */
.L_x_5244:
        /* <DEDUP_REMOVED lines=24> */
.L_x_5241:
[----:B------:R-:W-:Y:S05]  /*6a60*/  BSYNC B0 ;  /* 0x0000000000007941 */ /* 0x000fea0003800000 */
.L_x_5240:
        /* <DEDUP_REMOVED lines=24> */
.L_x_5243:
[----:B------:R-:W-:Y:S05]  /*6bf0*/  BSYNC B0 ;  /* 0x0000000000007941 */ /* 0x000fea0003800000 */
.L_x_5242:
[----:B------:R-:W-:Y:S02]  /*6c00*/  UIADD3 UR11, UR11, 0x2, URZ ;  /* 0x000000020b0b7890 */ /* 0x000fe4000fffe03f */
[----:B------:R-:W-:Y:S02]  /*6c10*/  ULEA UR8, UR18, UR8, 0x1 ;  /* 0x0000000812087291 */ /* 0x000fe4000f8e083f */
[----:B------:R-:W-:Y:S02]  /*6c20*/  ULEA UR9, UR18, UR9, 0x1 ;  /* 0x0000000912097291 */ /* 0x000fe4000f8e083f */
[----:B------:R-:W-:-:S13]  /*6c30*/  ISETP.NE.AND P0, PT, RZ, UR11, PT ;  /* 0x0000000bff007c0c */ /* 0x000fda000bf05270 */
[----:B------:R-:W-:Y:S05]  /*6c40*/  @!P0 BRA `(.L_x_5156) ;  /* 0x00000020005c8947 */ /* 0x000fea0003800000 */
[----:B------:R-:W-:Y:S05]  /*6c50*/  BRA `(.L_x_5244) ;  /* 0xfffffffc00207947 */ /* 0x000fea000383ffff */
.L_x_5193:
        /* <DEDUP_REMOVED lines=33> */
.L_x_5246:
        /* <DEDUP_REMOVED lines=43> */
.L_x_5291:
        /* <DEDUP_REMOVED lines=15> */
.L_x_5249:
        /* <DEDUP_REMOVED lines=98> */
.L_x_5260:
[----:B--234-:R-:W-:-:S04]  /*7830*/  SHF.L.U32 R21, R11, 0x1f, RZ ;  /* 0x0000001f0b157819 */ /* 0x01cfc800000006ff */
[----:B------:R-:W1:Y:S02]  /*7840*/  SYNCS.PHASECHK.TRANS64.TRYWAIT P1, [R16+URZ+0x30840], R21 ;  /* 0x03084015100075a7 */ /* 0x000e64000802017f */
[----:B-1----:R-:W-:Y:S05]  /*7850*/  @!P1 BRA `(.L_x_5252) ;  /* 0x0000001800589947 */ /* 0x002fea0003800000 */
.L_x_5292:
[----:B------:R-:W-:Y:S05]  /*7860*/  @P0 BRA `(.L_x_5253) ;  /* 0x0000000000140947 */ /* 0x000fea0003800000 */
[----:B------:R-:W-:Y:S01]  /*7870*/  ISETP.NE.AND P1, PT, R6, RZ, PT ;  /* 0x000000ff0600720c */ /* 0x000fe20003f25270 */
[----:B------:R-:W-:-:S04]  /*7880*/  IMAD.MOV.U32 R3, RZ, RZ, 0x4100 ;  /* 0x00004100ff037424 */ /* 0x000fc800078e00ff */
[----:B------:R3:W-:Y:S08]  /*7890*/  SYNCS.ARRIVE.TRANS64 RZ, [R16+URZ+0x30830], R3 ;  /* 0x0308300310ff79a7 */ /* 0x0007f0000800003f */
[----:B------:R-:W-:Y:S05]  /*78a0*/  @!P1 BRA `(.L_x_5253) ;  /* 0x0000000000049947 */ /* 0x000fea0003800000 */
[----:B------:R-:W-:Y:S01]  /*78b0*/  BPT.TRAP 0x1 ;  /* 0x000000040000795c */ /* 0x000fe20000300000 */
.L_x_5253:
        /* <DEDUP_REMOVED lines=36> */
.L_x_5293:
[----:B------:R-:W-:Y:S05]  /*7b00*/  @P0 BRA `(.L_x_5255) ;  /* 0x0000000000140947 */ /* 0x000fea0003800000 */
[----:B------:R-:W-:Y:S01]  /*7b10*/  ISETP.NE.AND P1, PT, R6, RZ, PT ;  /* 0x000000ff0600720c */ /* 0x000fe20003f25270 */
[----:B------:R-:W-:-:S04]  /*7b20*/  IMAD.MOV.U32 R2, RZ, RZ, 0x4100 ;  /* 0x00004100ff027424 */ /* 0x000fc800078e00ff */
[----:B------:R3:W-:Y:S08]  /*7b30*/  SYNCS.ARRIVE.TRANS64 RZ, [R16+URZ+0x30818], R2 ;  /* 0x0308180210ff79a7 */ /* 0x0007f0000800003f */
[----:B------:R-:W-:Y:S05]  /*7b40*/  @!P1 BRA `(.L_x_5255) ;  /* 0x0000000000049947 */ /* 0x000fea0003800000 */
[----:B------:R-:W-:Y:S01]  /*7b50*/  BPT.TRAP 0x1 ;  /* 0x000000040000795c */ /* 0x000fe20000300000 */
.L_x_5255:
        /* <DEDUP_REMOVED lines=36> */
.L_x_5294:
[----:B------:R-:W-:Y:S05]  /*7da0*/  @P0 BRA `(.L_x_5257) ;  /* 0x0000000000140947 */ /* 0x000fea0003800000 */
[----:B------:R-:W-:Y:S01]  /*7db0*/  ISETP.NE.AND P1, PT, R6, RZ, PT ;  /* 0x000000ff0600720c */ /* 0x000fe20003f25270 */
[----:B-123--:R-:W-:-:S04]  /*7dc0*/  IMAD.MOV.U32 R21, RZ, RZ, 0x4100 ;  /* 0x00004100ff157424 */ /* 0x00efc800078e00ff */
[----:B------:R4:W-:Y:S08]  /*7dd0*/  SYNCS.ARRIVE.TRANS64 RZ, [R16+URZ+0x30838], R21 ;  /* 0x0308381510ff79a7 */ /* 0x0009f0000800003f */
[----:B------:R-:W-:Y:S05]  /*7de0*/  @!P1 BRA `(.L_x_5257) ;  /* 0x0000000000049947 */ /* 0x000fea0003800000 */
[----:B------:R-:W-:Y:S01]  /*7df0*/  BPT.TRAP 0x1 ;  /* 0x000000040000795c */ /* 0x000fe20000300000 */
.L_x_5257:
        /* <DEDUP_REMOVED lines=31> */
.L_x_5296:
[----:B------:R-:W-:Y:S05]  /*7ff0*/  @P0 BRA `(.L_x_5259) ;  /* 0x0000000000140947 */ /* 0x000fea0003800000 */
[----:B------:R-:W-:Y:S01]  /*8000*/  ISETP.NE.AND P1, PT, R6, RZ, PT ;  /* 0x000000ff0600720c */ /* 0x000fe20003f25270 */
[----:B------:R-:W-:-:S04]  /*8010*/  IMAD.MOV.U32 R5, RZ, RZ, 0x4100 ;  /* 0x00004100ff057424 */ /* 0x000fc800078e00ff */
[----:B------:R1:W-:Y:S08]  /*8020*/  SYNCS.ARRIVE.TRANS64 RZ, [R16+URZ+0x30810], R5 ;  /* 0x0308100510ff79a7 */ /* 0x0003f0000800003f */
[----:B------:R-:W-:Y:S05]  /*8030*/  @!P1 BRA `(.L_x_5259) ;  /* 0x0000000000049947 */ /* 0x000fea0003800000 */
[----:B------:R-:W-:Y:S01]  /*8040*/  BPT.TRAP 0x1 ;  /* 0x000000040000795c */ /* 0x000fe20000300000 */
.L_x_5259:
        /* <DEDUP_REMOVED lines=37> */
.L_x_5251:
[----:B------:R-:W3:Y:S02]  /*82a0*/  LDL.LU R4, [R1+0x4] ;  /* 0x0000040001047983 */ /* 0x000ee40000300800 */
[----:B---3--:R-:W-:Y:S02]  /*82b0*/  ISETP.NE.AND P1, PT, R4, RZ, PT ;  /* 0x000000ff0400720c */ /* 0x008fe40003f25270 */
[----:B------:R1:W5:Y:S11]  /*82c0*/  LDL R4, [R1] ;  /* 0x0000000001047983 */ /* 0x0003760000100800 */
[----:B-1----:R-:W-:Y:S05]  /*82d0*/  @!P1 BRA `(.L_x_5250) ;  /* 0x0000000400489947 */ /* 0x002fea0003800000 */
[----:B------:R-:W-:-:S04]  /*82e0*/  SHF.L.U32 R13, R11, 0x1f, RZ ;  /* 0x0000001f0b0d7819 */ /* 0x000fc800000006ff */
[----:B------:R-:W1:Y:S02]  /*82f0*/  SYNCS.PHASECHK.TRANS64.TRYWAIT P1, [R16+URZ+0x30840], R13 ;  /* 0x0308400d100075a7 */ /* 0x000e64000802017f */
[----:B-1----:R-:W-:Y:S05]  /*8300*/  @!P1 BRA `(.L_x_5261) ;  /* 0x0000001000009947 */ /* 0x002fea0003800000 */
.L_x_5297:
[----:B------:R-:W-:Y:S05]  /*8310*/  @P0 BRA `(.L_x_5262) ;  /* 0x0000000000140947 */ /* 0x000fea0003800000 */
[----:B------:R-:W-:Y:S01]  /*8320*/  ISETP.NE.AND P1, PT, R6, RZ, PT ;  /* 0x000000ff0600720c */ /* 0x000fe20003f25270 */
[----:B--2---:R-:W-:-:S04]  /*8330*/  IMAD.MOV.U32 R5, RZ, RZ, 0x4100 ;  /* 0x00004100ff057424 */ /* 0x004fc800078e00ff */
[----:B------:R3:W-:Y:S08]  /*8340*/  SYNCS.ARRIVE.TRANS64 RZ, [R16+URZ+0x30830], R5 ;  /* 0x0308300510ff79a7 */ /* 0x0007f0000800003f */
[----:B------:R-:W-:Y:S05]  /*8350*/  @!P1 BRA `(.L_x_5262) ;  /* 0x0000000000049947 */ /* 0x000fea0003800000 */
[----:B------:R-:W-:Y:S01]  /*8360*/  BPT.TRAP 0x1 ;  /* 0x000000040000795c */ /* 0x000fe20000300000 */
.L_x_5262:
        /* <DEDUP_REMOVED lines=33> */
.L_x_5298:
[----:B------:R-:W-:Y:S05]  /*8580*/  @P0 BRA `(.L_x_5264) ;  /* 0x0000000000140947 */ /* 0x000fea0003800000 */
[----:B------:R-:W-:Y:S01]  /*8590*/  ISETP.NE.AND P0, PT, R6, RZ, PT ;  /* 0x000000ff0600720c */ /* 0x000fe20003f05270 */
[----:B------:R-:W-:-:S04]  /*85a0*/  IMAD.MOV.U32 R5, RZ, RZ, 0x4100 ;  /* 0x00004100ff057424 */ /* 0x000fc800078e00ff */
[----:B------:R3:W-:Y:S08]  /*85b0*/  SYNCS.ARRIVE.TRANS64 RZ, [R16+URZ+0x30818], R5 ;  /* 0x0308180510ff79a7 */ /* 0x0007f0000800003f */
[----:B------:R-:W-:Y:S05]  /*85c0*/  @!P0 BRA `(.L_x_5264) ;  /* 0x0000000000048947 */ /* 0x000fea0003800000 */
[----:B------:R-:W-:Y:S01]  /*85d0*/  BPT.TRAP 0x1 ;  /* 0x000000040000795c */ /* 0x000fe20000300000 */
.L_x_5264:
        /* <DEDUP_REMOVED lines=34> */
.L_x_5250:
[----:B------:R-:W3:Y:S01]  /*8800*/  S2R R0, SR_TID.X ;  /* 0x0000000000007919 */ /* 0x000ee20000002100 */
[----:B------:R-:W-:Y:S01]  /*8810*/  IMAD R3, R19, 0x8, R16 ;  /* 0x0000000813037824 */ /* 0x000fe200078e0210 */
[----:B---3--:R-:W-:Y:S02]  /*8820*/  LOP3.LUT R2, R0, 0x7f, RZ, 0xc0, !PT ;  /* 0x0000007f00027812 */ /* 0x008fe400078ec0ff */
[----:B------:R-:W-:Y:S02]  /*8830*/  SHF.L.U32 R0, R11, 0x1f, RZ ;  /* 0x0000001f0b007819 */ /* 0x000fe400000006ff */
[----:B------:R-:W-:Y:S02]  /*8840*/  ISETP.NE.AND P1, PT, R2, RZ, PT ;  /* 0x000000ff0200720c */ /* 0x000fe40003f25270 */
[----:B------:R-:W3:Y:S02]  /*8850*/  SYNCS.PHASECHK.TRANS64.TRYWAIT P0, [R3+URZ+0x30840], R0 ;  /* 0x03084000030075a7 */ /* 0x000ee4000800017f */
[----:B---3--:R-:W-:Y:S09]  /*8860*/  @!P0 BRA `(.L_x_5265) ;  /* 0x0000000800d08947 */ /* 0x008ff20003800000 */
.L_x_5299:
[----:B------:R-:W-:Y:S05]  /*8870*/  @P1 BRA `(.L_x_5266) ;  /* 0x0000000000181947 */ /* 0x000fea0003800000 */
[----:B------:R-:W1:Y:S01]  /*8880*/  S2R R2, SR_TID.X ;  /* 0x0000000000027919 */ /* 0x000e620000002100 */
[----:B---3--:R-:W-:-:S04]  /*8890*/  IMAD.MOV.U32 R0, RZ, RZ, 0x4100 ;  /* 0x00004100ff007424 */ /* 0x008fc800078e00ff */
[----:B------:R3:W-:Y:S01]  /*88a0*/  SYNCS.ARRIVE.TRANS64 RZ, [R3+URZ+0x30830], R0 ;  /* 0x0308300003ff79a7 */ /* 0x0007e2000800003f */
[----:B-1----:R-:W-:-:S13]  /*88b0*/  LOP3.LUT P0, RZ, R2, 0x1f, RZ, 0xc0, !PT ;  /* 0x0000001f02ff7812 */ /* 0x002fda000780c0ff */
[----:B---3--:R-:W-:Y:S05]  /*88c0*/  @!P0 BRA `(.L_x_5266) ;  /* 0x0000000000048947 */ /* 0x008fea0003800000 */
[----:B------:R-:W-:Y:S01]  /*88d0*/  BPT.TRAP 0x1 ;  /* 0x000000040000795c */ /* 0x000fe20000300000 */
.L_x_5266:
        /* <DEDUP_REMOVED lines=40> */
.L_x_5247:
[----:B------:R-:W-:Y:S05]  /*8b60*/  BSYNC B0 ;  /* 0x0000000000007941 */ /* 0x000fea0003800000 */
.L_x_5245:
[----:B------:R-:W-:-:S03]  /*8b70*/  UMOV UR7, 0xffffffff ;  /* 0xffffffff00077882 */ /* 0x000fc60000000000 */
[----:B------:R-:W-:Y:S05]  /*8b80*/  BRA.DIV UR7, `(.L_x_5267) ;  /* 0x0000000a071c7947 */ /* 0x000fea000b800000 */
[----:B------:R-:W-:-:S13]  /*8b90*/  ELECT P6, URZ, PT ;  /* 0x00000000003f782f */ /* 0x000fda00038c0000 */
.L_x_5302:
[----:B------:R-:W-:Y:S05]  /*8ba0*/  @!P6 BRA `(.L_x_5156) ;  /* 0x000000000084e947 */ /* 0x000fea0003800000 */
[----:B------:R-:W-:-:S06]  /*8bb0*/  ULOP3.LUT UR7, UR38, 0x2, URZ, 0xfc, !UPT ;  /* 0x0000000226077892 */ /* 0x000fcc000f8efc3f */
[----:B------:R-:W-:-:S05]  /*8bc0*/  IMAD.U32 R2, RZ, RZ, UR7 ;  /* 0x00000007ff027e24 */ /* 0x000fca000f8e00ff */
[----:B------:R-:W-:-:S13]  /*8bd0*/  ISETP.NE.AND P2, PT, R2, 0x3, PT ;  /* 0x000000030200780c */ /* 0x000fda0003f45270 */
[----:B------:R-:W-:Y:S05]  /*8be0*/  @!P2 BRA `(.L_x_5268) ;  /* 0x000000000004a947 */ /* 0x000fea0003800000 */
[----:B------:R-:W-:Y:S01]  /*8bf0*/  BPT.TRAP 0x1 ;  /* 0x000000040000795c */ /* 0x000fe20000300000 */
.L_x_5268:
        /* <DEDUP_REMOVED lines=15> */
.L_x_5303:
[----:B------:R-:W2:Y:S02]  /*8cf0*/  SYNCS.PHASECHK.TRANS64.TRYWAIT P0, [R3+URZ], R2 ;  /* 0x00000002030075a7 */ /* 0x000ea4000800017f */
[----:B--2---:R-:W-:Y:S05]  /*8d00*/  @!P0 BRA `(.L_x_5270) ;  /* 0x0000000400f08947 */ /* 0x004fea0003800000 */
.L_x_5304:
[----:B------:R-:W-:Y:S05]  /*8d10*/  @!P2 BRA `(.L_x_5271) ;  /* 0x000000000004a947 */ /* 0x000fea0003800000 */
[----:B------:R-:W-:Y:S01]  /*8d20*/  BPT.TRAP 0x1 ;  /* 0x000000040000795c */ /* 0x000fe20000300000 */
.L_x_5271:
[----:B--2---:R-:W-:-:S04]  /*8d30*/  VIADD R3, R7, 0x30840 ;  /* 0x0003084007037836 */ /* 0x004fc80000000000 */
[----:B------:R-:W-:-:S04]  /*8d40*/  IMAD R0, R0, 0x8, R3 ;  /* 0x0000000800007824 */ /* 0x000fc800078e0203 */
[----:B------:R-:W2:Y:S02]  /*8d50*/  SYNCS.PHASECHK.TRANS64.TRYWAIT P0, [R0+URZ], R5 ;  /* 0x00000005000075a7 */ /* 0x000ea4000800017f */
[----:B--2---:R-:W-:Y:S05]  /*8d60*/  @!P0 BRA `(.L_x_5272) ;  /* 0x0000000400ec8947 */ /* 0x004fea0003800000 */
.L_x_5305:
[----:B------:R-:W-:-:S07]  /*8d70*/  IMAD R3, R4, 0x8, R3 ;  /* 0x0000000804037824 */ /* 0x000fce00078e0203 */
.L_x_5273:
[----:B---3--:R3:W4:Y:S02]  /*8d80*/  SYNCS.PHASECHK.TRANS64.TRYWAIT P0, [R3+URZ], R2 ;  /* 0x00000002030075a7 */ /* 0x008724000800017f */
[----:B----4-:R-:W-:Y:S05]  /*8d90*/  @!P0 NANOSLEEP.SYNCS 0x989680 ;  /* 0x009896800000895d */ /* 0x010fea0003900000 */
[----:B------:R-:W4:Y:S02]  /*8da0*/  @!P0 SYNCS.PHASECHK.TRANS64 P0, [R3+URZ], R2 ;  /* 0x00000002030085a7 */ /* 0x000f24000800007f */
[----:B----4-:R-:W-:Y:S05]  /*8db0*/  @!P0 BRA `(.L_x_5273) ;  /* 0xfffffffc00f08947 */ /* 0x010fea000383ffff */
.L_x_5156:
[----:B------:R-:W-:Y:S05]  /*8dc0*/  BSYNC B6 ;  /* 0x0000000000067941 */ /* 0x000fea0003800000 */
.L_x_5153:
[----:B------:R-:W-:Y:S05]  /*8dd0*/  EXIT ;  /* 0x000000000000794d */ /* 0x000fea0003800000 */
.L_x_5163:
[----:B------:R-:W-:Y:S02]  /*8de0*/  IMAD.MOV.U32 R12, RZ, RZ, RZ ;  /* 0x000000ffff0c7224 */ /* 0x000fe400078e00ff */
[----:B------:R-:W-:Y:S02]  /*8df0*/  IMAD.MOV.U32 R11, RZ, RZ, 0x1f ;  /* 0x0000001fff0b7424 */ /* 0x000fe400078e00ff */
[----:B------:R-:W-:-:S07]  /*8e00*/  IMAD.MOV.U32 R15, RZ, RZ, -0x1 ;  /* 0xffffffffff0f7424 */ /* 0x000fce00078e00ff */
[----:B------:R-:W-:Y:S05]  /*8e10*/  WARPSYNC.COLLECTIVE R15, `(.L_x_5274) ;  /* 0x000000000f087348 */ /* 0x000fea0003c00000 */
[----:B------:R1:W2:Y:S02]  /*8e20*/  SHFL.IDX P6, R14, R13, R12, R11 ;  /* 0x0000000c0d0e7389 */ /* 0x0002a400000c000b */
[----:B-12---:R-:W-:Y:S01]  /*8e30*/  ENDCOLLECTIVE ;  /* 0x000000000000791b */ /* 0x006fe20003800000 */
.L_x_5274:
[----:B------:R-:W-:Y:S05]  /*8e40*/  BRA `(.L_x_5275) ;  /* 0xffffff8000d07947 */ /* 0x000fea000383ffff */
.L_x_5165:
[----:B--2---:R2:W3:Y:S02]  /*8e50*/  SYNCS.PHASECHK.TRANS64.TRYWAIT P0, [R231+URZ+0x30800], R8 ;  /* 0x03080008e70075a7 */ /* 0x0044e4000800017f */
[----:B---3--:R-:W-:Y:S05]  /*8e60*/  @!P0 NANOSLEEP.SYNCS 0x989680 ;  /* 0x009896800000895d */ /* 0x008fea0003900000 */
[----:B------:R-:W3:Y:S02]  /*8e70*/  @!P0 SYNCS.PHASECHK.TRANS64 P0, [R231+URZ+0x30800], R8 ;  /* 0x03080008e70085a7 */ /* 0x000ee4000800007f */
[----:B---3--:R-:W-:Y:S05]  /*8e80*/  @!P0 BRA `(.L_x_5165) ;  /* 0xfffffffc00f08947 */ /* 0x008fea000383ffff */
[----:B------:R-:W-:Y:S05]  /*8e90*/  BRA `(.L_x_5164) ;  /* 0xffffff8400187947 */ /* 0x000fea000383ffff */
.L_x_5169:
[----:B---3--:R3:W4:Y:S02]  /*8ea0*/  SYNCS.PHASECHK.TRANS64.TRYWAIT P0, [R0+URZ+0x30810], R7 ;  /* 0x03081007000075a7 */ /* 0x008724000800017f */
[----:B----4-:R-:W-:Y:S05]  /*8eb0*/  @!P0 NANOSLEEP.SYNCS 0x989680 ;  /* 0x009896800000895d */ /* 0x010fea0003900000 */
[----:B------:R-:W4:Y:S02]  /*8ec0*/  @!P0 SYNCS.PHASECHK.TRANS64 P0, [R0+URZ+0x30810], R7 ;  /* 0x03081007000085a7 */ /* 0x000f24000800007f */
[----:B----4-:R-:W-:Y:S05]  /*8ed0*/  @!P0 BRA `(.L_x_5169) ;  /* 0xfffffffc00f08947 */ /* 0x010fea000383ffff */
[----:B------:R-:W-:Y:S05]  /*8ee0*/  BRA `(.L_x_5168) ;  /* 0xffffff8800b47947 */ /* 0x000fea000383ffff */
.L_x_5173:
[----:B------:R1:W1:Y:S02]  /*8ef0*/  SYNCS.PHASECHK.TRANS64.TRYWAIT P0, [R0+URZ+0x30830], R7 ;  /* 0x03083007000075a7 */ /* 0x000264000800017f */
[----:B-1----:R-:W-:Y:S05]  /*8f00*/  @!P0 NANOSLEEP.SYNCS 0x989680 ;  /* 0x009896800000895d */ /* 0x002fea0003900000 */
[----:B------:R-:W1:Y:S02]  /*8f10*/  @!P0 SYNCS.PHASECHK.TRANS64 P0, [R0+URZ+0x30830], R7 ;  /* 0x03083007000085a7 */ /* 0x000e64000800007f */
[----:B-1----:R-:W-:Y:S05]  /*8f20*/  @!P0 BRA `(.L_x_5173) ;  /* 0xfffffffc00f08947 */ /* 0x002fea000383ffff */
[----:B------:R-:W-:Y:S05]  /*8f30*/  BRA `(.L_x_5172) ;  /* 0xffffff90000c7947 */ /* 0x000fea000383ffff */
.L_x_5180:
[----:B------:R-:W-:Y:S01]  /*8f40*/  BSSY B0, `(.L_x_5276) ;  /* 0x0000005000007945 */ /* 0x000fe20003800000 */
[----:B------:R-:W-:-:S07]  /*8f50*/  IMAD.MOV.U32 R15, RZ, RZ, -0x1 ;  /* 0xffffffffff0f7424 */ /* 0x000fce00078e00ff */
[----:B-1----:R-:W-:Y:S05]  /*8f60*/  WARPSYNC.COLLECTIVE R15, `(.L_x_5277) ;  /* 0x000000000f087348 */ /* 0x002fea0003c00000 */
[----:B------:R-:W-:Y:S01]  /*8f70*/  NOP ;  /* 0x0000000000007918 */ /* 0x000fe20000000000 */
[----:B-1----:R-:W-:Y:S01]  /*8f80*/  ENDCOLLECTIVE ;  /* 0x000000000000791b */ /* 0x002fe20003800000 */
.L_x_5277:
[----:B------:R-:W-:Y:S05]  /*8f90*/  BSYNC B0 ;  /* 0x0000000000007941 */ /* 0x000fea0003800000 */
.L_x_5276:
[----:B------:R-:W-:Y:S05]  /*8fa0*/  BRA `(.L_x_5278) ;  /* 0xffffffb8007c7947 */ /* 0x000fea000383ffff */
.L_x_5189:
[----:B------:R-:W-:Y:S01]  /*8fb0*/  BSSY B0, `(.L_x_5279) ;  /* 0x0000005000007945 */ /* 0x000fe20003800000 */
[----:B------:R-:W-:-:S07]  /*8fc0*/  IMAD.MOV.U32 R15, RZ, RZ, -0x1 ;  /* 0xffffffffff0f7424 */ /* 0x000fce00078e00ff */
[----:B-12---:R-:W-:Y:S05]  /*8fd0*/  WARPSYNC.COLLECTIVE R15, `(.L_x_5280) ;  /* 0x000000000f087348 */ /* 0x006fea0003c00000 */
[----:B------:R-:W-:Y:S01]  /*8fe0*/  NOP ;  /* 0x0000000000007918 */ /* 0x000fe20000000000 */
[----:B-12---:R-:W-:Y:S01]  /*8ff0*/  ENDCOLLECTIVE ;  /* 0x000000000000791b */ /* 0x006fe20003800000 */
.L_x_5280:
[----:B------:R-:W-:Y:S05]  /*9000*/  BSYNC B0 ;  /* 0x0000000000007941 */ /* 0x000fea0003800000 */
.L_x_5279:
[----:B------:R-:W-:Y:S05]  /*9010*/  BRA `(.L_x_5281) ;  /* 0xffffffbc007c7947 */ /* 0x000fea000383ffff */
.L_x_5201:
[----:B------:R-:W-:Y:S01]  /*9020*/  BSSY B0, `(.L_x_5282) ;  /* 0x0000005000007945 */ /* 0x000fe20003800000 */
[----:B------:R-:W-:-:S07]  /*9030*/  IMAD.MOV.U32 R15, RZ, RZ, -0x1 ;  /* 0xffffffffff0f7424 */ /* 0x000fce00078e00ff */
[----:B------:R-:W-:Y:S05]  /*9040*/  WARPSYNC.COLLECTIVE R15, `(.L_x_5283) ;  /* 0x000000000f087348 */ /* 0x000fea0003c00000 */
[----:B------:R-:W-:Y:S01]  /*9050*/  NOP ;  /* 0x0000000000007918 */ /* 0x000fe20000000000 */
[----:B------:R-:W-:Y:S01]  /*9060*/  ENDCOLLECTIVE ;  /* 0x000000000000791b */ /* 0x000fe20003800000 */
.L_x_5283:
[----:B------:R-:W-:Y:S05]  /*9070*/  BSYNC B0 ;  /* 0x0000000000007941 */ /* 0x000fea0003800000 */
.L_x_5282:
[----:B------:R-:W-:Y:S05]  /*9080*/  BRA `(.L_x_5284) ;  /* 0xffffffc400647947 */ /* 0x000fea000383ffff */
.L_x_5214:
[----:B------:R-:W-:Y:S01]  /*9090*/  BSSY B0, `(.L_x_5285) ;  /* 0x0000005000007945 */ /* 0x000fe20003800000 */
[----:B------:R-:W-:-:S07]  /*90a0*/  IMAD.MOV.U32 R15, RZ, RZ, -0x1 ;  /* 0xffffffffff0f7424 */ /* 0x000fce00078e00ff */
[----:B------:R-:W-:Y:S05]  /*90b0*/  WARPSYNC.COLLECTIVE R15, `(.L_x_5286) ;  /* 0x000000000f087348 */ /* 0x000fea0003c00000 */
[----:B------:R-:W-:Y:S01]  /*90c0*/  NOP ;  /* 0x0000000000007918 */ /* 0x000fe20000000000 */
[----:B------:R-:W-:Y:S01]  /*90d0*/  ENDCOLLECTIVE ;  /* 0x000000000000791b */ /* 0x000fe20003800000 */
.L_x_5286:
[----:B------:R-:W-:Y:S05]  /*90e0*/  BSYNC B0 ;  /* 0x0000000000007941 */ /* 0x000fea0003800000 */
.L_x_5285:
[----:B------:R-:W-:Y:S05]  /*90f0*/  BRA `(.L_x_5287) ;  /* 0xffffffc800e87947 */ /* 0x000fea000383ffff */
.L_x_5226:
[----:B------:R-:W-:Y:S01]  /*9100*/  BSSY B0, `(.L_x_5288) ;  /* 0x0000005000007945 */ /* 0x000fe20003800000 */
[----:B------:R-:W-:-:S07]  /*9110*/  IMAD.MOV.U32 R15, RZ, RZ, -0x1 ;  /* 0xffffffffff0f7424 */ /* 0x000fce00078e00ff */
[----:B------:R-:W-:Y:S05]  /*9120*/  WARPSYNC.COLLECTIVE R15, `(.L_x_5289) ;  /* 0x000000000f087348 */ /* 0x000fea0003c00000 */
[----:B------:R-:W-:Y:S01]  /*9130*/  NOP ;  /* 0x0000000000007918 */ /* 0x000fe20000000000 */
[----:B------:R-:W-:Y:S01]  /*9140*/  ENDCOLLECTIVE ;  /* 0x000000000000791b */ /* 0x000fe20003800000 */
.L_x_5289:
[----:B------:R-:W-:Y:S05]  /*9150*/  BSYNC B0 ;  /* 0x0000000000007941 */ /* 0x000fea0003800000 */
.L_x_5288:
[----:B------:R-:W-:Y:S05]  /*9160*/  BRA `(.L_x_5290) ;  /* 0xffffffd000087947 */ /* 0x000fea000383ffff */
.L_x_5248:
[----:B-1----:R1:W2:Y:S02]  /*9170*/  SYNCS.PHASECHK.TRANS64.TRYWAIT P0, [R16+URZ+0x30820], R3 ;  /* 0x03082003100075a7 */ /* 0x0022a4000800017f */
[----:B--2---:R-:W-:Y:S05]  /*9180*/  @!P0 NANOSLEEP.SYNCS 0x989680 ;  /* 0x009896800000895d */ /* 0x004fea0003900000 */
[----:B------:R-:W2:Y:S02]  /*9190*/  @!P0 SYNCS.PHASECHK.TRANS64 P0, [R16+URZ+0x30820], R3 ;  /* 0x03082003100085a7 */ /* 0x000ea4000800007f */
[----:B--2---:R-:W-:Y:S05]  /*91a0*/  @!P0 BRA `(.L_x_5248) ;  /* 0xfffffffc00f08947 */ /* 0x004fea000383ffff */
[----:B------:R-:W-:Y:S05]  /*91b0*/  BRA `(.L_x_5291) ;  /* 0xffffffdc00d87947 */ /* 0x000fea000383ffff */
.L_x_5252:
[----:B-1----:R1:W3:Y:S02]  /*91c0*/  SYNCS.PHASECHK.TRANS64.TRYWAIT P1, [R16+URZ+0x30840], R21 ;  /* 0x03084015100075a7 */ /* 0x0022e4000802017f */
[----:B---3--:R-:W-:Y:S05]  /*91d0*/  @!P1 NANOSLEEP.SYNCS 0x989680 ;  /* 0x009896800000995d */ /* 0x008fea0003900000 */
[----:B------:R-:W3:Y:S02]  /*91e0*/  @!P1 SYNCS.PHASECHK.TRANS64 P1, [R16+URZ+0x30840], R21 ;  /* 0x03084015100095a7 */ /* 0x000ee4000802007f */
[----:B---3--:R-:W-:Y:S05]  /*91f0*/  @!P1 BRA `(.L_x_5252) ;  /* 0xfffffffc00f09947 */ /* 0x008fea000383ffff */
[----:B------:R-:W-:Y:S05]  /*9200*/  BRA `(.L_x_5292) ;  /* 0xffffffe400947947 */ /* 0x000fea000383ffff */
.L_x_5254:
[----:B--2---:R2:W3:Y:S02]  /*9210*/  SYNCS.PHASECHK.TRANS64.TRYWAIT P1, [R16+URZ+0x30828], R21 ;  /* 0x03082815100075a7 */ /* 0x0044e4000802017f */
[----:B---3--:R-:W-:Y:S05]  /*9220*/  @!P1 NANOSLEEP.SYNCS 0x989680 ;  /* 0x009896800000995d */ /* 0x008fea0003900000 */
[----:B------:R-:W3:Y:S02]  /*9230*/  @!P1 SYNCS.PHASECHK.TRANS64 P1, [R16+URZ+0x30828], R21 ;  /* 0x03082815100095a7 */ /* 0x000ee4000802007f */
[----:B---3--:R-:W-:Y:S05]  /*9240*/  @!P1 BRA `(.L_x_5254) ;  /* 0xfffffffc00f09947 */ /* 0x008fea000383ffff */
[----:B------:R-:W-:Y:S05]  /*9250*/  BRA `(.L_x_5293) ;  /* 0xffffffe800287947 */ /* 0x000fea000383ffff */
.L_x_5256:
[----:B---3--:R3:W4:Y:S02]  /*9260*/  SYNCS.PHASECHK.TRANS64.TRYWAIT P1, [R16+URZ+0x30848], R21 ;  /* 0x03084815100075a7 */ /* 0x008724000802017f */
[----:B----4-:R-:W-:Y:S05]  /*9270*/  @!P1 NANOSLEEP.SYNCS 0x989680 ;  /* 0x009896800000995d */ /* 0x010fea0003900000 */
[----:B------:R-:W4:Y:S02]  /*9280*/  @!P1 SYNCS.PHASECHK.TRANS64 P1, [R16+URZ+0x30848], R21 ;  /* 0x03084815100095a7 */ /* 0x000f24000802007f */
[----:B----4-:R-:W-:Y:S05]  /*9290*/  @!P1 BRA `(.L_x_5256) ;  /* 0xfffffffc00f09947 */ /* 0x010fea000383ffff */
[----:B------:R-:W-:Y:S05]  /*92a0*/  BRA `(.L_x_5294) ;  /* 0xffffffe800bc7947 */ /* 0x000fea000383ffff */
.L_x_5258:
[----:B------:R-:W-:-:S07]  /*92b0*/  SHF.L.U32 R5, R11, 0x1f, RZ ;  /* 0x0000001f0b057819 */ /* 0x000fce00000006ff */
.L_x_5295:
[----:B------:R1:W1:Y:S02]  /*92c0*/  SYNCS.PHASECHK.TRANS64.TRYWAIT P1, [R16+URZ+0x30820], R5 ;  /* 0x03082005100075a7 */ /* 0x000264000802017f */
[----:B-1----:R-:W-:Y:S05]  /*92d0*/  @!P1 NANOSLEEP.SYNCS 0x989680 ;  /* 0x009896800000995d */ /* 0x002fea0003900000 */
[----:B------:R-:W1:Y:S02]  /*92e0*/  @!P1 SYNCS.PHASECHK.TRANS64 P1, [R16+URZ+0x30820], R5 ;  /* 0x03082005100095a7 */ /* 0x000e64000802007f */
[----:B-1----:R-:W-:Y:S05]  /*92f0*/  @!P1 BRA `(.L_x_5295) ;  /* 0xfffffffc00f09947 */ /* 0x002fea000383ffff */
[----:B------:R-:W-:Y:S05]  /*9300*/  BRA `(.L_x_5296) ;  /* 0xffffffec00387947 */ /* 0x000fea000383ffff */
.L_x_5261:
[----:B-1----:R1:W3:Y:S02]  /*9310*/  SYNCS.PHASECHK.TRANS64.TRYWAIT P1, [R16+URZ+0x30840], R13 ;  /* 0x0308400d100075a7 */ /* 0x0022e4000802017f */
[----:B---3--:R-:W-:Y:S05]  /*9320*/  @!P1 NANOSLEEP.SYNCS 0x989680 ;  /* 0x009896800000995d */ /* 0x008fea0003900000 */
[----:B------:R-:W3:Y:S02]  /*9330*/  @!P1 SYNCS.PHASECHK.TRANS64 P1, [R16+URZ+0x30840], R13 ;  /* 0x0308400d100095a7 */ /* 0x000ee4000802007f */
[----:B---3--:R-:W-:Y:S05]  /*9340*/  @!P1 BRA `(.L_x_5261) ;  /* 0xfffffffc00f09947 */ /* 0x008fea000383ffff */
[----:B------:R-:W-:Y:S05]  /*9350*/  BRA `(.L_x_5297) ;  /* 0xffffffec00ec7947 */ /* 0x000fea000383ffff */
.L_x_5263:
[----:B--2---:R2:W3:Y:S02]  /*9360*/  SYNCS.PHASECHK.TRANS64.TRYWAIT P1, [R16+URZ+0x30828], R13 ;  /* 0x0308280d100075a7 */ /* 0x0044e4000802017f */
[----:B---3--:R-:W-:Y:S05]  /*9370*/  @!P1 NANOSLEEP.SYNCS 0x989680 ;  /* 0x009896800000995d */ /* 0x008fea0003900000 */
[----:B------:R-:W3:Y:S02]  /*9380*/  @!P1 SYNCS.PHASECHK.TRANS64 P1, [R16+URZ+0x30828], R13 ;  /* 0x0308280d100095a7 */ /* 0x000ee4000802007f */
[----:B---3--:R-:W-:Y:S05]  /*9390*/  @!P1 BRA `(.L_x_5263) ;  /* 0xfffffffc00f09947 */ /* 0x008fea000383ffff */
[----:B------:R-:W-:Y:S05]  /*93a0*/  BRA `(.L_x_5298) ;  /* 0xfffffff000747947 */ /* 0x000fea000383ffff */
.L_x_5265:
[----:B---3--:R3:W1:Y:S02]  /*93b0*/  SYNCS.PHASECHK.TRANS64.TRYWAIT P0, [R3+URZ+0x30840], R0 ;  /* 0x03084000030075a7 */ /* 0x008664000800017f */
[----:B-1----:R-:W-:Y:S05]  /*93c0*/  @!P0 NANOSLEEP.SYNCS 0x989680 ;  /* 0x009896800000895d */ /* 0x002fea0003900000 */
[----:B------:R-:W1:Y:S02]  /*93d0*/  @!P0 SYNCS.PHASECHK.TRANS64 P0, [R3+URZ+0x30840], R0 ;  /* 0x03084000030085a7 */ /* 0x000e64000800007f */
[----:B-1----:R-:W-:Y:S05]  /*93e0*/  @!P0 BRA `(.L_x_5265) ;  /* 0xfffffffc00f08947 */ /* 0x002fea000383ffff */
[----:B------:R-:W-:Y:S05]  /*93f0*/  BRA `(.L_x_5299) ;  /* 0xfffffff4001c7947 */ /* 0x000fea000383ffff */
.L_x_5267:
[----:B------:R-:W-:Y:S01]  /*9400*/  BSSY B0, `(.L_x_5300) ;  /* 0x0000006000007945 */ /* 0x000fe20003800000 */
[----:B------:R-:W-:-:S07]  /*9410*/  IMAD.MOV.U32 R15, RZ, RZ, -0x1 ;  /* 0xffffffffff0f7424 */ /* 0x000fce00078e00ff */
[----:B------:R-:W-:Y:S05]  /*9420*/  WARPSYNC.COLLECTIVE R15, `(.L_x_5301) ;  /* 0x000000000f0c7348 */ /* 0x000fea0003c00000 */
[----:B------:R-:W-:Y:S02]  /*9430*/  ELECT P6, UR62, PT ;  /* 0x00000000003e782f */ /* 0x000fe400038c0000 */
[----:B------:R-:W-:Y:S01]  /*9440*/  MOV R14, UR62 ;  /* 0x0000003e000e7c02 */ /* 0x000fe20008000f00 */
[----:B------:R-:W-:Y:S10]  /*9450*/  ENDCOLLECTIVE ;  /* 0x000000000000791b */ /* 0x000ff40003800000 */
.L_x_5301:
[----:B------:R-:W-:Y:S05]  /*9460*/  BSYNC B0 ;  /* 0x0000000000007941 */ /* 0x000fea0003800000 */
.L_x_5300:
[----:B------:R-:W-:Y:S05]  /*9470*/  BRA `(.L_x_5302) ;  /* 0xfffffff400c87947 */ /* 0x000fea000383ffff */
.L_x_5269:
[----:B-1----:R1:W2:Y:S02]  /*9480*/  SYNCS.PHASECHK.TRANS64.TRYWAIT P0, [R6+URZ], R5 ;  /* 0x00000005060075a7 */ /* 0x0022a4000800017f */
[----:B--2---:R-:W-:Y:S05]  /*9490*/  @!P0 NANOSLEEP.SYNCS 0x989680 ;  /* 0x009896800000895d */ /* 0x004fea0003900000 */
[----:B------:R-:W2:Y:S02]  /*94a0*/  @!P0 SYNCS.PHASECHK.TRANS64 P0, [R6+URZ], R5 ;  /* 0x00000005060085a7 */ /* 0x000ea4000800007f */
[----:B--2---:R-:W-:Y:S05]  /*94b0*/  @!P0 BRA `(.L_x_5269) ;  /* 0xfffffffc00f08947 */ /* 0x004fea000383ffff */
[----:B------:R-:W-:Y:S05]  /*94c0*/  BRA `(.L_x_5303) ;  /* 0xfffffff800087947 */ /* 0x000fea000383ffff */
.L_x_5270:
[----:B--2---:R2:W3:Y:S02]  /*94d0*/  SYNCS.PHASECHK.TRANS64.TRYWAIT P0, [R3+URZ], R2 ;  /* 0x00000002030075a7 */ /* 0x0044e4000800017f */
[----:B---3--:R-:W-:Y:S05]  /*94e0*/  @!P0 NANOSLEEP.SYNCS 0x989680 ;  /* 0x009896800000895d */ /* 0x008fea0003900000 */
[----:B------:R-:W3:Y:S02]  /*94f0*/  @!P0 SYNCS.PHASECHK.TRANS64 P0, [R3+URZ], R2 ;  /* 0x00000002030085a7 */ /* 0x000ee4000800007f */
[----:B---3--:R-:W-:Y:S05]  /*9500*/  @!P0 BRA `(.L_x_5270) ;  /* 0xfffffffc00f08947 */ /* 0x008fea000383ffff */
[----:B------:R-:W-:Y:S05]  /*9510*/  BRA `(.L_x_5304) ;  /* 0xfffffff400fc7947 */ /* 0x000fea000383ffff */
.L_x_5272:
[----:B--2---:R2:W3:Y:S02]  /*9520*/  SYNCS.PHASECHK.TRANS64.TRYWAIT P0, [R0+URZ], R5 ;  /* 0x00000005000075a7 */ /* 0x0044e4000800017f */
[----:B---3--:R-:W-:Y:S05]  /*9530*/  @!P0 NANOSLEEP.SYNCS 0x989680 ;  /* 0x009896800000895d */ /* 0x008fea0003900000 */
[----:B------:R-:W3:Y:S02]  /*9540*/  @!P0 SYNCS.PHASECHK.TRANS64 P0, [R0+URZ], R5 ;  /* 0x00000005000085a7 */ /* 0x000ee4000800007f */
[----:B---3--:R-:W-:Y:S05]  /*9550*/  @!P0 BRA `(.L_x_5272) ;  /* 0xfffffffc00f08947 */ /* 0x008fea000383ffff */
[----:B------:R-:W-:Y:S05]  /*9560*/  BRA `(.L_x_5305) ;  /* 0xfffffff800007947 */ /* 0x000fea000383ffff */
.L_x_5306:
        /* <DEDUP_REMOVED lines=9> */
.L_x_7328:


//--------------------- .text._ZN7cutlass13device_kernelIN5flash11enable_sm90INS1_16FlashAttnBwdSm90INS1_25CollectiveMainloopBwdSm90ILi2ELi2ELi2EN4cute5tupleIJNS5_1CILi1EEES8_S8_EEENS6_IJNS7_ILi64EEENS7_ILi128EEESB_EEENS_6half_tEfNS_4arch4Sm90ELb0ELb1ELb0ELb1ELb0ELb1ELb0ELb0ELi2ELi1ELi2ELi1ELb0EEENS1_21CollectiveEpilogueBwdISC_SD_SF_Li256ELb1ELb0ELi1EEENS1_19SingleTileSchedulerILb1ELb0ELb0ELi128EEEEEEEEEvNT_6ParamsE --------------------------
	.section	.text._ZN7cutlass13device_kernelIN5flash11enable_sm90INS1_16FlashAttnBwdSm90INS1_25CollectiveMainloopBwdSm90ILi2ELi2ELi2EN4cute5tupleIJNS5_1CILi1EEES8_S8_EEENS6_IJNS7_ILi64EEENS7_ILi128EEESB_EEENS_6half_tEfNS_4arch4Sm90ELb0ELb1ELb0ELb1ELb0ELb1ELb0ELb0ELi2ELi1ELi2ELi1ELb0EEENS1_21CollectiveEpilogueBwdISC_SD_SF_Li256ELb1ELb0ELi1EEENS1_19SingleTileSchedulerILb1ELb0ELb0ELi128EEEEEEEEEvNT_6ParamsE,"ax",@progbits
	.align	128
.text._ZN7cutlass13device_kernelIN5flash11enable_sm90INS1_16FlashAttnBwdSm90INS1_25CollectiveMainloopBwdSm90ILi2ELi2ELi2EN4cute5tupleIJNS5_1CILi1EEES8_S8_EEENS6_IJNS7_ILi64EEENS7_ILi128EEESB_EEENS_6half_tEfNS_4arch4Sm90ELb0ELb1ELb0ELb1ELb0ELb1ELb0ELb0ELi2ELi1ELi2ELi1ELb0EEENS1_21CollectiveEpilogueBwdISC_SD_SF_Li256ELb1ELb0ELi1EEENS1_19SingleTileSchedulerILb1ELb0ELb0ELi128EEEEEEEEEvNT_6ParamsE:
        .type           _ZN7cutlass13device_kernelIN5flash11enable_sm90INS1_16FlashAttnBwdSm90INS1_25CollectiveMainloopBwdSm90ILi2ELi2ELi2EN4cute5tupleIJNS5_1CILi1EEES8_S8_EEENS6_IJNS7_ILi64EEENS7_ILi128EEESB_EEENS_6half_tEfNS_4arch4Sm90ELb0ELb1ELb0ELb1ELb0ELb1ELb0ELb0ELi2ELi1ELi2ELi1ELb0EEENS1_21CollectiveEpilogueBwdISC_SD_SF_Li256ELb1ELb0ELi1EEENS1_19SingleTileSchedulerILb1ELb0ELb0ELi128EEEEEEEEEvNT_6ParamsE,@function
        .size           _ZN7cutlass13device_kernelIN5flash11enable_sm90INS1_16FlashAttnBwdSm90INS1_25CollectiveMainloopBwdSm90ILi2ELi2ELi2EN4cute5tupleIJNS5_1CILi1EEES8_S8_EEENS6_IJNS7_ILi64EEENS7_ILi128EEESB_EEENS_6half_tEfNS_4arch4Sm90ELb0ELb1ELb0ELb1ELb0ELb1ELb0ELb0ELi2ELi1ELi2ELi1ELb0EEENS1_21CollectiveEpilogueBwdISC_SD_SF_Li256ELb1ELb0ELi1EEENS1_19SingleTileSchedulerILb1ELb0ELb0ELi128EEEEEEEEEvNT_6ParamsE,(.L_x_7329 - _ZN7cutlass13device_kernelIN5flash11enable_sm90INS1_16FlashAttnBwdSm90INS1_25CollectiveMainloopBwdSm90ILi2ELi2ELi2EN4cute5tupleIJNS5_1CILi1EEES8_S8_EEENS6_IJNS7_ILi64EEENS7_ILi128EEESB_EEENS_6half_tEfNS_4arch4Sm90ELb0ELb1ELb0ELb1ELb0ELb1ELb0ELb0ELi2ELi1ELi2ELi1ELb0EEENS1_21CollectiveEpilogueBwdISC_SD_SF_Li256ELb1ELb0ELi1EEENS1_19SingleTileSchedulerILb1ELb0ELb0ELi128EEEEEEEEEvNT_6ParamsE)
        .other          _ZN7cutlass13device_kernelIN5flash11enable_sm90INS1_16FlashAttnBwdSm90INS1_25CollectiveMainloopBwdSm90ILi2ELi2ELi2EN4cute5tupleIJNS5_1CILi1EEES8_S8_EEENS6_IJNS7_ILi64EEENS7_ILi128EEESB_EEENS_6half_tEfNS_4arch4Sm90ELb0ELb1ELb0ELb1ELb0ELb1ELb0ELb0ELi2ELi1ELi2ELi1ELb0EEENS1_21CollectiveEpilogueBwdISC_SD_SF_Li256ELb1ELb0ELi1EEENS1_19SingleTileSchedulerILb1ELb0ELb0ELi128EEEEEEEEEvNT_6ParamsE,@"STO_CUDA_ENTRY STV_DEFAULT"
_ZN7cutlass13device_kernelIN5flash11enable_sm90INS1_16FlashAttnBwdSm90INS1_25CollectiveMainloopBwdSm90ILi2ELi2ELi2EN4cute5tupleIJNS5_1CILi1EEES8_S8_EEENS6_IJNS7_ILi64EEENS7_ILi128EEESB_EEENS_6half_tEfNS_4arch4Sm90ELb0ELb1ELb0ELb1ELb0ELb1ELb0ELb0ELi2ELi1ELi2ELi1ELb0EEENS1_21CollectiveEpilogueBwdISC_SD_SF_Li256ELb1ELb0ELi1EEENS1_19SingleTileSchedulerILb1ELb0ELb0ELi128EEEEEEEEEvNT_6ParamsE:
        /* <DEDUP_REMOVED lines=24> */
.L_x_5308:
[----:B------:R-:W-:Y:S05]  /*0180*/  BSYNC B0 ;  /* 0x0000000000007941 */ /* 0x000fea0003800000 */
.L_x_5307:
        /* <DEDUP_REMOVED lines=37> */
.L_x_5309:
        /* <DEDUP_REMOVED lines=22> */
.L_x_5310:
[----:B------:R-:W-:Y:S01]  /*0540*/  PLOP3.LUT P0, PT, PT, PT, UP0, 0x80, 0x0 ;  /* 0x000000000000781c */ /* 0x000fe20003f0f008 */
[----:B------:R-:W-:Y:S01]  /*0550*/  NOP ;  /* 0x0000000000007918 */ /* 0x000fe20000000000 */
[----:B------:R-:W-:Y:S01]  /*0560*/  ULDC.64 UR46, c[0x0][0x208] ;  /* 0x00008200002e7ab9 */ /* 0x000fe20000000a00 */
[----:B------:R-:W-:Y:S01]  /*0570*/  BSSY B6, `(.L_x_5311) ;  /* 0x0000b3f000067945 */ /* 0x000fe20003800000 */
[----:B-12-4-:R-:W-:Y:S09]  /*0580*/  BAR.SYNC.DEFER_BLOCKING 0x0 ;  /* 0x0000000000007b1d */ /* 0x016ff20000010000 */
[----:B------:R-:W-:Y:S05]  /*0590*/  @!P0 BRA `(.L_x_5312) ;  /* 0x0000007800188947 */ /* 0x000fea0003800000 */
.L_x_5313:
        /* <DEDUP_REMOVED lines=24> */
.L_x_5314:
        /* <DEDUP_REMOVED lines=14> */
.L_x_5316:
[----:B------:R-:W-:-:S05]  /*0800*/  ULDC UR4, c[0x0][0x8bc] ;  /* 0x00022f0000047ab9 */ /* 0x000fca0000000800 */
.L_x_5315:
        /* <DEDUP_REMOVED lines=17> */
.L_x_5318:
        /* <DEDUP_REMOVED lines=14> */
.L_x_5319:
        /* <DEDUP_REMOVED lines=11> */
.L_x_5320:
        /* <DEDUP_REMOVED lines=13> */
.L_x_5321:
        /* <DEDUP_REMOVED lines=84> */
.L_x_5322:
        /* <DEDUP_REMOVED lines=10> */
[----:B------:R-:W-:-:S03]  /*1160*/  ULDC UR43, c[0x0][0x744] ;  /* 0x0001d100002b7ab9 */ /* 0x000fc60000000800 */
        /* <DEDUP_REMOVED lines=18> */
.L_x_5325:
        /* <DEDUP_REMOVED lines=15> */
.L_x_5324:
        /* <DEDUP_REMOVED lines=22> */
.L_x_5327:
        /* <DEDUP_REMOVED lines=15> */
.L_x_5326:
        /* <DEDUP_REMOVED lines=8> */
.L_x_5470:
        /* <DEDUP_REMOVED lines=23> */
.L_x_5329:
[----:B------:R-:W-:Y:S01]  /*17c0*/  LEA.HI R7, R7, R4, RZ, 0x3 ;  /* 0x0000000407077211 */ /* 0x000fe200078f18ff */
[----:B------:R-:W-:Y:S01]  /*17d0*/  IMAD.U32 R235, RZ, RZ, UR38 ;  /* 0x00000026ffeb7e24 */ /* 0x000fe2000f8e00ff */
[----:B--2---:R-:W-:Y:S01]  /*17e0*/  LOP3.LUT R8, R3, 0x30, R6, 0xf8, !PT ;  /* 0x0000003003087812 */ /* 0x004fe200078ef806 */
[----:B------:R-:W-:Y:S01]  /*17f0*/  IMAD.MOV.U32 R226, RZ, RZ, RZ ;  /* 0x000000ffffe27224 */ /* 0x000fe200078e00ff */
[----:B------:R-:W-:Y:S02]  /*1800*/  LOP3.LUT R7, R7, 0xfffffff8, RZ, 0xc0, !PT ;  /* 0xfffffff807077812 */ /* 0x000fe400078ec0ff */
[----:B------:R-:W-:Y:S02]  /*1810*/  CS2R R86, SRZ ;  /* 0x0000000000567805 */ /* 0x000fe4000001ff00 */
[----:B------:R-:W-:Y:S02]  /*1820*/  LEA.HI R6, R13, R13, RZ, 0x1 ;  /* 0x0000000d0d067211 */ /* 0x000fe400078f08ff */
[----:B------:R-:W-:-:S02]  /*1830*/  CS2R R84, SRZ ;  /* 0x0000000000547805 */ /* 0x000fc4000001ff00 */
[----:B------:R-:W-:Y:S01]  /*1840*/  LOP3.LUT R11, R11, 0x7ffffe, RZ, 0xc0, !PT ;  /* 0x007ffffe0b0b7812 */ /* 0x000fe200078ec0ff */
[----:B------:R-:W-:Y:S01]  /*1850*/  IMAD.IADD R7, R4, 0x1, -R7 ;  /* 0x0000000104077824 */ /* 0x000fe200078e0a07 */
[----:B------:R-:W-:Y:S01]  /*1860*/  LEA.HI R4, R2, R5, RZ, 0x5 ;  /* 0x0000000502047211 */ /* 0x000fe200078f28ff */
[----:B------:R-:W-:Y:S01]  /*1870*/  IMAD.SHL.U32 R2, R13, 0x1000, RZ ;  /* 0x000010000d027824 */ /* 0x000fe200078e00ff */
[----:B------:R-:W-:Y:S01]  /*1880*/  LOP3.LUT R6, R6, 0x3fffffe, RZ, 0xc0, !PT ;  /* 0x03fffffe06067812 */ /* 0x000fe200078ec0ff */
[----:B------:R-:W-:Y:S01]  /*1890*/  IMAD.IADD R11, R10, 0x1, -R11 ;  /* 0x000000010a0b7824 */ /* 0x000fe200078e0a0b */
[----:B------:R-:W-:Y:S02]  /*18a0*/  SHF.R.S32.HI R4, RZ, 0x5, R4 ;  /* 0x00000005ff047819 */ /* 0x000fe40000011404 */
[----:B------:R-:W-:Y:S02]  /*18b0*/  CS2R R82, SRZ ;  /* 0x0000000000527805 */ /* 0x000fe4000001ff00 */
[----:B------:R-:W-:Y:S01]  /*18c0*/  LOP3.LUT R9, R8, 0x8, R9, 0xf8, !PT ;  /* 0x0000000808097812 */ /* 0x000fe200078ef809 */
[----:B------:R-:W-:Y:S01]  /*18d0*/  IMAD R11, R11, 0x200, R2 ;  /* 0x000002000b0b7824 */ /* 0x000fe200078e0202 */
[----:B------:R-:W-:Y:S01]  /*18e0*/  LOP3.LUT R0, R0, 0x7ffffffc, RZ, 0xc0, !PT ;  /* 0x7ffffffc00007812 */ /* 0x000fe200078ec0ff */
[----:B------:R-:W-:Y:S01]  /*18f0*/  IMAD R4, R4, 0x10, R7 ;  /* 0x0000001004047824 */ /* 0x000fe200078e0207 */
[----:B------:R-:W-:Y:S01]  /*1900*/  SHF.R.U32.HI R8, RZ, 0x3, R3 ;  /* 0x00000003ff087819 */ /* 0x000fe20000011603 */
[----:B------:R-:W-:Y:S01]  /*1910*/  IMAD.IADD R3, R13, 0x1, -R6 ;  /* 0x000000010d037824 */ /* 0x000fe200078e0a06 */
[----:B------:R-:W-:Y:S01]  /*1920*/  CS2R R80, SRZ ;  /* 0x0000000000507805 */ /* 0x000fe2000001ff00 */
[----:B------:R-:W-:Y:S01]  /*1930*/  IMAD R2, R5, 0x4, R2 ;  /* 0x0000000405027824 */ /* 0x000fe200078e0202 */
[----:B------:R-:W-:Y:S01]  /*1940*/  LOP3.LUT R8, R9, R8, RZ, 0x3c, !PT ;  /* 0x0000000809087212 */ /* 0x000fe200078e3cff */
[----:B------:R-:W-:Y:S01]  /*1950*/  IMAD.IADD R0, R5, 0x1, -R0 ;  /* 0x0000000105007824 */ /* 0x000fe200078e0a00 */
[----:B------:R-:W-:Y:S01]  /*1960*/  CS2R R78, SRZ ;  /* 0x00000000004e7805 */ /* 0x000fe2000001ff00 */
[----:B------:R-:W-:Y:S01]  /*1970*/  IMAD R228, R3, 0x40, R4 ;  /* 0x0000004003e47824 */ /* 0x000fe200078e0204 */
[----:B------:R-:W-:Y:S01]  /*1980*/  CS2R R76, SRZ ;  /* 0x00000000004c7805 */ /* 0x000fe2000001ff00 */
[----:B------:R-:W-:Y:S01]  /*1990*/  IMAD.U32 R5, RZ, RZ, UR42 ;  /* 0x0000002aff057e24 */ /* 0x000fe2000f8e00ff */
[----:B------:R-:W-:Y:S01]  /*19a0*/  CS2R R74, SRZ ;  /* 0x00000000004a7805 */ /* 0x000fe2000001ff00 */
[----:B------:R-:W-:Y:S01]  /*19b0*/  IMAD R3, R2, 0x4, R231 ;  /* 0x0000000402037824 */ /* 0x000fe200078e02e7 */
[----:B------:R-:W-:Y:S01]  /*19c0*/  CS2R R72, SRZ ;  /* 0x0000000000487805 */ /* 0x000fe2000001ff00 */
[----:B------:R-:W-:Y:S01]  /*19d0*/  IMAD.IADD R232, R8, 0x1, R11 ;  /* 0x0000000108e87824 */ /* 0x000fe200078e020b */
[----:B------:R-:W-:Y:S01]  /*19e0*/  IADD3 R2, -R228, UR37, -R5 ;  /* 0x00000025e4027c10 */ /* 0x000fe2000fffe905 */
        /* <DEDUP_REMOVED lines=57> */
[----:B------:R-:W-:Y:S01]  /*1d80*/  LOP3.LUT R235, R235, 0x1, RZ, 0xfc, !PT ;  /* 0x00000001ebeb7812 */ /* 0x000fe200078efcff */
[----:B------:R-:W-:Y:S01]  /*1d90*/  IMAD.SHL.U32 R229, R0, 0x2, RZ ;  /* 0x0000000200e57824 */ /* 0x000fe200078e00ff */
[----:B------:R-:W-:-:S07]  /*1da0*/  IADD3 R228, RZ, -UR42, -R228 ;  /* 0x8000002affe47c10 */ /* 0x000fce000fffe8e4 */
.L_x_5341:
[----:B------:R-:W-:-:S13]  /*1db0*/  ISETP.NE.AND P6, PT, R235, 0x3, PT ;  /* 0x00000003eb00780c */ /* 0x000fda0003fc5270 */
[----:B------:R-:W-:Y:S05]  /*1dc0*/  @!P6 BRA `(.L_x_5331) ;  /* 0x000000000004e947 */ /* 0x000fea0003800000 */
[----:B------:R-:W-:Y:S01]  /*1dd0*/  BPT.TRAP 0x1 ;  /* 0x000000040000795c */ /* 0x000fe20000300000 */
.L_x_5331:
[----:B------:R-:W-:Y:S01]  /*1de0*/  IMAD R0, R4, 0x8, R231 ;  /* 0x0000000804007824 */ /* 0x000fe200078e02e7 */
[----:B------:R-:W-:-:S04]  /*1df0*/  SHF.L.U32 R7, R226, 0x1f, RZ ;  /* 0x0000001fe2077819 */ /* 0x000fc800000006ff */
[----:B------:R2:W3:Y:S01]  /*1e00*/  SYNCS.PHASECHK.TRANS64.TRYWAIT P0, [R0+URZ+0x30810], R7 ;  /* 0x03081007000075a7 */ /* 0x0004e2000800017f */
[----:B------:R-:W-:Y:S05]  /*1e10*/  @!P6 BRA `(.L_x_5332) ;  /* 0x000000000004e947 */ /* 0x000fea0003800000 */
[----:B------:R-:W-:Y:S01]  /*1e20*/  BPT.TRAP 0x1 ;  /* 0x000000040000795c */ /* 0x000fe20000300000 */
.L_x_5332:
[----:B---3--:R-:W-:Y:S05]  /*1e30*/  @P0 BRA `(.L_x_5333) ;  /* 0x0000000000080947 */ /* 0x008fea0003800000 */
[----:B------:R-:W3:Y:S02]  /*1e40*/  SYNCS.PHASECHK.TRANS64.TRYWAIT P0, [R0+URZ+0x30810], R7 ;  /* 0x03081007000075a7 */ /* 0x000ee4000800017f */
[----:B---3--:R-:W-:Y:S05]  /*1e50*/  @!P0 BRA `(.L_x_5334) ;  /* 0x0000009800f88947 */ /* 0x008fea0003800000 */
.L_x_5333:
        /* <DEDUP_REMOVED lines=81> */
.L_x_5335:
[----:B------:R1:W1:Y:S01]  /*2370*/  SYNCS.PHASECHK.TRANS64.TRYWAIT P0, [R0+URZ+0x30830], R7 ;  /* 0x03083007000075a7 */ /* 0x000262000800017f */
[----:B------:R-:W-:Y:S05]  /*2380*/  @!P6 BRA `(.L_x_5336) ;  /* 0x000000000004e947 */ /* 0x000fea0003800000 */
[----:B------:R-:W-:Y:S01]  /*2390*/  BPT.TRAP 0x1 ;  /* 0x000000040000795c */ /* 0x000fe20000300000 */
.L_x_5336:
[----:B------:R-:W-:-:S05]  /*23a0*/  VIADD R5, R231, 0x20000 ;  /* 0x00020000e7057836 */ /* 0x000fca0000000000 */
[----:B------:R-:W-:-:S04]  /*23b0*/  SHF.R.U32.HI R5, RZ, 0x4, R5 ;  /* 0x00000004ff057819 */ /* 0x000fc80000011605 */
[----:B------:R-:W-:-:S04]  /*23c0*/  LOP3.LUT R234, R5, 0x3fff, RZ, 0xc0, !PT ;  /* 0x00003fff05ea7812 */ /* 0x000fc800078ec0ff */
[----:B------:R-:W-:Y:S01]  /*23d0*/  LOP3.LUT R5, R234, 0x10000, RZ, 0xfc, !PT ;  /* 0x00010000ea057812 */ /* 0x000fe200078efcff */
[----:B-1----:R-:W-:Y:S06]  /*23e0*/  @P0 BRA `(.L_x_5337) ;  /* 0x0000000000080947 */ /* 0x002fec0003800000 */
[----:B------:R-:W1:Y:S02]  /*23f0*/  SYNCS.PHASECHK.TRANS64.TRYWAIT P0, [R0+URZ+0x30830], R7 ;  /* 0x03083007000075a7 */ /* 0x000e64000800017f */
[----:B-1----:R-:W-:Y:S05]  /*2400*/  @!P0 BRA `(.L_x_5338) ;  /* 0x0000009400a08947 */ /* 0x002fea0003800000 */
.L_x_5337:
        /* <DEDUP_REMOVED lines=9> */
[----:B------:R-:W-:Y:S01]  /*24a0*/  ISETP.GT.AND P1, PT, R228, RZ, PT ;  /* 0x000000ffe400720c */ /* 0x000fe20003f24270 */
[----:B------:R-:W-:Y:S01]  /*24b0*/  ULEA UR7, UR41, -UR39, 0x6 ;  /* 0x8000002729077291 */ /* 0x000fe2000f8e303f */
[C---:B------:R-:W-:Y:S01]  /*24c0*/  ISETP.GT.AND P0, PT, R2.reuse, RZ, PT ;  /* 0x000000ff0200720c */ /* 0x040fe20003f04270 */
[----:B------:R-:W-:Y:S01]  /*24d0*/  ULOP3.LUT UR6, UR6, 0x10000, URZ, 0xfc, !UPT ;  /* 0x0001000006067892 */ /* 0x000fe2000f8efc3f */
[----:B------:R-:W-:-:S03]  /*24e0*/  ISETP.GT.AND P3, PT, R2, 0x8, PT ;  /* 0x000000080200780c */ /* 0x000fc60003f64270 */
[----:B------:R-:W-:Y:S01]  /*24f0*/  IADD3 R13, R2, UR7, R229 ;  /* 0x00000007020d7c10 */ /* 0x000fe2000fffe0e5 */
[----:B------:R-:W-:Y:S02]  /*2500*/  UMOV UR7, 0x40000040 ;  /* 0x4000004000077882 */ /* 0x000fe40000000000 */
[----:B------:R-:W-:Y:S01]  /*2510*/  UMOV UR8, UR6 ;  /* 0x0000000600087c82 */ /* 0x000fe20008000000 */
[----:B------:R-:W-:Y:S02]  /*2520*/  UMOV UR10, UR5 ;  /* 0x00000005000a7c82 */ /* 0x000fe40008000000 */
[----:B------:R-:W-:Y:S01]  /*2530*/  HGMMA.64x64x16.F32 R152, gdesc[UR8], RZ, !UPT, gsb0 ;  /* 0x00e00000089879f0 */ /* 0x000fe2000c0008ff */
[----:B------:R-:W-:Y:S02]  /*2540*/  UIADD3 UR10, UR5, 0x2, URZ ;  /* 0x00000002050a7890 */ /* 0x000fe4000fffe03f */
[----:B------:R-:W-:Y:S01]  /*2550*/  UIADD3 UR8, UR6, 0x2, URZ ;  /* 0x0000000206087890 */ /* 0x000fe2000fffe03f */
[----:B------:R-:W-:Y:S01]  /*2560*/  UMOV UR11, 0x40000040 ;  /* 0x40000040000b7882 */ /* 0x000fe20000000000 */
[----:B------:R-:W-:Y:S01]  /*2570*/  UMOV UR9, 0x40000040 ;  /* 0x4000004000097882 */ /* 0x000fe20000000000 */
[----:B-1----:R-:W-:Y:S01]  /*2580*/  IMAD.IADD R230, R6, 0x1, -R13 ;  /* 0x0000000106e67824 */ /* 0x002fe200078e0a0d */
[----:B------:R-:W-:-:S02]  /*2590*/  IADD3 R225, RZ, -R13, -R7 ;  /* 0x8000000dffe17210 */ /* 0x000fc40007ffe807 */
[----:B------:R-:W-:Y:S02]  /*25a0*/  IADD3 R14, -R13, 0x8, -R7 ;  /* 0x000000080d0e7810 */ /* 0x000fe40007ffe907 */
[----:B------:R-:W-:Y:S02]  /*25b0*/  SEL R230, R230, 0x40, !P1 ;  /* 0x00000040e6e67807 */ /* 0x000fe40004800000 */
[----:B------:R-:W-:Y:S02]  /*25c0*/  SEL R225, R225, 0x40, P0 ;  /* 0x00000040e1e17807 */ /* 0x000fe40000000000 */
[C---:B------:R-:W-:Y:S02]  /*25d0*/  ISETP.GE.AND P0, PT, R230.reuse, RZ, PT ;  /* 0x000000ffe600720c */ /* 0x040fe40003f06270 */
[----:B------:R-:W-:Y:S02]  /*25e0*/  ISETP.GE.AND P1, PT, R230, 0x1, PT ;  /* 0x00000001e600780c */ /* 0x000fe40003f26270 */
[----:B------:R-:W-:-:S02]  /*25f0*/  ISETP.GT.OR P0, PT, R225, RZ, !P0 ;  /* 0x000000ffe100720c */ /* 0x000fc40004704670 */
[----:B------:R-:W-:Y:S02]  /*2600*/  IADD3 R13, R6, 0x8, -R13 ;  /* 0x00000008060d7810 */ /* 0x000fe40007ffe80d */
[----:B------:R-:W-:Y:S02]  /*2610*/  FSEL R5, R184, -INF , !P0 ;  /* 0xff800000b8057808 */ /* 0x000fe40004000000 */
[----:B------:R-:W-:Y:S02]  /*2620*/  ISETP.GT.OR P0, PT, R225, 0x1, !P1 ;  /* 0x00000001e100780c */ /* 0x000fe40004f04670 */
[----:B------:R-:W-:Y:S01]  /*2630*/  ISETP.GE.AND P1, PT, R230, 0x8, PT ;  /* 0x00000008e600780c */ /* 0x000fe20003f26270 */
[----:B------:R-:W-:Y:S01]  /*2640*/  FFMA.FTZ R5, R5, UR43, -R222 ;  /* 0x0000002b05057c23 */ /* 0x000fe200080108de */
[----:B------:R-:W-:Y:S02]  /*2650*/  FSEL R6, R185, -INF , !P0 ;  /* 0xff800000b9067808 */ /* 0x000fe40004000000 */
[----:B------:R-:W-:-:S02]  /*2660*/  ISETP.GT.OR P0, PT, R225, 0x8, !P1 ;  /* 0x00000008e100780c */ /* 0x000fc40004f04670 */
[----:B------:R-:W-:Y:S01]  /*2670*/  ISETP.GE.AND P1, PT, R230, 0x9, PT ;  /* 0x00000009e600780c */ /* 0x000fe20003f26270 */
[----:B------:R-:W-:Y:S01]  /*2680*/  FFMA.FTZ R6, R6, UR43, -R223 ;  /* 0x0000002b06067c23 */ /* 0x000fe200080108df */
[----:B------:R-:W-:Y:S01]  /*2690*/  FSEL R7, R188, -INF , !P0 ;  /* 0xff800000bc077808 */ /* 0x000fe20004000000 */
[----:B------:R-:W-:Y:S01]  /*26a0*/  MUFU.EX2 R5, R5 ;  /* 0x0000000500057308 */ /* 0x000fe20000000800 */
[----:B------:R-:W-:Y:S02]  /*26b0*/  ISETP.GT.OR P0, PT, R225, 0x9, !P1 ;  /* 0x00000009e100780c */ /* 0x000fe40004f04670 */
[C---:B------:R-:W-:Y:S01]  /*26c0*/  ISETP.GE.AND P1, PT, R230.reuse, 0x10, PT ;  /* 0x00000010e600780c */ /* 0x040fe20003f26270 */
[----:B------:R-:W-:Y:S01]  /*26d0*/  FFMA.FTZ R7, R7, UR43, -R220 ;  /* 0x0000002b07077c23 */ /* 0x000fe200080108dc */
[----:B------:R-:W-:Y:S02]  /*26e0*/  FSEL R8, R189, -INF , !P0 ;  /* 0xff800000bd087808 */ /* 0x000fe40004000000 */
[----:B------:R-:W-:Y:S01]  /*26f0*/  ISETP.GT.OR P0, PT, R225, 0x10, !P1 ;  /* 0x00000010e100780c */ /* 0x000fe20004f04670 */
[----:B------:R-:W-:Y:S01]  /*2700*/  MUFU.EX2 R6, R6 ;  /* 0x0000000600067308 */ /* 0x000fe20000000800 */
[----:B------:R-:W-:Y:S01]  /*2710*/  ISETP.GE.AND P1, PT, R230, 0x11, PT ;  /* 0x00000011e600780c */ /* 0x000fe20003f26270 */
[----:B------:R-:W-:Y:S01]  /*2720*/  FFMA.FTZ R8, R8, UR43, -R221 ;  /* 0x0000002b08087c23 */ /* 0x000fe200080108dd */
[----:B------:R-:W-:-:S02]  /*2730*/  FSEL R9, R192, -INF , !P0 ;  /* 0xff800000c0097808 */ /* 0x000fc40004000000 */
[----:B------:R-:W-:Y:S02]  /*2740*/  ISETP.GT.OR P0, PT, R225, 0x11, !P1 ;  /* 0x00000011e100780c */ /* 0x000fe40004f04670 */
[C---:B------:R-:W-:Y:S01]  /*2750*/  ISETP.GE.AND P1, PT, R230.reuse, 0x18, PT ;  /* 0x00000018e600780c */ /* 0x040fe20003f26270 */
        /* <DEDUP_REMOVED lines=9> */
[C---:B------:R-:W-:Y:S01]  /*27f0*/  ISETP.GE.AND P2, PT, R230.reuse, 0x20, PT ;  /* 0x00000020e600780c */ /* 0x040fe20003f46270 */
[----:B------:R-:W-:Y:S01]  /*2800*/  FFMA.FTZ R11, R11, UR43, -R20 ;  /* 0x0000002b0b0b7c23 */ /* 0x000fe20008010814 */
[----:B------:R-:W-:Y:S02]  /*2810*/  FSEL R12, R197, -INF , !P0 ;  /* 0xff800000c50c7808 */ /* 0x000fe40004000000 */
[----:B------:R-:W-:Y:S02]  /*2820*/  ISETP.GT.OR P0, PT, R225, 0x20, !P2 ;  /* 0x00000020e100780c */ /* 0x000fe40005704670 */
[----:B------:R-:W-:Y:S01]  /*2830*/  ISETP.GE.AND P1, PT, R230, 0x21, PT ;  /* 0x00000021e600780c */ /* 0x000fe20003f26270 */
[----:B------:R-:W-:Y:S01]  /*2840*/  FFMA.FTZ R12, R12, UR43, -R21 ;  /* 0x0000002b0c0c7c23 */ /* 0x000fe20008010815 */
[----:B------:R-:W-:Y:S01]  /*2850*/  ISETP.GT.AND P2, PT, R228, 0x8, PT ;  /* 0x00000008e400780c */ /* 0x000fe20003f44270 */
[----:B------:R-:W-:Y:S01]  /*2860*/  MUFU.EX2 R9, R9 ;  /* 0x0000000900097308 */ /* 0x000fe20000000800 */
[----:B------:R-:W-:Y:S01]  /*2870*/  FSEL R15, R200, -INF , !P0 ;  /* 0xff800000c80f7808 */ /* 0x000fe20004000000 */
[----:B------:R-:W-:-:S02]  /*2880*/  WARPGROUP.DEPBAR.LE gsb0, 0x0 ;  /* 0x00008000000079c5 */ /* 0x000fc40000010000 */
[----:B------:R-:W-:Y:S01]  /*2890*/  WARPGROUP.ARRIVE ;  /* 0x00000000000079c5 */ /* 0x000fe20000000000 */
[----:B------:R-:W-:Y:S01]  /*28a0*/  ISETP.GT.OR P0, PT, R225, 0x21, !P1 ;  /* 0x00000021e100780c */ /* 0x000fe20004f04670 */
[----:B------:R-:W-:Y:S01]  /*28b0*/  FFMA.FTZ R189, R15, UR43, -R216 ;  /* 0x0000002b0fbd7c23 */ /* 0x000fe200080108d8 */
[----:B------:R-:W-:Y:S01]  /*28c0*/  SEL R184, R13, 0x40, !P2 ;  /* 0x000000400db87807 */ /* 0x000fe20005000000 */
[----:B------:R-:W-:Y:S01]  /*28d0*/  MUFU.EX2 R10, R10 ;  /* 0x0000000a000a7308 */ /* 0x000fe20000000800 */
[----:B------:R-:W-:Y:S01]  /*28e0*/  ISETP.GE.AND P1, PT, R230, 0x28, PT ;  /* 0x00000028e600780c */ /* 0x000fe20003f26270 */
[----:B------:R-:W-:Y:S01]  /*28f0*/  HGMMA.64x64x16.F32 R152, gdesc[UR8], R152, gsb0 ;  /* 0x00e00000089879f0 */ /* 0x000fe20008000898 */
[----:B------:R-:W-:Y:S01]  /*2900*/  UIADD3 UR10, UR5, 0x4, URZ ;  /* 0x00000004050a7890 */ /* 0x000fe2000fffe03f */
[----:B------:R-:W-:Y:S01]  /*2910*/  FSEL R188, R201, -INF , !P0 ;  /* 0xff800000c9bc7808 */ /* 0x000fe20004000000 */
[----:B------:R-:W-:Y:S01]  /*2920*/  UIADD3 UR8, UR6, 0x4, URZ ;  /* 0x0000000406087890 */ /* 0x000fe2000fffe03f */
[----:B------:R-:W-:Y:S01]  /*2930*/  SEL R192, R14, 0x40, P3 ;  /* 0x000000400ec07807 */ /* 0x000fe20001800000 */
[----:B------:R-:W-:Y:S01]  /*2940*/  UMOV UR11, 0x40000040 ;  /* 0x40000040000b7882 */ /* 0x000fe20000000000 */
[----:B------:R-:W-:Y:S01]  /*2950*/  UMOV UR9, 0x40000040 ;  /* 0x4000004000097882 */ /* 0x000fe20000000000 */
[----:B------:R-:W-:Y:S01]  /*2960*/  ISETP.GE.AND P3, PT, R184, RZ, PT ;  /* 0x000000ffb800720c */ /* 0x000fe20003f66270 */
[----:B------:R-:W-:Y:S01]  /*2970*/  FFMA.FTZ R14, R188, UR43, -R217 ;  /* 0x0000002bbc0e7c23 */ /* 0x000fe200080108d9 */
[----:B------:R-:W-:Y:S01]  /*2980*/  ISETP.GT.OR P0, PT, R225, 0x28, !P1 ;  /* 0x00000028e100780c */ /* 0x000fe20004f04670 */
[----:B------:R-:W-:Y:S01]  /*2990*/  MUFU.EX2 R13, R189 ;  /* 0x000000bd000d7308 */ /* 0x000fe20000000800 */
[----:B------:R-:W-:-:S02]  /*29a0*/  ISETP.GE.AND P2, PT, R230, 0x29, PT ;  /* 0x00000029e600780c */ /* 0x000fc40003f46270 */
[----:B------:R-:W-:Y:S02]  /*29b0*/  ISETP.GT.OR P1, PT, R192, RZ, !P3 ;  /* 0x000000ffc000720c */ /* 0x000fe40005f24670 */
[----:B------:R-:W-:Y:S02]  /*29c0*/  FSEL R15, R204, -INF , !P0 ;  /* 0xff800000cc0f7808 */ /* 0x000fe40004000000 */
[----:B------:R-:W-:Y:S01]  /*29d0*/  ISETP.GT.OR P0, PT, R225, 0x29, !P2 ;  /* 0x00000029e100780c */ /* 0x000fe20005704670 */
[----:B------:R-:W-:Y:S01]  /*29e0*/  MUFU.EX2 R11, R11 ;  /* 0x0000000b000b7308 */ /* 0x000fe20000000800 */
[----:B------:R-:W-:Y:S01]  /*29f0*/  FSEL R185, R186, -INF , !P1 ;  /* 0xff800000bab97808 */ /* 0x000fe20004800000 */
[----:B------:R-:W-:Y:S01]  /*2a00*/  FFMA.FTZ R15, R15, UR43, -R22 ;  /* 0x0000002b0f0f7c23 */ /* 0x000fe20008010816 */
[----:B------:R-:W-:Y:S02]  /*2a10*/  FSEL R186, R205, -INF , !P0 ;  /* 0xff800000cdba7808 */ /* 0x000fe40004000000 */
[C---:B------:R-:W-:Y:S01]  /*2a20*/  ISETP.GE.AND P0, PT, R184.reuse, 0x1, PT ;  /* 0x00000001b800780c */ /* 0x040fe20003f06270 */
[----:B------:R-:W-:Y:S01]  /*2a30*/  FFMA.FTZ R201, R185, UR43, -R222 ;  /* 0x0000002bb9c97c23 */ /* 0x000fe200080108de */
[----:B------:R-:W-:Y:S01]  /*2a40*/  ISETP.GE.AND P1, PT, R184, 0x8, PT ;  /* 0x00000008b800780c */ /* 0x000fe20003f26270 */
[----:B------:R-:W-:Y:S01]  /*2a50*/  FFMA.FTZ R200, R186, UR43, -R23 ;  /* 0x0000002bbac87c23 */ /* 0x000fe20008010817 */
[----:B------:R-:W-:Y:S01]  /*2a60*/  ISETP.GT.OR P0, PT, R192, 0x1, !P0 ;  /* 0x00000001c000780c */ /* 0x000fe20004704670 */
[----:B------:R-:W-:Y:S01]  /*2a70*/  MUFU.EX2 R12, R12 ;  /* 0x0000000c000c7308 */ /* 0x000fe20000000800 */
[----:B------:R-:W-:-:S02]  /*2a80*/  LOP3.LUT R185, R234, 0x2000000, RZ, 0xfc, !PT ;  /* 0x02000000eab97812 */ /* 0x000fc400078efcff */
[----:B------:R-:W-:Y:S02]  /*2a90*/  ISETP.GT.OR P1, PT, R192, 0x8, !P1 ;  /* 0x00000008c000780c */ /* 0x000fe40004f24670 */
[----:B------:R-:W-:Y:S01]  /*2aa0*/  FSEL R186, R187, -INF , !P0 ;  /* 0xff800000bbba7808 */ /* 0x000fe20004000000 */
[----:B------:R-:W-:Y:S01]  /*2ab0*/  IMAD R188, R4, 0x400, R185 ;  /* 0x0000040004bc7824 */ /* 0x000fe200078e02b9 */
[----:B------:R-:W-:Y:S01]  /*2ac0*/  ISETP.GE.AND P0, PT, R184, 0x9, PT ;  /* 0x00000009b800780c */ /* 0x000fe20003f06270 */
[----:B------:R-:W2:Y:S01]  /*2ad0*/  MUFU.EX2 R201, R201 ;  /* 0x000000c900c97308 */ /* 0x000ea20000000800 */
[----:B------:R-:W-:Y:S01]  /*2ae0*/  FSEL R185, R190, -INF , !P1 ;  /* 0xff800000beb97808 */ /* 0x000fe20004800000 */
[----:B------:R-:W-:Y:S01]  /*2af0*/  FFMA.FTZ R205, R186, UR43, -R223 ;  /* 0x0000002bbacd7c23 */ /* 0x000fe200080108df */
[----:B------:R-:W-:Y:S02]  /*2b00*/  ISETP.GE.AND P1, PT, R184, 0x10, PT ;  /* 0x00000010b800780c */ /* 0x000fe40003f26270 */
[C---:B------:R-:W-:Y:S01]  /*2b10*/  ISETP.GT.OR P0, PT, R192.reuse, 0x9, !P0 ;  /* 0x00000009c000780c */ /* 0x040fe20004704670 */
[----:B------:R-:W-:Y:S01]  /*2b20*/  FFMA.FTZ R204, R185, UR43, -R220 ;  /* 0x0000002bb9cc7c23 */ /* 0x000fe200080108dc */
[----:B------:R-:W-:Y:S01]  /*2b30*/  ISETP.GT.OR P1, PT, R192, 0x10, !P1 ;  /* 0x00000010c000780c */ /* 0x000fe20004f24670 */
[----:B------:R-:W3:Y:S01]  /*2b40*/  MUFU.EX2 R205, R205 ;  /* 0x000000cd00cd7308 */ /* 0x000ee20000000800 */
[----:B------:R-:W-:-:S02]  /*2b50*/  FSEL R186, R191, -INF , !P0 ;  /* 0xff800000bfba7808 */ /* 0x000fc40004000000 */
[----:B------:R-:W-:Y:S02]  /*2b60*/  ISETP.GE.AND P0, PT, R184, 0x18, PT ;  /* 0x00000018b800780c */ /* 0x000fe40003f06270 */
[----:B------:R-:W-:Y:S01]  /*2b70*/  FSEL R185, R194, -INF , !P1 ;  /* 0xff800000c2b97808 */ /* 0x000fe20004800000 */
[----:B------:R-:W-:Y:S01]  /*2b80*/  FFMA.FTZ R186, R186, UR43, -R221 ;  /* 0x0000002bbaba7c23 */ /* 0x000fe200080108dd */
[----:B------:R-:W-:Y:S01]  /*2b90*/  ISETP.GE.AND P3, PT, R184, 0x19, PT ;  /* 0x00000019b800780c */ /* 0x000fe20003f66270 */
[----:B------:R-:W-:Y:S01]  /*2ba0*/  MUFU.EX2 R204, R204 ;  /* 0x000000cc00cc7308 */ /* 0x000fe20000000800 */
[----:B------:R-:W-:Y:S01]  /*2bb0*/  ISETP.GT.OR P0, PT, R192, 0x18, !P0 ;  /* 0x00000018c000780c */ /* 0x000fe20004704670 */
[----:B------:R-:W-:Y:S01]  /*2bc0*/  FFMA.FTZ R218, R185, UR43, -R218 ;  /* 0x0000002bb9da7c23 */ /* 0x000fe200080108da */
[----:B------:R-:W-:Y:S02]  /*2bd0*/  ISETP.GE.AND P1, PT, R184, 0x20, PT ;  /* 0x00000020b800780c */ /* 0x000fe40003f26270 */
[----:B------:R-:W-:-:S02]  /*2be0*/  ISETP.GT.OR P3, PT, R192, 0x19, !P3 ;  /* 0x00000019c000780c */ /* 0x000fc40005f64670 */
[----:B------:R-:W-:Y:S01]  /*2bf0*/  FSEL R185, R198, -INF , !P0 ;  /* 0xff800000c6b97808 */ /* 0x000fe20004000000 */
[----:B------:R5:W-:Y:S01]  /*2c00*/  MUFU.EX2 R220, R186 ;  /* 0x000000ba00dc7308 */ /* 0x000be20000000800 */
[----:B------:R-:W-:Y:S02]  /*2c10*/  ISETP.GE.AND P5, PT, R184, 0x21, PT ;  /* 0x00000021b800780c */ /* 0x000fe40003fa6270 */
[C---:B------:R-:W-:Y:S01]  /*2c20*/  ISETP.GT.OR P1, PT, R192.reuse, 0x20, !P1 ;  /* 0x00000020c000780c */ /* 0x040fe20004f24670 */
[----:B------:R-:W-:Y:S01]  /*2c30*/  FFMA.FTZ R20, R185, UR43, -R20 ;  /* 0x0000002bb9147c23 */ /* 0x000fe20008010814 */
[----:B------:R-:W-:Y:S02]  /*2c40*/  ISETP.GT.OR P5, PT, R192, 0x21, !P5 ;  /* 0x00000021c000780c */ /* 0x000fe40006fa4670 */
[----:B------:R-:W-:Y:S01]  /*2c50*/  ISETP.GE.AND P4, PT, R230, 0x30, PT ;  /* 0x00000030e600780c */ /* 0x000fe20003f86270 */
[----:B------:R-:W3:Y:S01]  /*2c60*/  MUFU.EX2 R218, R218 ;  /* 0x000000da00da7308 */ /* 0x000ee20000000800 */
[----:B-----5:R-:W-:-:S02]  /*2c70*/  FSEL R186, R199, -INF , !P3 ;  /* 0xff800000c7ba7808 */ /* 0x020fc40005800000 */
[----:B------:R-:W-:Y:S02]  /*2c80*/  FSEL R185, R202, -INF , !P1 ;  /* 0xff800000cab97808 */ /* 0x000fe40004800000 */
[----:B------:R-:W-:Y:S01]  /*2c90*/  ISETP.GE.AND P2, PT, R184, 0x11, PT ;  /* 0x00000011b800780c */ /* 0x000fe20003f46270 */
[----:B------:R-:W-:Y:S01]  /*2ca0*/  FFMA.FTZ R21, R186, UR43, -R21 ;  /* 0x0000002bba157c23 */ /* 0x000fe20008010815 */
[C---:B------:R-:W-:Y:S01]  /*2cb0*/  ISETP.GE.AND P1, PT, R184.reuse, 0x28, PT ;  /* 0x00000028b800780c */ /* 0x040fe20003f26270 */
[----:B------:R-:W-:Y:S02]  /*2cc0*/  WARPGROUP.DEPBAR.LE gsb0, 0x0 ;  /* 0x00008000000079c5 */ /* 0x000fe40000010000 */
[----:B------:R-:W-:Y:S01]  /*2cd0*/  WARPGROUP.ARRIVE ;  /* 0x00000000000079c5 */ /* 0x000fe20000000000 */
[----:B------:R-:W-:Y:S01]  /*2ce0*/  FSEL R186, R203, -INF , !P5 ;  /* 0xff800000cbba7808 */ /* 0x000fe20006800000 */
[----:B------:R-:W-:Y:S01]  /*2cf0*/  FFMA.FTZ R202, R185, UR43, -R216 ;  /* 0x0000002bb9ca7c23 */ /* 0x000fe200080108d8 */
[----:B------:R-:W-:Y:S01]  /*2d00*/  ISETP.GT.OR P4, PT, R225, 0x30, !P4 ;  /* 0x00000030e100780c */ /* 0x000fe20006784670 */
[----:B------:R-:W-:Y:S01]  /*2d10*/  MUFU.EX2 R20, R20 ;  /* 0x0000001400147308 */ /* 0x000fe20000000800 */
[----:B------:R-:W-:Y:S01]  /*2d20*/  ISETP.GE.AND P5, PT, R184, 0x30, PT ;  /* 0x00000030b800780c */ /* 0x000fe20003fa6270 */
[----:B------:R-:W-:Y:S01]  /*2d30*/  HGMMA.64x64x16.F32 R152, gdesc[UR8], R152, gsb0 ;  /* 0x00e00000089879f0 */ /* 0x000fe20008000898 */
[----:B------:R-:W-:Y:S01]  /*2d40*/  UIADD3 UR10, UR5, 0x6, URZ ;  /* 0x00000006050a7890 */ /* 0x000fe2000fffe03f */
[C---:B------:R-:W-:Y:S01]  /*2d50*/  ISETP.GT.OR P2, PT, R192.reuse, 0x11, !P2 ;  /* 0x00000011c000780c */ /* 0x040fe20005744670 */
[----:B------:R-:W-:Y:S01]  /*2d60*/  UIADD3 UR8, UR6, 0x6, URZ ;  /* 0x0000000606087890 */ /* 0x000fe2000fffe03f */
[----:B------:R-:W-:Y:S01]  /*2d70*/  ISETP.GT.OR P1, PT, R192, 0x28, !P1 ;  /* 0x00000028c000780c */ /* 0x000fe20004f24670 */
[----:B------:R-:W-:Y:S01]  /*2d80*/  UMOV UR11, 0x40000040 ;  /* 0x40000040000b7882 */ /* 0x000fe20000000000 */
[----:B------:R-:W-:Y:S01]  /*2d90*/  UMOV UR9, 0x40000040 ;  /* 0x4000004000097882 */ /* 0x000fe20000000000 */
[----:B------:R-:W-:Y:S01]  /*2da0*/  R2UR UR12, R188 ;  /* 0x00000000bc0c72ca */ /* 0x000fe200000e0000 */
[----:B------:R-:W-:Y:S01]  /*2db0*/  FFMA.FTZ R203, R186, UR43, -R217 ;  /* 0x0000002bbacb7c23 */ /* 0x000fe200080108d9 */
[----:B------:R-:W-:Y:S01]  /*2dc0*/  FSEL R191, R208, -INF , !P4 ;  /* 0xff800000d0bf7808 */ /* 0x000fe20006000000 */
[----:B------:R-:W-:Y:S01]  /*2dd0*/  MUFU.EX2 R21, R21 ;  /* 0x0000001500157308 */ /* 0x000fe20000000800 */
[----:B------:R-:W-:-:S02]  /*2de0*/  ISETP.GT.OR P5, PT, R192, 0x30, !P5 ;  /* 0x00000030c000780c */ /* 0x000fc40006fa4670 */
[----:B------:R-:W-:Y:S01]  /*2df0*/  FSEL R188, R195, -INF , !P2 ;  /* 0xff800000c3bc7808 */ /* 0x000fe20005000000 */
[----:B------:R-:W-:Y:S01]  /*2e00*/  FFMA.FTZ R216, R191, UR43, -R18 ;  /* 0x0000002bbfd87c23 */ /* 0x000fe20008010812 */
[----:B------:R-:W-:Y:S02]  /*2e10*/  ISETP.GE.AND P4, PT, R184, 0x29, PT ;  /* 0x00000029b800780c */ /* 0x000fe40003f86270 */
[----:B------:R-:W-:Y:S01]  /*2e20*/  FSEL R187, R206, -INF , !P1 ;  /* 0xff800000cebb7808 */ /* 0x000fe20004800000 */
[----:B------:R-:W-:Y:S01]  /*2e30*/  FFMA.FTZ R219, R188, UR43, -R219 ;  /* 0x0000002bbcdb7c23 */ /* 0x000fe200080108db */
[----:B------:R-:W-:Y:S01]  /*2e40*/  ISETP.GE.AND P2, PT, R230, 0x31, PT ;  /* 0x00000031e600780c */ /* 0x000fe20003f46270 */
[----:B------:R-:W-:Y:S01]  /*2e50*/  MUFU.EX2 R14, R14 ;  /* 0x0000000e000e7308 */ /* 0x000fe20000000800 */
[----:B------:R-:W-:Y:S01]  /*2e60*/  ISETP.GE.AND P1, PT, R184, 0x31, PT ;  /* 0x00000031b800780c */ /* 0x000fe20003f26270 */
[----:B------:R-:W-:Y:S01]  /*2e70*/  FFMA.FTZ R206, R187, UR43, -R22 ;  /* 0x0000002bbbce7c23 */ /* 0x000fe20008010816 */
[----:B------:R-:W-:-:S02]  /*2e80*/  FSEL R193, R210, -INF , !P5 ;  /* 0xff800000d2c17808 */ /* 0x000fc40006800000 */
[C---:B------:R-:W-:Y:S02]  /*2e90*/  ISETP.GT.OR P4, PT, R192.reuse, 0x29, !P4 ;  /* 0x00000029c000780c */ /* 0x040fe40006784670 */
[----:B------:R-:W-:Y:S01]  /*2ea0*/  ISETP.GT.OR P2, PT, R225, 0x31, !P2 ;  /* 0x00000031e100780c */ /* 0x000fe20005744670 */
[----:B------:R-:W-:Y:S01]  /*2eb0*/  FFMA.FTZ R208, R193, UR43, -R18 ;  /* 0x0000002bc1d07c23 */ /* 0x000fe20008010812 */
[----:B------:R-:W-:Y:S01]  /*2ec0*/  ISETP.GT.OR P1, PT, R192, 0x31, !P1 ;  /* 0x00000031c000780c */ /* 0x000fe20004f24670 */
[----:B------:R-:W5:Y:S01]  /*2ed0*/  MUFU.EX2 R219, R219 ;  /* 0x000000db00db7308 */ /* 0x000f620000000800 */
[----:B------:R-:W-:Y:S02]  /*2ee0*/  FSEL R190, R207, -INF , !P4 ;  /* 0xff800000cfbe7808 */ /* 0x000fe40006000000 */
[C---:B------:R-:W-:Y:S02]  /*2ef0*/  ISETP.GE.AND P4, PT, R184.reuse, 0x38, PT ;  /* 0x00000038b800780c */ /* 0x040fe40003f86270 */
[----:B------:R-:W-:Y:S01]  /*2f00*/  ISETP.GE.AND P5, PT, R184, 0x39, PT ;  /* 0x00000039b800780c */ /* 0x000fe20003fa6270 */
[----:B------:R-:W-:Y:S01]  /*2f10*/  FFMA.FTZ R207, R190, UR43, -R23 ;  /* 0x0000002bbecf7c23 */ /* 0x000fe20008010817 */
[----:B------:R-:W-:Y:S01]  /*2f20*/  FSEL R18, R209, -INF , !P2 ;  /* 0xff800000d1127808 */ /* 0x000fe20005000000 */
[----:B------:R-:W-:Y:S01]  /*2f30*/  MUFU.EX2 R15, R15 ;  /* 0x0000000f000f7308 */ /* 0x000fe20000000800 */
[----:B------:R-:W-:-:S02]  /*2f40*/  FSEL R196, R211, -INF , !P1 ;  /* 0xff800000d3c47808 */ /* 0x000fc40004800000 */
[----:B------:R-:W-:Y:S01]  /*2f50*/  ISETP.GE.AND P0, PT, R230, 0x38, PT ;  /* 0x00000038e600780c */ /* 0x000fe20003f06270 */
[--C-:B------:R-:W-:Y:S01]  /*2f60*/  FFMA.FTZ R197, R18, UR43, -R19.reuse ;  /* 0x0000002b12c57c23 */ /* 0x100fe20008010813 */
[----:B------:R-:W-:Y:S01]  /*2f70*/  ISETP.GE.AND P3, PT, R230, 0x39, PT ;  /* 0x00000039e600780c */ /* 0x000fe20003f66270 */
[----:B------:R-:W-:Y:S01]  /*2f80*/  FFMA.FTZ R196, R196, UR43, -R19 ;  /* 0x0000002bc4c47c23 */ /* 0x000fe20008010813 */
[----:B------:R-:W-:Y:S01]  /*2f90*/  ISETP.GT.OR P0, PT, R225, 0x38, !P0 ;  /* 0x00000038e100780c */ /* 0x000fe20004704670 */
[----:B------:R-:W-:Y:S01]  /*2fa0*/  MUFU.EX2 R200, R200 ;  /* 0x000000c800c87308 */ /* 0x000fe20000000800 */
[----:B------:R-:W-:Y:S02]  /*2fb0*/  ISETP.GT.OR P4, PT, R192, 0x38, !P4 ;  /* 0x00000038c000780c */ /* 0x000fe40006784670 */
[----:B------:R-:W-:Y:S02]  /*2fc0*/  FSEL R193, R212, -INF , !P0 ;  /* 0xff800000d4c17808 */ /* 0x000fe40004000000 */
[----:B------:R-:W-:-:S02]  /*2fd0*/  ISETP.GT.OR P5, PT, R192, 0x39, !P5 ;  /* 0x00000039c000780c */ /* 0x000fc40006fa4670 */
[----:B------:R-:W-:Y:S01]  /*2fe0*/  ISETP.GT.OR P3, PT, R225, 0x39, !P3 ;  /* 0x00000039e100780c */ /* 0x000fe20005f64670 */
[--C-:B------:R-:W-:Y:S01]  /*2ff0*/  FFMA.FTZ R194, R193, UR43, -R16.reuse ;  /* 0x0000002bc1c27c23 */ /* 0x100fe20008010810 */
[----:B------:R-:W-:Y:S01]  /*3000*/  FSEL R195, R214, -INF , !P4 ;  /* 0xff800000d6c37808 */ /* 0x000fe20006000000 */
[----:B------:R-:W5:Y:S01]  /*3010*/  MUFU.EX2 R202, R202 ;  /* 0x000000ca00ca7308 */ /* 0x000f620000000800 */
[----:B------:R-:W-:Y:S02]  /*3020*/  FSEL R210, R213, -INF , !P3 ;  /* 0xff800000d5d27808 */ /* 0x000fe40005800000 */
[----:B------:R-:W-:Y:S01]  /*3030*/  FSEL R212, R215, -INF , !P5 ;  /* 0xff800000d7d47808 */ /* 0x000fe20006800000 */
[----:B------:R-:W-:Y:S02]  /*3040*/  FFMA.FTZ R198, R195, UR43, -R16 ;  /* 0x0000002bc3c67c23 */ /* 0x000fe40008010810 */
[--C-:B------:R-:W-:Y:S02]  /*3050*/  FFMA.FTZ R199, R210, UR43, -R17.reuse ;  /* 0x0000002bd2c77c23 */ /* 0x100fe40008010811 */
        /* <DEDUP_REMOVED lines=8> */
[----:B------:R-:W-:Y:S01]  /*30e0*/  UIADD3 UR8, UR6, 0x400, URZ ;  /* 0x0000040006087890 */ /* 0x000fe2000fffe03f */
[----:B------:R-:W-:Y:S01]  /*30f0*/  UMOV UR11, 0x40000040 ;  /* 0x40000040000b7882 */ /* 0x000fe20000000000 */
[----:B------:R-:W-:Y:S02]  /*3100*/  UMOV UR9, 0x40000040 ;  /* 0x4000004000097882 */ /* 0x000fe40000000000 */
        /* <DEDUP_REMOVED lines=24> */
[----:B------:R-:W-:Y:S01]  /*3290*/  UMOV UR6, UR12 ;  /* 0x0000000c00067c82 */ /* 0x000fe20008000000 */
[----:B------:R-:W-:Y:S02]  /*32a0*/  WARPGROUP.DEPBAR.LE gsb0, 0x0 ;  /* 0x00008000000079c5 */ /* 0x000fe40000010000 */
[----:B------:R-:W-:-:S06]  /*32b0*/  WARPGROUP.ARRIVE ;  /* 0x00000000000079c5 */ /* 0x000fcc0000000000 */
[----:B------:R-:W-:Y:S01]  /*32c0*/  HGMMA.64x64x16.F32 R152, gdesc[UR8], R152, gsb0 ;  /* 0x00e00000089879f0 */ /* 0x000fe20008000898 */
[----:B------:R-:W-:Y:S01]  /*32d0*/  UMOV UR11, 0x40000040 ;  /* 0x40000040000b7882 */ /* 0x000fe20000000000 */
[----:B------:R-:W-:Y:S01]  /*32e0*/  UMOV UR9, 0x40000040 ;  /* 0x4000004000097882 */ /* 0x000fe20000000000 */
[----:B------:R-:W-:Y:S02]  /*32f0*/  WARPGROUP.DEPBAR.LE gsb0, 0x0 ;  /* 0x00008000000079c5 */ /* 0x000fe40000010000 */
[----:B------:R-:W1:Y:S04]  /*3300*/  LDS.64 R184, [R224+0x28200] ;  /* 0x02820000e0b87984 */ /* 0x000e680000000a00 */
[----:B------:R-:W2:Y:S04]  /*3310*/  LDS.64 R188, [R224+0x28220] ;  /* 0x02822000e0bc7984 */ /* 0x000ea80000000a00 */
[----:B------:R-:W3:Y:S04]  /*3320*/  LDS.64 R186, [R224+0x28240] ;  /* 0x02824000e0ba7984 */ /* 0x000ee80000000a00 */
[----:B------:R-:W5:Y:S04]  /*3330*/  LDS.64 R22, [R224+0x28260] ;  /* 0x02826000e0167984 */ /* 0x000f680000000a00 */
[----:B------:R-:W5:Y:S04]  /*3340*/  LDS.64 R18, [R224+0x282a0] ;  /* 0x0282a000e0127984 */ /* 0x000f680000000a00 */
[----:B------:R-:W5:Y:S04]  /*3350*/  LDS.64 R190, [R224+0x28280] ;  /* 0x02828000e0be7984 */ /* 0x000f680000000a00 */
[----:B------:R-:W5:Y:S04]  /*3360*/  LDS.64 R192, [R224+0x282c0] ;  /* 0x0282c000e0c07984 */ /* 0x000f680000000a00 */
[----:B----4-:R-:W4:Y:S01]  /*3370*/  LDS.64 R224, [R224+0x282e0] ;  /* 0x0282e000e0e07984 */ /* 0x010f220000000a00 */
[--C-:B-1----:R-:W-:Y:S01]  /*3380*/  FADD.FTZ R152, R152, -R184.reuse ;  /* 0x800000b898987221 */ /* 0x102fe20000010000 */
[----:B------:R-:W-:Y:S01]  /*3390*/  FADD.FTZ R154, R154, -R184 ;  /* 0x800000b89a9a7221 */ /* 0x000fe20000010000 */
[--C-:B------:R-:W-:Y:S01]  /*33a0*/  FADD.FTZ R153, R153, -R185.reuse ;  /* 0x800000b999997221 */ /* 0x100fe20000010000 */
[----:B------:R-:W-:Y:S01]  /*33b0*/  FADD.FTZ R184, R155, -R185 ;  /* 0x800000b99bb87221 */ /* 0x000fe20000010000 */
[--C-:B--2---:R-:W-:Y:S01]  /*33c0*/  FADD.FTZ R185, R157, -R189.reuse ;  /* 0x800000bd9db97221 */ /* 0x104fe20000010000 */
[----:B------:R-:W-:Y:S01]  /*33d0*/  FADD.FTZ R159, R159, -R189 ;  /* 0x800000bd9f9f7221 */ /* 0x000fe20000010000 */
[----:B------:R-:W-:Y:S01]  /*33e0*/  FADD.FTZ R156, R156, -R188 ;  /* 0x800000bc9c9c7221 */ /* 0x000fe20000010000 */
[----:B------:R1:W2:Y:S01]  /*33f0*/  MUFU.EX2 R157, R196 ;  /* 0x000000c4009d7308 */ /* 0x0002a20000000800 */
[----:B---3--:R-:W-:Y:S01]  /*3400*/  FADD.FTZ R189, R162, -R186 ;  /* 0x800000baa2bd7221 */ /* 0x008fe20000010000 */
[----:B------:R-:W-:Y:S01]  /*3410*/  FMUL.FTZ R185, R8, R185 ;  /* 0x000000b908b97220 */ /* 0x000fe20000410000 */
[----:B------:R-:W-:Y:S01]  /*3420*/  FMUL.FTZ R156, R7, R156 ;  /* 0x0000009c079c7220 */ /* 0x000fe20000410000 */
[----:B------:R-:W-:Y:S01]  /*3430*/  FADD.FTZ R155, R158, -R188 ;  /* 0x800000bc9e9b7221 */ /* 0x000fe20000010000 */
[----:B-----5:R-:W-:Y:S01]  /*3440*/  FADD.FTZ R162, R167, -R23 ;  /* 0x80000017a7a27221 */ /* 0x020fe20000010000 */
[----:B------:R-:W-:Y:S01]  /*3450*/  FADD.FTZ R158, R163, -R187 ;  /* 0x800000bba39e7221 */ /* 0x000fe20000010000 */
[--C-:B------:R-:W-:Y:S01]  /*3460*/  FADD.FTZ R164, R164, -R22.reuse ;  /* 0x80000016a4a47221 */ /* 0x100fe20000010000 */
[----:B------:R-:W-:Y:S01]  /*3470*/  FADD.FTZ R163, R166, -R22 ;  /* 0x80000016a6a37221 */ /* 0x000fe20000010000 */
[--C-:B------:R-:W-:Y:S01]  /*3480*/  FADD.FTZ R167, R174, -R18.reuse ;  /* 0x80000012aea77221 */ /* 0x100fe20000010000 */
[----:B------:R-:W-:Y:S01]  /*3490*/  FADD.FTZ R174, R175, -R19 ;  /* 0x80000013afae7221 */ /* 0x000fe20000010000 */
[----:B-1----:R-:W-:Y:S01]  /*34a0*/  FMUL.FTZ R196, R5, R152 ;  /* 0x0000009805c47220 */ /* 0x002fe20000410000 */
[----:B------:R-:W-:Y:S01]  /*34b0*/  FMUL.FTZ R175, R6, R153 ;  /* 0x0000009906af7220 */ /* 0x000fe20000410000 */
[----:B------:R-:W-:Y:S01]  /*34c0*/  FADD.FTZ R172, R172, -R18 ;  /* 0x80000012acac7221 */ /* 0x000fe20000010000 */
[----:B------:R-:W1:Y:S01]  /*34d0*/  MUFU.EX2 R22, R194 ;  /* 0x000000c200167308 */ /* 0x000e620000000800 */
[----:B------:R-:W-:Y:S01]  /*34e0*/  FMUL.FTZ R154, R201, R154 ;  /* 0x0000009ac99a7220 */ /* 0x000fe20000410000 */
[----:B------:R-:W-:Y:S01]  /*34f0*/  FMUL.FTZ R197, R205, R184 ;  /* 0x000000b8cdc57220 */ /* 0x000fe20000410000 */
[----:B------:R-:W-:Y:S01]  /*3500*/  F2FP.F16.F32.PACK_AB R196, R175, R196 ;  /* 0x000000c4afc4723e */ /* 0x000fe200000000ff */
[----:B------:R-:W-:Y:S01]  /*3510*/  FMUL.FTZ R189, R218, R189 ;  /* 0x000000bddabd7220 */ /* 0x000fe20000410000 */
[----:B------:R-:W-:Y:S01]  /*3520*/  FMUL.FTZ R158, R219, R158 ;  /* 0x0000009edb9e7220 */ /* 0x000fe20000410000 */
[----:B------:R-:W-:Y:S01]  /*3530*/  FADD.FTZ R165, R165, -R23 ;  /* 0x80000017a5a57221 */ /* 0x000fe20000010000 */
[----:B------:R-:W-:Y:S01]  /*3540*/  F2FP.F16.F32.PACK_AB R197, R197, R154 ;  /* 0x0000009ac5c5723e */ /* 0x000fe200000000ff */
[----:B------:R3:W5:Y:S01]  /*3550*/  MUFU.EX2 R18, R198 ;  /* 0x000000c600127308 */ /* 0x0007620000000800 */
[----:B------:R-:W-:Y:S01]  /*3560*/  FADD.FTZ R160, R160, -R186 ;  /* 0x800000baa0a07221 */ /* 0x000fe20000010000 */
[----:B------:R-:W-:Y:S01]  /*3570*/  FADD.FTZ R161, R161, -R187 ;  /* 0x800000bba1a17221 */ /* 0x000fe20000010000 */
[--C-:B------:R-:W-:Y:S01]  /*3580*/  FADD.FTZ R23, R170, -R190.reuse ;  /* 0x800000beaa177221 */ /* 0x100fe20000010000 */
[----:B------:R-:W-:Y:S01]  /*3590*/  FADD.FTZ R173, R173, -R19 ;  /* 0x80000013adad7221 */ /* 0x000fe20000010000 */
[----:B------:R-:W-:Y:S01]  /*35a0*/  FMUL.FTZ R155, R204, R155 ;  /* 0x0000009bcc9b7220 */ /* 0x000fe20000410000 */
[----:B------:R-:W-:Y:S01]  /*35b0*/  FMUL.FTZ R154, R220, R159 ;  /* 0x0000009fdc9a7220 */ /* 0x000fe20000410000 */
[----:B------:R-:W-:Y:S01]  /*35c0*/  FADD.FTZ R168, R168, -R190 ;  /* 0x800000bea8a87221 */ /* 0x000fe20000010000 */
[----:B------:R2:W5:Y:S01]  /*35d0*/  MUFU.EX2 R175, R199 ;  /* 0x000000c700af7308 */ /* 0x0005620000000800 */
[----:B---3--:R-:W-:Y:S01]  /*35e0*/  F2FP.F16.F32.PACK_AB R198, R185, R156 ;  /* 0x0000009cb9c6723e */ /* 0x008fe200000000ff */
[--C-:B------:R-:W-:Y:S01]  /*35f0*/  FADD.FTZ R169, R169, -R191.reuse ;  /* 0x800000bfa9a97221 */ /* 0x100fe20000010000 */
[----:B------:R-:W-:Y:S01]  /*3600*/  FADD.FTZ R166, R171, -R191 ;  /* 0x800000bfaba67221 */ /* 0x000fe20000010000 */
[--C-:B------:R-:W-:Y:S01]  /*3610*/  FADD.FTZ R19, R176, -R192.reuse ;  /* 0x800000c0b0137221 */ /* 0x100fe20000010000 */
[--C-:B------:R-:W-:Y:S01]  /*3620*/  FADD.FTZ R170, R177, -R193.reuse ;  /* 0x800000c1b1aa7221 */ /* 0x100fe20000010000 */
[----:B------:R-:W-:Y:S01]  /*3630*/  FADD.FTZ R171, R178, -R192 ;  /* 0x800000c0b2ab7221 */ /* 0x000fe20000010000 */
[----:B------:R-:W-:Y:S01]  /*3640*/  FADD.FTZ R176, R179, -R193 ;  /* 0x800000c1b3b07221 */ /* 0x000fe20000010000 */
[----:B------:R-:W3:Y:S01]  /*3650*/  MUFU.EX2 R156, R195 ;  /* 0x000000c3009c7308 */ /* 0x000ee20000000800 */
[--C-:B----4-:R-:W-:Y:S01]  /*3660*/  FADD.FTZ R177, R180, -R224.reuse ;  /* 0x800000e0b4b17221 */ /* 0x110fe20000010000 */
[----:B------:R-:W-:Y:S01]  /*3670*/  FADD.FTZ R153, R182, -R224 ;  /* 0x800000e0b6997221 */ /* 0x000fe20000010000 */
[--C-:B------:R-:W-:Y:S01]  /*3680*/  FADD.FTZ R152, R181, -R225.reuse ;  /* 0x800000e1b5987221 */ /* 0x100fe20000010000 */
[----:B------:R-:W-:Y:S01]  /*3690*/  FADD.FTZ R183, R183, -R225 ;  /* 0x800000e1b7b77221 */ /* 0x000fe20000010000 */
[----:B------:R-:W-:Y:S01]  /*36a0*/  F2FP.F16.F32.PACK_AB R193, R158, R189 ;  /* 0x000000bd9ec1723e */ /* 0x000fe200000000ff */
[----:B------:R-:W-:Y:S01]  /*36b0*/  FMUL.FTZ R160, R9, R160 ;  /* 0x000000a009a07220 */ /* 0x000fe20000410000 */
[----:B------:R-:W-:Y:S01]  /*36c0*/  FMUL.FTZ R161, R10, R161 ;  /* 0x000000a10aa17220 */ /* 0x000fe20000410000 */
[----:B------:R-:W-:Y:S01]  /*36d0*/  FMUL.FTZ R164, R11, R164 ;  /* 0x000000a40ba47220 */ /* 0x000fe20000410000 */
[----:B------:R-:W-:Y:S01]  /*36e0*/  FMUL.FTZ R165, R12, R165 ;  /* 0x000000a50ca57220 */ /* 0x000fe20000410000 */
[----:B------:R-:W-:Y:S01]  /*36f0*/  FMUL.FTZ R163, R20, R163 ;  /* 0x000000a314a37220 */ /* 0x000fe20000410000 */
[----:B------:R-:W-:Y:S01]  /*3700*/  FMUL.FTZ R162, R21, R162 ;  /* 0x000000a215a27220 */ /* 0x000fe20000410000 */
[----:B------:R-:W-:Y:S01]  /*3710*/  IMAD R158, R4, 0x2000, R232 ;  /* 0x00002000049e7824 */ /* 0x000fe200078e02e8 */
[----:B--2---:R-:W-:Y:S01]  /*3720*/  F2FP.F16.F32.PACK_AB R199, R154, R155 ;  /* 0x0000009b9ac7723e */ /* 0x004fe200000000ff */
        /* <DEDUP_REMOVED lines=13> */
[----:B-----5:R-:W-:Y:S01]  /*3800*/  FMUL.FTZ R153, R18, R153 ;  /* 0x0000009912997220 */ /* 0x020fe20000410000 */
[----:B------:R-:W-:Y:S01]  /*3810*/  FMUL.FTZ R152, R175, R152 ;  /* 0x00000098af987220 */ /* 0x000fe20000410000 */
[----:B---3--:R-:W-:Y:S01]  /*3820*/  FMUL.FTZ R154, R156, R183 ;  /* 0x000000b79c9a7220 */ /* 0x008fe20000410000 */
[----:B------:R-:W-:Y:S01]  /*3830*/  IMAD R158, R158, 0x2, R231 ;  /* 0x000000029e9e7824 */ /* 0x000fe200078e02e7 */
        /* <DEDUP_REMOVED lines=20> */
[----:B------:R-:W-:Y:S02]  /*3980*/  SHF.R.U32.HI R5, RZ, 0x4, R233 ;  /* 0x00000004ff057819 */ /* 0x000fe400000116e9 */
[----:B------:R-:W-:Y:S01]  /*3990*/  WARPGROUP.ARRIVE ;  /* 0x00000000000079c5 */ /* 0x000fe20000000000 */
[----:B------:R-:W-:Y:S02]  /*39a0*/  R2UR UR5, R6 ;  /* 0x00000000060572ca */ /* 0x000fe400000e0000 */
[----:B------:R-:W-:-:S11]  /*39b0*/  LOP3.LUT R5, R5, 0x3fff, RZ, 0xc0, !PT ;  /* 0x00003fff05057812 */ /* 0x000fd600078ec0ff */
[----:B------:R-:W-:Y:S01]  /*39c0*/  HGMMA.64x128x16.F32 R88, R152, gdesc[UR4].tnspB, R88, gsb0 ;  /* 0x41e0000498587df0 */ /* 0x000fe20008000858 */
[----:B------:R-:W-:Y:S01]  /*39d0*/  UIADD3 UR6, UR12, 0x80, URZ ;  /* 0x000000800c067890 */ /* 0x000fe2000fffe03f */
[----:B------:R-:W-:Y:S01]  /*39e0*/  LOP3.LUT R5, R5, 0x10000, RZ, 0xfc, !PT ;  /* 0x0001000005057812 */ /* 0x000fe200078efcff */
[----:B------:R-:W-:-:S04]  /*39f0*/  UMOV UR7, 0x40000040 ;  /* 0x4000004000077882 */ /* 0x000fc80000000000 */
[----:B------:R-:W-:Y:S01]  /*3a00*/  IMAD R5, R4, 0x400, R5 ;  /* 0x0000040004057824 */ /* 0x000fe200078e0205 */
[----:B------:R-:W-:-:S04]  /*3a10*/  USHF.R.U32.HI UR5, URZ, 0x4, UR5 ;  /* 0x000000043f057899 */ /* 0x000fc80008011605 */
        /* <DEDUP_REMOVED lines=8> */
[----:B------:R-:W-:Y:S01]  /*3aa0*/  UIADD3 UR6, UR12, 0x100, URZ ;  /* 0x000001000c067890 */ /* 0x000fe2000fffe03f */
[----:B------:R-:W-:Y:S01]  /*3ab0*/  UMOV UR7, 0x40000040 ;  /* 0x4000004000077882 */ /* 0x000fe20000000000 */
[----:B------:R-:W-:-:S07]  /*3ac0*/  UIADD3 UR12, UR12, 0x180, URZ ;  /* 0x000001800c0c7890 */ /* 0x000fce000fffe03f */
[----:B------:R-:W-:Y:S01]  /*3ad0*/  UMOV UR10, UR12 ;  /* 0x0000000c000a7c82 */ /* 0x000fe20008000000 */
[----:B------:R-:W-:Y:S02]  /*3ae0*/  WARPGROUP.DEPBAR.LE gsb0, 0x0 ;  /* 0x00008000000079c5 */ /* 0x000fe40000010000 */
[----:B------:R-:W-:Y:S02]  /*3af0*/  F2FP.F16.F32.PACK_AB R152, R14, R13 ;  /* 0x0000000d0e98723e */ /* 0x000fe400000000ff */
[----:B------:R-:W-:Y:S02]  /*3b00*/  F2FP.F16.F32.PACK_AB R153, R203, R202 ;  /* 0x000000cacb99723e */ /* 0x000fe400000000ff */
[----:B------:R-:W-:Y:S02]  /*3b10*/  F2FP.F16.F32.PACK_AB R154, R200, R15 ;  /* 0x0000000fc89a723e */ /* 0x000fe400000000ff */
[----:B------:R-:W-:-:S04]  /*3b20*/  F2FP.F16.F32.PACK_AB R155, R207, R206 ;  /* 0x000000cecf9b723e */ /* 0x000fc800000000ff */
[----:B------:R-:W-:-:S06]  /*3b30*/  WARPGROUP.ARRIVE ;  /* 0x00000000000079c5 */ /* 0x000fcc0000000000 */
[----:B------:R-:W-:Y:S01]  /*3b40*/  HGMMA.64x128x16.F32 R88, R152, gdesc[UR4].tnspB, R88, gsb0 ;  /* 0x41e0000498587df0 */ /* 0x000fe20008000858 */
[----:B------:R-:W-:-:S13]  /*3b50*/  R2UR UR6, R5 ;  /* 0x00000000050672ca */ /* 0x000fda00000e0000 */
        /* <DEDUP_REMOVED lines=72> */
.L_x_5339:
        /* <DEDUP_REMOVED lines=49> */
.L_x_5340:
        /* <DEDUP_REMOVED lines=78> */
.L_x_5323:
        /* <DEDUP_REMOVED lines=164> */
.L_x_5343:
        /* <DEDUP_REMOVED lines=57> */
.L_x_5345:
[----:B------:R-:W-:Y:S05]  /*55a0*/  BSYNC B0 ;  /* 0x0000000000007941 */ /* 0x000fea0003800000 */
.L_x_5344:
        /* <DEDUP_REMOVED lines=15> */
.L_x_5347:
[----:B------:R-:W-:Y:S05]  /*56a0*/  BSYNC B0 ;  /* 0x0000000000007941 */ /* 0x000fea0003800000 */
.L_x_5346:
        /* <DEDUP_REMOVED lines=18> */
.L_x_5349:
[----:B------:R-:W-:Y:S05]  /*57d0*/  BSYNC B0 ;  /* 0x0000000000007941 */ /* 0x000fea0003800000 */
.L_x_5348:
        /* <DEDUP_REMOVED lines=17> */
.L_x_5351:
[----:B------:R-:W-:Y:S05]  /*58f0*/  BSYNC B0 ;  /* 0x0000000000007941 */ /* 0x000fea0003800000 */
.L_x_5350:
        /* <DEDUP_REMOVED lines=18> */
.L_x_5353:
[----:B------:R-:W-:Y:S05]  /*5a20*/  BSYNC B0 ;  /* 0x0000000000007941 */ /* 0x000fea0003800000 */
.L_x_5352:
        /* <DEDUP_REMOVED lines=18> */
.L_x_5355:
[----:B------:R-:W-:Y:S05]  /*5b50*/  BSYNC B0 ;  /* 0x0000000000007941 */ /* 0x000fea0003800000 */
.L_x_5354:
        /* <DEDUP_REMOVED lines=19> */
.L_x_5357:
[----:B------:R-:W-:Y:S05]  /*5c90*/  BSYNC B0 ;  /* 0x0000000000007941 */ /* 0x000fea0003800000 */
.L_x_5356:
        /* <DEDUP_REMOVED lines=21> */
.L_x_5359:
[----:B------:R-:W-:Y:S05]  /*5df0*/  BSYNC B0 ;  /* 0x0000000000007941 */ /* 0x000fea0003800000 */
.L_x_5358:
        /* <DEDUP_REMOVED lines=34> */
.L_x_5361:
[----:B------:R-:W-:Y:S05]  /*6020*/  BSYNC B0 ;  /* 0x0000000000007941 */ /* 0x000fea0003800000 */
.L_x_5360:
        /* <DEDUP_REMOVED lines=17> */
.L_x_5363:
[----:B------:R-:W-:Y:S05]  /*6140*/  BSYNC B0 ;  /* 0x0000000000007941 */ /* 0x000fea0003800000 */
.L_x_5362:
        /* <DEDUP_REMOVED lines=15> */
.L_x_5365:
[----:B------:R-:W-:Y:S05]  /*6240*/  BSYNC B0 ;  /* 0x0000000000007941 */ /* 0x000fea0003800000 */
.L_x_5364:
        /* <DEDUP_REMOVED lines=15> */
.L_x_5367:
[----:B------:R-:W-:Y:S05]  /*6340*/  BSYNC B0 ;  /* 0x0000000000007941 */ /* 0x000fea0003800000 */
.L_x_5366:
        /* <DEDUP_REMOVED lines=15> */
.L_x_5369:
[----:B------:R-:W-:Y:S05]  /*6440*/  BSYNC B0 ;  /* 0x0000000000007941 */ /* 0x000fea0003800000 */
.L_x_5368:
        /* <DEDUP_REMOVED lines=15> */
.L_x_5371:
[----:B------:R-:W-:Y:S05]  /*6540*/  BSYNC B0 ;  /* 0x0000000000007941 */ /* 0x000fea0003800000 */
.L_x_5370:
        /* <DEDUP_REMOVED lines=15> */
.L_x_5373:
[----:B------:R-:W-:Y:S05]  /*6640*/  BSYNC B0 ;  /* 0x0000000000007941 */ /* 0x000fea0003800000 */
.L_x_5372:
        /* <DEDUP_REMOVED lines=15> */
.L_x_5342:
        /* <DEDUP_REMOVED lines=45> */
.L_x_5374:
        /* <DEDUP_REMOVED lines=43> */
.L_x_5376:
[----:B------:R-:W-:Y:S05]  /*6cc0*/  BSYNC B0 ;  /* 0x0000000000007941 */ /* 0x000fea0003800000 */
.L_x_5375:
        /* <DEDUP_REMOVED lines=16> */
.L_x_5378:
[----:B------:R-:W-:Y:S05]  /*6dd0*/  BSYNC B0 ;  /* 0x0000000000007941 */ /* 0x000fea0003800000 */
.L_x_5377:
        /* <DEDUP_REMOVED lines=16> */
.L_x_5380:
[----:B------:R-:W-:Y:S05]  /*6ee0*/  BSYNC B0 ;  /* 0x0000000000007941 */ /* 0x000fea0003800000 */
.L_x_5379:
        /* <DEDUP_REMOVED lines=17> */
.L_x_5382:
[----:B------:R-:W-:Y:S05]  /*7000*/  BSYNC B0 ;  /* 0x0000000000007941 */ /* 0x000fea0003800000 */
.L_x_5381:
        /* <DEDUP_REMOVED lines=16> */
.L_x_5384:
[----:B------:R-:W-:Y:S05]  /*7110*/  BSYNC B0 ;  /* 0x0000000000007941 */ /* 0x000fea0003800000 */
.L_x_5383:
        /* <DEDUP_REMOVED lines=20> */
.L_x_5386:
[----:B------:R-:W-:Y:S05]  /*7260*/  BSYNC B0 ;  /* 0x0000000000007941 */ /* 0x000fea0003800000 */
.L_x_5385:
        /* <DEDUP_REMOVED lines=22> */
.L_x_5388:
[----:B------:R-:W-:Y:S05]  /*73d0*/  BSYNC B0 ;  /* 0x0000000000007941 */ /* 0x000fea0003800000 */
.L_x_5387:
        /* <DEDUP_REMOVED lines=17> */
.L_x_5390:
[----:B------:R-:W-:Y:S05]  /*74f0*/  BSYNC B0 ;  /* 0x0000000000007941 */ /* 0x000fea0003800000 */
.L_x_5389:
        /* <DEDUP_REMOVED lines=31> */
.L_x_5392:
[----:B------:R-:W-:Y:S05]  /*76f0*/  BSYNC B0 ;  /* 0x0000000000007941 */ /* 0x000fea0003800000 */
.L_x_5391:
        /* <DEDUP_REMOVED lines=16> */
.L_x_5394:
[----:B------:R-:W-:Y:S05]  /*7800*/  BSYNC B0 ;  /* 0x0000000000007941 */ /* 0x000fea0003800000 */
.L_x_5393:
        /* <DEDUP_REMOVED lines=15> */
.L_x_5396:
[----:B------:R-:W-:Y:S05]  /*7900*/  BSYNC B0 ;  /* 0x0000000000007941 */ /* 0x000fea0003800000 */
.L_x_5395:
        /* <DEDUP_REMOVED lines=15> */
.L_x_5398:
[----:B------:R-:W-:Y:S05]  /*7a00*/  BSYNC B0 ;  /* 0x0000000000007941 */ /* 0x000fea0003800000 */
.L_x_5397:
        /* <DEDUP_REMOVED lines=15> */
.L_x_5400:
[----:B------:R-:W-:Y:S05]  /*7b00*/  BSYNC B0 ;  /* 0x0000000000007941 */ /* 0x000fea0003800000 */
.L_x_5399:
        /* <DEDUP_REMOVED lines=15> */
.L_x_5402:
[----:B------:R-:W-:Y:S05]  /*7c00*/  BSYNC B0 ;  /* 0x0000000000007941 */ /* 0x000fea0003800000 */
.L_x_5401:
        /* <DEDUP_REMOVED lines=15> */
.L_x_5404:
[----:B------:R-:W-:Y:S05]  /*7d00*/  BSYNC B0 ;  /* 0x0000000000007941 */ /* 0x000fea0003800000 */
.L_x_5403:
        /* <DEDUP_REMOVED lines=15> */
.L_x_5312:
        /* <DEDUP_REMOVED lines=21> */
.L_x_5406:
        /* <DEDUP_REMOVED lines=13> */
.L_x_5408:
[----:B------:R-:W-:-:S05]  /*8020*/  ULDC UR4, c[0x0][0x8bc] ;  /* 0x00022f0000047ab9 */ /* 0x000fca0000000800 */
.L_x_5407:
        /* <DEDUP_REMOVED lines=44> */
.L_x_5409:
        /* <DEDUP_REMOVED lines=13> */
.L_x_5410:
        /* <DEDUP_REMOVED lines=12> */
.L_x_5411:
        /* <DEDUP_REMOVED lines=22> */
.L_x_5412:
        /* <DEDUP_REMOVED lines=40> */
.L_x_5415:
[----:B------:R-:W-:Y:S05]  /*8860*/  BSYNC B0 ;  /* 0x0000000000007941 */ /* 0x000fea0003800000 */
.L_x_5414:
        /* <DEDUP_REMOVED lines=19> */
.L_x_5417:
[----:B------:R-:W-:Y:S05]  /*89a0*/  BSYNC B0 ;  /* 0x0000000000007941 */ /* 0x000fea0003800000 */
.L_x_5416:
[----:B------:R-:W-:Y:S06]  /*89b0*/  BAR.ARV 0xa, 0xa0 ;  /* 0x0282800000007b1d */ /* 0x000fec0000002000 */
[----:B------:R-:W-:Y:S04]  /*89c0*/  BSSY B0, `(.L_x_5418) ;  /* 0x0000003000007945 */ /* 0x000fe80003800000 */
[----:B------:R-:W-:Y:S05]  /*89d0*/  @!P0 BRA `(.L_x_5419) ;  /* 0x0000000000048947 */ /* 0x000fea0003800000 */
[----:B------:R-:W-:-:S04]  /*89e0*/  DEPBAR.LE SB0, 0x0 ;  /* 0x000080000000791a */ /* 0x000fc80000000000 */
.L_x_5419:
[----:B------:R-:W-:Y:S05]  /*89f0*/  BSYNC B0 ;  /* 0x0000000000007941 */ /* 0x000fea0003800000 */
.L_x_5418:
[----:B------:R-:W-:Y:S06]  /*8a00*/  BAR.ARV 0xb, 0xa0 ;  /* 0x02c2800000007b1d */ /* 0x000fec0000002000 */
[----:B------:R-:W-:Y:S01]  /*8a10*/  UIADD3 UR15, UR7, 0x1, URZ ;  /* 0x00000001070f7890 */ /* 0x000fe2000fffe03f */
[----:B------:R-:W-:Y:S11]  /*8a20*/  BRA `(.L_x_5420) ;  /* 0x0000000000047947 */ /* 0x000ff60003800000 */
.L_x_5413:
[----:B------:R-:W-:-:S05]  /*8a30*/  UMOV UR15, UR7 ;  /* 0x00000007000f7c82 */ /* 0x000fca0008000000 */
.L_x_5420:
        /* <DEDUP_REMOVED lines=21> */
.L_x_5433:
        /* <DEDUP_REMOVED lines=20> */
.L_x_5422:
[----:B------:R-:W-:Y:S05]  /*8cd0*/  BSYNC B0 ;  /* 0x0000000000007941 */ /* 0x000fea0003800000 */
.L_x_5421:
        /* <DEDUP_REMOVED lines=13> */
.L_x_5424:
[----:B------:R-:W-:Y:S05]  /*8db0*/  BSYNC B0 ;  /* 0x0000000000007941 */ /* 0x000fea0003800000 */
.L_x_5423:
[----:B------:R-:W-:Y:S06]  /*8dc0*/  BAR.ARV 0xa, 0xa0 ;  /* 0x0282800000007b1d */ /* 0x000fec0000002000 */
[----:B------:R-:W-:Y:S04]  /*8dd0*/  BSSY B0, `(.L_x_5425) ;  /* 0x0000003000007945 */ /* 0x000fe80003800000 */
[----:B------:R-:W-:Y:S05]  /*8de0*/  @!P0 BRA `(.L_x_5426) ;  /* 0x0000000000048947 */ /* 0x000fea0003800000 */
[----:B------:R-:W-:-:S04]  /*8df0*/  DEPBAR.LE SB0, 0x0 ;  /* 0x000080000000791a */ /* 0x000fc80000000000 */
.L_x_5426:
[----:B------:R-:W-:Y:S05]  /*8e00*/  BSYNC B0 ;  /* 0x0000000000007941 */ /* 0x000fea0003800000 */
.L_x_5425:
        /* <DEDUP_REMOVED lines=13> */
.L_x_5428:
[----:B------:R-:W-:Y:S05]  /*8ee0*/  BSYNC B0 ;  /* 0x0000000000007941 */ /* 0x000fea0003800000 */
.L_x_5427:
        /* <DEDUP_REMOVED lines=13> */
.L_x_5430:
[----:B------:R-:W-:Y:S05]  /*8fc0*/  BSYNC B0 ;  /* 0x0000000000007941 */ /* 0x000fea0003800000 */
.L_x_5429:
[----:B------:R-:W-:Y:S01]  /*8fd0*/  UIADD3 UR15, UR15, 0x2, URZ ;  /* 0x000000020f0f7890 */ /* 0x000fe2000fffe03f */
[----:B------:R-:W-:Y:S06]  /*8fe0*/  BAR.ARV 0xa, 0xa0 ;  /* 0x0282800000007b1d */ /* 0x000fec0000002000 */
[----:B------:R-:W-:Y:S01]  /*8ff0*/  BSSY B0, `(.L_x_5431) ;  /* 0x0000004000007945 */ /* 0x000fe20003800000 */
[----:B------:R-:W-:-:S03]  /*9000*/  ISETP.LE.AND P1, PT, R2, UR15, PT ;  /* 0x0000000f02007c0c */ /* 0x000fc6000bf23270 */
[----:B------:R-:W-:Y:S10]  /*9010*/  @!P0 BRA `(.L_x_5432) ;  /* 0x0000000000048947 */ /* 0x000ff40003800000 */
[----:B------:R-:W-:-:S04]  /*9020*/  DEPBAR.LE SB0, 0x0 ;  /* 0x000080000000791a */ /* 0x000fc80000000000 */
.L_x_5432:
[----:B------:R-:W-:Y:S05]  /*9030*/  BSYNC B0 ;  /* 0x0000000000007941 */ /* 0x000fea0003800000 */
.L_x_5431:
[----:B------:R-:W-:Y:S06]  /*9040*/  BAR.ARV 0xb, 0xa0 ;  /* 0x02c2800000007b1d */ /* 0x000fec0000002000 */
[----:B------:R-:W-:Y:S02]  /*9050*/  UIADD3 UR19, UR19, 0x4000, URZ ;  /* 0x0000400013137890 */ /* 0x000fe4000fffe03f */
[----:B------:R-:W-:Y:S01]  /*9060*/  UIADD3 UR6, UR6, 0x4000, URZ ;  /* 0x0000400006067890 */ /* 0x000fe2000fffe03f */
[----:B------:R-:W-:Y:S11]  /*9070*/  @!P1 BRA `(.L_x_5433) ;  /* 0xfffffff800c49947 */ /* 0x000ff6000383ffff */
[----:B------:R-:W-:Y:S05]  /*9080*/  BRA `(.L_x_5317) ;  /* 0x0000002800347947 */ /* 0x000fea0003800000 */
.L_x_5405:
        /* <DEDUP_REMOVED lines=14> */
.L_x_5434:
        /* <DEDUP_REMOVED lines=14> */
.L_x_5436:
[----:B------:R-:W-:-:S05]  /*9250*/  ULDC UR4, c[0x0][0x8bc] ;  /* 0x00022f0000047ab9 */ /* 0x000fca0000000800 */
.L_x_5435:
        /* <DEDUP_REMOVED lines=59> */
.L_x_5438:
        /* <DEDUP_REMOVED lines=13> */
.L_x_5439:
        /* <DEDUP_REMOVED lines=8> */
.L_x_5440:
        /* <DEDUP_REMOVED lines=21> */
.L_x_5441:
        /* <DEDUP_REMOVED lines=50> */
.L_x_5471:
        /* <DEDUP_REMOVED lines=15> */
.L_x_5444:
        /* <DEDUP_REMOVED lines=97> */
.L_x_5455:
[----:B-123--:R-:W-:-:S04]  /*a2d0*/  SHF.L.U32 R18, R10, 0x1f, RZ ;  /* 0x0000001f0a127819 */ /* 0x00efc800000006ff */
[----:B------:R-:W2:Y:S02]  /*a2e0*/  SYNCS.PHASECHK.TRANS64.TRYWAIT P1, [R15+URZ+0x30840], R18 ;  /* 0x030840120f0075a7 */ /* 0x000ea4000802017f */
[----:B--2---:R-:W-:Y:S05]  /*a2f0*/  @!P1 BRA `(.L_x_5447) ;  /* 0x00000018000c9947 */ /* 0x004fea0003800000 */
.L_x_5472:
        /* <DEDUP_REMOVED lines=8> */
.L_x_5448:
        /* <DEDUP_REMOVED lines=37> */
.L_x_5473:
        /* <DEDUP_REMOVED lines=8> */
.L_x_5450:
        /* <DEDUP_REMOVED lines=37> */
.L_x_5474:
        /* <DEDUP_REMOVED lines=8> */
.L_x_5452:
        /* <DEDUP_REMOVED lines=31> */
.L_x_5476:
        /* <DEDUP_REMOVED lines=8> */
.L_x_5454:
        /* <DEDUP_REMOVED lines=37> */
.L_x_5446:
[----:B------:R-:W4:Y:S02]  /*ade0*/  LDL.LU R4, [R1+0x4] ;  /* 0x0000040001047983 */ /* 0x000f240000300800 */
[----:B----4-:R-:W-:Y:S02]  /*adf0*/  ISETP.NE.AND P1, PT, R4, RZ, PT ;  /* 0x000000ff0400720c */ /* 0x010fe40003f25270 */
[----:B------:R4:W5:Y:S11]  /*ae00*/  LDL R4, [R1] ;  /* 0x0000000001047983 */ /* 0x0009760000100800 */
[----:B----4-:R-:W-:Y:S05]  /*ae10*/  @!P1 BRA `(.L_x_5445) ;  /* 0x00000004005c9947 */ /* 0x010fea0003800000 */
[----:B------:R-:W-:-:S04]  /*ae20*/  SHF.L.U32 R12, R10, 0x1f, RZ ;  /* 0x0000001f0a0c7819 */ /* 0x000fc800000006ff */
[----:B------:R-:W4:Y:S02]  /*ae30*/  SYNCS.PHASECHK.TRANS64.TRYWAIT P1, [R15+URZ+0x30840], R12 ;  /* 0x0308400c0f0075a7 */ /* 0x000f24000802017f */
[----:B----4-:R-:W-:Y:S05]  /*ae40*/  @!P1 BRA `(.L_x_5456) ;  /* 0x0000000c008c9947 */ /* 0x010fea0003800000 */
.L_x_5477:
        /* <DEDUP_REMOVED lines=8> */
.L_x_5457:
        /* <DEDUP_REMOVED lines=34> */
.L_x_5478:
        /* <DEDUP_REMOVED lines=8> */
.L_x_5459:
        /* <DEDUP_REMOVED lines=34> */
.L_x_5445:
[----:B------:R-:W1:Y:S01]  /*b390*/  S2R R0, SR_TID.X ;  /* 0x0000000000007919 */ /* 0x000e620000002100 */
[----:B------:R-:W-:Y:S01]  /*b3a0*/  IMAD R3, R16, 0x8, R15 ;  /* 0x0000000810037824 */ /* 0x000fe200078e020f */
[----:B-1----:R-:W-:Y:S02]  /*b3b0*/  LOP3.LUT R2, R0, 0x7f, RZ, 0xc0, !PT ;  /* 0x0000007f00027812 */ /* 0x002fe400078ec0ff */
[----:B------:R-:W-:Y:S02]  /*b3c0*/  SHF.L.U32 R0, R10, 0x1f, RZ ;  /* 0x0000001f0a007819 */ /* 0x000fe400000006ff */
[----:B------:R-:W-:Y:S02]  /*b3d0*/  ISETP.NE.AND P1, PT, R2, RZ, PT ;  /* 0x000000ff0200720c */ /* 0x000fe40003f25270 */
[----:B------:R-:W1:Y:S02]  /*b3e0*/  SYNCS.PHASECHK.TRANS64.TRYWAIT P0, [R3+URZ+0x30840], R0 ;  /* 0x03084000030075a7 */ /* 0x000e64000800017f */
[----:B-1----:R-:W-:Y:S09]  /*b3f0*/  @!P0 BRA `(.L_x_5460) ;  /* 0x0000000800488947 */ /* 0x002ff20003800000 */
.L_x_5479:
[----:B------:R-:W-:Y:S05]  /*b400*/  @P1 BRA `(.L_x_5461) ;  /* 0x0000000000181947 */ /* 0x000fea0003800000 */
[----:B------:R-:W1:Y:S01]  /*b410*/  S2R R2, SR_TID.X ;  /* 0x0000000000027919 */ /* 0x000e620000002100 */
[----:B------:R-:W-:-:S04]  /*b420*/  IMAD.MOV.U32 R0, RZ, RZ, 0x4100 ;  /* 0x00004100ff007424 */ /* 0x000fc800078e00ff */
[----:B------:R1:W-:Y:S02]  /*b430*/  SYNCS.ARRIVE.TRANS64 RZ, [R3+URZ+0x30830], R0 ;  /* 0x0308300003ff79a7 */ /* 0x0003e4000800003f */
[----:B-1----:R-:W-:-:S13]  /*b440*/  LOP3.LUT P0, RZ, R2, 0x1f, RZ, 0xc0, !PT ;  /* 0x0000001f02ff7812 */ /* 0x002fda000780c0ff */
[----:B------:R-:W-:Y:S05]  /*b450*/  @!P0 BRA `(.L_x_5461) ;  /* 0x0000000000048947 */ /* 0x000fea0003800000 */
[----:B------:R-:W-:Y:S01]  /*b460*/  BPT.TRAP 0x1 ;  /* 0x000000040000795c */ /* 0x000fe20000300000 */
.L_x_5461:
        /* <DEDUP_REMOVED lines=41> */
.L_x_5442:
[----:B------:R-:W-:Y:S05]  /*b700*/  BSYNC B0 ;  /* 0x0000000000007941 */ /* 0x000fea0003800000 */
.L_x_5437:
[----:B------:R-:W-:-:S03]  /*b710*/  UMOV UR8, 0xffffffff ;  /* 0xffffffff00087882 */ /* 0x000fc60000000000 */
[----:B------:R-:W-:Y:S05]  /*b720*/  BRA.DIV UR8, `(.L_x_5462) ;  /* 0x0000000608907947 */ /* 0x000fea000b800000 */
[----:B------:R-:W-:-:S13]  /*b730*/  ELECT P6, URZ, PT ;  /* 0x00000000003f782f */ /* 0x000fda00038c0000 */
.L_x_5482:
[----:B------:R-:W-:Y:S05]  /*b740*/  @!P6 BRA `(.L_x_5317) ;  /* 0x000000000084e947 */ /* 0x000fea0003800000 */
[----:B------:R-:W-:-:S06]  /*b750*/  ULOP3.LUT UR8, UR38, 0x2, URZ, 0xfc, !UPT ;  /* 0x0000000226087892 */ /* 0x000fcc000f8efc3f */
[----:B------:R-:W-:-:S05]  /*b760*/  IMAD.U32 R2, RZ, RZ, UR8 ;  /* 0x00000008ff027e24 */ /* 0x000fca000f8e00ff */
[----:B------:R-:W-:-:S13]  /*b770*/  ISETP.NE.AND P2, PT, R2, 0x3, PT ;  /* 0x000000030200780c */ /* 0x000fda0003f45270 */
[----:B------:R-:W-:Y:S05]  /*b780*/  @!P2 BRA `(.L_x_5463) ;  /* 0x000000000004a947 */ /* 0x000fea0003800000 */
[----:B---3--:R-:W-:Y:S01]  /*b790*/  BPT.TRAP 0x1 ;  /* 0x000000040000795c */ /* 0x008fe20000300000 */
.L_x_5463:
        /* <DEDUP_REMOVED lines=15> */
.L_x_5483:
[----:B------:R-:W2:Y:S02]  /*b890*/  SYNCS.PHASECHK.TRANS64.TRYWAIT P0, [R3+URZ], R2 ;  /* 0x00000002030075a7 */ /* 0x000ea4000800017f */
[----:B--2---:R-:W-:Y:S05]  /*b8a0*/  @!P0 BRA `(.L_x_5465) ;  /* 0x0000000400648947 */ /* 0x004fea0003800000 */
.L_x_5484:
[----:B------:R-:W-:Y:S05]  /*b8b0*/  @!P2 BRA `(.L_x_5466) ;  /* 0x000000000004a947 */ /* 0x000fea0003800000 */
[----:B---3--:R-:W-:Y:S01]  /*b8c0*/  BPT.TRAP 0x1 ;  /* 0x000000040000795c */ /* 0x008fe20000300000 */
.L_x_5466:
[----:B--2---:R-:W-:-:S04]  /*b8d0*/  VIADD R3, R8, 0x30840 ;  /* 0x0003084008037836 */ /* 0x004fc80000000000 */
[----:B------:R-:W-:-:S04]  /*b8e0*/  IMAD R5, R0, 0x8, R3 ;  /* 0x0000000800057824 */ /* 0x000fc800078e0203 */
[----:B------:R-:W2:Y:S02]  /*b8f0*/  SYNCS.PHASECHK.TRANS64.TRYWAIT P0, [R5+URZ], R4 ;  /* 0x00000004050075a7 */ /* 0x000ea4000800017f */
[----:B--2---:R-:W-:Y:S05]  /*b900*/  @!P0 BRA `(.L_x_5467) ;  /* 0x0000000400608947 */ /* 0x004fea0003800000 */
.L_x_5485:
[----:B------:R-:W-:-:S07]  /*b910*/  IMAD R3, R6, 0x8, R3 ;  /* 0x0000000806037824 */ /* 0x000fce00078e0203 */
.L_x_5468:
[----:B----4-:R4:W1:Y:S02]  /*b920*/  SYNCS.PHASECHK.TRANS64.TRYWAIT P0, [R3+URZ], R2 ;  /* 0x00000002030075a7 */ /* 0x010864000800017f */
[----:B-1----:R-:W-:Y:S05]  /*b930*/  @!P0 NANOSLEEP.SYNCS 0x989680 ;  /* 0x009896800000895d */ /* 0x002fea0003900000 */
[----:B------:R-:W1:Y:S02]  /*b940*/  @!P0 SYNCS.PHASECHK.TRANS64 P0, [R3+URZ], R2 ;  /* 0x00000002030085a7 */ /* 0x000e64000800007f */
[----:B-1----:R-:W-:Y:S05]  /*b950*/  @!P0 BRA `(.L_x_5468) ;  /* 0xfffffffc00f08947 */ /* 0x002fea000383ffff */
.L_x_5317:
[----:B---3--:R-:W-:Y:S05]  /*b960*/  BSYNC B6 ;  /* 0x0000000000067941 */ /* 0x008fea0003800000 */
.L_x_5311:
[----:B------:R-:W-:Y:S05]  /*b970*/  EXIT ;  /* 0x000000000000794d */ /* 0x000fea0003800000 */
.L_x_5328:
[----:B------:R-:W-:Y:S02]  /*b980*/  IMAD.MOV.U32 R12, RZ, RZ, RZ ;  /* 0x000000ffff0c7224 */ /* 0x000fe400078e00ff */
[----:B------:R-:W-:Y:S02]  /*b990*/  IMAD.MOV.U32 R11, RZ, RZ, 0x1f ;  /* 0x0000001fff0b7424 */ /* 0x000fe400078e00ff */
[----:B------:R-:W-:-:S07]  /*b9a0*/  IMAD.MOV.U32 R15, RZ, RZ, -0x1 ;  /* 0xffffffffff0f7424 */ /* 0x000fce00078e00ff */
[----:B------:R-:W-:Y:S05]  /*b9b0*/  WARPSYNC.COLLECTIVE R15, `(.L_x_5469) ;  /* 0x000000000f087348 */ /* 0x000fea0003c00000 */
[----:B------:R1:W2:Y:S02]  /*b9c0*/  SHFL.IDX P6, R14, R13, R12, R11 ;  /* 0x0000000c0d0e7389 */ /* 0x0002a400000c000b */
[----:B-12---:R-:W-:Y:S01]  /*b9d0*/  ENDCOLLECTIVE ;  /* 0x000000000000791b */ /* 0x006fe20003800000 */
.L_x_5469:
[----:B------:R-:W-:Y:S05]  /*b9e0*/  BRA `(.L_x_5470) ;  /* 0xffffff5c00187947 */ /* 0x000fea000383ffff */
.L_x_5330:
[----:B--2---:R2:W3:Y:S02]  /*b9f0*/  SYNCS.PHASECHK.TRANS64.TRYWAIT P0, [R231+URZ+0x30800], R8 ;  /* 0x03080008e70075a7 */ /* 0x0044e4000800017f */
[----:B---3--:R-:W-:Y:S05]  /*ba00*/  @!P0 NANOSLEEP.SYNCS 0x989680 ;  /* 0x009896800000895d */ /* 0x008fea0003900000 */
[----:B------:R-:W3:Y:S02]  /*ba10*/  @!P0 SYNCS.PHASECHK.TRANS64 P0, [R231+URZ+0x30800], R8 ;  /* 0x03080008e70085a7 */ /* 0x000ee4000800007f */
[----:B---3--:R-:W-:Y:S05]  /*ba20*/  @!P0 BRA `(.L_x_5330) ;  /* 0xfffffffc00f08947 */ /* 0x008fea000383ffff */
[----:B------:R-:W-:Y:S05]  /*ba30*/  BRA `(.L_x_5329) ;  /* 0xffffff5c00607947 */ /* 0x000fea000383ffff */
.L_x_5334:
[----:B---3--:R3:W4:Y:S02]  /*ba40*/  SYNCS.PHASECHK.TRANS64.TRYWAIT P0, [R0+URZ+0x30810], R7 ;  /* 0x03081007000075a7 */ /* 0x008724000800017f */
[----:B----4-:R-:W-:Y:S05]  /*ba50*/  @!P0 NANOSLEEP.SYNCS 0x989680 ;  /* 0x009896800000895d */ /* 0x010fea0003900000 */
[----:B------:R-:W4:Y:S02]  /*ba60*/  @!P0 SYNCS.PHASECHK.TRANS64 P0, [R0+URZ+0x30810], R7 ;  /* 0x03081007000085a7 */ /* 0x000f24000800007f */
[----:B----4-:R-:W-:Y:S05]  /*ba70*/  @!P0 BRA `(.L_x_5334) ;  /* 0xfffffffc00f08947 */ /* 0x010fea000383ffff */
[----:B------:R-:W-:Y:S05]  /*ba80*/  BRA `(.L_x_5333) ;  /* 0xffffff6000f47947 */ /* 0x000fea000383ffff */
.L_x_5338:
[----:B------:R1:W1:Y:S02]  /*ba90*/  SYNCS.PHASECHK.TRANS64.TRYWAIT P0, [R0+URZ+0x30830], R7 ;  /* 0x03083007000075a7 */ /* 0x000264000800017f */
[----:B-1----:R-:W-:Y:S05]  /*baa0*/  @!P0 NANOSLEEP.SYNCS 0x989680 ;  /* 0x009896800000895d */ /* 0x002fea0003900000 */
[----:B------:R-:W1:Y:S02]  /*bab0*/  @!P0 SYNCS.PHASECHK.TRANS64 P0, [R0+URZ+0x30830], R7 ;  /* 0x03083007000085a7 */ /* 0x000e64000800007f */
[----:B-1----:R-:W-:Y:S05]  /*bac0*/  @!P0 BRA `(.L_x_5338) ;  /* 0xfffffffc00f08947 */ /* 0x002fea000383ffff */
[----:B------:R-:W-:Y:S05]  /*bad0*/  BRA `(.L_x_5337) ;  /* 0xffffff68004c7947 */ /* 0x000fea000383ffff */
.L_x_5443:
[----:B-1----:R1:W2:Y:S02]  /*bae0*/  SYNCS.PHASECHK.TRANS64.TRYWAIT P0, [R15+URZ+0x30820], R0 ;  /* 0x030820000f0075a7 */ /* 0x0022a4000800017f */
[----:B--2---:R-:W-:Y:S05]  /*baf0*/  @!P0 NANOSLEEP.SYNCS 0x989680 ;  /* 0x009896800000895d */ /* 0x004fea0003900000 */
[----:B------:R-:W2:Y:S02]  /*bb00*/  @!P0 SYNCS.PHASECHK.TRANS64 P0, [R15+URZ+0x30820], R0 ;  /* 0x030820000f0085a7 */ /* 0x000ea4000800007f */
[----:B--2---:R-:W-:Y:S05]  /*bb10*/  @!P0 BRA `(.L_x_5443) ;  /* 0xfffffffc00f08947 */ /* 0x004fea000383ffff */
[----:B------:R-:W-:Y:S05]  /*bb20*/  BRA `(.L_x_5471) ;  /* 0xffffffe000287947 */ /* 0x000fea000383ffff */
.L_x_5447:
[----:B--2---:R2:W3:Y:S02]  /*bb30*/  SYNCS.PHASECHK.TRANS64.TRYWAIT P1, [R15+URZ+0x30840], R18 ;  /* 0x030840120f0075a7 */ /* 0x0044e4000802017f */
[----:B---3--:R-:W-:Y:S05]  /*bb40*/  @!P1 NANOSLEEP.SYNCS 0x989680 ;  /* 0x009896800000995d */ /* 0x008fea0003900000 */
[----:B------:R-:W3:Y:S02]  /*bb50*/  @!P1 SYNCS.PHASECHK.TRANS64 P1, [R15+URZ+0x30840], R18 ;  /* 0x030840120f0095a7 */ /* 0x000ee4000802007f */
[----:B---3--:R-:W-:Y:S05]  /*bb60*/  @!P1 BRA `(.L_x_5447) ;  /* 0xfffffffc00f09947 */ /* 0x008fea000383ffff */
[----:B------:R-:W-:Y:S05]  /*bb70*/  BRA `(.L_x_5472) ;  /* 0xffffffe400e07947 */ /* 0x000fea000383ffff */
.L_x_5449:
[----:B-1----:R1:W3:Y:S02]  /*bb80*/  SYNCS.PHASECHK.TRANS64.TRYWAIT P1, [R15+URZ+0x30828], R18 ;  /* 0x030828120f0075a7 */ /* 0x0022e4000802017f */
[----:B---3--:R-:W-:Y:S05]  /*bb90*/  @!P1 NANOSLEEP.SYNCS 0x989680 ;  /* 0x009896800000995d */ /* 0x008fea0003900000 */
[----:B------:R-:W3:Y:S02]  /*bba0*/  @!P1 SYNCS.PHASECHK.TRANS64 P1, [R15+URZ+0x30828], R18 ;  /* 0x030828120f0095a7 */ /* 0x000ee4000802007f */
[----:B---3--:R-:W-:Y:S05]  /*bbb0*/  @!P1 BRA `(.L_x_5449) ;  /* 0xfffffffc00f09947 */ /* 0x008fea000383ffff */
[----:B------:R-:W-:Y:S05]  /*bbc0*/  BRA `(.L_x_5473) ;  /* 0xffffffe800807947 */ /* 0x000fea000383ffff */
.L_x_5451:
[----:B---3--:R3:W4:Y:S02]  /*bbd0*/  SYNCS.PHASECHK.TRANS64.TRYWAIT P1, [R15+URZ+0x30848], R18 ;  /* 0x030848120f0075a7 */ /* 0x008724000802017f */
[----:B----4-:R-:W-:Y:S05]  /*bbe0*/  @!P1 NANOSLEEP.SYNCS 0x989680 ;  /* 0x009896800000995d */ /* 0x010fea0003900000 */
[----:B------:R-:W4:Y:S02]  /*bbf0*/  @!P1 SYNCS.PHASECHK.TRANS64 P1, [R15+URZ+0x30848], R18 ;  /* 0x030848120f0095a7 */ /* 0x000f24000802007f */
[----:B----4-:R-:W-:Y:S05]  /*bc00*/  @!P1 BRA `(.L_x_5451) ;  /* 0xfffffffc00f09947 */ /* 0x010fea000383ffff */
[----:B------:R-:W-:Y:S05]  /*bc10*/  BRA `(.L_x_5474) ;  /* 0xffffffec00207947 */ /* 0x000fea000383ffff */
.L_x_5453:
[----:B------:R-:W-:-:S07]  /*bc20*/  SHF.L.U32 R4, R10, 0x1f, RZ ;  /* 0x0000001f0a047819 */ /* 0x000fce00000006ff */
.L_x_5475:
[----:B----4-:R4:W1:Y:S02]  /*bc30*/  SYNCS.PHASECHK.TRANS64.TRYWAIT P1, [R15+URZ+0x30820], R4 ;  /* 0x030820040f0075a7 */ /* 0x010864000802017f */
[----:B-1----:R-:W-:Y:S05]  /*bc40*/  @!P1 NANOSLEEP.SYNCS 0x989680 ;  /* 0x009896800000995d */ /* 0x002fea0003900000 */
[----:B------:R-:W1:Y:S02]  /*bc50*/  @!P1 SYNCS.PHASECHK.TRANS64 P1, [R15+URZ+0x30820], R4 ;  /* 0x030820040f0095a7 */ /* 0x000e64000802007f */
[----:B-1----:R-:W-:Y:S05]  /*bc60*/  @!P1 BRA `(.L_x_5475) ;  /* 0xfffffffc00f09947 */ /* 0x002fea000383ffff */
[----:B------:R-:W-:Y:S05]  /*bc70*/  BRA `(.L_x_5476) ;  /* 0xffffffec00a47947 */ /* 0x000fea000383ffff */
.L_x_5456:
[----:B----4-:R4:W1:Y:S02]  /*bc80*/  SYNCS.PHASECHK.TRANS64.TRYWAIT P1, [R15+URZ+0x30840], R12 ;  /* 0x0308400c0f0075a7 */ /* 0x010864000802017f */
[----:B-1----:R-:W-:Y:S05]  /*bc90*/  @!P1 NANOSLEEP.SYNCS 0x989680 ;  /* 0x009896800000995d */ /* 0x002fea0003900000 */
[----:B------:R-:W1:Y:S02]  /*bca0*/  @!P1 SYNCS.PHASECHK.TRANS64 P1, [R15+URZ+0x30840], R12 ;  /* 0x0308400c0f0095a7 */ /* 0x000e64000802007f */
[----:B-1----:R-:W-:Y:S05]  /*bcb0*/  @!P1 BRA `(.L_x_5456) ;  /* 0xfffffffc00f09947 */ /* 0x002fea000383ffff */
[----:B------:R-:W-:Y:S05]  /*bcc0*/  BRA `(.L_x_5477) ;  /* 0xfffffff000607947 */ /* 0x000fea000383ffff */
.L_x_5458:
[----:B-1----:R1:W2:Y:S02]  /*bcd0*/  SYNCS.PHASECHK.TRANS64.TRYWAIT P1, [R15+URZ+0x30828], R12 ;  /* 0x0308280c0f0075a7 */ /* 0x0022a4000802017f */
[----:B--2---:R-:W-:Y:S05]  /*bce0*/  @!P1 NANOSLEEP.SYNCS 0x989680 ;  /* 0x009896800000995d */ /* 0x004fea0003900000 */
[----:B------:R-:W2:Y:S02]  /*bcf0*/  @!P1 SYNCS.PHASECHK.TRANS64 P1, [R15+URZ+0x30828], R12 ;  /* 0x0308280c0f0095a7 */ /* 0x000ea4000802007f */
[----:B--2---:R-:W-:Y:S05]  /*bd00*/  @!P1 BRA `(.L_x_5458) ;  /* 0xfffffffc00f09947 */ /* 0x004fea000383ffff */
[----:B------:R-:W-:Y:S05]  /*bd10*/  BRA `(.L_x_5478) ;  /* 0xfffffff000f47947 */ /* 0x000fea000383ffff */
.L_x_5460:
[----:B------:R1:W1:Y:S02]  /*bd20*/  SYNCS.PHASECHK.TRANS64.TRYWAIT P0, [R3+URZ+0x30840], R0 ;  /* 0x03084000030075a7 */ /* 0x000264000800017f */
[----:B-1----:R-:W-:Y:S05]  /*bd30*/  @!P0 NANOSLEEP.SYNCS 0x989680 ;  /* 0x009896800000895d */ /* 0x002fea0003900000 */
[----:B------:R-:W1:Y:S02]  /*bd40*/  @!P0 SYNCS.PHASECHK.TRANS64 P0, [R3+URZ+0x30840], R0 ;  /* 0x03084000030085a7 */ /* 0x000e64000800007f */
[----:B-1----:R-:W-:Y:S05]  /*bd50*/  @!P0 BRA `(.L_x_5460) ;  /* 0xfffffffc00f08947 */ /* 0x002fea000383ffff */
[----:B------:R-:W-:Y:S05]  /*bd60*/  BRA `(.L_x_5479) ;  /* 0xfffffff400a47947 */ /* 0x000fea000383ffff */
.L_x_5462:
[----:B------:R-:W-:Y:S01]  /*bd70*/  BSSY B0, `(.L_x_5480) ;  /* 0x0000006000007945 */ /* 0x000fe20003800000 */
[----:B------:R-:W-:-:S07]  /*bd80*/  IMAD.MOV.U32 R15, RZ, RZ, -0x1 ;  /* 0xffffffffff0f7424 */ /* 0x000fce00078e00ff */
[----:B---3--:R-:W-:Y:S05]  /*bd90*/  WARPSYNC.COLLECTIVE R15, `(.L_x_5481) ;  /* 0x000000000f0c7348 */ /* 0x008fea0003c00000 */
[----:B------:R-:W-:Y:S02]  /*bda0*/  ELECT P6, UR62, PT ;  /* 0x00000000003e782f */ /* 0x000fe400038c0000 */
[----:B------:R-:W-:Y:S01]  /*bdb0*/  MOV R14, UR62 ;  /* 0x0000003e000e7c02 */ /* 0x000fe20008000f00 */
[----:B---3--:R-:W-:Y:S10]  /*bdc0*/  ENDCOLLECTIVE ;  /* 0x000000000000791b */ /* 0x008ff40003800000 */
.L_x_5481:
[----:B------:R-:W-:Y:S05]  /*bdd0*/  BSYNC B0 ;  /* 0x0000000000007941 */ /* 0x000fea0003800000 */
.L_x_5480:
[----:B------:R-:W-:Y:S05]  /*bde0*/  BRA `(.L_x_5482) ;  /* 0xfffffff800547947 */ /* 0x000fea000383ffff */
.L_x_5464:
[----:B-1----:R1:W2:Y:S02]  /*bdf0*/  SYNCS.PHASECHK.TRANS64.TRYWAIT P0, [R7+URZ], R4 ;  /* 0x00000004070075a7 */ /* 0x0022a4000800017f */
[----:B--2---:R-:W-:Y:S05]  /*be00*/  @!P0 NANOSLEEP.SYNCS 0x989680 ;  /* 0x009896800000895d */ /* 0x004fea0003900000 */
[----:B------:R-:W2:Y:S02]  /*be10*/  @!P0 SYNCS.PHASECHK.TRANS64 P0, [R7+URZ], R4 ;  /* 0x00000004070085a7 */ /* 0x000ea4000800007f */
[----:B--2---:R-:W-:Y:S05]  /*be20*/  @!P0 BRA `(.L_x_5464) ;  /* 0xfffffffc00f08947 */ /* 0x004fea000383ffff */
[----:B------:R-:W-:Y:S05]  /*be30*/  BRA `(.L_x_5483) ;  /* 0xfffffff800947947 */ /* 0x000fea000383ffff */
.L_x_5465:
[----:B--2---:R2:W4:Y:S02]  /*be40*/  SYNCS.PHASECHK.TRANS64.TRYWAIT P0, [R3+URZ], R2 ;  /* 0x00000002030075a7 */ /* 0x004524000800017f */
[----:B----4-:R-:W-:Y:S05]  /*be50*/  @!P0 NANOSLEEP.SYNCS 0x989680 ;  /* 0x009896800000895d */ /* 0x010fea0003900000 */
[----:B------:R-:W4:Y:S02]  /*be60*/  @!P0 SYNCS.PHASECHK.TRANS64 P0, [R3+URZ], R2 ;  /* 0x00000002030085a7 */ /* 0x000f24000800007f */
[----:B----4-:R-:W-:Y:S05]  /*be70*/  @!P0 BRA `(.L_x_5465) ;  /* 0xfffffffc00f08947 */ /* 0x010fea000383ffff */
[----:B------:R-:W-:Y:S05]  /*be80*/  BRA `(.L_x_5484) ;  /* 0xfffffff800887947 */ /* 0x000fea000383ffff */
.L_x_5467:
[----:B--2---:R2:W4:Y:S02]  /*be90*/  SYNCS.PHASECHK.TRANS64.TRYWAIT P0, [R5+URZ], R4 ;  /* 0x00000004050075a7 */ /* 0x004524000800017f */
[----:B----4-:R-:W-:Y:S05]  /*bea0*/  @!P0 NANOSLEEP.SYNCS 0x989680 ;  /* 0x009896800000895d */ /* 0x010fea0003900000 */
[----:B------:R-:W4:Y:S02]  /*beb0*/  @!P0 SYNCS.PHASECHK.TRANS64 P0, [R5+URZ], R4 ;  /* 0x00000004050085a7 */ /* 0x000f24000800007f */
[----:B----4-:R-:W-:Y:S05]  /*bec0*/  @!P0 BRA `(.L_x_5467) ;  /* 0xfffffffc00f08947 */ /* 0x010fea000383ffff */
[----:B------:R-:W-:Y:S05]  /*bed0*/  BRA `(.L_x_5485) ;  /* 0xfffffff8008c7947 */ /* 0x000fea000383ffff */
.L_x_5486:
        /* <DEDUP_REMOVED lines=10> */
.L_x_7329:


//--------------------- .text._ZN7cutlass13device_kernelIN5flash11enable_sm90INS1_16FlashAttnBwdSm90INS1_25CollectiveMainloopBwdSm90ILi2ELi2ELi2EN4cute5tupleIJNS5_1CILi1EEES8_S8_EEENS6_IJNS7_ILi64EEENS7_ILi128EEESB_EEENS_6half_tEfNS_4arch4Sm90ELb0ELb1ELb0ELb1ELb1ELb1ELb0ELb0ELi2ELi1ELi2ELi1ELb0EEENS1_21CollectiveEpilogueBwdISC_SD_SF_Li256ELb1ELb0ELi1EEENS1_19SingleTileSchedulerILb1ELb0ELb0ELi128EEEEEEEEEvNT_6ParamsE --------------------------
	.section	.text._ZN7cutlass13device_kernelIN5flash11enable_sm90INS1_16FlashAttnBwdSm90INS1_25CollectiveMainloopBwdSm90ILi2ELi2ELi2EN4cute5tupleIJNS5_1CILi1EEES8_S8_EEENS6_IJNS7_ILi64EEENS7_ILi128EEESB_EEENS_6half_tEfNS_4arch4Sm90ELb0ELb1ELb0ELb1ELb1ELb1ELb0ELb0ELi2ELi1ELi2ELi1ELb0EEENS1_21CollectiveEpilogueBwdISC_SD_SF_Li256ELb1ELb0ELi1EEENS1_19SingleTileSchedulerILb1ELb0ELb0ELi128EEEEEEEEEvNT_6ParamsE,"ax",@progbits
	.align	128
.text._ZN7cutlass13device_kernelIN5flash11enable_sm90INS1_16FlashAttnBwdSm90INS1_25CollectiveMainloopBwdSm90ILi2ELi2ELi2EN4cute5tupleIJNS5_1CILi1EEES8_S8_EEENS6_IJNS7_ILi64EEENS7_ILi128EEESB_EEENS_6half_tEfNS_4arch4Sm90ELb0ELb1ELb0ELb1ELb1ELb1ELb0ELb0ELi2ELi1ELi2ELi1ELb0EEENS1_21CollectiveEpilogueBwdISC_SD_SF_Li256ELb1ELb0ELi1EEENS1_19SingleTileSchedulerILb1ELb0ELb0ELi128EEEEEEEEEvNT_6ParamsE:
        .type           _ZN7cutlass13device_kernelIN5flash11enable_sm90INS1_16FlashAttnBwdSm90INS1_25CollectiveMainloopBwdSm90ILi2ELi2ELi2EN4cute5tupleIJNS5_1CILi1EEES8_S8_EEENS6_IJNS7_ILi64EEENS7_ILi128EEESB_EEENS_6half_tEfNS_4arch4Sm90ELb0ELb1ELb0ELb1ELb1ELb1ELb0ELb0ELi2ELi1ELi2ELi1ELb0EEENS1_21CollectiveEpilogueBwdISC_SD_SF_Li256ELb1ELb0ELi1EEENS1_19SingleTileSchedulerILb1ELb0ELb0ELi128EEEEEEEEEvNT_6ParamsE,@function
        .size           _ZN7cutlass13device_kernelIN5flash11enable_sm90INS1_16FlashAttnBwdSm90INS1_25CollectiveMainloopBwdSm90ILi2ELi2ELi2EN4cute5tupleIJNS5_1CILi1EEES8_S8_EEENS6_IJNS7_ILi64EEENS7_ILi128EEESB_EEENS_6half_tEfNS_4arch4Sm90ELb0ELb1ELb0ELb1ELb1ELb1ELb0ELb0ELi2ELi1ELi2ELi1ELb0EEENS1_21CollectiveEpilogueBwdISC_SD_SF_Li256ELb1ELb0ELi1EEENS1_19SingleTileSchedulerILb1ELb0ELb0ELi128EEEEEEEEEvNT_6ParamsE,(.L_x_7330 - _ZN7cutlass13device_kernelIN5flash11enable_sm90INS1_16FlashAttnBwdSm90INS1_25CollectiveMainloopBwdSm90ILi2ELi2ELi2EN4cute5tupleIJNS5_1CILi1EEES8_S8_EEENS6_IJNS7_ILi64EEENS7_ILi128EEESB_EEENS_6half_tEfNS_4arch4Sm90ELb0ELb1ELb0ELb1ELb1ELb1ELb0ELb0ELi2ELi1ELi2ELi1ELb0EEENS1_21CollectiveEpilogueBwdISC_SD_SF_Li256ELb1ELb0ELi1EEENS1_19SingleTileSchedulerILb1ELb0ELb0ELi128EEEEEEEEEvNT_6ParamsE)
        .other          _ZN7cutlass13device_kernelIN5flash11enable_sm90INS1_16FlashAttnBwdSm90INS1_25CollectiveMainloopBwdSm90ILi2ELi2ELi2EN4cute5tupleIJNS5_1CILi1EEES8_S8_EEENS6_IJNS7_ILi64EEENS7_ILi128EEESB_EEENS_6half_tEfNS_4arch4Sm90ELb0ELb1ELb0ELb1ELb1ELb1ELb0ELb0ELi2ELi1ELi2ELi1ELb0EEENS1_21CollectiveEpilogueBwdISC_SD_SF_Li256ELb1ELb0ELi1EEENS1_19SingleTileSchedulerILb1ELb0ELb0ELi128EEEEEEEEEvNT_6ParamsE,@"STO_CUDA_ENTRY STV_DEFAULT"
_ZN7cutlass13device_kernelIN5flash11enable_sm90INS1_16FlashAttnBwdSm90INS1_25CollectiveMainloopBwdSm90ILi2ELi2ELi2EN4cute5tupleIJNS5_1CILi1EEES8_S8_EEENS6_IJNS7_ILi64EEENS7_ILi128EEESB_EEENS_6half_tEfNS_4arch4Sm90ELb0ELb1ELb0ELb1ELb1ELb1ELb0ELb0ELi2ELi1ELi2ELi1ELb0EEENS1_21CollectiveEpilogueBwdISC_SD_SF_Li256ELb1ELb0ELi1EEENS1_19SingleTileSchedulerILb1ELb0ELb0ELi128EEEEEEEEEvNT_6ParamsE:
        /* <DEDUP_REMOVED lines=24> */
.L_x_5488:
[----:B------:R-:W-:Y:S05]  /*0180*/  BSYNC B0 ;  /* 0x0000000000007941 */ /* 0x000fea0003800000 */
.L_x_5487:
        /* <DEDUP_REMOVED lines=37> */
.L_x_5489:
        /* <DEDUP_REMOVED lines=22> */
.L_x_5490:
[----:B------:R-:W-:Y:S01]  /*0540*/  PLOP3.LUT P0, PT, PT, PT, UP0, 0x80, 0x0 ;  /* 0x000000000000781c */ /* 0x000fe20003f0f008 */
[----:B------:R-:W-:Y:S01]  /*0550*/  NOP ;  /* 0x0000000000007918 */ /* 0x000fe20000000000 */
[----:B------:R-:W-:Y:S01]  /*0560*/  ULDC.64 UR46, c[0x0][0x208] ;  /* 0x00008200002e7ab9 */ /* 0x000fe20000000a00 */
[----:B------:R-:W-:Y:S01]  /*0570*/  BSSY B6, `(.L_x_5491) ;  /* 0x0000c30000067945 */ /* 0x000fe20003800000 */
[----:B-12-4-:R-:W-:Y:S09]  /*0580*/  BAR.SYNC.DEFER_BLOCKING 0x0 ;  /* 0x0000000000007b1d */ /* 0x016ff20000010000 */
[----:B------:R-:W-:Y:S05]  /*0590*/  @!P0 BRA `(.L_x_5492) ;  /* 0x0000007800188947 */ /* 0x000fea0003800000 */
.L_x_5493:
        /* <DEDUP_REMOVED lines=24> */
.L_x_5494:
        /* <DEDUP_REMOVED lines=14> */
.L_x_5496:
[----:B------:R-:W-:-:S05]  /*0800*/  ULDC UR4, c[0x0][0x8bc] ;  /* 0x00022f0000047ab9 */ /* 0x000fca0000000800 */
.L_x_5495:
        /* <DEDUP_REMOVED lines=17> */
.L_x_5498:
        /* <DEDUP_REMOVED lines=14> */
.L_x_5499:
        /* <DEDUP_REMOVED lines=11> */
.L_x_5500:
        /* <DEDUP_REMOVED lines=13> */
.L_x_5501:
        /* <DEDUP_REMOVED lines=84> */
.L_x_5502:
        /* <DEDUP_REMOVED lines=29> */
.L_x_5505:
        /* <DEDUP_REMOVED lines=15> */
.L_x_5504:
        /* <DEDUP_REMOVED lines=22> */
.L_x_5507:
        /* <DEDUP_REMOVED lines=15> */
.L_x_5506:
        /* <DEDUP_REMOVED lines=8> */
.L_x_5678:
        /* <DEDUP_REMOVED lines=23> */
.L_x_5509:
        /* <DEDUP_REMOVED lines=95> */
.L_x_5521:
[----:B------:R-:W-:-:S13]  /*1db0*/  ISETP.NE.AND P6, PT, R235, 0x3, PT ;  /* 0x00000003eb00780c */ /* 0x000fda0003fc5270 */
[----:B------:R-:W-:Y:S05]  /*1dc0*/  @!P6 BRA `(.L_x_5511) ;  /* 0x000000000004e947 */ /* 0x000fea0003800000 */
[----:B------:R-:W-:Y:S01]  /*1dd0*/  BPT.TRAP 0x1 ;  /* 0x000000040000795c */ /* 0x000fe20000300000 */
.L_x_5511:
[----:B------:R-:W-:Y:S01]  /*1de0*/  IMAD R0, R4, 0x8, R231 ;  /* 0x0000000804007824 */ /* 0x000fe200078e02e7 */
[----:B------:R-:W-:-:S04]  /*1df0*/  SHF.L.U32 R7, R226, 0x1f, RZ ;  /* 0x0000001fe2077819 */ /* 0x000fc800000006ff */
[----:B------:R2:W3:Y:S01]  /*1e00*/  SYNCS.PHASECHK.TRANS64.TRYWAIT P0, [R0+URZ+0x30810], R7 ;  /* 0x03081007000075a7 */ /* 0x0004e2000800017f */
[----:B------:R-:W-:Y:S05]  /*1e10*/  @!P6 BRA `(.L_x_5512) ;  /* 0x000000000004e947 */ /* 0x000fea0003800000 */
[----:B------:R-:W-:Y:S01]  /*1e20*/  BPT.TRAP 0x1 ;  /* 0x000000040000795c */ /* 0x000fe20000300000 */
.L_x_5512:
[----:B---3--:R-:W-:Y:S05]  /*1e30*/  @P0 BRA `(.L_x_5513) ;  /* 0x0000000000080947 */ /* 0x008fea0003800000 */
[----:B------:R-:W3:Y:S02]  /*1e40*/  SYNCS.PHASECHK.TRANS64.TRYWAIT P0, [R0+URZ+0x30810], R7 ;  /* 0x03081007000075a7 */ /* 0x000ee4000800017f */
[----:B---3--:R-:W-:Y:S05]  /*1e50*/  @!P0 BRA `(.L_x_5514) ;  /* 0x000000a800bc8947 */ /* 0x008fea0003800000 */
.L_x_5513:
        /* <DEDUP_REMOVED lines=81> */
.L_x_5515:
[----:B------:R1:W1:Y:S01]  /*2370*/  SYNCS.PHASECHK.TRANS64.TRYWAIT P0, [R0+URZ+0x30830], R7 ;  /* 0x03083007000075a7 */ /* 0x000262000800017f */
[----:B------:R-:W-:Y:S05]  /*2380*/  @!P6 BRA `(.L_x_5516) ;  /* 0x000000000004e947 */ /* 0x000fea0003800000 */
[----:B------:R-:W-:Y:S01]  /*2390*/  BPT.TRAP 0x1 ;  /* 0x000000040000795c */ /* 0x000fe20000300000 */
.L_x_5516:
[----:B------:R-:W-:-:S05]  /*23a0*/  VIADD R5, R231, 0x20000 ;  /* 0x00020000e7057836 */ /* 0x000fca0000000000 */
[----:B------:R-:W-:-:S04]  /*23b0*/  SHF.R.U32.HI R5, RZ, 0x4, R5 ;  /* 0x00000004ff057819 */ /* 0x000fc80000011605 */
[----:B------:R-:W-:-:S04]  /*23c0*/  LOP3.LUT R234, R5, 0x3fff, RZ, 0xc0, !PT ;  /* 0x00003fff05ea7812 */ /* 0x000fc800078ec0ff */
[----:B------:R-:W-:Y:S01]  /*23d0*/  LOP3.LUT R5, R234, 0x10000, RZ, 0xfc, !PT ;  /* 0x00010000ea057812 */ /* 0x000fe200078efcff */
[----:B-1----:R-:W-:Y:S06]  /*23e0*/  @P0 BRA `(.L_x_5517) ;  /* 0x0000000000080947 */ /* 0x002fec0003800000 */
[----:B------:R-:W1:Y:S02]  /*23f0*/  SYNCS.PHASECHK.TRANS64.TRYWAIT P0, [R0+URZ+0x30830], R7 ;  /* 0x03083007000075a7 */ /* 0x000e64000800017f */
[----:B-1----:R-:W-:Y:S05]  /*2400*/  @!P0 BRA `(.L_x_5518) ;  /* 0x000000a400648947 */ /* 0x002fea0003800000 */
.L_x_5517:
        /* <DEDUP_REMOVED lines=445> */
.L_x_5519:
        /* <DEDUP_REMOVED lines=49> */
.L_x_5520:
        /* <DEDUP_REMOVED lines=78> */
.L_x_5503:
        /* <DEDUP_REMOVED lines=164> */
.L_x_5523:
        /* <DEDUP_REMOVED lines=57> */
.L_x_5525:
[----:B------:R-:W-:Y:S05]  /*55a0*/  BSYNC B0 ;  /* 0x0000000000007941 */ /* 0x000fea0003800000 */
.L_x_5524:
        /* <DEDUP_REMOVED lines=15> */
.L_x_5527:
[----:B------:R-:W-:Y:S05]  /*56a0*/  BSYNC B0 ;  /* 0x0000000000007941 */ /* 0x000fea0003800000 */
.L_x_5526:
        /* <DEDUP_REMOVED lines=18> */
.L_x_5529:
[----:B------:R-:W-:Y:S05]  /*57d0*/  BSYNC B0 ;  /* 0x0000000000007941 */ /* 0x000fea0003800000 */
.L_x_5528:
        /* <DEDUP_REMOVED lines=17> */
.L_x_5531:
[----:B------:R-:W-:Y:S05]  /*58f0*/  BSYNC B0 ;  /* 0x0000000000007941 */ /* 0x000fea0003800000 */
.L_x_5530:
        /* <DEDUP_REMOVED lines=18> */
.L_x_5533:
[----:B------:R-:W-:Y:S05]  /*5a20*/  BSYNC B0 ;  /* 0x0000000000007941 */ /* 0x000fea0003800000 */
.L_x_5532:
        /* <DEDUP_REMOVED lines=18> */
.L_x_5535:
[----:B------:R-:W-:Y:S05]  /*5b50*/  BSYNC B0 ;  /* 0x0000000000007941 */ /* 0x000fea0003800000 */
.L_x_5534:
        /* <DEDUP_REMOVED lines=19> */
.L_x_5537:
[----:B------:R-:W-:Y:S05]  /*5c90*/  BSYNC B0 ;  /* 0x0000000000007941 */ /* 0x000fea0003800000 */
.L_x_5536:
        /* <DEDUP_REMOVED lines=21> */
.L_x_5539:
[----:B------:R-:W-:Y:S05]  /*5df0*/  BSYNC B0 ;  /* 0x0000000000007941 */ /* 0x000fea0003800000 */
.L_x_5538:
        /* <DEDUP_REMOVED lines=34> */
.L_x_5541:
[----:B------:R-:W-:Y:S05]  /*6020*/  BSYNC B0 ;  /* 0x0000000000007941 */ /* 0x000fea0003800000 */
.L_x_5540:
        /* <DEDUP_REMOVED lines=17> */
.L_x_5543:
[----:B------:R-:W-:Y:S05]  /*6140*/  BSYNC B0 ;  /* 0x0000000000007941 */ /* 0x000fea0003800000 */
.L_x_5542:
        /* <DEDUP_REMOVED lines=15> */
.L_x_5545:
[----:B------:R-:W-:Y:S05]  /*6240*/  BSYNC B0 ;  /* 0x0000000000007941 */ /* 0x000fea0003800000 */
.L_x_5544:
        /* <DEDUP_REMOVED lines=15> */
.L_x_5547:
[----:B------:R-:W-:Y:S05]  /*6340*/  BSYNC B0 ;  /* 0x0000000000007941 */ /* 0x000fea0003800000 */
.L_x_5546:
        /* <DEDUP_REMOVED lines=15> */
.L_x_5549:
[----:B------:R-:W-:Y:S05]  /*6440*/  BSYNC B0 ;  /* 0x0000000000007941 */ /* 0x000fea0003800000 */
.L_x_5548:
        /* <DEDUP_REMOVED lines=15> */
.L_x_5551:
[----:B------:R-:W-:Y:S05]  /*6540*/  BSYNC B0 ;  /* 0x0000000000007941 */ /* 0x000fea0003800000 */
.L_x_5550:
        /* <DEDUP_REMOVED lines=15> */
.L_x_5553:
[----:B------:R-:W-:Y:S05]  /*6640*/  BSYNC B0 ;  /* 0x0000000000007941 */ /* 0x000fea0003800000 */
.L_x_5552:
        /* <DEDUP_REMOVED lines=15> */
.L_x_5522:
        /* <DEDUP_REMOVED lines=45> */
.L_x_5554:
        /* <DEDUP_REMOVED lines=43> */
.L_x_5556:
[----:B------:R-:W-:Y:S05]  /*6cc0*/  BSYNC B0 ;  /* 0x0000000000007941 */ /* 0x000fea0003800000 */
.L_x_5555:
        /* <DEDUP_REMOVED lines=16> */
.L_x_5558:
[----:B------:R-:W-:Y:S05]  /*6dd0*/  BSYNC B0 ;  /* 0x0000000000007941 */ /* 0x000fea0003800000 */
.L_x_5557:
        /* <DEDUP_REMOVED lines=16> */
.L_x_5560:
[----:B------:R-:W-:Y:S05]  /*6ee0*/  BSYNC B0 ;  /* 0x0000000000007941 */ /* 0x000fea0003800000 */
.L_x_5559:
        /* <DEDUP_REMOVED lines=17> */
.L_x_5562:
[----:B------:R-:W-:Y:S05]  /*7000*/  BSYNC B0 ;  /* 0x0000000000007941 */ /* 0x000fea0003800000 */
.L_x_5561:
        /* <DEDUP_REMOVED lines=16> */
.L_x_5564:
[----:B------:R-:W-:Y:S05]  /*7110*/  BSYNC B0 ;  /* 0x0000000000007941 */ /* 0x000fea0003800000 */
.L_x_5563:
        /* <DEDUP_REMOVED lines=20> */
.L_x_5566:
[----:B------:R-:W-:Y:S05]  /*7260*/  BSYNC B0 ;  /* 0x0000000000007941 */ /* 0x000fea0003800000 */
.L_x_5565:
        /* <DEDUP_REMOVED lines=22> */
.L_x_5568:
[----:B------:R-:W-:Y:S05]  /*73d0*/  BSYNC B0 ;  /* 0x0000000000007941 */ /* 0x000fea0003800000 */
.L_x_5567:
        /* <DEDUP_REMOVED lines=17> */
.L_x_5570:
[----:B------:R-:W-:Y:S05]  /*74f0*/  BSYNC B0 ;  /* 0x0000000000007941 */ /* 0x000fea0003800000 */
.L_x_5569:
        /* <DEDUP_REMOVED lines=31> */
.L_x_5572:
[----:B------:R-:W-:Y:S05]  /*76f0*/  BSYNC B0 ;  /* 0x0000000000007941 */ /* 0x000fea0003800000 */
.L_x_5571:
        /* <DEDUP_REMOVED lines=16> */
.L_x_5574:
[----:B------:R-:W-:Y:S05]  /*7800*/  BSYNC B0 ;  /* 0x0000000000007941 */ /* 0x000fea0003800000 */
.L_x_5573:
        /* <DEDUP_REMOVED lines=15> */
.L_x_5576:
[----:B------:R-:W-:Y:S05]  /*7900*/  BSYNC B0 ;  /* 0x0000000000007941 */ /* 0x000fea0003800000 */
.L_x_5575:
        /* <DEDUP_REMOVED lines=15> */
.L_x_5578:
[----:B------:R-:W-:Y:S05]  /*7a00*/  BSYNC B0 ;  /* 0x0000000000007941 */ /* 0x000fea0003800000 */
.L_x_5577:
        /* <DEDUP_REMOVED lines=15> */
.L_x_5580:
[----:B------:R-:W-:Y:S05]  /*7b00*/  BSYNC B0 ;  /* 0x0000000000007941 */ /* 0x000fea0003800000 */
.L_x_5579:
        /* <DEDUP_REMOVED lines=15> */
.L_x_5582:
[----:B------:R-:W-:Y:S05]  /*7c00*/  BSYNC B0 ;  /* 0x0000000000007941 */ /* 0x000fea0003800000 */
.L_x_5581:
        /* <DEDUP_REMOVED lines=15> */
.L_x_5584:
[----:B------:R-:W-:Y:S05]  /*7d00*/  BSYNC B0 ;  /* 0x0000000000007941 */ /* 0x000fea0003800000 */
.L_x_5583:
        /* <DEDUP_REMOVED lines=15> */
.L_x_5492:
        /* <DEDUP_REMOVED lines=21> */
.L_x_5586:
        /* <DEDUP_REMOVED lines=13> */
.L_x_5588:
[----:B------:R-:W-:-:S05]  /*8020*/  ULDC UR4, c[0x0][0x8bc] ;  /* 0x00022f0000047ab9 */ /* 0x000fca0000000800 */
.L_x_5587:
        /* <DEDUP_REMOVED lines=44> */
.L_x_5589:
        /* <DEDUP_REMOVED lines=13> */
.L_x_5590:
        /* <DEDUP_REMOVED lines=12> */
.L_x_5591:
        /* <DEDUP_REMOVED lines=30> */
.L_x_5592:
        /* <DEDUP_REMOVED lines=35> */
.L_x_5597:
[----:B------:R-:W2:Y:S04]  /*8890*/  LDG.E.STRONG.GPU R0, desc[UR46][R2.64] ;  /* 0x0000002e02007981 */ /* 0x000ea8000c1ef900 */
[----:B--2---:R-:W-:Y:S01]  /*88a0*/  CCTL.IVALL ;  /* 0x00000000ff00798f */ /* 0x004fe20002000000 */
[----:B------:R-:W-:Y:S05]  /*88b0*/  YIELD ;  /* 0x0000000000007946 */ /* 0x000fea0003800000 */
[----:B------:R-:W-:-:S13]  /*88c0*/  ISETP.NE.AND P1, PT, R0, UR22, PT ;  /* 0x0000001600007c0c */ /* 0x000fda000bf25270 */
[----:B------:R-:W-:Y:S05]  /*88d0*/  @P1 BRA `(.L_x_5597) ;  /* 0xfffffffc00ec1947 */ /* 0x000fea000383ffff */
.L_x_5596:
[----:B------:R-:W-:Y:S05]  /*88e0*/  BSYNC B0 ;  /* 0x0000000000007941 */ /* 0x000fea0003800000 */
.L_x_5595:
[----:B------:R-:W-:-:S03]  /*88f0*/  UMOV UR15, 0xffffffff ;  /* 0xffffffff000f7882 */ /* 0x000fc60000000000 */
[----:B------:R-:W-:Y:S05]  /*8900*/  BRA.DIV UR15, `(.L_x_5598) ;  /* 0x000000420f387947 */ /* 0x000fea000b800000 */
[----:B------:R-:W-:Y:S01]  /*8910*/  NOP ;  /* 0x0000000000007918 */ /* 0x000fe20000000000 */
.L_x_5681:
        /* <DEDUP_REMOVED lines=22> */
.L_x_5600:
[----:B------:R-:W-:Y:S05]  /*8a80*/  BSYNC B0 ;  /* 0x0000000000007941 */ /* 0x000fea0003800000 */
.L_x_5599:
        /* <DEDUP_REMOVED lines=20> */
.L_x_5602:
[----:B------:R-:W-:Y:S05]  /*8bd0*/  BSYNC B0 ;  /* 0x0000000000007941 */ /* 0x000fea0003800000 */
.L_x_5601:
[----:B------:R-:W-:Y:S06]  /*8be0*/  BAR.ARV 0xa, 0xa0 ;  /* 0x0282800000007b1d */ /* 0x000fec0000002000 */
[----:B------:R-:W-:Y:S04]  /*8bf0*/  BSSY B0, `(.L_x_5603) ;  /* 0x0000003000007945 */ /* 0x000fe80003800000 */
[----:B------:R-:W-:Y:S05]  /*8c00*/  @!P0 BRA `(.L_x_5604) ;  /* 0x0000000000048947 */ /* 0x000fea0003800000 */
[----:B------:R-:W-:-:S04]  /*8c10*/  DEPBAR.LE SB0, 0x0 ;  /* 0x000080000000791a */ /* 0x000fc80000000000 */
.L_x_5604:
[----:B------:R-:W-:Y:S05]  /*8c20*/  BSYNC B0 ;  /* 0x0000000000007941 */ /* 0x000fea0003800000 */
.L_x_5603:
        /* <DEDUP_REMOVED lines=19> */
.L_x_5606:
[----:B------:R-:W-:Y:S05]  /*8d60*/  BSYNC B0 ;  /* 0x0000000000007941 */ /* 0x000fea0003800000 */
.L_x_5605:
[----:B------:R-:W-:Y:S01]  /*8d70*/  UIADD3 UR15, UR9, 0x1, URZ ;  /* 0x00000001090f7890 */ /* 0x000fe2000fffe03f */
[----:B------:R-:W-:Y:S11]  /*8d80*/  BRA `(.L_x_5607) ;  /* 0x0000000000047947 */ /* 0x000ff60003800000 */
.L_x_5594:
[----:B------:R-:W-:-:S05]  /*8d90*/  UMOV UR15, UR9 ;  /* 0x00000009000f7c82 */ /* 0x000fca0008000000 */
.L_x_5607:
        /* <DEDUP_REMOVED lines=15> */
.L_x_5632:
        /* <DEDUP_REMOVED lines=11> */
.L_x_5610:
[----:B------:R-:W2:Y:S04]  /*8f40*/  LDG.E.STRONG.GPU R0, desc[UR46][R2.64] ;  /* 0x0000002e02007981 */ /* 0x000ea8000c1ef900 */
[----:B--2---:R-:W-:Y:S01]  /*8f50*/  CCTL.IVALL ;  /* 0x00000000ff00798f */ /* 0x004fe20002000000 */
[----:B------:R-:W-:Y:S05]  /*8f60*/  YIELD ;  /* 0x0000000000007946 */ /* 0x000fea0003800000 */
[----:B------:R-:W-:-:S13]  /*8f70*/  ISETP.NE.AND P1, PT, R0, UR22, PT ;  /* 0x0000001600007c0c */ /* 0x000fda000bf25270 */
[----:B------:R-:W-:Y:S05]  /*8f80*/  @P1 BRA `(.L_x_5610) ;  /* 0xfffffffc00ec1947 */ /* 0x000fea000383ffff */
.L_x_5609:
[----:B------:R-:W-:Y:S05]  /*8f90*/  BSYNC B0 ;  /* 0x0000000000007941 */ /* 0x000fea0003800000 */
.L_x_5608:
[----:B------:R-:W-:-:S03]  /*8fa0*/  UMOV UR16, 0xffffffff ;  /* 0xffffffff00107882 */ /* 0x000fc60000000000 */
[----:B------:R-:W-:Y:S05]  /*8fb0*/  BRA.DIV UR16, `(.L_x_5611) ;  /* 0x0000003a10a87947 */ /* 0x000fea000b800000 */
[----:B------:R-:W-:Y:S01]  /*8fc0*/  NOP ;  /* 0x0000000000007918 */ /* 0x000fe20000000000 */
.L_x_5684:
        /* <DEDUP_REMOVED lines=19> */
.L_x_5613:
[----:B------:R-:W-:Y:S05]  /*9100*/  BSYNC B0 ;  /* 0x0000000000007941 */ /* 0x000fea0003800000 */
.L_x_5612:
        /* <DEDUP_REMOVED lines=17> */
.L_x_5615:
[----:B------:R-:W-:Y:S05]  /*9220*/  BSYNC B0 ;  /* 0x0000000000007941 */ /* 0x000fea0003800000 */
.L_x_5614:
[----:B------:R-:W-:Y:S06]  /*9230*/  BAR.ARV 0xa, 0xa0 ;  /* 0x0282800000007b1d */ /* 0x000fec0000002000 */
[----:B------:R-:W-:Y:S04]  /*9240*/  BSSY B0, `(.L_x_5616) ;  /* 0x0000003000007945 */ /* 0x000fe80003800000 */
[----:B------:R-:W-:Y:S05]  /*9250*/  @!P0 BRA `(.L_x_5617) ;  /* 0x0000000000048947 */ /* 0x000fea0003800000 */
[----:B------:R-:W-:-:S04]  /*9260*/  DEPBAR.LE SB0, 0x0 ;  /* 0x000080000000791a */ /* 0x000fc80000000000 */
.L_x_5617:
[----:B------:R-:W-:Y:S05]  /*9270*/  BSYNC B0 ;  /* 0x0000000000007941 */ /* 0x000fea0003800000 */
.L_x_5616:
        /* <DEDUP_REMOVED lines=19> */
.L_x_5619:
[----:B------:R-:W-:Y:S05]  /*93b0*/  BSYNC B0 ;  /* 0x0000000000007941 */ /* 0x000fea0003800000 */
.L_x_5618:
        /* <DEDUP_REMOVED lines=9> */
.L_x_5622:
[----:B------:R-:W2:Y:S04]  /*9450*/  LDG.E.STRONG.GPU R0, desc[UR46][R2.64] ;  /* 0x0000002e02007981 */ /* 0x000ea8000c1ef900 */
[----:B--2---:R-:W-:Y:S01]  /*9460*/  CCTL.IVALL ;  /* 0x00000000ff00798f */ /* 0x004fe20002000000 */
[----:B------:R-:W-:Y:S05]  /*9470*/  YIELD ;  /* 0x0000000000007946 */ /* 0x000fea0003800000 */
[----:B------:R-:W-:-:S13]  /*9480*/  ISETP.NE.AND P1, PT, R0, UR22, PT ;  /* 0x0000001600007c0c */ /* 0x000fda000bf25270 */
[----:B------:R-:W-:Y:S05]  /*9490*/  @P1 BRA `(.L_x_5622) ;  /* 0xfffffffc00ec1947 */ /* 0x000fea000383ffff */
.L_x_5621:
[----:B------:R-:W-:Y:S05]  /*94a0*/  BSYNC B0 ;  /* 0x0000000000007941 */ /* 0x000fea0003800000 */
.L_x_5620:
[----:B------:R-:W-:-:S03]  /*94b0*/  UMOV UR12, 0xffffffff ;  /* 0xffffffff000c7882 */ /* 0x000fc60000000000 */
[----:B------:R-:W-:Y:S05]  /*94c0*/  BRA.DIV UR12, `(.L_x_5623) ;  /* 0x000000360c807947 */ /* 0x000fea000b800000 */
[----:B------:R-:W-:Y:S01]  /*94d0*/  NOP ;  /* 0x0000000000007918 */ /* 0x000fe20000000000 */
.L_x_5687:
        /* <DEDUP_REMOVED lines=15> */
.L_x_5625:
[----:B------:R-:W-:Y:S05]  /*95d0*/  BSYNC B0 ;  /* 0x0000000000007941 */ /* 0x000fea0003800000 */
.L_x_5624:
        /* <DEDUP_REMOVED lines=15> */
.L_x_5627:
[----:B------:R-:W-:Y:S05]  /*96d0*/  BSYNC B0 ;  /* 0x0000000000007941 */ /* 0x000fea0003800000 */
.L_x_5626:
[----:B------:R-:W-:Y:S06]  /*96e0*/  BAR.ARV 0xa, 0xa0 ;  /* 0x0282800000007b1d */ /* 0x000fec0000002000 */
[----:B------:R-:W-:Y:S04]  /*96f0*/  BSSY B0, `(.L_x_5628) ;  /* 0x0000003000007945 */ /* 0x000fe80003800000 */
[----:B------:R-:W-:Y:S05]  /*9700*/  @!P0 BRA `(.L_x_5629) ;  /* 0x0000000000048947 */ /* 0x000fea0003800000 */
[----:B------:R-:W-:-:S04]  /*9710*/  DEPBAR.LE SB0, 0x0 ;  /* 0x000080000000791a */ /* 0x000fc80000000000 */
.L_x_5629:
[----:B------:R-:W-:Y:S05]  /*9720*/  BSYNC B0 ;  /* 0x0000000000007941 */ /* 0x000fea0003800000 */
.L_x_5628:
        /* <DEDUP_REMOVED lines=19> */
.L_x_5631:
[----:B------:R-:W-:Y:S05]  /*9860*/  BSYNC B0 ;  /* 0x0000000000007941 */ /* 0x000fea0003800000 */
.L_x_5630:
[----:B------:R-:W-:Y:S02]  /*9870*/  UIADD3 UR9, UR9, 0x2, URZ ;  /* 0x0000000209097890 */ /* 0x000fe4000fffe03f */
[----:B------:R-:W-:-:S04]  /*9880*/  UIADD3 UR4, UR4, 0x4000, URZ ;  /* 0x0000400004047890 */ /* 0x000fc8000fffe03f */
[----:B------:R-:W-:-:S13]  /*9890*/  ISETP.LE.AND P1, PT, R9, UR9, PT ;  /* 0x0000000909007c0c */ /* 0x000fda000bf23270 */
[----:B------:R-:W-:Y:S05]  /*98a0*/  @!P1 BRA `(.L_x_5632) ;  /* 0xfffffff400789947 */ /* 0x000fea000383ffff */
.L_x_5593:
        /* <DEDUP_REMOVED lines=41> */
.L_x_5635:
[----:B------:R-:W-:Y:S05]  /*9b40*/  BSYNC B0 ;  /* 0x0000000000007941 */ /* 0x000fea0003800000 */
.L_x_5634:
[----:B------:R-:W-:Y:S05]  /*9b50*/  BRA `(.L_x_5636) ;  /* 0x0000000000047947 */ /* 0x000fea0003800000 */
.L_x_5633:
[----:B------:R-:W-:-:S05]  /*9b60*/  UMOV UR4, UR9 ;  /* 0x0000000900047c82 */ /* 0x000fca0008000000 */
.L_x_5636:
        /* <DEDUP_REMOVED lines=11> */
.L_x_5641:
        /* <DEDUP_REMOVED lines=24> */
.L_x_5638:
[----:B------:R-:W-:Y:S05]  /*9da0*/  BSYNC B0 ;  /* 0x0000000000007941 */ /* 0x000fea0003800000 */
.L_x_5637:
        /* <DEDUP_REMOVED lines=24> */
.L_x_5640:
[----:B------:R-:W-:Y:S05]  /*9f30*/  BSYNC B0 ;  /* 0x0000000000007941 */ /* 0x000fea0003800000 */
.L_x_5639:
[----:B------:R-:W-:Y:S02]  /*9f40*/  UIADD3 UR7, UR7, 0x2, URZ ;  /* 0x0000000207077890 */ /* 0x000fe4000fffe03f */
[----:B------:R-:W-:Y:S02]  /*9f50*/  ULEA UR5, UR19, UR5, 0x1 ;  /* 0x0000000513057291 */ /* 0x000fe4000f8e083f */
[----:B------:R-:W-:Y:S02]  /*9f60*/  ULEA UR6, UR19, UR6, 0x1 ;  /* 0x0000000613067291 */ /* 0x000fe4000f8e083f */
[----:B------:R-:W-:-:S13]  /*9f70*/  ISETP.NE.AND P0, PT, RZ, UR7, PT ;  /* 0x00000007ff007c0c */ /* 0x000fda000bf05270 */
[----:B------:R-:W-:Y:S05]  /*9f80*/  @!P0 BRA `(.L_x_5497) ;  /* 0x0000002800388947 */ /* 0x000fea0003800000 */
[----:B------:R-:W-:Y:S05]  /*9f90*/  BRA `(.L_x_5641) ;  /* 0xfffffffc00207947 */ /* 0x000fea000383ffff */
.L_x_5585:
        /* <DEDUP_REMOVED lines=14> */
.L_x_5642:
        /* <DEDUP_REMOVED lines=14> */
.L_x_5644:
[----:B------:R-:W-:-:S05]  /*a160*/  ULDC UR4, c[0x0][0x8bc] ;  /* 0x00022f0000047ab9 */ /* 0x000fca0000000800 */
.L_x_5643:
        /* <DEDUP_REMOVED lines=59> */
.L_x_5646:
        /* <DEDUP_REMOVED lines=13> */
.L_x_5647:
        /* <DEDUP_REMOVED lines=8> */
.L_x_5648:
        /* <DEDUP_REMOVED lines=21> */
.L_x_5649:
        /* <DEDUP_REMOVED lines=50> */
.L_x_5688:
        /* <DEDUP_REMOVED lines=15> */
.L_x_5652:
        /* <DEDUP_REMOVED lines=97> */
.L_x_5663:
[----:B-123--:R-:W-:-:S04]  /*b1e0*/  SHF.L.U32 R18, R10, 0x1f, RZ ;  /* 0x0000001f0a127819 */ /* 0x00efc800000006ff */
[----:B------:R-:W2:Y:S02]  /*b1f0*/  SYNCS.PHASECHK.TRANS64.TRYWAIT P1, [R15+URZ+0x30840], R18 ;  /* 0x030840120f0075a7 */ /* 0x000ea4000802017f */
[----:B--2---:R-:W-:Y:S05]  /*b200*/  @!P1 BRA `(.L_x_5655) ;  /* 0x0000001800609947 */ /* 0x004fea0003800000 */
.L_x_5689:
        /* <DEDUP_REMOVED lines=8> */
.L_x_5656:
        /* <DEDUP_REMOVED lines=37> */
.L_x_5690:
        /* <DEDUP_REMOVED lines=8> */
.L_x_5658:
        /* <DEDUP_REMOVED lines=37> */
.L_x_5691:
        /* <DEDUP_REMOVED lines=8> */
.L_x_5660:
        /* <DEDUP_REMOVED lines=31> */
.L_x_5693:
        /* <DEDUP_REMOVED lines=8> */
.L_x_5662:
        /* <DEDUP_REMOVED lines=37> */
.L_x_5654:
[----:B------:R-:W4:Y:S02]  /*bcf0*/  LDL.LU R4, [R1+0x4] ;  /* 0x0000040001047983 */ /* 0x000f240000300800 */
[----:B----4-:R-:W-:Y:S02]  /*bd00*/  ISETP.NE.AND P1, PT, R4, RZ, PT ;  /* 0x000000ff0400720c */ /* 0x010fe40003f25270 */
[----:B------:R4:W5:Y:S11]  /*bd10*/  LDL R4, [R1] ;  /* 0x0000000001047983 */ /* 0x0009760000100800 */
[----:B----4-:R-:W-:Y:S05]  /*bd20*/  @!P1 BRA `(.L_x_5653) ;  /* 0x00000004005c9947 */ /* 0x010fea0003800000 */
[----:B------:R-:W-:-:S04]  /*bd30*/  SHF.L.U32 R12, R10, 0x1f, RZ ;  /* 0x0000001f0a0c7819 */ /* 0x000fc800000006ff */
[----:B------:R-:W4:Y:S02]  /*bd40*/  SYNCS.PHASECHK.TRANS64.TRYWAIT P1, [R15+URZ+0x30840], R12 ;  /* 0x0308400c0f0075a7 */ /* 0x000f24000802017f */
[----:B----4-:R-:W-:Y:S05]  /*bd50*/  @!P1 BRA `(.L_x_5664) ;  /* 0x0000000c00e09947 */ /* 0x010fea0003800000 */
.L_x_5694:
        /* <DEDUP_REMOVED lines=8> */
.L_x_5665:
        /* <DEDUP_REMOVED lines=34> */
.L_x_5695:
        /* <DEDUP_REMOVED lines=8> */
.L_x_5667:
        /* <DEDUP_REMOVED lines=34> */
.L_x_5653:
[----:B------:R-:W1:Y:S01]  /*c2a0*/  S2R R0, SR_TID.X ;  /* 0x0000000000007919 */ /* 0x000e620000002100 */
[----:B------:R-:W-:Y:S01]  /*c2b0*/  IMAD R3, R16, 0x8, R15 ;  /* 0x0000000810037824 */ /* 0x000fe200078e020f */
[----:B-1----:R-:W-:Y:S02]  /*c2c0*/  LOP3.LUT R2, R0, 0x7f, RZ, 0xc0, !PT ;  /* 0x0000007f00027812 */ /* 0x002fe400078ec0ff */
[----:B------:R-:W-:Y:S02]  /*c2d0*/  SHF.L.U32 R0, R10, 0x1f, RZ ;  /* 0x0000001f0a007819 */ /* 0x000fe400000006ff */
[----:B------:R-:W-:Y:S02]  /*c2e0*/  ISETP.NE.AND P1, PT, R2, RZ, PT ;  /* 0x000000ff0200720c */ /* 0x000fe40003f25270 */
[----:B------:R-:W1:Y:S02]  /*c2f0*/  SYNCS.PHASECHK.TRANS64.TRYWAIT P0, [R3+URZ+0x30840], R0 ;  /* 0x03084000030075a7 */ /* 0x000e64000800017f */
[----:B-1----:R-:W-:Y:S09]  /*c300*/  @!P0 BRA `(.L_x_5668) ;  /* 0x00000008009c8947 */ /* 0x002ff20003800000 */
.L_x_5696:
[----:B------:R-:W-:Y:S05]  /*c310*/  @P1 BRA `(.L_x_5669) ;  /* 0x0000000000181947 */ /* 0x000fea0003800000 */
[----:B------:R-:W1:Y:S01]  /*c320*/  S2R R2, SR_TID.X ;  /* 0x0000000000027919 */ /* 0x000e620000002100 */
[----:B------:R-:W-:-:S04]  /*c330*/  IMAD.MOV.U32 R0, RZ, RZ, 0x4100 ;  /* 0x00004100ff007424 */ /* 0x000fc800078e00ff */
[----:B------:R1:W-:Y:S02]  /*c340*/  SYNCS.ARRIVE.TRANS64 RZ, [R3+URZ+0x30830], R0 ;  /* 0x0308300003ff79a7 */ /* 0x0003e4000800003f */
[----:B-1----:R-:W-:-:S13]  /*c350*/  LOP3.LUT P0, RZ, R2, 0x1f, RZ, 0xc0, !PT ;  /* 0x0000001f02ff7812 */ /* 0x002fda000780c0ff */
[----:B------:R-:W-:Y:S05]  /*c360*/  @!P0 BRA `(.L_x_5669) ;  /* 0x0000000000048947 */ /* 0x000fea0003800000 */
[----:B------:R-:W-:Y:S01]  /*c370*/  BPT.TRAP 0x1 ;  /* 0x000000040000795c */ /* 0x000fe20000300000 */
.L_x_5669:
        /* <DEDUP_REMOVED lines=41> */
.L_x_5650:
[----:B------:R-:W-:Y:S05]  /*c610*/  BSYNC B0 ;  /* 0x0000000000007941 */ /* 0x000fea0003800000 */
.L_x_5645:
[----:B------:R-:W-:-:S03]  /*c620*/  UMOV UR8, 0xffffffff ;  /* 0xffffffff00087882 */ /* 0x000fc60000000000 */
[----:B------:R-:W-:Y:S05]  /*c630*/  BRA.DIV UR8, `(.L_x_5670) ;  /* 0x0000000608e47947 */ /* 0x000fea000b800000 */
[----:B------:R-:W-:-:S13]  /*c640*/  ELECT P6, URZ, PT ;  /* 0x00000000003f782f */ /* 0x000fda00038c0000 */
.L_x_5699:
[----:B------:R-:W-:Y:S05]  /*c650*/  @!P6 BRA `(.L_x_5497) ;  /* 0x000000000084e947 */ /* 0x000fea0003800000 */
[----:B------:R-:W-:-:S06]  /*c660*/  ULOP3.LUT UR8, UR38, 0x2, URZ, 0xfc, !UPT ;  /* 0x0000000226087892 */ /* 0x000fcc000f8efc3f */
[----:B------:R-:W-:-:S05]  /*c670*/  IMAD.U32 R2, RZ, RZ, UR8 ;  /* 0x00000008ff027e24 */ /* 0x000fca000f8e00ff */
[----:B------:R-:W-:-:S13]  /*c680*/  ISETP.NE.AND P2, PT, R2, 0x3, PT ;  /* 0x000000030200780c */ /* 0x000fda0003f45270 */
[----:B------:R-:W-:Y:S05]  /*c690*/  @!P2 BRA `(.L_x_5671) ;  /* 0x000000000004a947 */ /* 0x000fea0003800000 */
[----:B---3--:R-:W-:Y:S01]  /*c6a0*/  BPT.TRAP 0x1 ;  /* 0x000000040000795c */ /* 0x008fe20000300000 */
.L_x_5671:
        /* <DEDUP_REMOVED lines=15> */
.L_x_5700:
[----:B------:R-:W2:Y:S02]  /*c7a0*/  SYNCS.PHASECHK.TRANS64.TRYWAIT P0, [R3+URZ], R2 ;  /* 0x00000002030075a7 */ /* 0x000ea4000800017f */
[----:B--2---:R-:W-:Y:S05]  /*c7b0*/  @!P0 BRA `(.L_x_5673) ;  /* 0x0000000400b88947 */ /* 0x004fea0003800000 */
.L_x_5701:
[----:B------:R-:W-:Y:S05]  /*c7c0*/  @!P2 BRA `(.L_x_5674) ;  /* 0x000000000004a947 */ /* 0x000fea0003800000 */
[----:B---3--:R-:W-:Y:S01]  /*c7d0*/  BPT.TRAP 0x1 ;  /* 0x000000040000795c */ /* 0x008fe20000300000 */
.L_x_5674:
[----:B--2---:R-:W-:-:S04]  /*c7e0*/  VIADD R3, R8, 0x30840 ;  /* 0x0003084008037836 */ /* 0x004fc80000000000 */
[----:B------:R-:W-:-:S04]  /*c7f0*/  IMAD R5, R0, 0x8, R3 ;  /* 0x0000000800057824 */ /* 0x000fc800078e0203 */
[----:B------:R-:W2:Y:S02]  /*c800*/  SYNCS.PHASECHK.TRANS64.TRYWAIT P0, [R5+URZ], R4 ;  /* 0x00000004050075a7 */ /* 0x000ea4000800017f */
[----:B--2---:R-:W-:Y:S05]  /*c810*/  @!P0 BRA `(.L_x_5675) ;  /* 0x0000000400b48947 */ /* 0x004fea0003800000 */
.L_x_5702:
[----:B------:R-:W-:-:S07]  /*c820*/  IMAD R3, R6, 0x8, R3 ;  /* 0x0000000806037824 */ /* 0x000fce00078e0203 */
.L_x_5676:
[----:B----4-:R4:W1:Y:S02]  /*c830*/  SYNCS.PHASECHK.TRANS64.TRYWAIT P0, [R3+URZ], R2 ;  /* 0x00000002030075a7 */ /* 0x010864000800017f */
[----:B-1----:R-:W-:Y:S05]  /*c840*/  @!P0 NANOSLEEP.SYNCS 0x989680 ;  /* 0x009896800000895d */ /* 0x002fea0003900000 */
[----:B------:R-:W1:Y:S02]  /*c850*/  @!P0 SYNCS.PHASECHK.TRANS64 P0, [R3+URZ], R2 ;  /* 0x00000002030085a7 */ /* 0x000e64000800007f */
[----:B-1----:R-:W-:Y:S05]  /*c860*/  @!P0 BRA `(.L_x_5676) ;  /* 0xfffffffc00f08947 */ /* 0x002fea000383ffff */
.L_x_5497:
[----:B---3--:R-:W-:Y:S05]  /*c870*/  BSYNC B6 ;  /* 0x0000000000067941 */ /* 0x008fea0003800000 */
.L_x_5491:
[----:B------:R-:W-:Y:S05]  /*c880*/  EXIT ;  /* 0x000000000000794d */ /* 0x000fea0003800000 */
.L_x_5508:
[----:B------:R-:W-:Y:S02]  /*c890*/  IMAD.MOV.U32 R12, RZ, RZ, RZ ;  /* 0x000000ffff0c7224 */ /* 0x000fe400078e00ff */
[----:B------:R-:W-:Y:S02]  /*c8a0*/  IMAD.MOV.U32 R11, RZ, RZ, 0x1f ;  /* 0x0000001fff0b7424 */ /* 0x000fe400078e00ff */
[----:B------:R-:W-:-:S07]  /*c8b0*/  IMAD.MOV.U32 R15, RZ, RZ, -0x1 ;  /* 0xffffffffff0f7424 */ /* 0x000fce00078e00ff */
[----:B------:R-:W-:Y:S05]  /*c8c0*/  WARPSYNC.COLLECTIVE R15, `(.L_x_5677) ;  /* 0x000000000f087348 */ /* 0x000fea0003c00000 */
[----:B------:R1:W2:Y:S02]  /*c8d0*/  SHFL.IDX P6, R14, R13, R12, R11 ;  /* 0x0000000c0d0e7389 */ /* 0x0002a400000c000b */
[----:B-12---:R-:W-:Y:S01]  /*c8e0*/  ENDCOLLECTIVE ;  /* 0x000000000000791b */ /* 0x006fe20003800000 */
.L_x_5677:
[----:B------:R-:W-:Y:S05]  /*c8f0*/  BRA `(.L_x_5678) ;  /* 0xffffff4c00547947 */ /* 0x000fea000383ffff */
.L_x_5510:
[----:B--2---:R2:W3:Y:S02]  /*c900*/  SYNCS.PHASECHK.TRANS64.TRYWAIT P0, [R231+URZ+0x30800], R8 ;  /* 0x03080008e70075a7 */ /* 0x0044e4000800017f */
[----:B---3--:R-:W-:Y:S05]  /*c910*/  @!P0 NANOSLEEP.SYNCS 0x989680 ;  /* 0x009896800000895d */ /* 0x008fea0003900000 */
[----:B------:R-:W3:Y:S02]  /*c920*/  @!P0 SYNCS.PHASECHK.TRANS64 P0, [R231+URZ+0x30800], R8 ;  /* 0x03080008e70085a7 */ /* 0x000ee4000800007f */
[----:B---3--:R-:W-:Y:S05]  /*c930*/  @!P0 BRA `(.L_x_5510) ;  /* 0xfffffffc00f08947 */ /* 0x008fea000383ffff */
[----:B------:R-:W-:Y:S05]  /*c940*/  BRA `(.L_x_5509) ;  /* 0xffffff4c009c7947 */ /* 0x000fea000383ffff */
.L_x_5514:
[----:B---3--:R3:W4:Y:S02]  /*c950*/  SYNCS.PHASECHK.TRANS64.TRYWAIT P0, [R0+URZ+0x30810], R7 ;  /* 0x03081007000075a7 */ /* 0x008724000800017f */
[----:B----4-:R-:W-:Y:S05]  /*c960*/  @!P0 NANOSLEEP.SYNCS 0x989680 ;  /* 0x009896800000895d */ /* 0x010fea0003900000 */
[----:B------:R-:W4:Y:S02]  /*c970*/  @!P0 SYNCS.PHASECHK.TRANS64 P0, [R0+URZ+0x30810], R7 ;  /* 0x03081007000085a7 */ /* 0x000f24000800007f */
[----:B----4-:R-:W-:Y:S05]  /*c980*/  @!P0 BRA `(.L_x_5514) ;  /* 0xfffffffc00f08947 */ /* 0x010fea000383ffff */
[----:B------:R-:W-:Y:S05]  /*c990*/  BRA `(.L_x_5513) ;  /* 0xffffff5400307947 */ /* 0x000fea000383ffff */
.L_x_5518:
[----:B------:R1:W1:Y:S02]  /*c9a0*/  SYNCS.PHASECHK.TRANS64.TRYWAIT P0, [R0+URZ+0x30830], R7 ;  /* 0x03083007000075a7 */ /* 0x000264000800017f */
[----:B-1----:R-:W-:Y:S05]  /*c9b0*/  @!P0 NANOSLEEP.SYNCS 0x989680 ;  /* 0x009896800000895d */ /* 0x002fea0003900000 */
[----:B------:R-:W1:Y:S02]  /*c9c0*/  @!P0 SYNCS.PHASECHK.TRANS64 P0, [R0+URZ+0x30830], R7 ;  /* 0x03083007000085a7 */ /* 0x000e64000800007f */
[----:B-1----:R-:W-:Y:S05]  /*c9d0*/  @!P0 BRA `(.L_x_5518) ;  /* 0xfffffffc00f08947 */ /* 0x002fea000383ffff */
[----:B------:R-:W-:Y:S05]  /*c9e0*/  BRA `(.L_x_5517) ;  /* 0xffffff5800887947 */ /* 0x000fea000383ffff */
.L_x_5598:
[----:B------:R-:W-:Y:S01]  /*c9f0*/  BSSY B0, `(.L_x_5679) ;  /* 0x0000005000007945 */ /* 0x000fe20003800000 */
[----:B------:R-:W-:-:S07]  /*ca00*/  IMAD.MOV.U32 R15, RZ, RZ, -0x1 ;  /* 0xffffffffff0f7424 */ /* 0x000fce00078e00ff */
[----:B------:R-:W-:Y:S05]  /*ca10*/  WARPSYNC.COLLECTIVE R15, `(.L_x_5680) ;  /* 0x000000000f087348 */ /* 0x000fea0003c00000 */
[----:B------:R-:W-:Y:S01]  /*ca20*/  NOP ;  /* 0x0000000000007918 */ /* 0x000fe20000000000 */
[----:B------:R-:W-:Y:S01]  /*ca30*/  ENDCOLLECTIVE ;  /* 0x000000000000791b */ /* 0x000fe20003800000 */
.L_x_5680:
[----:B------:R-:W-:Y:S05]  /*ca40*/  BSYNC B0 ;  /* 0x0000000000007941 */ /* 0x000fea0003800000 */
.L_x_5679:
[----:B------:R-:W-:Y:S05]  /*ca50*/  BRA `(.L_x_5681) ;  /* 0xffffffbc00b07947 */ /* 0x000fea000383ffff */
.L_x_5611:
[----:B------:R-:W-:Y:S01]  /*ca60*/  BSSY B0, `(.L_x_5682) ;  /* 0x0000005000007945 */ /* 0x000fe20003800000 */
[----:B------:R-:W-:-:S07]  /*ca70*/  IMAD.MOV.U32 R15, RZ, RZ, -0x1 ;  /* 0xffffffffff0f7424 */ /* 0x000fce00078e00ff */
[----:B------:R-:W-:Y:S05]  /*ca80*/  WARPSYNC.COLLECTIVE R15, `(.L_x_5683) ;  /* 0x000000000f087348 */ /* 0x000fea0003c00000 */
[----:B------:R-:W-:Y:S01]  /*ca90*/  NOP ;  /* 0x0000000000007918 */ /* 0x000fe20000000000 */
[----:B------:R-:W-:Y:S01]  /*caa0*/  ENDCOLLECTIVE ;  /* 0x000000000000791b */ /* 0x000fe20003800000 */
.L_x_5683:
[----:B------:R-:W-:Y:S05]  /*cab0*/  BSYNC B0 ;  /* 0x0000000000007941 */ /* 0x000fea0003800000 */
.L_x_5682:
[----:B------:R-:W-:Y:S05]  /*cac0*/  BRA `(.L_x_5684) ;  /* 0xffffffc400407947 */ /* 0x000fea000383ffff */
.L_x_5623:
[----:B------:R-:W-:Y:S01]  /*cad0*/  BSSY B0, `(.L_x_5685) ;  /* 0x0000005000007945 */ /* 0x000fe20003800000 */
[----:B------:R-:W-:-:S07]  /*cae0*/  IMAD.MOV.U32 R15, RZ, RZ, -0x1 ;  /* 0xffffffffff0f7424 */ /* 0x000fce00078e00ff */
[----:B------:R-:W-:Y:S05]  /*caf0*/  WARPSYNC.COLLECTIVE R15, `(.L_x_5686) ;  /* 0x000000000f087348 */ /* 0x000fea0003c00000 */
[----:B------:R-:W-:Y:S01]  /*cb00*/  NOP ;  /* 0x0000000000007918 */ /* 0x000fe20000000000 */
[----:B------:R-:W-:Y:S01]  /*cb10*/  ENDCOLLECTIVE ;  /* 0x000000000000791b */ /* 0x000fe20003800000 */
.L_x_5686:
[----:B------:R-:W-:Y:S05]  /*cb20*/  BSYNC B0 ;  /* 0x0000000000007941 */ /* 0x000fea0003800000 */
.L_x_5685:
[----:B------:R-:W-:Y:S05]  /*cb30*/  BRA `(.L_x_5687) ;  /* 0xffffffc800687947 */ /* 0x000fea000383ffff */
.L_x_5651:
[----:B-1----:R1:W2:Y:S02]  /*cb40*/  SYNCS.PHASECHK.TRANS64.TRYWAIT P0, [R15+URZ+0x30820], R0 ;  /* 0x030820000f0075a7 */ /* 0x0022a4000800017f */
[----:B--2---:R-:W-:Y:S05]  /*cb50*/  @!P0 NANOSLEEP.SYNCS 0x989680 ;  /* 0x009896800000895d */ /* 0x004fea0003900000 */
[----:B------:R-:W2:Y:S02]  /*cb60*/  @!P0 SYNCS.PHASECHK.TRANS64 P0, [R15+URZ+0x30820], R0 ;  /* 0x030820000f0085a7 */ /* 0x000ea4000800007f */
[----:B--2---:R-:W-:Y:S05]  /*cb70*/  @!P0 BRA `(.L_x_5651) ;  /* 0xfffffffc00f08947 */ /* 0x004fea000383ffff */
[----:B------:R-:W-:Y:S05]  /*cb80*/  BRA `(.L_x_5688) ;  /* 0xffffffdc00d47947 */ /* 0x000fea000383ffff */
.L_x_5655:
[----:B--2---:R2:W3:Y:S02]  /*cb90*/  SYNCS.PHASECHK.TRANS64.TRYWAIT P1, [R15+URZ+0x30840], R18 ;  /* 0x030840120f0075a7 */ /* 0x0044e4000802017f */
[----:B---3--:R-:W-:Y:S05]  /*cba0*/  @!P1 NANOSLEEP.SYNCS 0x989680 ;  /* 0x009896800000995d */ /* 0x008fea0003900000 */
[----:B------:R-:W3:Y:S02]  /*cbb0*/  @!P1 SYNCS.PHASECHK.TRANS64 P1, [R15+URZ+0x30840], R18 ;  /* 0x030840120f0095a7 */ /* 0x000ee4000802007f */
[----:B---3--:R-:W-:Y:S05]  /*cbc0*/  @!P1 BRA `(.L_x_5655) ;  /* 0xfffffffc00f09947 */ /* 0x008fea000383ffff */
[----:B------:R-:W-:Y:S05]  /*cbd0*/  BRA `(.L_x_5689) ;  /* 0xffffffe4008c7947 */ /* 0x000fea000383ffff */
.L_x_5657:
[----:B-1----:R1:W3:Y:S02]  /*cbe0*/  SYNCS.PHASECHK.TRANS64.TRYWAIT P1, [R15+URZ+0x30828], R18 ;  /* 0x030828120f0075a7 */ /* 0x0022e4000802017f */
[----:B---3--:R-:W-:Y:S05]  /*cbf0*/  @!P1 NANOSLEEP.SYNCS 0x989680 ;  /* 0x009896800000995d */ /* 0x008fea0003900000 */
[----:B------:R-:W3:Y:S02]  /*cc00*/  @!P1 SYNCS.PHASECHK.TRANS64 P1, [R15+URZ+0x30828], R18 ;  /* 0x030828120f0095a7 */ /* 0x000ee4000802007f */
[----:B---3--:R-:W-:Y:S05]  /*cc10*/  @!P1 BRA `(.L_x_5657) ;  /* 0xfffffffc00f09947 */ /* 0x008fea000383ffff */
[----:B------:R-:W-:Y:S05]  /*cc20*/  BRA `(.L_x_5690) ;  /* 0xffffffe8002c7947 */ /* 0x000fea000383ffff */
.L_x_5659:
[----:B---3--:R3:W4:Y:S02]  /*cc30*/  SYNCS.PHASECHK.TRANS64.TRYWAIT P1, [R15+URZ+0x30848], R18 ;  /* 0x030848120f0075a7 */ /* 0x008724000802017f */
[----:B----4-:R-:W-:Y:S05]  /*cc40*/  @!P1 NANOSLEEP.SYNCS 0x989680 ;  /* 0x009896800000995d */ /* 0x010fea0003900000 */
[----:B------:R-:W4:Y:S02]  /*cc50*/  @!P1 SYNCS.PHASECHK.TRANS64 P1, [R15+URZ+0x30848], R18 ;  /* 0x030848120f0095a7 */ /* 0x000f24000802007f */
[----:B----4-:R-:W-:Y:S05]  /*cc60*/  @!P1 BRA `(.L_x_5659) ;  /* 0xfffffffc00f09947 */ /* 0x010fea000383ffff */
[----:B------:R-:W-:Y:S05]  /*cc70*/  BRA `(.L_x_5691) ;  /* 0xffffffe800cc7947 */ /* 0x000fea000383ffff */
.L_x_5661:
[----:B------:R-:W-:-:S07]  /*cc80*/  SHF.L.U32 R4, R10, 0x1f, RZ ;  /* 0x0000001f0a047819 */ /* 0x000fce00000006ff */
.L_x_5692:
[----:B----4-:R4:W1:Y:S02]  /*cc90*/  SYNCS.PHASECHK.TRANS64.TRYWAIT P1, [R15+URZ+0x30820], R4 ;  /* 0x030820040f0075a7 */ /* 0x010864000802017f */
[----:B-1----:R-:W-:Y:S05]  /*cca0*/  @!P1 NANOSLEEP.SYNCS 0x989680 ;  /* 0x009896800000995d */ /* 0x002fea0003900000 */
[----:B------:R-:W1:Y:S02]  /*ccb0*/  @!P1 SYNCS.PHASECHK.TRANS64 P1, [R15+URZ+0x30820], R4 ;  /* 0x030820040f0095a7 */ /* 0x000e64000802007f */
[----:B-1----:R-:W-:Y:S05]  /*ccc0*/  @!P1 BRA `(.L_x_5692) ;  /* 0xfffffffc00f09947 */ /* 0x002fea000383ffff */
[----:B------:R-:W-:Y:S05]  /*ccd0*/  BRA `(.L_x_5693) ;  /* 0xffffffec00507947 */ /* 0x000fea000383ffff */
.L_x_5664:
[----:B----4-:R4:W1:Y:S02]  /*cce0*/  SYNCS.PHASECHK.TRANS64.TRYWAIT P1, [R15+URZ+0x30840], R12 ;  /* 0x0308400c0f0075a7 */ /* 0x010864000802017f */
[----:B-1----:R-:W-:Y:S05]  /*ccf0*/  @!P1 NANOSLEEP.SYNCS 0x989680 ;  /* 0x009896800000995d */ /* 0x002fea0003900000 */
[----:B------:R-:W1:Y:S02]  /*cd00*/  @!P1 SYNCS.PHASECHK.TRANS64 P1, [R15+URZ+0x30840], R12 ;  /* 0x0308400c0f0095a7 */ /* 0x000e64000802007f */
[----:B-1----:R-:W-:Y:S05]  /*cd10*/  @!P1 BRA `(.L_x_5664) ;  /* 0xfffffffc00f09947 */ /* 0x002fea000383ffff */
[----:B------:R-:W-:Y:S05]  /*cd20*/  BRA `(.L_x_5694) ;  /* 0xfffffff0000c7947 */ /* 0x000fea000383ffff */
.L_x_5666:
[----:B-1----:R1:W2:Y:S02]  /*cd30*/  SYNCS.PHASECHK.TRANS64.TRYWAIT P1, [R15+URZ+0x30828], R12 ;  /* 0x0308280c0f0075a7 */ /* 0x0022a4000802017f */
[----:B--2---:R-:W-:Y:S05]  /*cd40*/  @!P1 NANOSLEEP.SYNCS 0x989680 ;  /* 0x009896800000995d */ /* 0x004fea0003900000 */
[----:B------:R-:W2:Y:S02]  /*cd50*/  @!P1 SYNCS.PHASECHK.TRANS64 P1, [R15+URZ+0x30828], R12 ;  /* 0x0308280c0f0095a7 */ /* 0x000ea4000802007f */
[----:B--2---:R-:W-:Y:S05]  /*cd60*/  @!P1 BRA `(.L_x_5666) ;  /* 0xfffffffc00f09947 */ /* 0x004fea000383ffff */
[----:B------:R-:W-:Y:S05]  /*cd70*/  BRA `(.L_x_5695) ;  /* 0xfffffff000a07947 */ /* 0x000fea000383ffff */
.L_x_5668:
[----:B------:R1:W1:Y:S02]  /*cd80*/  SYNCS.PHASECHK.TRANS64.TRYWAIT P0, [R3+URZ+0x30840], R0 ;  /* 0x03084000030075a7 */ /* 0x000264000800017f */
[----:B-1----:R-:W-:Y:S05]  /*cd90*/  @!P0 NANOSLEEP.SYNCS 0x989680 ;  /* 0x009896800000895d */ /* 0x002fea0003900000 */
[----:B------:R-:W1:Y:S02]  /*cda0*/  @!P0 SYNCS.PHASECHK.TRANS64 P0, [R3+URZ+0x30840], R0 ;  /* 0x03084000030085a7 */ /* 0x000e64000800007f */
[----:B-1----:R-:W-:Y:S05]  /*cdb0*/  @!P0 BRA `(.L_x_5668) ;  /* 0xfffffffc00f08947 */ /* 0x002fea000383ffff */
[----:B------:R-:W-:Y:S05]  /*cdc0*/  BRA `(.L_x_5696) ;  /* 0xfffffff400507947 */ /* 0x000fea000383ffff */
.L_x_5670:
[----:B------:R-:W-:Y:S01]  /*cdd0*/  BSSY B0, `(.L_x_5697) ;  /* 0x0000006000007945 */ /* 0x000fe20003800000 */
[----:B------:R-:W-:-:S07]  /*cde0*/  IMAD.MOV.U32 R15, RZ, RZ, -0x1 ;  /* 0xffffffffff0f7424 */ /* 0x000fce00078e00ff */
[----:B---3--:R-:W-:Y:S05]  /*cdf0*/  WARPSYNC.COLLECTIVE R15, `(.L_x_5698) ;  /* 0x000000000f0c7348 */ /* 0x008fea0003c00000 */
[----:B------:R-:W-:Y:S02]  /*ce00*/  ELECT P6, UR62, PT ;  /* 0x00000000003e782f */ /* 0x000fe400038c0000 */
[----:B------:R-:W-:Y:S01]  /*ce10*/  MOV R14, UR62 ;  /* 0x0000003e000e7c02 */ /* 0x000fe20008000f00 */
[----:B---3--:R-:W-:Y:S10]  /*ce20*/  ENDCOLLECTIVE ;  /* 0x000000000000791b */ /* 0x008ff40003800000 */
.L_x_5698:
[----:B------:R-:W-:Y:S05]  /*ce30*/  BSYNC B0 ;  /* 0x0000000000007941 */ /* 0x000fea0003800000 */
.L_x_5697:
[----:B------:R-:W-:Y:S05]  /*ce40*/  BRA `(.L_x_5699) ;  /* 0xfffffff800007947 */ /* 0x000fea000383ffff */
.L_x_5672:
[----:B-1----:R1:W2:Y:S02]  /*ce50*/  SYNCS.PHASECHK.TRANS64.TRYWAIT P0, [R7+URZ], R4 ;  /* 0x00000004070075a7 */ /* 0x0022a4000800017f */
[----:B--2---:R-:W-:Y:S05]  /*ce60*/  @!P0 NANOSLEEP.SYNCS 0x989680 ;  /* 0x009896800000895d */ /* 0x004fea0003900000 */
[----:B------:R-:W2:Y:S02]  /*ce70*/  @!P0 SYNCS.PHASECHK.TRANS64 P0, [R7+URZ], R4 ;  /* 0x00000004070085a7 */ /* 0x000ea4000800007f */
[----:B--2---:R-:W-:Y:S05]  /*ce80*/  @!P0 BRA `(.L_x_5672) ;  /* 0xfffffffc00f08947 */ /* 0x004fea000383ffff */
[----:B------:R-:W-:Y:S05]  /*ce90*/  BRA `(.L_x_5700) ;  /* 0xfffffff800407947 */ /* 0x000fea000383ffff */
.L_x_5673:
[----:B--2---:R2:W4:Y:S02]  /*cea0*/  SYNCS.PHASECHK.TRANS64.TRYWAIT P0, [R3+URZ], R2 ;  /* 0x00000002030075a7 */ /* 0x004524000800017f */
[----:B----4-:R-:W-:Y:S05]  /*ceb0*/  @!P0 NANOSLEEP.SYNCS 0x989680 ;  /* 0x009896800000895d */ /* 0x010fea0003900000 */
[----:B------:R-:W4:Y:S02]  /*cec0*/  @!P0 SYNCS.PHASECHK.TRANS64 P0, [R3+URZ], R2 ;  /* 0x00000002030085a7 */ /* 0x000f24000800007f */
[----:B----4-:R-:W-:Y:S05]  /*ced0*/  @!P0 BRA `(.L_x_5673) ;  /* 0xfffffffc00f08947 */ /* 0x010fea000383ffff */
[----:B------:R-:W-:Y:S05]  /*cee0*/  BRA `(.L_x_5701) ;  /* 0xfffffff800347947 */ /* 0x000fea000383ffff */
.L_x_5675:
[----:B--2---:R2:W4:Y:S02]  /*cef0*/  SYNCS.PHASECHK.TRANS64.TRYWAIT P0, [R5+URZ], R4 ;  /* 0x00000004050075a7 */ /* 0x004524000800017f */
[----:B----4-:R-:W-:Y:S05]  /*cf00*/  @!P0 NANOSLEEP.SYNCS 0x989680 ;  /* 0x009896800000895d */ /* 0x010fea0003900000 */
[----:B------:R-:W4:Y:S02]  /*cf10*/  @!P0 SYNCS.PHASECHK.TRANS64 P0, [R5+URZ], R4 ;  /* 0x00000004050085a7 */ /* 0x000f24000800007f */
[----:B----4-:R-:W-:Y:S05]  /*cf20*/  @!P0 BRA `(.L_x_5675) ;  /* 0xfffffffc00f08947 */ /* 0x010fea000383ffff */
[----:B------:R-:W-:Y:S05]  /*cf30*/  BRA `(.L_x_5702) ;  /* 0xfffffff800387947 */ /* 0x000fea000383ffff */
.L_x_5703:
        /* <DEDUP_REMOVED lines=12> */
.L_x_7330:


//--------------------- .text._ZN7cutlass13device_kernelIN5flash11enable_sm90INS1_16FlashAttnBwdSm90INS1_25CollectiveMainloopBwdSm90ILi2ELi2ELi2EN4cute5tupleIJNS5_1CILi1EEES8_S8_EEENS6_IJNS7_ILi64EEENS7_ILi128EEESB_EEENS_6half_tEfNS_4arch4Sm90ELb0ELb1ELb0ELb1ELb0ELb1ELb0ELb0ELi2ELi1ELi2ELi1ELb0EEENS1_24CollectiveEpilogueBwdGQAISC_fSF_Li256ELb1ELb0EEENS1_19SingleTileSchedulerILb1ELb0ELb0ELi128EEEEEEEEEvNT_6ParamsE --------------------------
	.section	.text._ZN7cutlass13device_kernelIN5flash11enable_sm90INS1_16FlashAttnBwdSm90INS1_25CollectiveMainloopBwdSm90ILi2ELi2ELi2EN4cute5tupleIJNS5_1CILi1EEES8_S8_EEENS6_IJNS7_ILi64EEENS7_ILi128EEESB_EEENS_6half_tEfNS_4arch4Sm90ELb0ELb1ELb0ELb1ELb0ELb1ELb0ELb0ELi2ELi1ELi2ELi1ELb0EEENS1_24CollectiveEpilogueBwdGQAISC_fSF_Li256ELb1ELb0EEENS1_19SingleTileSchedulerILb1ELb0ELb0ELi128EEEEEEEEEvNT_6ParamsE,"ax",@progbits
	.align	128
.text._ZN7cutlass13device_kernelIN5flash11enable_sm90INS1_16FlashAttnBwdSm90INS1_25CollectiveMainloopBwdSm90ILi2ELi2ELi2EN4cute5tupleIJNS5_1CILi1EEES8_S8_EEENS6_IJNS7_ILi64EEENS7_ILi128EEESB_EEENS_6half_tEfNS_4arch4Sm90ELb0ELb1ELb0ELb1ELb0ELb1ELb0ELb0ELi2ELi1ELi2ELi1ELb0EEENS1_24CollectiveEpilogueBwdGQAISC_fSF_Li256ELb1ELb0EEENS1_19SingleTileSchedulerILb1ELb0ELb0ELi128EEEEEEEEEvNT_6ParamsE:
        .type           _ZN7cutlass13device_kernelIN5flash11enable_sm90INS1_16FlashAttnBwdSm90INS1_25CollectiveMainloopBwdSm90ILi2ELi2ELi2EN4cute5tupleIJNS5_1CILi1EEES8_S8_EEENS6_IJNS7_ILi64EEENS7_ILi128EEESB_EEENS_6half_tEfNS_4arch4Sm90ELb0ELb1ELb0ELb1ELb0ELb1ELb0ELb0ELi2ELi1ELi2ELi1ELb0EEENS1_24CollectiveEpilogueBwdGQAISC_fSF_Li256ELb1ELb0EEENS1_19SingleTileSchedulerILb1ELb0ELb0ELi128EEEEEEEEEvNT_6ParamsE,@function
        .size           _ZN7cutlass13device_kernelIN5flash11enable_sm90INS1_16FlashAttnBwdSm90INS1_25CollectiveMainloopBwdSm90ILi2ELi2ELi2EN4cute5tupleIJNS5_1CILi1EEES8_S8_EEENS6_IJNS7_ILi64EEENS7_ILi128EEESB_EEENS_6half_tEfNS_4arch4Sm90ELb0ELb1ELb0ELb1ELb0ELb1ELb0ELb0ELi2ELi1ELi2ELi1ELb0EEENS1_24CollectiveEpilogueBwdGQAISC_fSF_Li256ELb1ELb0EEENS1_19SingleTileSchedulerILb1ELb0ELb0ELi128EEEEEEEEEvNT_6ParamsE,(.L_x_7331 - _ZN7cutlass13device_kernelIN5flash11enable_sm90INS1_16FlashAttnBwdSm90INS1_25CollectiveMainloopBwdSm90ILi2ELi2ELi2EN4cute5tupleIJNS5_1CILi1EEES8_S8_EEENS6_IJNS7_ILi64EEENS7_ILi128EEESB_EEENS_6half_tEfNS_4arch4Sm90ELb0ELb1ELb0ELb1ELb0ELb1ELb0ELb0ELi2ELi1ELi2ELi1ELb0EEENS1_24CollectiveEpilogueBwdGQAISC_fSF_Li256ELb1ELb0EEENS1_19SingleTileSchedulerILb1ELb0ELb0ELi128EEEEEEEEEvNT_6ParamsE)
        .other          _ZN7cutlass13device_kernelIN5flash11enable_sm90INS1_16FlashAttnBwdSm90INS1_25CollectiveMainloopBwdSm90ILi2ELi2ELi2EN4cute5tupleIJNS5_1CILi1EEES8_S8_EEENS6_IJNS7_ILi64EEENS7_ILi128EEESB_EEENS_6half_tEfNS_4arch4Sm90ELb0ELb1ELb0ELb1ELb0ELb1ELb0ELb0ELi2ELi1ELi2ELi1ELb0EEENS1_24CollectiveEpilogueBwdGQAISC_fSF_Li256ELb1ELb0EEENS1_19SingleTileSchedulerILb1ELb0ELb0ELi128EEEEEEEEEvNT_6ParamsE,@"STO_CUDA_ENTRY STV_DEFAULT"
_ZN7cutlass13device_kernelIN5flash11enable_sm90INS1_16FlashAttnBwdSm90INS1_25CollectiveMainloopBwdSm90ILi2ELi2ELi2EN4cute5tupleIJNS5_1CILi1EEES8_S8_EEENS6_IJNS7_ILi64EEENS7_ILi128EEESB_EEENS_6half_tEfNS_4arch4Sm90ELb0ELb1ELb0ELb1ELb0ELb1ELb0ELb0ELi2ELi1ELi2ELi1ELb0EEENS1_24CollectiveEpilogueBwdGQAISC_fSF_Li256ELb1ELb0EEENS1_19SingleTileSchedulerILb1ELb0ELb0ELi128EEEEEEEEEvNT_6ParamsE:
        /* <DEDUP_REMOVED lines=24> */
.L_x_5705:
[----:B------:R-:W-:Y:S05]  /*0180*/  BSYNC B0 ;  /* 0x0000000000007941 */ /* 0x000fea0003800000 */
.L_x_5704:
        /* <DEDUP_REMOVED lines=37> */
.L_x_5706:
        /* <DEDUP_REMOVED lines=22> */
.L_x_5707:
[----:B------:R-:W-:Y:S01]  /*0540*/  PLOP3.LUT P0, PT, PT, PT, UP0, 0x80, 0x0 ;  /* 0x000000000000781c */ /* 0x000fe20003f0f008 */
[----:B------:R-:W-:Y:S01]  /*0550*/  NOP ;  /* 0x0000000000007918 */ /* 0x000fe20000000000 */
[----:B------:R-:W-:Y:S01]  /*0560*/  ULDC.64 UR46, c[0x0][0x208] ;  /* 0x00008200002e7ab9 */ /* 0x000fe20000000a00 */
[----:B------:R-:W-:Y:S01]  /*0570*/  BSSY B6, `(.L_x_5708) ;  /* 0x0000873000067945 */ /* 0x000fe20003800000 */
[----:B-12-4-:R-:W-:Y:S09]  /*0580*/  BAR.SYNC.DEFER_BLOCKING 0x0 ;  /* 0x0000000000007b1d */ /* 0x016ff20000010000 */
[----:B------:R-:W-:Y:S05]  /*0590*/  @!P0 BRA `(.L_x_5709) ;  /* 0x0000004800e88947 */ /* 0x000fea0003800000 */
.L_x_5710:
        /* <DEDUP_REMOVED lines=24> */
.L_x_5711:
        /* <DEDUP_REMOVED lines=14> */
.L_x_5713:
[----:B------:R-:W-:-:S05]  /*0800*/  ULDC UR4, c[0x0][0x8c4] ;  /* 0x0002310000047ab9 */ /* 0x000fca0000000800 */
.L_x_5712:
        /* <DEDUP_REMOVED lines=17> */
.L_x_5715:
        /* <DEDUP_REMOVED lines=14> */
.L_x_5716:
        /* <DEDUP_REMOVED lines=11> */
.L_x_5717:
        /* <DEDUP_REMOVED lines=13> */
.L_x_5718:
        /* <DEDUP_REMOVED lines=82> */
.L_x_5719:
        /* <DEDUP_REMOVED lines=29> */
.L_x_5722:
        /* <DEDUP_REMOVED lines=15> */
.L_x_5721:
        /* <DEDUP_REMOVED lines=22> */
.L_x_5724:
        /* <DEDUP_REMOVED lines=15> */
.L_x_5723:
        /* <DEDUP_REMOVED lines=8> */
.L_x_5808:
        /* <DEDUP_REMOVED lines=23> */
.L_x_5726:
        /* <DEDUP_REMOVED lines=95> */
.L_x_5738:
[----:B------:R-:W-:-:S13]  /*1d90*/  ISETP.NE.AND P6, PT, R235, 0x3, PT ;  /* 0x00000003eb00780c */ /* 0x000fda0003fc5270 */
[----:B------:R-:W-:Y:S05]  /*1da0*/  @!P6 BRA `(.L_x_5728) ;  /* 0x000000000004e947 */ /* 0x000fea0003800000 */
[----:B------:R-:W-:Y:S01]  /*1db0*/  BPT.TRAP 0x1 ;  /* 0x000000040000795c */ /* 0x000fe20000300000 */
.L_x_5728:
[----:B------:R-:W-:Y:S01]  /*1dc0*/  IMAD R0, R4, 0x8, R231 ;  /* 0x0000000804007824 */ /* 0x000fe200078e02e7 */
[----:B------:R-:W-:-:S04]  /*1dd0*/  SHF.L.U32 R7, R226, 0x1f, RZ ;  /* 0x0000001fe2077819 */ /* 0x000fc800000006ff */
[----:B------:R2:W3:Y:S01]  /*1de0*/  SYNCS.PHASECHK.TRANS64.TRYWAIT P0, [R0+URZ+0x30810], R7 ;  /* 0x03081007000075a7 */ /* 0x0004e2000800017f */
[----:B------:R-:W-:Y:S05]  /*1df0*/  @!P6 BRA `(.L_x_5729) ;  /* 0x000000000004e947 */ /* 0x000fea0003800000 */
[----:B------:R-:W-:Y:S01]  /*1e00*/  BPT.TRAP 0x1 ;  /* 0x000000040000795c */ /* 0x000fe20000300000 */
.L_x_5729:
[----:B---3--:R-:W-:Y:S05]  /*1e10*/  @P0 BRA `(.L_x_5730) ;  /* 0x0000000000080947 */ /* 0x008fea0003800000 */
[----:B------:R-:W3:Y:S02]  /*1e20*/  SYNCS.PHASECHK.TRANS64.TRYWAIT P0, [R0+URZ+0x30810], R7 ;  /* 0x03081007000075a7 */ /* 0x000ee4000800017f */
[----:B---3--:R-:W-:Y:S05]  /*1e30*/  @!P0 BRA `(.L_x_5731) ;  /* 0x0000006c00d08947 */ /* 0x008fea0003800000 */
.L_x_5730:
        /* <DEDUP_REMOVED lines=81> */
.L_x_5732:
[----:B------:R1:W1:Y:S01]  /*2350*/  SYNCS.PHASECHK.TRANS64.TRYWAIT P0, [R0+URZ+0x30830], R7 ;  /* 0x03083007000075a7 */ /* 0x000262000800017f */
[----:B------:R-:W-:Y:S05]  /*2360*/  @!P6 BRA `(.L_x_5733) ;  /* 0x000000000004e947 */ /* 0x000fea0003800000 */
[----:B------:R-:W-:Y:S01]  /*2370*/  BPT.TRAP 0x1 ;  /* 0x000000040000795c */ /* 0x000fe20000300000 */
.L_x_5733:
[----:B------:R-:W-:-:S05]  /*2380*/  VIADD R5, R231, 0x20000 ;  /* 0x00020000e7057836 */ /* 0x000fca0000000000 */
[----:B------:R-:W-:-:S04]  /*2390*/  SHF.R.U32.HI R5, RZ, 0x4, R5 ;  /* 0x00000004ff057819 */ /* 0x000fc80000011605 */
[----:B------:R-:W-:-:S04]  /*23a0*/  LOP3.LUT R234, R5, 0x3fff, RZ, 0xc0, !PT ;  /* 0x00003fff05ea7812 */ /* 0x000fc800078ec0ff */
[----:B------:R-:W-:Y:S01]  /*23b0*/  LOP3.LUT R5, R234, 0x10000, RZ, 0xfc, !PT ;  /* 0x00010000ea057812 */ /* 0x000fe200078efcff */
[----:B-1----:R-:W-:Y:S06]  /*23c0*/  @P0 BRA `(.L_x_5734) ;  /* 0x0000000000080947 */ /* 0x002fec0003800000 */
[----:B------:R-:W1:Y:S02]  /*23d0*/  SYNCS.PHASECHK.TRANS64.TRYWAIT P0, [R0+URZ+0x30830], R7 ;  /* 0x03083007000075a7 */ /* 0x000e64000800017f */
[----:B-1----:R-:W-:Y:S05]  /*23e0*/  @!P0 BRA `(.L_x_5735) ;  /* 0x0000006800788947 */ /* 0x002fea0003800000 */
.L_x_5734:
        /* <DEDUP_REMOVED lines=445> */
.L_x_5736:
        /* <DEDUP_REMOVED lines=49> */
.L_x_5737:
        /* <DEDUP_REMOVED lines=78> */
.L_x_5720:
[----:B------:R-:W-:Y:S05]  /*47b0*/  @P0 BRA `(.L_x_5714) ;  /* 0x0000004400380947 */ /* 0x000fea0003800000 */
[----:B------:R-:W-:Y:S01]  /*47c0*/  ULDC.64 UR4, c[0x0][0x878] ;  /* 0x00021e0000047ab9 */ /* 0x000fe20000000a00 */
[----:B------:R-:W1:Y:S01]  /*47d0*/  S2R R4, SR_TID.X ;  /* 0x0000000000047919 */ /* 0x000e620000002100 */
[----:B------:R-:W-:Y:S01]  /*47e0*/  UISETP.NE.U32.AND UP0, UPT, UR4, URZ, UPT ;  /* 0x0000003f0400728c */ /* 0x000fe2000bf05070 */
[----:B------:R-:W-:Y:S01]  /*47f0*/  S2UR UR8, SR_CgaCtaId ;  /* 0x00000000000879c3 */ /* 0x000fe20000008800 */
[----:B------:R-:W-:-:S07]  /*4800*/  ULDC UR6, c[0x0][0x850] ;  /* 0x0002140000067ab9 */ /* 0x000fce0000000800 */
[----:B------:R-:W2:Y:S01]  /*4810*/  S2UR UR10, SR_CTAID.X ;  /* 0x00000000000a79c3 */ /* 0x000ea20000002500 */
        /* <DEDUP_REMOVED lines=9> */
[----:B------:R-:W-:-:S05]  /*48b0*/  IMAD.U32 R3, RZ, RZ, UR5 ;  /* 0x00000005ff037e24 */ /* 0x000fca000f8e00ff */
[----:B------:R-:W3:Y:S01]  /*48c0*/  @P0 LDG.E R2, desc[UR46][R2.64] ;  /* 0x0000002e02020981 */ /* 0x000ee2000c1e1900 */
[----:B------:R-:W4:Y:S01]  /*48d0*/  S2UR UR5, SR_CTAID.Y ;  /* 0x00000000000579c3 */ /* 0x000f220000002600 */
[----:B-1----:R-:W-:Y:S01]  /*48e0*/  VIADD R5, R4, 0xffffff80 ;  /* 0xffffff8004057836 */ /* 0x002fe20000000000 */
[----:B------:R-:W-:Y:S01]  /*48f0*/  UISETP.NE.AND UP1, UPT, UR6, 0x1, UPT ;  /* 0x000000010600788c */ /* 0x000fe2000bf25270 */
[----:B------:R-:W-:Y:S01]  /*4900*/  BSSY B0, `(.L_x_5739) ;  /* 0x000005b000007945 */ /* 0x000fe20003800000 */
[----:B--2---:R-:W-:Y:S02]  /*4910*/  USHF.L.U32 UR10, UR10, 0xe, URZ ;  /* 0x0000000e0a0a7899 */ /* 0x004fe4000800063f */
[----:B------:R-:W-:-:S07]  /*4920*/  SHF.R.S32.HI R0, RZ, 0x1f, R5 ;  /* 0x0000001fff007819 */ /* 0x000fce0000011405 */
[----:B------:R-:W-:Y:S01]  /*4930*/  @UP1 ULDC UR11, c[0x0][0x858] ;  /* 0x00021600000b1ab9 */ /* 0x000fe20000000800 */
        /* <DEDUP_REMOVED lines=17> */
[----:B----4-:R-:W-:Y:S02]  /*4a50*/  UIMAD.WIDE.U32 UR8, UR5, UR8, URZ ;  /* 0x00000008050872a5 */ /* 0x010fe4000f8e003f */
        /* <DEDUP_REMOVED lines=62> */
.L_x_5741:
[----:B------:R-:W-:Y:S01]  /*4e40*/  @P0 ELECT P1, URZ, PT ;  /* 0x00000000003f082f */ /* 0x000fe20003820000 */
[----:B------:R2:W-:-:S12]  /*4e50*/  UBLKRED.G.S.ADD.F32.RN [UR6], [UR4], UR5, desc[UR8] ;  /* 0x00000806040073bb */ /* 0x0005d800080a1405 */
[----:B------:R-:W-:Y:S02]  /*4e60*/  @P1 PLOP3.LUT P0, PT, P1, PT, PT, 0x8, 0x0 ;  /* 0x000000000000181c */ /* 0x000fe40000f0e170 */
[----:B------:R-:W-:-:S11]  /*4e70*/  PLOP3.LUT P1, PT, PT, PT, PT, 0x8, 0x0 ;  /* 0x000000000000781c */ /* 0x000fd60003f2e170 */
[----:B--2---:R-:W-:Y:S05]  /*4e80*/  @P0 BRA.U.ANY `(.L_x_5741) ;  /* 0xfffffffd00ec0947 */ /* 0x004fea000393ffff */
[----:B------:R0:W-:Y:S01]  /*4e90*/  UTMACMDFLUSH ;  /* 0x00000000000079b7 */ /* 0x0001e20000000000 */
[----:B------:R-:W-:-:S04]  /*4ea0*/  DEPBAR.LE SB0, 0x0 ;  /* 0x000080000000791a */ /* 0x000fc80000000000 */
.L_x_5740:
[----:B------:R-:W-:Y:S05]  /*4eb0*/  BSYNC B0 ;  /* 0x0000000000007941 */ /* 0x000fea0003800000 */
.L_x_5739:
        /* <DEDUP_REMOVED lines=32> */
.L_x_5742:
        /* <DEDUP_REMOVED lines=8> */
.L_x_5709:
        /* <DEDUP_REMOVED lines=21> */
.L_x_5744:
        /* <DEDUP_REMOVED lines=13> */
.L_x_5746:
[----:B------:R-:W-:-:S05]  /*5360*/  ULDC UR4, c[0x0][0x8c4] ;  /* 0x0002310000047ab9 */ /* 0x000fca0000000800 */
.L_x_5745:
        /* <DEDUP_REMOVED lines=44> */
.L_x_5747:
        /* <DEDUP_REMOVED lines=13> */
.L_x_5748:
        /* <DEDUP_REMOVED lines=12> */
.L_x_5749:
        /* <DEDUP_REMOVED lines=22> */
.L_x_5750:
        /* <DEDUP_REMOVED lines=40> */
.L_x_5753:
[----:B------:R-:W-:Y:S05]  /*5ba0*/  BSYNC B0 ;  /* 0x0000000000007941 */ /* 0x000fea0003800000 */
.L_x_5752:
        /* <DEDUP_REMOVED lines=19> */
.L_x_5755:
[----:B------:R-:W-:Y:S05]  /*5ce0*/  BSYNC B0 ;  /* 0x0000000000007941 */ /* 0x000fea0003800000 */
.L_x_5754:
[----:B------:R-:W-:Y:S06]  /*5cf0*/  BAR.ARV 0xa, 0xa0 ;  /* 0x0282800000007b1d */ /* 0x000fec0000002000 */
[----:B------:R-:W-:Y:S04]  /*5d00*/  BSSY B0, `(.L_x_5756) ;  /* 0x0000003000007945 */ /* 0x000fe80003800000 */
[----:B------:R-:W-:Y:S05]  /*5d10*/  @!P0 BRA `(.L_x_5757) ;  /* 0x0000000000048947 */ /* 0x000fea0003800000 */
[----:B------:R-:W-:-:S04]  /*5d20*/  DEPBAR.LE SB0, 0x0 ;  /* 0x000080000000791a */ /* 0x000fc80000000000 */
.L_x_5757:
[----:B------:R-:W-:Y:S05]  /*5d30*/  BSYNC B0 ;  /* 0x0000000000007941 */ /* 0x000fea0003800000 */
.L_x_5756:
[----:B------:R-:W-:Y:S06]  /*5d40*/  BAR.ARV 0xb, 0xa0 ;  /* 0x02c2800000007b1d */ /* 0x000fec0000002000 */
[----:B------:R-:W-:Y:S01]  /*5d50*/  UIADD3 UR15, UR7, 0x1, URZ ;  /* 0x00000001070f7890 */ /* 0x000fe2000fffe03f */
[----:B------:R-:W-:Y:S11]  /*5d60*/  BRA `(.L_x_5758) ;  /* 0x0000000000047947 */ /* 0x000ff60003800000 */
.L_x_5751:
[----:B------:R-:W-:-:S05]  /*5d70*/  UMOV UR15, UR7 ;  /* 0x00000007000f7c82 */ /* 0x000fca0008000000 */
.L_x_5758:
        /* <DEDUP_REMOVED lines=21> */
.L_x_5771:
        /* <DEDUP_REMOVED lines=20> */
.L_x_5760:
[----:B------:R-:W-:Y:S05]  /*6010*/  BSYNC B0 ;  /* 0x0000000000007941 */ /* 0x000fea0003800000 */
.L_x_5759:
        /* <DEDUP_REMOVED lines=13> */
.L_x_5762:
[----:B------:R-:W-:Y:S05]  /*60f0*/  BSYNC B0 ;  /* 0x0000000000007941 */ /* 0x000fea0003800000 */
.L_x_5761:
[----:B------:R-:W-:Y:S06]  /*6100*/  BAR.ARV 0xa, 0xa0 ;  /* 0x0282800000007b1d */ /* 0x000fec0000002000 */
[----:B------:R-:W-:Y:S04]  /*6110*/  BSSY B0, `(.L_x_5763) ;  /* 0x0000003000007945 */ /* 0x000fe80003800000 */
[----:B------:R-:W-:Y:S05]  /*6120*/  @!P0 BRA `(.L_x_5764) ;  /* 0x0000000000048947 */ /* 0x000fea0003800000 */
[----:B------:R-:W-:-:S04]  /*6130*/  DEPBAR.LE SB0, 0x0 ;  /* 0x000080000000791a */ /* 0x000fc80000000000 */
.L_x_5764:
[----:B------:R-:W-:Y:S05]  /*6140*/  BSYNC B0 ;  /* 0x0000000000007941 */ /* 0x000fea0003800000 */
.L_x_5763:
        /* <DEDUP_REMOVED lines=13> */
.L_x_5766:
[----:B------:R-:W-:Y:S05]  /*6220*/  BSYNC B0 ;  /* 0x0000000000007941 */ /* 0x000fea0003800000 */
.L_x_5765:
        /* <DEDUP_REMOVED lines=13> */
.L_x_5768:
[----:B------:R-:W-:Y:S05]  /*6300*/  BSYNC B0 ;  /* 0x0000000000007941 */ /* 0x000fea0003800000 */
.L_x_5767:
[----:B------:R-:W-:Y:S01]  /*6310*/  UIADD3 UR15, UR15, 0x2, URZ ;  /* 0x000000020f0f7890 */ /* 0x000fe2000fffe03f */
[----:B------:R-:W-:Y:S06]  /*6320*/  BAR.ARV 0xa, 0xa0 ;  /* 0x0282800000007b1d */ /* 0x000fec0000002000 */
[----:B------:R-:W-:Y:S01]  /*6330*/  BSSY B0, `(.L_x_5769) ;  /* 0x0000004000007945 */ /* 0x000fe20003800000 */
[----:B------:R-:W-:-:S03]  /*6340*/  ISETP.LE.AND P1, PT, R2, UR15, PT ;  /* 0x0000000f02007c0c */ /* 0x000fc6000bf23270 */
[----:B------:R-:W-:Y:S10]  /*6350*/  @!P0 BRA `(.L_x_5770) ;  /* 0x0000000000048947 */ /* 0x000ff40003800000 */
[----:B------:R-:W-:-:S04]  /*6360*/  DEPBAR.LE SB0, 0x0 ;  /* 0x000080000000791a */ /* 0x000fc80000000000 */
.L_x_5770:
[----:B------:R-:W-:Y:S05]  /*6370*/  BSYNC B0 ;  /* 0x0000000000007941 */ /* 0x000fea0003800000 */
.L_x_5769:
[----:B------:R-:W-:Y:S06]  /*6380*/  BAR.ARV 0xb, 0xa0 ;  /* 0x02c2800000007b1d */ /* 0x000fec0000002000 */
[----:B------:R-:W-:Y:S02]  /*6390*/  UIADD3 UR19, UR19, 0x4000, URZ ;  /* 0x0000400013137890 */ /* 0x000fe4000fffe03f */
[----:B------:R-:W-:Y:S01]  /*63a0*/  UIADD3 UR6, UR6, 0x4000, URZ ;  /* 0x0000400006067890 */ /* 0x000fe2000fffe03f */
[----:B------:R-:W-:Y:S11]  /*63b0*/  @!P1 BRA `(.L_x_5771) ;  /* 0xfffffff800c49947 */ /* 0x000ff6000383ffff */
[----:B------:R-:W-:Y:S05]  /*63c0*/  BRA `(.L_x_5714) ;  /* 0x0000002800347947 */ /* 0x000fea0003800000 */
.L_x_5743:
        /* <DEDUP_REMOVED lines=14> */
.L_x_5772:
        /* <DEDUP_REMOVED lines=14> */
.L_x_5774:
[----:B------:R-:W-:-:S05]  /*6590*/  ULDC UR4, c[0x0][0x8c4] ;  /* 0x0002310000047ab9 */ /* 0x000fca0000000800 */
.L_x_5773:
        /* <DEDUP_REMOVED lines=59> */
.L_x_5776:
        /* <DEDUP_REMOVED lines=13> */
.L_x_5777:
        /* <DEDUP_REMOVED lines=8> */
.L_x_5778:
        /* <DEDUP_REMOVED lines=21> */
.L_x_5779:
        /* <DEDUP_REMOVED lines=50> */
.L_x_5809:
        /* <DEDUP_REMOVED lines=15> */
.L_x_5782:
        /* <DEDUP_REMOVED lines=97> */
.L_x_5793:
[----:B-123--:R-:W-:-:S04]  /*7610*/  SHF.L.U32 R18, R10, 0x1f, RZ ;  /* 0x0000001f0a127819 */ /* 0x00efc800000006ff */
[----:B------:R-:W2:Y:S02]  /*7620*/  SYNCS.PHASECHK.TRANS64.TRYWAIT P1, [R15+URZ+0x30840], R18 ;  /* 0x030840120f0075a7 */ /* 0x000ea4000802017f */
[----:B--2---:R-:W-:Y:S05]  /*7630*/  @!P1 BRA `(.L_x_5785) ;  /* 0x00000018000c9947 */ /* 0x004fea0003800000 */
.L_x_5810:
        /* <DEDUP_REMOVED lines=8> */
.L_x_5786:
        /* <DEDUP_REMOVED lines=37> */
.L_x_5811:
        /* <DEDUP_REMOVED lines=8> */
.L_x_5788:
        /* <DEDUP_REMOVED lines=37> */
.L_x_5812:
        /* <DEDUP_REMOVED lines=8> */
.L_x_5790:
        /* <DEDUP_REMOVED lines=31> */
.L_x_5814:
        /* <DEDUP_REMOVED lines=8> */
.L_x_5792:
        /* <DEDUP_REMOVED lines=37> */
.L_x_5784:
[----:B------:R-:W4:Y:S02]  /*8120*/  LDL.LU R4, [R1+0x4] ;  /* 0x0000040001047983 */ /* 0x000f240000300800 */
[----:B----4-:R-:W-:Y:S02]  /*8130*/  ISETP.NE.AND P1, PT, R4, RZ, PT ;  /* 0x000000ff0400720c */ /* 0x010fe40003f25270 */
[----:B------:R4:W5:Y:S11]  /*8140*/  LDL R4, [R1] ;  /* 0x0000000001047983 */ /* 0x0009760000100800 */
[----:B----4-:R-:W-:Y:S05]  /*8150*/  @!P1 BRA `(.L_x_5783) ;  /* 0x00000004005c9947 */ /* 0x010fea0003800000 */
[----:B------:R-:W-:-:S04]  /*8160*/  SHF.L.U32 R12, R10, 0x1f, RZ ;  /* 0x0000001f0a0c7819 */ /* 0x000fc800000006ff */
[----:B------:R-:W4:Y:S02]  /*8170*/  SYNCS.PHASECHK.TRANS64.TRYWAIT P1, [R15+URZ+0x30840], R12 ;  /* 0x0308400c0f0075a7 */ /* 0x000f24000802017f */
[----:B----4-:R-:W-:Y:S05]  /*8180*/  @!P1 BRA `(.L_x_5794) ;  /* 0x0000000c008c9947 */ /* 0x010fea0003800000 */
.L_x_5815:
        /* <DEDUP_REMOVED lines=8> */
.L_x_5795:
        /* <DEDUP_REMOVED lines=34> */
.L_x_5816:
        /* <DEDUP_REMOVED lines=8> */
.L_x_5797:
        /* <DEDUP_REMOVED lines=34> */
.L_x_5783:
[----:B------:R-:W1:Y:S01]  /*86d0*/  S2R R0, SR_TID.X ;  /* 0x0000000000007919 */ /* 0x000e620000002100 */
[----:B------:R-:W-:Y:S01]  /*86e0*/  IMAD R3, R16, 0x8, R15 ;  /* 0x0000000810037824 */ /* 0x000fe200078e020f */
[----:B-1----:R-:W-:Y:S02]  /*86f0*/  LOP3.LUT R2, R0, 0x7f, RZ, 0xc0, !PT ;  /* 0x0000007f00027812 */ /* 0x002fe400078ec0ff */
[----:B------:R-:W-:Y:S02]  /*8700*/  SHF.L.U32 R0, R10, 0x1f, RZ ;  /* 0x0000001f0a007819 */ /* 0x000fe400000006ff */
[----:B------:R-:W-:Y:S02]  /*8710*/  ISETP.NE.AND P1, PT, R2, RZ, PT ;  /* 0x000000ff0200720c */ /* 0x000fe40003f25270 */
[----:B------:R-:W1:Y:S02]  /*8720*/  SYNCS.PHASECHK.TRANS64.TRYWAIT P0, [R3+URZ+0x30840], R0 ;  /* 0x03084000030075a7 */ /* 0x000e64000800017f */
[----:B-1----:R-:W-:Y:S09]  /*8730*/  @!P0 BRA `(.L_x_5798) ;  /* 0x0000000800488947 */ /* 0x002ff20003800000 */
.L_x_5817:
[----:B------:R-:W-:Y:S05]  /*8740*/  @P1 BRA `(.L_x_5799) ;  /* 0x0000000000181947 */ /* 0x000fea0003800000 */
[----:B------:R-:W1:Y:S01]  /*8750*/  S2R R2, SR_TID.X ;  /* 0x0000000000027919 */ /* 0x000e620000002100 */
[----:B------:R-:W-:-:S04]  /*8760*/  IMAD.MOV.U32 R0, RZ, RZ, 0x4100 ;  /* 0x00004100ff007424 */ /* 0x000fc800078e00ff */
[----:B------:R1:W-:Y:S02]  /*8770*/  SYNCS.ARRIVE.TRANS64 RZ, [R3+URZ+0x30830], R0 ;  /* 0x0308300003ff79a7 */ /* 0x0003e4000800003f */
[----:B-1----:R-:W-:-:S13]  /*8780*/  LOP3.LUT P0, RZ, R2, 0x1f, RZ, 0xc0, !PT ;  /* 0x0000001f02ff7812 */ /* 0x002fda000780c0ff */
[----:B------:R-:W-:Y:S05]  /*8790*/  @!P0 BRA `(.L_x_5799) ;  /* 0x0000000000048947 */ /* 0x000fea0003800000 */
[----:B------:R-:W-:Y:S01]  /*87a0*/  BPT.TRAP 0x1 ;  /* 0x000000040000795c */ /* 0x000fe20000300000 */
.L_x_5799:
        /* <DEDUP_REMOVED lines=41> */
.L_x_5780:
[----:B------:R-:W-:Y:S05]  /*8a40*/  BSYNC B0 ;  /* 0x0000000000007941 */ /* 0x000fea0003800000 */
.L_x_5775:
[----:B------:R-:W-:-:S03]  /*8a50*/  UMOV UR8, 0xffffffff ;  /* 0xffffffff00087882 */ /* 0x000fc60000000000 */
[----:B------:R-:W-:Y:S05]  /*8a60*/  BRA.DIV UR8, `(.L_x_5800) ;  /* 0x0000000608907947 */ /* 0x000fea000b800000 */
[----:B------:R-:W-:-:S13]  /*8a70*/  ELECT P6, URZ, PT ;  /* 0x00000000003f782f */ /* 0x000fda00038c0000 */
.L_x_5820:
[----:B------:R-:W-:Y:S05]  /*8a80*/  @!P6 BRA `(.L_x_5714) ;  /* 0x000000000084e947 */ /* 0x000fea0003800000 */
[----:B------:R-:W-:-:S06]  /*8a90*/  ULOP3.LUT UR8, UR38, 0x2, URZ, 0xfc, !UPT ;  /* 0x0000000226087892 */ /* 0x000fcc000f8efc3f */
[----:B------:R-:W-:-:S05]  /*8aa0*/  IMAD.U32 R2, RZ, RZ, UR8 ;  /* 0x00000008ff027e24 */ /* 0x000fca000f8e00ff */
[----:B------:R-:W-:-:S13]  /*8ab0*/  ISETP.NE.AND P2, PT, R2, 0x3, PT ;  /* 0x000000030200780c */ /* 0x000fda0003f45270 */
[----:B------:R-:W-:Y:S05]  /*8ac0*/  @!P2 BRA `(.L_x_5801) ;  /* 0x000000000004a947 */ /* 0x000fea0003800000 */
[----:B---3--:R-:W-:Y:S01]  /*8ad0*/  BPT.TRAP 0x1 ;  /* 0x000000040000795c */ /* 0x008fe20000300000 */
.L_x_5801:
        /* <DEDUP_REMOVED lines=15> */
.L_x_5821:
[----:B------:R-:W2:Y:S02]  /*8bd0*/  SYNCS.PHASECHK.TRANS64.TRYWAIT P0, [R3+URZ], R2 ;  /* 0x00000002030075a7 */ /* 0x000ea4000800017f */
[----:B--2---:R-:W-:Y:S05]  /*8be0*/  @!P0 BRA `(.L_x_5803) ;  /* 0x0000000400648947 */ /* 0x004fea0003800000 */
.L_x_5822:
[----:B------:R-:W-:Y:S05]  /*8bf0*/  @!P2 BRA `(.L_x_5804) ;  /* 0x000000000004a947 */ /* 0x000fea0003800000 */
[----:B---3--:R-:W-:Y:S01]  /*8c00*/  BPT.TRAP 0x1 ;  /* 0x000000040000795c */ /* 0x008fe20000300000 */
.L_x_5804:
[----:B--2---:R-:W-:-:S04]  /*8c10*/  VIADD R3, R8, 0x30840 ;  /* 0x0003084008037836 */ /* 0x004fc80000000000 */
[----:B------:R-:W-:-:S04]  /*8c20*/  IMAD R5, R0, 0x8, R3 ;  /* 0x0000000800057824 */ /* 0x000fc800078e0203 */
[----:B------:R-:W2:Y:S02]  /*8c30*/  SYNCS.PHASECHK.TRANS64.TRYWAIT P0, [R5+URZ], R4 ;  /* 0x00000004050075a7 */ /* 0x000ea4000800017f */
[----:B--2---:R-:W-:Y:S05]  /*8c40*/  @!P0 BRA `(.L_x_5805) ;  /* 0x0000000400608947 */ /* 0x004fea0003800000 */
.L_x_5823:
[----:B------:R-:W-:-:S07]  /*8c50*/  IMAD R3, R6, 0x8, R3 ;  /* 0x0000000806037824 */ /* 0x000fce00078e0203 */
.L_x_5806:
[----:B----4-:R4:W1:Y:S02]  /*8c60*/  SYNCS.PHASECHK.TRANS64.TRYWAIT P0, [R3+URZ], R2 ;  /* 0x00000002030075a7 */ /* 0x010864000800017f */
[----:B-1----:R-:W-:Y:S05]  /*8c70*/  @!P0 NANOSLEEP.SYNCS 0x989680 ;  /* 0x009896800000895d */ /* 0x002fea0003900000 */
[----:B------:R-:W1:Y:S02]  /*8c80*/  @!P0 SYNCS.PHASECHK.TRANS64 P0, [R3+URZ], R2 ;  /* 0x00000002030085a7 */ /* 0x000e64000800007f */
[----:B-1----:R-:W-:Y:S05]  /*8c90*/  @!P0 BRA `(.L_x_5806) ;  /* 0xfffffffc00f08947 */ /* 0x002fea000383ffff */
.L_x_5714:
[----:B---3--:R-:W-:Y:S05]  /*8ca0*/  BSYNC B6 ;  /* 0x0000000000067941 */ /* 0x008fea0003800000 */
.L_x_5708:
[----:B------:R-:W-:Y:S05]  /*8cb0*/  EXIT ;  /* 0x000000000000794d */ /* 0x000fea0003800000 */
.L_x_5725:
[----:B------:R-:W-:Y:S02]  /*8cc0*/  IMAD.MOV.U32 R12, RZ, RZ, RZ ;  /* 0x000000ffff0c7224 */ /* 0x000fe400078e00ff */
[----:B------:R-:W-:Y:S02]  /*8cd0*/  IMAD.MOV.U32 R11, RZ, RZ, 0x1f ;  /* 0x0000001fff0b7424 */ /* 0x000fe400078e00ff */
[----:B------:R-:W-:-:S07]  /*8ce0*/  IMAD.MOV.U32 R15, RZ, RZ, -0x1 ;  /* 0xffffffffff0f7424 */ /* 0x000fce00078e00ff */
[----:B------:R-:W-:Y:S05]  /*8cf0*/  WARPSYNC.COLLECTIVE R15, `(.L_x_5807) ;  /* 0x000000000f087348 */ /* 0x000fea0003c00000 */
[----:B------:R1:W2:Y:S02]  /*8d00*/  SHFL.IDX P6, R14, R13, R12, R11 ;  /* 0x0000000c0d0e7389 */ /* 0x0002a400000c000b */
[----:B-12---:R-:W-:Y:S01]  /*8d10*/  ENDCOLLECTIVE ;  /* 0x000000000000791b */ /* 0x006fe20003800000 */
.L_x_5807:
[----:B------:R-:W-:Y:S05]  /*8d20*/  BRA `(.L_x_5808) ;  /* 0xffffff8800407947 */ /* 0x000fea000383ffff */
.L_x_5727:
[----:B--2---:R2:W3:Y:S02]  /*8d30*/  SYNCS.PHASECHK.TRANS64.TRYWAIT P0, [R231+URZ+0x30800], R8 ;  /* 0x03080008e70075a7 */ /* 0x0044e4000800017f */
[----:B---3--:R-:W-:Y:S05]  /*8d40*/  @!P0 NANOSLEEP.SYNCS 0x989680 ;  /* 0x009896800000895d */ /* 0x008fea0003900000 */
[----:B------:R-:W3:Y:S02]  /*8d50*/  @!P0 SYNCS.PHASECHK.TRANS64 P0, [R231+URZ+0x30800], R8 ;  /* 0x03080008e70085a7 */ /* 0x000ee4000800007f */
[----:B---3--:R-:W-:Y:S05]  /*8d60*/  @!P0 BRA `(.L_x_5727) ;  /* 0xfffffffc00f08947 */ /* 0x008fea000383ffff */
[----:B------:R-:W-:Y:S05]  /*8d70*/  BRA `(.L_x_5726) ;  /* 0xffffff8800887947 */ /* 0x000fea000383ffff */
.L_x_5731:
[----:B---3--:R3:W4:Y:S02]  /*8d80*/  SYNCS.PHASECHK.TRANS64.TRYWAIT P0, [R0+URZ+0x30810], R7 ;  /* 0x03081007000075a7 */ /* 0x008724000800017f */
[----:B----4-:R-:W-:Y:S05]  /*8d90*/  @!P0 NANOSLEEP.SYNCS 0x989680 ;  /* 0x009896800000895d */ /* 0x010fea0003900000 */
[----:B------:R-:W4:Y:S02]  /*8da0*/  @!P0 SYNCS.PHASECHK.TRANS64 P0, [R0+URZ+0x30810], R7 ;  /* 0x03081007000085a7 */ /* 0x000f24000800007f */
[----:B----4-:R-:W-:Y:S05]  /*8db0*/  @!P0 BRA `(.L_x_5731) ;  /* 0xfffffffc00f08947 */ /* 0x010fea000383ffff */
[----:B------:R-:W-:Y:S05]  /*8dc0*/  BRA `(.L_x_5730) ;  /* 0xffffff90001c7947 */ /* 0x000fea000383ffff */
.L_x_5735:
[----:B------:R1:W1:Y:S02]  /*8dd0*/  SYNCS.PHASECHK.TRANS64.TRYWAIT P0, [R0+URZ+0x30830], R7 ;  /* 0x03083007000075a7 */ /* 0x000264000800017f */
[----:B-1----:R-:W-:Y:S05]  /*8de0*/  @!P0 NANOSLEEP.SYNCS 0x989680 ;  /* 0x009896800000895d */ /* 0x002fea0003900000 */
[----:B------:R-:W1:Y:S02]  /*8df0*/  @!P0 SYNCS.PHASECHK.TRANS64 P0, [R0+URZ+0x30830], R7 ;  /* 0x03083007000085a7 */ /* 0x000e64000800007f */
[----:B-1----:R-:W-:Y:S05]  /*8e00*/  @!P0 BRA `(.L_x_5735) ;  /* 0xfffffffc00f08947 */ /* 0x002fea000383ffff */
[----:B------:R-:W-:Y:S05]  /*8e10*/  BRA `(.L_x_5734) ;  /* 0xffffff9400747947 */ /* 0x000fea000383ffff */
.L_x_5781:
[----:B-1----:R1:W2:Y:S02]  /*8e20*/  SYNCS.PHASECHK.TRANS64.TRYWAIT P0, [R15+URZ+0x30820], R0 ;  /* 0x030820000f0075a7 */ /* 0x0022a4000800017f */
[----:B--2---:R-:W-:Y:S05]  /*8e30*/  @!P0 NANOSLEEP.SYNCS 0x989680 ;  /* 0x009896800000895d */ /* 0x004fea0003900000 */
[----:B------:R-:W2:Y:S02]  /*8e40*/  @!P0 SYNCS.PHASECHK.TRANS64 P0, [R15+URZ+0x30820], R0 ;  /* 0x030820000f0085a7 */ /* 0x000ea4000800007f */
[----:B--2---:R-:W-:Y:S05]  /*8e50*/  @!P0 BRA `(.L_x_5781) ;  /* 0xfffffffc00f08947 */ /* 0x004fea000383ffff */
[----:B------:R-:W-:Y:S05]  /*8e60*/  BRA `(.L_x_5809) ;  /* 0xffffffe000287947 */ /* 0x000fea000383ffff */
.L_x_5785:
[----:B--2---:R2:W3:Y:S02]  /*8e70*/  SYNCS.PHASECHK.TRANS64.TRYWAIT P1, [R15+URZ+0x30840], R18 ;  /* 0x030840120f0075a7 */ /* 0x0044e4000802017f */
[----:B---3--:R-:W-:Y:S05]  /*8e80*/  @!P1 NANOSLEEP.SYNCS 0x989680 ;  /* 0x009896800000995d */ /* 0x008fea0003900000 */
[----:B------:R-:W3:Y:S02]  /*8e90*/  @!P1 SYNCS.PHASECHK.TRANS64 P1, [R15+URZ+0x30840], R18 ;  /* 0x030840120f0095a7 */ /* 0x000ee4000802007f */
[----:B---3--:R-:W-:Y:S05]  /*8ea0*/  @!P1 BRA `(.L_x_5785) ;  /* 0xfffffffc00f09947 */ /* 0x008fea000383ffff */
[----:B------:R-:W-:Y:S05]  /*8eb0*/  BRA `(.L_x_5810) ;  /* 0xffffffe400e07947 */ /* 0x000fea000383ffff */
.L_x_5787:
[----:B-1----:R1:W3:Y:S02]  /*8ec0*/  SYNCS.PHASECHK.TRANS64.TRYWAIT P1, [R15+URZ+0x30828], R18 ;  /* 0x030828120f0075a7 */ /* 0x0022e4000802017f */
[----:B---3--:R-:W-:Y:S05]  /*8ed0*/  @!P1 NANOSLEEP.SYNCS 0x989680 ;  /* 0x009896800000995d */ /* 0x008fea0003900000 */
[----:B------:R-:W3:Y:S02]  /*8ee0*/  @!P1 SYNCS.PHASECHK.TRANS64 P1, [R15+URZ+0x30828], R18 ;  /* 0x030828120f0095a7 */ /* 0x000ee4000802007f */
[----:B---3--:R-:W-:Y:S05]  /*8ef0*/  @!P1 BRA `(.L_x_5787) ;  /* 0xfffffffc00f09947 */ /* 0x008fea000383ffff */
[----:B------:R-:W-:Y:S05]  /*8f00*/  BRA `(.L_x_5811) ;  /* 0xffffffe800807947 */ /* 0x000fea000383ffff */
.L_x_5789:
[----:B---3--:R3:W4:Y:S02]  /*8f10*/  SYNCS.PHASECHK.TRANS64.TRYWAIT P1, [R15+URZ+0x30848], R18 ;  /* 0x030848120f0075a7 */ /* 0x008724000802017f */
[----:B----4-:R-:W-:Y:S05]  /*8f20*/  @!P1 NANOSLEEP.SYNCS 0x989680 ;  /* 0x009896800000995d */ /* 0x010fea0003900000 */
[----:B------:R-:W4:Y:S02]  /*8f30*/  @!P1 SYNCS.PHASECHK.TRANS64 P1, [R15+URZ+0x30848], R18 ;  /* 0x030848120f0095a7 */ /* 0x000f24000802007f */
[----:B----4-:R-:W-:Y:S05]  /*8f40*/  @!P1 BRA `(.L_x_5789) ;  /* 0xfffffffc00f09947 */ /* 0x010fea000383ffff */
[----:B------:R-:W-:Y:S05]  /*8f50*/  BRA `(.L_x_5812) ;  /* 0xffffffec00207947 */ /* 0x000fea000383ffff */
.L_x_5791:
[----:B------:R-:W-:-:S07]  /*8f60*/  SHF.L.U32 R4, R10, 0x1f, RZ ;  /* 0x0000001f0a047819 */ /* 0x000fce00000006ff */
.L_x_5813:
[----:B----4-:R4:W1:Y:S02]  /*8f70*/  SYNCS.PHASECHK.TRANS64.TRYWAIT P1, [R15+URZ+0x30820], R4 ;  /* 0x030820040f0075a7 */ /* 0x010864000802017f */
[----:B-1----:R-:W-:Y:S05]  /*8f80*/  @!P1 NANOSLEEP.SYNCS 0x989680 ;  /* 0x009896800000995d */ /* 0x002fea0003900000 */
[----:B------:R-:W1:Y:S02]  /*8f90*/  @!P1 SYNCS.PHASECHK.TRANS64 P1, [R15+URZ+0x30820], R4 ;  /* 0x030820040f0095a7 */ /* 0x000e64000802007f */
[----:B-1----:R-:W-:Y:S05]  /*8fa0*/  @!P1 BRA `(.L_x_5813) ;  /* 0xfffffffc00f09947 */ /* 0x002fea000383ffff */
[----:B------:R-:W-:Y:S05]  /*8fb0*/  BRA `(.L_x_5814) ;  /* 0xffffffec00a47947 */ /* 0x000fea000383ffff */
.L_x_5794:
[----:B----4-:R4:W1:Y:S02]  /*8fc0*/  SYNCS.PHASECHK.TRANS64.TRYWAIT P1, [R15+URZ+0x30840], R12 ;  /* 0x0308400c0f0075a7 */ /* 0x010864000802017f */
[----:B-1----:R-:W-:Y:S05]  /*8fd0*/  @!P1 NANOSLEEP.SYNCS 0x989680 ;  /* 0x009896800000995d */ /* 0x002fea0003900000 */
[----:B------:R-:W1:Y:S02]  /*8fe0*/  @!P1 SYNCS.PHASECHK.TRANS64 P1, [R15+URZ+0x30840], R12 ;  /* 0x0308400c0f0095a7 */ /* 0x000e64000802007f */
[----:B-1----:R-:W-:Y:S05]  /*8ff0*/  @!P1 BRA `(.L_x_5794) ;  /* 0xfffffffc00f09947 */ /* 0x002fea000383ffff */
[----:B------:R-:W-:Y:S05]  /*9000*/  BRA `(.L_x_5815) ;  /* 0xfffffff000607947 */ /* 0x000fea000383ffff */
.L_x_5796:
[----:B-1----:R1:W2:Y:S02]  /*9010*/  SYNCS.PHASECHK.TRANS64.TRYWAIT P1, [R15+URZ+0x30828], R12 ;  /* 0x0308280c0f0075a7 */ /* 0x0022a4000802017f */
[----:B--2---:R-:W-:Y:S05]  /*9020*/  @!P1 NANOSLEEP.SYNCS 0x989680 ;  /* 0x009896800000995d */ /* 0x004fea0003900000 */
[----:B------:R-:W2:Y:S02]  /*9030*/  @!P1 SYNCS.PHASECHK.TRANS64 P1, [R15+URZ+0x30828], R12 ;  /* 0x0308280c0f0095a7 */ /* 0x000ea4000802007f */
[----:B--2---:R-:W-:Y:S05]  /*9040*/  @!P1 BRA `(.L_x_5796) ;  /* 0xfffffffc00f09947 */ /* 0x004fea000383ffff */
[----:B------:R-:W-:Y:S05]  /*9050*/  BRA `(.L_x_5816) ;  /* 0xfffffff000f47947 */ /* 0x000fea000383ffff */
.L_x_5798:
[----:B------:R1:W1:Y:S02]  /*9060*/  SYNCS.PHASECHK.TRANS64.TRYWAIT P0, [R3+URZ+0x30840], R0 ;  /* 0x03084000030075a7 */ /* 0x000264000800017f */
[----:B-1----:R-:W-:Y:S05]  /*9070*/  @!P0 NANOSLEEP.SYNCS 0x989680 ;  /* 0x009896800000895d */ /* 0x002fea0003900000 */
[----:B------:R-:W1:Y:S02]  /*9080*/  @!P0 SYNCS.PHASECHK.TRANS64 P0, [R3+URZ+0x30840], R0 ;  /* 0x03084000030085a7 */ /* 0x000e64000800007f */
[----:B-1----:R-:W-:Y:S05]  /*9090*/  @!P0 BRA `(.L_x_5798) ;  /* 0xfffffffc00f08947 */ /* 0x002fea000383ffff */
[----:B------:R-:W-:Y:S05]  /*90a0*/  BRA `(.L_x_5817) ;  /* 0xfffffff400a47947 */ /* 0x000fea000383ffff */
.L_x_5800:
[----:B------:R-:W-:Y:S01]  /*90b0*/  BSSY B0, `(.L_x_5818) ;  /* 0x0000006000007945 */ /* 0x000fe20003800000 */
[----:B------:R-:W-:-:S07]  /*90c0*/  IMAD.MOV.U32 R15, RZ, RZ, -0x1 ;  /* 0xffffffffff0f7424 */ /* 0x000fce00078e00ff */
[----:B---3--:R-:W-:Y:S05]  /*90d0*/  WARPSYNC.COLLECTIVE R15, `(.L_x_5819) ;  /* 0x000000000f0c7348 */ /* 0x008fea0003c00000 */
[----:B------:R-:W-:Y:S02]  /*90e0*/  ELECT P6, UR62, PT ;  /* 0x00000000003e782f */ /* 0x000fe400038c0000 */
[----:B------:R-:W-:Y:S01]  /*90f0*/  MOV R14, UR62 ;  /* 0x0000003e000e7c02 */ /* 0x000fe20008000f00 */
[----:B---3--:R-:W-:Y:S10]  /*9100*/  ENDCOLLECTIVE ;  /* 0x000000000000791b */ /* 0x008ff40003800000 */
.L_x_5819:
[----:B------:R-:W-:Y:S05]  /*9110*/  BSYNC B0 ;  /* 0x0000000000007941 */ /* 0x000fea0003800000 */
.L_x_5818:
[----:B------:R-:W-:Y:S05]  /*9120*/  BRA `(.L_x_5820) ;  /* 0xfffffff800547947 */ /* 0x000fea000383ffff */
.L_x_5802:
[----:B-1----:R1:W2:Y:S02]  /*9130*/  SYNCS.PHASECHK.TRANS64.TRYWAIT P0, [R7+URZ], R4 ;  /* 0x00000004070075a7 */ /* 0x0022a4000800017f */
[----:B--2---:R-:W-:Y:S05]  /*9140*/  @!P0 NANOSLEEP.SYNCS 0x989680 ;  /* 0x009896800000895d */ /* 0x004fea0003900000 */
[----:B------:R-:W2:Y:S02]  /*9150*/  @!P0 SYNCS.PHASECHK.TRANS64 P0, [R7+URZ], R4 ;  /* 0x00000004070085a7 */ /* 0x000ea4000800007f */
[----:B--2---:R-:W-:Y:S05]  /*9160*/  @!P0 BRA `(.L_x_5802) ;  /* 0xfffffffc00f08947 */ /* 0x004fea000383ffff */
[----:B------:R-:W-:Y:S05]  /*9170*/  BRA `(.L_x_5821) ;  /* 0xfffffff800947947 */ /* 0x000fea000383ffff */
.L_x_5803:
[----:B--2---:R2:W4:Y:S02]  /*9180*/  SYNCS.PHASECHK.TRANS64.TRYWAIT P0, [R3+URZ], R2 ;  /* 0x00000002030075a7 */ /* 0x004524000800017f */
[----:B----4-:R-:W-:Y:S05]  /*9190*/  @!P0 NANOSLEEP.SYNCS 0x989680 ;  /* 0x009896800000895d */ /* 0x010fea0003900000 */
[----:B------:R-:W4:Y:S02]  /*91a0*/  @!P0 SYNCS.PHASECHK.TRANS64 P0, [R3+URZ], R2 ;  /* 0x00000002030085a7 */ /* 0x000f24000800007f */
[----:B----4-:R-:W-:Y:S05]  /*91b0*/  @!P0 BRA `(.L_x_5803) ;  /* 0xfffffffc00f08947 */ /* 0x010fea000383ffff */
[----:B------:R-:W-:Y:S05]  /*91c0*/  BRA `(.L_x_5822) ;  /* 0xfffffff800887947 */ /* 0x000fea000383ffff */
.L_x_5805:
[----:B--2---:R2:W4:Y:S02]  /*91d0*/  SYNCS.PHASECHK.TRANS64.TRYWAIT P0, [R5+URZ], R4 ;  /* 0x00000004050075a7 */ /* 0x004524000800017f */
[----:B----4-:R-:W-:Y:S05]  /*91e0*/  @!P0 NANOSLEEP.SYNCS 0x989680 ;  /* 0x009896800000895d */ /* 0x010fea0003900000 */
[----:B------:R-:W4:Y:S02]  /*91f0*/  @!P0 SYNCS.PHASECHK.TRANS64 P0, [R5+URZ], R4 ;  /* 0x00000004050085a7 */ /* 0x000f24000800007f */
[----:B----4-:R-:W-:Y:S05]  /*9200*/  @!P0 BRA `(.L_x_5805) ;  /* 0xfffffffc00f08947 */ /* 0x010fea000383ffff */
[----:B------:R-:W-:Y:S05]  /*9210*/  BRA `(.L_x_5823) ;  /* 0xfffffff8008c7947 */ /* 0x000fea000383ffff */
.L_x_5824:
        /* <DEDUP_REMOVED lines=14> */
.L_x_7331:


//--------------------- .text._ZN7cutlass13device_kernelIN5flash11enable_sm90INS1_16FlashAttnBwdSm90INS1_25CollectiveMainloopBwdSm90ILi2ELi2ELi2EN4cute5tupleIJNS5_1CILi1EEES8_S8_EEENS6_IJNS7_ILi64EEENS7_ILi128EEESB_EEENS_6half_tEfNS_4arch4Sm90ELb0ELb1ELb0ELb1ELb1ELb1ELb0ELb0ELi2ELi1ELi2ELi1ELb0EEENS1_24CollectiveEpilogueBwdGQAISC_fSF_Li256ELb1ELb1EEENS1_19SingleTileSchedulerILb1ELb0ELb0ELi128EEEEEEEEEvNT_6ParamsE --------------------------
	.section	.text._ZN7cutlass13device_kernelIN5flash11enable_sm90INS1_16FlashAttnBwdSm90INS1_25CollectiveMainloopBwdSm90ILi2ELi2ELi2EN4cute5tupleIJNS5_1CILi1EEES8_S8_EEENS6_IJNS7_ILi64EEENS7_ILi128EEESB_EEENS_6half_tEfNS_4arch4Sm90ELb0ELb1ELb0ELb1ELb1ELb1ELb0ELb0ELi2ELi1ELi2ELi1ELb0EEENS1_24CollectiveEpilogueBwdGQAISC_fSF_Li256ELb1ELb1EEENS1_19SingleTileSchedulerILb1ELb0ELb0ELi128EEEEEEEEEvNT_6ParamsE,"ax",@progbits
	.align	128
.text._ZN7cutlass13device_kernelIN5flash11enable_sm90INS1_16FlashAttnBwdSm90INS1_25CollectiveMainloopBwdSm90ILi2ELi2ELi2EN4cute5tupleIJNS5_1CILi1EEES8_S8_EEENS6_IJNS7_ILi64EEENS7_ILi128EEESB_EEENS_6half_tEfNS_4arch4Sm90ELb0ELb1ELb0ELb1ELb1ELb1ELb0ELb0ELi2ELi1ELi2ELi1ELb0EEENS1_24CollectiveEpilogueBwdGQAISC_fSF_Li256ELb1ELb1EEENS1_19SingleTileSchedulerILb1ELb0ELb0ELi128EEEEEEEEEvNT_6ParamsE:
        .type           _ZN7cutlass13device_kernelIN5flash11enable_sm90INS1_16FlashAttnBwdSm90INS1_25CollectiveMainloopBwdSm90ILi2ELi2ELi2EN4cute5tupleIJNS5_1CILi1EEES8_S8_EEENS6_IJNS7_ILi64EEENS7_ILi128EEESB_EEENS_6half_tEfNS_4arch4Sm90ELb0ELb1ELb0ELb1ELb1ELb1ELb0ELb0ELi2ELi1ELi2ELi1ELb0EEENS1_24CollectiveEpilogueBwdGQAISC_fSF_Li256ELb1ELb1EEENS1_19SingleTileSchedulerILb1ELb0ELb0ELi128EEEEEEEEEvNT_6ParamsE,@function
        .size           _ZN7cutlass13device_kernelIN5flash11enable_sm90INS1_16FlashAttnBwdSm90INS1_25CollectiveMainloopBwdSm90ILi2ELi2ELi2EN4cute5tupleIJNS5_1CILi1EEES8_S8_EEENS6_IJNS7_ILi64EEENS7_ILi128EEESB_EEENS_6half_tEfNS_4arch4Sm90ELb0ELb1ELb0ELb1ELb1ELb1ELb0ELb0ELi2ELi1ELi2ELi1ELb0EEENS1_24CollectiveEpilogueBwdGQAISC_fSF_Li256ELb1ELb1EEENS1_19SingleTileSchedulerILb1ELb0ELb0ELi128EEEEEEEEEvNT_6ParamsE,(.L_x_7332 - _ZN7cutlass13device_kernelIN5flash11enable_sm90INS1_16FlashAttnBwdSm90INS1_25CollectiveMainloopBwdSm90ILi2ELi2ELi2EN4cute5tupleIJNS5_1CILi1EEES8_S8_EEENS6_IJNS7_ILi64EEENS7_ILi128EEESB_EEENS_6half_tEfNS_4arch4Sm90ELb0ELb1ELb0ELb1ELb1ELb1ELb0ELb0ELi2ELi1ELi2ELi1ELb0EEENS1_24CollectiveEpilogueBwdGQAISC_fSF_Li256ELb1ELb1EEENS1_19SingleTileSchedulerILb1ELb0ELb0ELi128EEEEEEEEEvNT_6ParamsE)
        .other          _ZN7cutlass13device_kernelIN5flash11enable_sm90INS1_16FlashAttnBwdSm90INS1_25CollectiveMainloopBwdSm90ILi2ELi2ELi2EN4cute5tupleIJNS5_1CILi1EEES8_S8_EEENS6_IJNS7_ILi64EEENS7_ILi128EEESB_EEENS_6half_tEfNS_4arch4Sm90ELb0ELb1ELb0ELb1ELb1ELb1ELb0ELb0ELi2ELi1ELi2ELi1ELb0EEENS1_24CollectiveEpilogueBwdGQAISC_fSF_Li256ELb1ELb1EEENS1_19SingleTileSchedulerILb1ELb0ELb0ELi128EEEEEEEEEvNT_6ParamsE,@"STO_CUDA_ENTRY STV_DEFAULT"
_ZN7cutlass13device_kernelIN5flash11enable_sm90INS1_16FlashAttnBwdSm90INS1_25CollectiveMainloopBwdSm90ILi2ELi2ELi2EN4cute5tupleIJNS5_1CILi1EEES8_S8_EEENS6_IJNS7_ILi64EEENS7_ILi128EEESB_EEENS_6half_tEfNS_4arch4Sm90ELb0ELb1ELb0ELb1ELb1ELb1ELb0ELb0ELi2ELi1ELi2ELi1ELb0EEENS1_24CollectiveEpilogueBwdGQAISC_fSF_Li256ELb1ELb1EEENS1_19SingleTileSchedulerILb1ELb0ELb0ELi128EEEEEEEEEvNT_6ParamsE:
        /* <DEDUP_REMOVED lines=24> */
.L_x_5826:
[----:B------:R-:W-:Y:S05]  /*0180*/  BSYNC B0 ;  /* 0x0000000000007941 */ /* 0x000fea0003800000 */
.L_x_5825:
        /* <DEDUP_REMOVED lines=37> */
.L_x_5827:
        /* <DEDUP_REMOVED lines=22> */
.L_x_5828:
[----:B------:R-:W-:Y:S01]  /*0540*/  PLOP3.LUT P0, PT, PT, PT, UP0, 0x80, 0x0 ;  /* 0x000000000000781c */ /* 0x000fe20003f0f008 */
[----:B------:R-:W-:Y:S01]  /*0550*/  NOP ;  /* 0x0000000000007918 */ /* 0x000fe20000000000 */
[----:B------:R-:W-:Y:S01]  /*0560*/  ULDC.64 UR46, c[0x0][0x208] ;  /* 0x00008200002e7ab9 */ /* 0x000fe20000000a00 */
[----:B------:R-:W-:Y:S01]  /*0570*/  BSSY B6, `(.L_x_5829) ;  /* 0x00009b6000067945 */ /* 0x000fe20003800000 */
[----:B-12-4-:R-:W-:Y:S09]  /*0580*/  BAR.SYNC.DEFER_BLOCKING 0x0 ;  /* 0x0000000000007b1d */ /* 0x016ff20000010000 */
[----:B------:R-:W-:Y:S05]  /*0590*/  @!P0 BRA `(.L_x_5830) ;  /* 0x0000005000248947 */ /* 0x000fea0003800000 */
.L_x_5831:
        /* <DEDUP_REMOVED lines=24> */
.L_x_5832:
        /* <DEDUP_REMOVED lines=14> */
.L_x_5834:
[----:B------:R-:W-:-:S05]  /*0800*/  ULDC UR4, c[0x0][0x8c4] ;  /* 0x0002310000047ab9 */ /* 0x000fca0000000800 */
.L_x_5833:
        /* <DEDUP_REMOVED lines=17> */
.L_x_5836:
        /* <DEDUP_REMOVED lines=14> */
.L_x_5837:
        /* <DEDUP_REMOVED lines=11> */
.L_x_5838:
        /* <DEDUP_REMOVED lines=13> */
.L_x_5839:
        /* <DEDUP_REMOVED lines=82> */
.L_x_5840:
        /* <DEDUP_REMOVED lines=29> */
.L_x_5843:
        /* <DEDUP_REMOVED lines=15> */
.L_x_5842:
        /* <DEDUP_REMOVED lines=22> */
.L_x_5845:
        /* <DEDUP_REMOVED lines=15> */
.L_x_5844:
        /* <DEDUP_REMOVED lines=8> */
.L_x_5969:
        /* <DEDUP_REMOVED lines=23> */
.L_x_5847:
        /* <DEDUP_REMOVED lines=95> */
.L_x_5859:
[----:B------:R-:W-:-:S13]  /*1d90*/  ISETP.NE.AND P6, PT, R235, 0x3, PT ;  /* 0x00000003eb00780c */ /* 0x000fda0003fc5270 */
[----:B------:R-:W-:Y:S05]  /*1da0*/  @!P6 BRA `(.L_x_5849) ;  /* 0x000000000004e947 */ /* 0x000fea0003800000 */
[----:B------:R-:W-:Y:S01]  /*1db0*/  BPT.TRAP 0x1 ;  /* 0x000000040000795c */ /* 0x000fe20000300000 */
.L_x_5849:
[----:B------:R-:W-:Y:S01]  /*1dc0*/  IMAD R0, R4, 0x8, R231 ;  /* 0x0000000804007824 */ /* 0x000fe200078e02e7 */
[----:B------:R-:W-:-:S04]  /*1dd0*/  SHF.L.U32 R7, R226, 0x1f, RZ ;  /* 0x0000001fe2077819 */ /* 0x000fc800000006ff */
[----:B------:R2:W3:Y:S01]  /*1de0*/  SYNCS.PHASECHK.TRANS64.TRYWAIT P0, [R0+URZ+0x30810], R7 ;  /* 0x03081007000075a7 */ /* 0x0004e2000800017f */
[----:B------:R-:W-:Y:S05]  /*1df0*/  @!P6 BRA `(.L_x_5850) ;  /* 0x000000000004e947 */ /* 0x000fea0003800000 */
[----:B------:R-:W-:Y:S01]  /*1e00*/  BPT.TRAP 0x1 ;  /* 0x000000040000795c */ /* 0x000fe20000300000 */
.L_x_5850:
[----:B---3--:R-:W-:Y:S05]  /*1e10*/  @P0 BRA `(.L_x_5851) ;  /* 0x0000000000080947 */ /* 0x008fea0003800000 */
[----:B------:R-:W3:Y:S02]  /*1e20*/  SYNCS.PHASECHK.TRANS64.TRYWAIT P0, [R0+URZ+0x30810], R7 ;  /* 0x03081007000075a7 */ /* 0x000ee4000800017f */
[----:B---3--:R-:W-:Y:S05]  /*1e30*/  @!P0 BRA `(.L_x_5852) ;  /* 0x0000008000dc8947 */ /* 0x008fea0003800000 */
.L_x_5851:
        /* <DEDUP_REMOVED lines=81> */
.L_x_5853:
[----:B------:R1:W1:Y:S01]  /*2350*/  SYNCS.PHASECHK.TRANS64.TRYWAIT P0, [R0+URZ+0x30830], R7 ;  /* 0x03083007000075a7 */ /* 0x000262000800017f */
[----:B------:R-:W-:Y:S05]  /*2360*/  @!P6 BRA `(.L_x_5854) ;  /* 0x000000000004e947 */ /* 0x000fea0003800000 */
[----:B------:R-:W-:Y:S01]  /*2370*/  BPT.TRAP 0x1 ;  /* 0x000000040000795c */ /* 0x000fe20000300000 */
.L_x_5854:
[----:B------:R-:W-:-:S05]  /*2380*/  VIADD R5, R231, 0x20000 ;  /* 0x00020000e7057836 */ /* 0x000fca0000000000 */
[----:B------:R-:W-:-:S04]  /*2390*/  SHF.R.U32.HI R5, RZ, 0x4, R5 ;  /* 0x00000004ff057819 */ /* 0x000fc80000011605 */
[----:B------:R-:W-:-:S04]  /*23a0*/  LOP3.LUT R234, R5, 0x3fff, RZ, 0xc0, !PT ;  /* 0x00003fff05ea7812 */ /* 0x000fc800078ec0ff */
[----:B------:R-:W-:Y:S01]  /*23b0*/  LOP3.LUT R5, R234, 0x10000, RZ, 0xfc, !PT ;  /* 0x00010000ea057812 */ /* 0x000fe200078efcff */
[----:B-1----:R-:W-:Y:S06]  /*23c0*/  @P0 BRA `(.L_x_5855) ;  /* 0x0000000000080947 */ /* 0x002fec0003800000 */
[----:B------:R-:W1:Y:S02]  /*23d0*/  SYNCS.PHASECHK.TRANS64.TRYWAIT P0, [R0+URZ+0x30830], R7 ;  /* 0x03083007000075a7 */ /* 0x000e64000800017f */
[----:B-1----:R-:W-:Y:S05]  /*23e0*/  @!P0 BRA `(.L_x_5856) ;  /* 0x0000007c00848947 */ /* 0x002fea0003800000 */
.L_x_5855:
        /* <DEDUP_REMOVED lines=445> */
.L_x_5857:
        /* <DEDUP_REMOVED lines=49> */
.L_x_5858:
        /* <DEDUP_REMOVED lines=78> */
.L_x_5841:
[----:B------:R-:W-:Y:S05]  /*47b0*/  @P0 BRA `(.L_x_5835) ;  /* 0x0000005800440947 */ /* 0x000fea0003800000 */
[----:B------:R-:W-:Y:S01]  /*47c0*/  ULDC.64 UR4, c[0x0][0x878] ;  /* 0x00021e0000047ab9 */ /* 0x000fe20000000a00 */
[----:B------:R-:W1:Y:S01]  /*47d0*/  S2UR UR15, SR_CTAID.X ;  /* 0x00000000000f79c3 */ /* 0x000e620000002500 */
[----:B------:R-:W-:Y:S01]  /*47e0*/  UISETP.NE.U32.AND UP0, UPT, UR4, URZ, UPT ;  /* 0x0000003f0400728c */ /* 0x000fe2000bf05070 */
[----:B------:R-:W2:Y:S01]  /*47f0*/  S2R R4, SR_TID.X ;  /* 0x0000000000047919 */ /* 0x000ea20000002100 */
        /* <DEDUP_REMOVED lines=11> */
[----:B------:R-:W-:Y:S01]  /*48b0*/  IMAD.U32 R3, RZ, RZ, UR5 ;  /* 0x00000005ff037e24 */ /* 0x000fe2000f8e00ff */
[----:B------:R-:W-:-:S04]  /*48c0*/  ULDC UR5, c[0x0][0x850] ;  /* 0x0002140000057ab9 */ /* 0x000fc80000000800 */
[----:B------:R-:W3:Y:S01]  /*48d0*/  @P0 LDG.E R2, desc[UR46][R2.64] ;  /* 0x0000002e02020981 */ /* 0x000ee2000c1e1900 */
[----:B------:R-:W4:Y:S01]  /*48e0*/  S2UR UR4, SR_CTAID.Y ;  /* 0x00000000000479c3 */ /* 0x000f220000002600 */
[----:B------:R-:W-:Y:S01]  /*48f0*/  UISETP.NE.AND UP1, UPT, UR5, 0x1, UPT ;  /* 0x000000010500788c */ /* 0x000fe2000bf25270 */
[----:B--2---:R-:W-:Y:S01]  /*4900*/  VIADD R5, R4, 0xffffff80 ;  /* 0xffffff8004057836 */ /* 0x004fe20000000000 */
[----:B-1----:R-:W-:Y:S01]  /*4910*/  UIMAD UR10, UR15, UR10, URZ ;  /* 0x0000000a0f0a72a4 */ /* 0x002fe2000f8e023f */
        /* <DEDUP_REMOVED lines=10> */
[----:B----4-:R-:W-:Y:S02]  /*49c0*/  UIMAD.WIDE.U32 UR8, UR4, UR8, URZ ;  /* 0x00000008040872a5 */ /* 0x010fe4000f8e003f */
        /* <DEDUP_REMOVED lines=11> */
[----:B---3--:R-:W-:Y:S02]  /*4a80*/  @P0 R2UR UR9, R2 ;  /* 0x00000000020902ca */ /* 0x008fe400000e0000 */
        /* <DEDUP_REMOVED lines=67> */
.L_x_5862:
[----:B------:R-:W2:Y:S04]  /*4ec0*/  LDG.E.STRONG.GPU R4, desc[UR46][R2.64] ;  /* 0x0000002e02047981 */ /* 0x000ea8000c1ef900 */
[----:B--2---:R-:W-:Y:S01]  /*4ed0*/  CCTL.IVALL ;  /* 0x00000000ff00798f */ /* 0x004fe20002000000 */
[----:B------:R-:W-:Y:S05]  /*4ee0*/  YIELD ;  /* 0x0000000000007946 */ /* 0x000fea0003800000 */
[----:B------:R-:W-:-:S13]  /*4ef0*/  ISETP.NE.AND P0, PT, R4, UR17, PT ;  /* 0x0000001104007c0c */ /* 0x000fda000bf05270 */
[----:B------:R-:W-:Y:S05]  /*4f00*/  @P0 BRA `(.L_x_5862) ;  /* 0xfffffffc00ec0947 */ /* 0x000fea000383ffff */
.L_x_5861:
[----:B------:R-:W-:Y:S05]  /*4f10*/  BSYNC B0 ;  /* 0x0000000000007941 */ /* 0x000fea0003800000 */
.L_x_5860:
[----:B------:R-:W-:-:S03]  /*4f20*/  UMOV UR4, 0xffffffff ;  /* 0xffffffff00047882 */ /* 0x000fc60000000000 */
[----:B------:R-:W-:Y:S05]  /*4f30*/  BRA.DIV UR4, `(.L_x_5863) ;  /* 0x0000005204c47947 */ /* 0x000fea000b800000 */
[----:B------:R-:W-:Y:S01]  /*4f40*/  NOP ;  /* 0x0000000000007918 */ /* 0x000fe20000000000 */
.L_x_5972:
        /* <DEDUP_REMOVED lines=16> */
.L_x_5866:
[----:B------:R-:W-:Y:S01]  /*5050*/  @P0 ELECT P2, URZ, PT ;  /* 0x00000000003f082f */ /* 0x000fe20003840000 */
[----:B------:R2:W-:-:S12]  /*5060*/  UBLKRED.G.S.ADD.F32.RN [UR4], [UR9], UR6, desc[UR10] ;  /* 0x00000a04090073bb */ /* 0x0005d800080a1406 */
[----:B------:R-:W-:Y:S02]  /*5070*/  @P2 PLOP3.LUT P0, PT, P2, PT, PT, 0x8, 0x0 ;  /* 0x000000000000281c */ /* 0x000fe4000170e170 */
[----:B------:R-:W-:-:S11]  /*5080*/  PLOP3.LUT P2, PT, PT, PT, PT, 0x8, 0x0 ;  /* 0x000000000000781c */ /* 0x000fd60003f4e170 */
[----:B--2---:R-:W-:Y:S05]  /*5090*/  @P0 BRA.U.ANY `(.L_x_5866) ;  /* 0xfffffffd00ec0947 */ /* 0x004fea000393ffff */
[----:B------:R0:W-:Y:S01]  /*50a0*/  UTMACMDFLUSH ;  /* 0x00000000000079b7 */ /* 0x0001e20000000000 */
[----:B------:R-:W-:-:S04]  /*50b0*/  DEPBAR.LE SB0, 0x0 ;  /* 0x000080000000791a */ /* 0x000fc80000000000 */
.L_x_5865:
[----:B------:R-:W-:Y:S05]  /*50c0*/  BSYNC B0 ;  /* 0x0000000000007941 */ /* 0x000fea0003800000 */
.L_x_5864:
        /* <DEDUP_REMOVED lines=14> */
.L_x_5868:
[----:B------:R-:W-:Y:S05]  /*51b0*/  BSYNC B0 ;  /* 0x0000000000007941 */ /* 0x000fea0003800000 */
.L_x_5867:
        /* <DEDUP_REMOVED lines=24> */
.L_x_5871:
[----:B-12---:R-:W2:Y:S04]  /*5340*/  LDG.E.STRONG.GPU R0, desc[UR46][R2.64] ;  /* 0x0000002e02007981 */ /* 0x006ea8000c1ef900 */
[----:B--2---:R-:W-:Y:S01]  /*5350*/  CCTL.IVALL ;  /* 0x00000000ff00798f */ /* 0x004fe20002000000 */
[----:B------:R-:W-:Y:S05]  /*5360*/  YIELD ;  /* 0x0000000000007946 */ /* 0x000fea0003800000 */
[----:B------:R-:W-:-:S13]  /*5370*/  ISETP.NE.AND P0, PT, R0, UR17, PT ;  /* 0x0000001100007c0c */ /* 0x000fda000bf05270 */
[----:B------:R-:W-:Y:S05]  /*5380*/  @P0 BRA `(.L_x_5871) ;  /* 0xfffffffc00ec0947 */ /* 0x000fea000383ffff */
.L_x_5870:
[----:B------:R-:W-:Y:S05]  /*5390*/  BSYNC B0 ;  /* 0x0000000000007941 */ /* 0x000fea0003800000 */
.L_x_5869:
[----:B------:R-:W-:-:S03]  /*53a0*/  UMOV UR4, 0xffffffff ;  /* 0xffffffff00047882 */ /* 0x000fc60000000000 */
[----:B------:R-:W-:Y:S05]  /*53b0*/  BRA.DIV UR4, `(.L_x_5872) ;  /* 0x0000004e04c07947 */ /* 0x000fea000b800000 */
[----:B------:R-:W-:Y:S01]  /*53c0*/  NOP ;  /* 0x0000000000007918 */ /* 0x000fe20000000000 */
.L_x_5975:
        /* <DEDUP_REMOVED lines=16> */
.L_x_5875:
[----:B------:R-:W-:Y:S01]  /*54d0*/  @P0 ELECT P2, URZ, PT ;  /* 0x00000000003f082f */ /* 0x000fe20003840000 */
[----:B------:R3:W-:-:S12]  /*54e0*/  UBLKRED.G.S.ADD.F32.RN [UR4], [UR9], UR6, desc[UR10] ;  /* 0x00000a04090073bb */ /* 0x0007d800080a1406 */
[----:B------:R-:W-:Y:S02]  /*54f0*/  @P2 PLOP3.LUT P0, PT, P2, PT, PT, 0x8, 0x0 ;  /* 0x000000000000281c */ /* 0x000fe4000170e170 */
[----:B------:R-:W-:-:S11]  /*5500*/  PLOP3.LUT P2, PT, PT, PT, PT, 0x8, 0x0 ;  /* 0x000000000000781c */ /* 0x000fd60003f4e170 */
[----:B---3--:R-:W-:Y:S05]  /*5510*/  @P0 BRA.U.ANY `(.L_x_5875) ;  /* 0xfffffffd00ec0947 */ /* 0x008fea000393ffff */
[----:B------:R0:W-:Y:S01]  /*5520*/  UTMACMDFLUSH ;  /* 0x00000000000079b7 */ /* 0x0001e20000000000 */
[----:B------:R-:W-:-:S04]  /*5530*/  DEPBAR.LE SB0, 0x0 ;  /* 0x000080000000791a */ /* 0x000fc80000000000 */
.L_x_5874:
[----:B------:R-:W-:Y:S05]  /*5540*/  BSYNC B0 ;  /* 0x0000000000007941 */ /* 0x000fea0003800000 */
.L_x_5873:
        /* <DEDUP_REMOVED lines=14> */
.L_x_5830:
        /* <DEDUP_REMOVED lines=21> */
.L_x_5877:
        /* <DEDUP_REMOVED lines=13> */
.L_x_5879:
[----:B------:R-:W-:-:S05]  /*5850*/  ULDC UR4, c[0x0][0x8c4] ;  /* 0x0002310000047ab9 */ /* 0x000fca0000000800 */
.L_x_5878:
        /* <DEDUP_REMOVED lines=44> */
.L_x_5880:
        /* <DEDUP_REMOVED lines=13> */
.L_x_5881:
        /* <DEDUP_REMOVED lines=12> */
.L_x_5882:
        /* <DEDUP_REMOVED lines=27> */
.L_x_5883:
        /* <DEDUP_REMOVED lines=39> */
.L_x_5888:
[----:B------:R-:W2:Y:S04]  /*60d0*/  LDG.E.STRONG.GPU R0, desc[UR46][R2.64] ;  /* 0x0000002e02007981 */ /* 0x000ea8000c1ef900 */
[----:B--2---:R-:W-:Y:S01]  /*60e0*/  CCTL.IVALL ;  /* 0x00000000ff00798f */ /* 0x004fe20002000000 */
[----:B------:R-:W-:Y:S05]  /*60f0*/  YIELD ;  /* 0x0000000000007946 */ /* 0x000fea0003800000 */
[----:B------:R-:W-:-:S13]  /*6100*/  ISETP.NE.AND P1, PT, R0, UR22, PT ;  /* 0x0000001600007c0c */ /* 0x000fda000bf25270 */
[----:B------:R-:W-:Y:S05]  /*6110*/  @P1 BRA `(.L_x_5888) ;  /* 0xfffffffc00ec1947 */ /* 0x000fea000383ffff */
.L_x_5887:
[----:B------:R-:W-:Y:S05]  /*6120*/  BSYNC B0 ;  /* 0x0000000000007941 */ /* 0x000fea0003800000 */
.L_x_5886:
[----:B------:R-:W-:-:S03]  /*6130*/  UMOV UR17, 0xffffffff ;  /* 0xffffffff00117882 */ /* 0x000fc60000000000 */
[----:B------:R-:W-:Y:S05]  /*6140*/  BRA.DIV UR17, `(.L_x_5889) ;  /* 0x0000004211787947 */ /* 0x000fea000b800000 */
[----:B------:R-:W-:Y:S01]  /*6150*/  NOP ;  /* 0x0000000000007918 */ /* 0x000fe20000000000 */
.L_x_5978:
        /* <DEDUP_REMOVED lines=22> */
.L_x_5891:
[----:B------:R-:W-:Y:S05]  /*62c0*/  BSYNC B0 ;  /* 0x0000000000007941 */ /* 0x000fea0003800000 */
.L_x_5890:
        /* <DEDUP_REMOVED lines=20> */
.L_x_5893:
[----:B------:R-:W-:Y:S05]  /*6410*/  BSYNC B0 ;  /* 0x0000000000007941 */ /* 0x000fea0003800000 */
.L_x_5892:
[----:B------:R-:W-:Y:S06]  /*6420*/  BAR.ARV 0xa, 0xa0 ;  /* 0x0282800000007b1d */ /* 0x000fec0000002000 */
[----:B------:R-:W-:Y:S04]  /*6430*/  BSSY B0, `(.L_x_5894) ;  /* 0x0000003000007945 */ /* 0x000fe80003800000 */
[----:B------:R-:W-:Y:S05]  /*6440*/  @!P0 BRA `(.L_x_5895) ;  /* 0x0000000000048947 */ /* 0x000fea0003800000 */
[----:B------:R-:W-:-:S04]  /*6450*/  DEPBAR.LE SB0, 0x0 ;  /* 0x000080000000791a */ /* 0x000fc80000000000 */
.L_x_5895:
[----:B------:R-:W-:Y:S05]  /*6460*/  BSYNC B0 ;  /* 0x0000000000007941 */ /* 0x000fea0003800000 */
.L_x_5894:
        /* <DEDUP_REMOVED lines=19> */
.L_x_5897:
[----:B------:R-:W-:Y:S05]  /*65a0*/  BSYNC B0 ;  /* 0x0000000000007941 */ /* 0x000fea0003800000 */
.L_x_5896:
[----:B------:R-:W-:Y:S01]  /*65b0*/  UIADD3 UR17, UR9, 0x1, URZ ;  /* 0x0000000109117890 */ /* 0x000fe2000fffe03f */
[----:B------:R-:W-:Y:S11]  /*65c0*/  BRA `(.L_x_5898) ;  /* 0x0000000000047947 */ /* 0x000ff60003800000 */
.L_x_5885:
[----:B------:R-:W-:-:S05]  /*65d0*/  UMOV UR17, UR9 ;  /* 0x0000000900117c82 */ /* 0x000fca0008000000 */
.L_x_5898:
        /* <DEDUP_REMOVED lines=16> */
.L_x_5923:
        /* <DEDUP_REMOVED lines=11> */
.L_x_5901:
[----:B------:R-:W2:Y:S04]  /*6790*/  LDG.E.STRONG.GPU R0, desc[UR46][R2.64] ;  /* 0x0000002e02007981 */ /* 0x000ea8000c1ef900 */
[----:B--2---:R-:W-:Y:S01]  /*67a0*/  CCTL.IVALL ;  /* 0x00000000ff00798f */ /* 0x004fe20002000000 */
[----:B------:R-:W-:Y:S05]  /*67b0*/  YIELD ;  /* 0x0000000000007946 */ /* 0x000fea0003800000 */
[----:B------:R-:W-:-:S13]  /*67c0*/  ISETP.NE.AND P1, PT, R0, UR22, PT ;  /* 0x0000001600007c0c */ /* 0x000fda000bf25270 */
[----:B------:R-:W-:Y:S05]  /*67d0*/  @P1 BRA `(.L_x_5901) ;  /* 0xfffffffc00ec1947 */ /* 0x000fea000383ffff */
.L_x_5900:
[----:B------:R-:W-:Y:S05]  /*67e0*/  BSYNC B0 ;  /* 0x0000000000007941 */ /* 0x000fea0003800000 */
.L_x_5899:
[----:B------:R-:W-:-:S03]  /*67f0*/  UMOV UR16, 0xffffffff ;  /* 0xffffffff00107882 */ /* 0x000fc60000000000 */
[----:B------:R-:W-:Y:S05]  /*6800*/  BRA.DIV UR16, `(.L_x_5902) ;  /* 0x0000003a10e47947 */ /* 0x000fea000b800000 */
[----:B------:R-:W-:Y:S01]  /*6810*/  NOP ;  /* 0x0000000000007918 */ /* 0x000fe20000000000 */
.L_x_5981:
        /* <DEDUP_REMOVED lines=19> */
.L_x_5904:
[----:B------:R-:W-:Y:S05]  /*6950*/  BSYNC B0 ;  /* 0x0000000000007941 */ /* 0x000fea0003800000 */
.L_x_5903:
        /* <DEDUP_REMOVED lines=17> */
.L_x_5906:
[----:B------:R-:W-:Y:S05]  /*6a70*/  BSYNC B0 ;  /* 0x0000000000007941 */ /* 0x000fea0003800000 */
.L_x_5905:
[----:B------:R-:W-:Y:S06]  /*6a80*/  BAR.ARV 0xa, 0xa0 ;  /* 0x0282800000007b1d */ /* 0x000fec0000002000 */
[----:B------:R-:W-:Y:S04]  /*6a90*/  BSSY B0, `(.L_x_5907) ;  /* 0x0000003000007945 */ /* 0x000fe80003800000 */
[----:B------:R-:W-:Y:S05]  /*6aa0*/  @!P0 BRA `(.L_x_5908) ;  /* 0x0000000000048947 */ /* 0x000fea0003800000 */
[----:B------:R-:W-:-:S04]  /*6ab0*/  DEPBAR.LE SB0, 0x0 ;  /* 0x000080000000791a */ /* 0x000fc80000000000 */
.L_x_5908:
[----:B------:R-:W-:Y:S05]  /*6ac0*/  BSYNC B0 ;  /* 0x0000000000007941 */ /* 0x000fea0003800000 */
.L_x_5907:
        /* <DEDUP_REMOVED lines=19> */
.L_x_5910:
[----:B------:R-:W-:Y:S05]  /*6c00*/  BSYNC B0 ;  /* 0x0000000000007941 */ /* 0x000fea0003800000 */
.L_x_5909:
        /* <DEDUP_REMOVED lines=9> */
.L_x_5913:
[----:B------:R-:W2:Y:S04]  /*6ca0*/  LDG.E.STRONG.GPU R0, desc[UR46][R2.64] ;  /* 0x0000002e02007981 */ /* 0x000ea8000c1ef900 */
[----:B--2---:R-:W-:Y:S01]  /*6cb0*/  CCTL.IVALL ;  /* 0x00000000ff00798f */ /* 0x004fe20002000000 */
[----:B------:R-:W-:Y:S05]  /*6cc0*/  YIELD ;  /* 0x0000000000007946 */ /* 0x000fea0003800000 */
[----:B------:R-:W-:-:S13]  /*6cd0*/  ISETP.NE.AND P1, PT, R0, UR22, PT ;  /* 0x0000001600007c0c */ /* 0x000fda000bf25270 */
[----:B------:R-:W-:Y:S05]  /*6ce0*/  @P1 BRA `(.L_x_5913) ;  /* 0xfffffffc00ec1947 */ /* 0x000fea000383ffff */
.L_x_5912:
[----:B------:R-:W-:Y:S05]  /*6cf0*/  BSYNC B0 ;  /* 0x0000000000007941 */ /* 0x000fea0003800000 */
.L_x_5911:
[----:B------:R-:W-:-:S03]  /*6d00*/  UMOV UR12, 0xffffffff ;  /* 0xffffffff000c7882 */ /* 0x000fc60000000000 */
[----:B------:R-:W-:Y:S05]  /*6d10*/  BRA.DIV UR12, `(.L_x_5914) ;  /* 0x000000360cbc7947 */ /* 0x000fea000b800000 */
[----:B------:R-:W-:Y:S01]  /*6d20*/  NOP ;  /* 0x0000000000007918 */ /* 0x000fe20000000000 */
.L_x_5984:
        /* <DEDUP_REMOVED lines=15> */
.L_x_5916:
[----:B------:R-:W-:Y:S05]  /*6e20*/  BSYNC B0 ;  /* 0x0000000000007941 */ /* 0x000fea0003800000 */
.L_x_5915:
        /* <DEDUP_REMOVED lines=15> */
.L_x_5918:
[----:B------:R-:W-:Y:S05]  /*6f20*/  BSYNC B0 ;  /* 0x0000000000007941 */ /* 0x000fea0003800000 */
.L_x_5917:
[----:B------:R-:W-:Y:S06]  /*6f30*/  BAR.ARV 0xa, 0xa0 ;  /* 0x0282800000007b1d */ /* 0x000fec0000002000 */
[----:B------:R-:W-:Y:S04]  /*6f40*/  BSSY B0, `(.L_x_5919) ;  /* 0x0000003000007945 */ /* 0x000fe80003800000 */
[----:B------:R-:W-:Y:S05]  /*6f50*/  @!P0 BRA `(.L_x_5920) ;  /* 0x0000000000048947 */ /* 0x000fea0003800000 */
[----:B------:R-:W-:-:S04]  /*6f60*/  DEPBAR.LE SB0, 0x0 ;  /* 0x000080000000791a */ /* 0x000fc80000000000 */
.L_x_5920:
[----:B------:R-:W-:Y:S05]  /*6f70*/  BSYNC B0 ;  /* 0x0000000000007941 */ /* 0x000fea0003800000 */
.L_x_5919:
        /* <DEDUP_REMOVED lines=19> */
.L_x_5922:
[----:B------:R-:W-:Y:S05]  /*70b0*/  BSYNC B0 ;  /* 0x0000000000007941 */ /* 0x000fea0003800000 */
.L_x_5921:
[----:B------:R-:W-:Y:S02]  /*70c0*/  UIADD3 UR9, UR9, 0x2, URZ ;  /* 0x0000000209097890 */ /* 0x000fe4000fffe03f */
[----:B------:R-:W-:Y:S02]  /*70d0*/  UIADD3 UR4, UR4, 0x4000, URZ ;  /* 0x0000400004047890 */ /* 0x000fe4000fffe03f */
[----:B------:R-:W-:-:S06]  /*70e0*/  UISETP.GE.AND UP0, UPT, UR9, UR11, UPT ;  /* 0x0000000b0900728c */ /* 0x000fcc000bf06270 */
[----:B------:R-:W-:-:S13]  /*70f0*/  PLOP3.LUT P1, PT, PT, PT, UP0, 0x80, 0x0 ;  /* 0x000000000000781c */ /* 0x000fda0003f2f008 */
[----:B------:R-:W-:Y:S05]  /*7100*/  @!P1 BRA `(.L_x_5923) ;  /* 0xfffffff400749947 */ /* 0x000fea000383ffff */
.L_x_5884:
        /* <DEDUP_REMOVED lines=41> */
.L_x_5926:
[----:B------:R-:W-:Y:S05]  /*73a0*/  BSYNC B0 ;  /* 0x0000000000007941 */ /* 0x000fea0003800000 */
.L_x_5925:
[----:B------:R-:W-:Y:S05]  /*73b0*/  BRA `(.L_x_5927) ;  /* 0x0000000000047947 */ /* 0x000fea0003800000 */
.L_x_5924:
[----:B------:R-:W-:-:S05]  /*73c0*/  UMOV UR4, UR9 ;  /* 0x0000000900047c82 */ /* 0x000fca0008000000 */
.L_x_5927:
        /* <DEDUP_REMOVED lines=11> */
.L_x_5932:
        /* <DEDUP_REMOVED lines=24> */
.L_x_5929:
[----:B------:R-:W-:Y:S05]  /*7600*/  BSYNC B0 ;  /* 0x0000000000007941 */ /* 0x000fea0003800000 */
.L_x_5928:
        /* <DEDUP_REMOVED lines=24> */
.L_x_5931:
[----:B------:R-:W-:Y:S05]  /*7790*/  BSYNC B0 ;  /* 0x0000000000007941 */ /* 0x000fea0003800000 */
.L_x_5930:
[----:B------:R-:W-:Y:S02]  /*77a0*/  UIADD3 UR7, UR7, 0x2, URZ ;  /* 0x0000000207077890 */ /* 0x000fe4000fffe03f */
[----:B------:R-:W-:Y:S02]  /*77b0*/  ULEA UR5, UR19, UR5, 0x1 ;  /* 0x0000000513057291 */ /* 0x000fe4000f8e083f */
[----:B------:R-:W-:Y:S02]  /*77c0*/  ULEA UR6, UR19, UR6, 0x1 ;  /* 0x0000000613067291 */ /* 0x000fe4000f8e083f */
[----:B------:R-:W-:-:S13]  /*77d0*/  ISETP.NE.AND P0, PT, RZ, UR7, PT ;  /* 0x00000007ff007c0c */ /* 0x000fda000bf05270 */
[----:B------:R-:W-:Y:S05]  /*77e0*/  @!P0 BRA `(.L_x_5835) ;  /* 0x0000002800388947 */ /* 0x000fea0003800000 */
[----:B------:R-:W-:Y:S05]  /*77f0*/  BRA `(.L_x_5932) ;  /* 0xfffffffc00207947 */ /* 0x000fea000383ffff */
.L_x_5876:
        /* <DEDUP_REMOVED lines=14> */
.L_x_5933:
        /* <DEDUP_REMOVED lines=14> */
.L_x_5935:
[----:B------:R-:W-:-:S05]  /*79c0*/  ULDC UR4, c[0x0][0x8c4] ;  /* 0x0002310000047ab9 */ /* 0x000fca0000000800 */
.L_x_5934:
        /* <DEDUP_REMOVED lines=59> */
.L_x_5937:
        /* <DEDUP_REMOVED lines=13> */
.L_x_5938:
        /* <DEDUP_REMOVED lines=8> */
.L_x_5939:
        /* <DEDUP_REMOVED lines=21> */
.L_x_5940:
        /* <DEDUP_REMOVED lines=50> */
.L_x_5985:
        /* <DEDUP_REMOVED lines=15> */
.L_x_5943:
        /* <DEDUP_REMOVED lines=97> */
.L_x_5954:
[----:B-123--:R-:W-:-:S04]  /*8a40*/  SHF.L.U32 R18, R10, 0x1f, RZ ;  /* 0x0000001f0a127819 */ /* 0x00efc800000006ff */
[----:B------:R-:W2:Y:S02]  /*8a50*/  SYNCS.PHASECHK.TRANS64.TRYWAIT P1, [R15+URZ+0x30840], R18 ;  /* 0x030840120f0075a7 */ /* 0x000ea4000802017f */
[----:B--2---:R-:W-:Y:S05]  /*8a60*/  @!P1 BRA `(.L_x_5946) ;  /* 0x0000001800989947 */ /* 0x004fea0003800000 */
.L_x_5986:
        /* <DEDUP_REMOVED lines=8> */
.L_x_5947:
        /* <DEDUP_REMOVED lines=37> */
.L_x_5987:
        /* <DEDUP_REMOVED lines=8> */
.L_x_5949:
        /* <DEDUP_REMOVED lines=37> */
.L_x_5988:
        /* <DEDUP_REMOVED lines=8> */
.L_x_5951:
        /* <DEDUP_REMOVED lines=31> */
.L_x_5990:
        /* <DEDUP_REMOVED lines=8> */
.L_x_5953:
        /* <DEDUP_REMOVED lines=37> */
.L_x_5945:
[----:B------:R-:W4:Y:S02]  /*9550*/  LDL.LU R4, [R1+0x4] ;  /* 0x0000040001047983 */ /* 0x000f240000300800 */
[----:B----4-:R-:W-:Y:S02]  /*9560*/  ISETP.NE.AND P1, PT, R4, RZ, PT ;  /* 0x000000ff0400720c */ /* 0x010fe40003f25270 */
[----:B------:R4:W5:Y:S11]  /*9570*/  LDL R4, [R1] ;  /* 0x0000000001047983 */ /* 0x0009760000100800 */
[----:B----4-:R-:W-:Y:S05]  /*9580*/  @!P1 BRA `(.L_x_5944) ;  /* 0x00000004005c9947 */ /* 0x010fea0003800000 */
[----:B------:R-:W-:-:S04]  /*9590*/  SHF.L.U32 R12, R10, 0x1f, RZ ;  /* 0x0000001f0a0c7819 */ /* 0x000fc800000006ff */
[----:B------:R-:W4:Y:S02]  /*95a0*/  SYNCS.PHASECHK.TRANS64.TRYWAIT P1, [R15+URZ+0x30840], R12 ;  /* 0x0308400c0f0075a7 */ /* 0x000f24000802017f */
[----:B----4-:R-:W-:Y:S05]  /*95b0*/  @!P1 BRA `(.L_x_5955) ;  /* 0x0000001000189947 */ /* 0x010fea0003800000 */
.L_x_5991:
        /* <DEDUP_REMOVED lines=8> */
.L_x_5956:
        /* <DEDUP_REMOVED lines=34> */
.L_x_5992:
        /* <DEDUP_REMOVED lines=8> */
.L_x_5958:
        /* <DEDUP_REMOVED lines=34> */
.L_x_5944:
[----:B------:R-:W1:Y:S01]  /*9b00*/  S2R R0, SR_TID.X ;  /* 0x0000000000007919 */ /* 0x000e620000002100 */
[----:B------:R-:W-:Y:S01]  /*9b10*/  IMAD R3, R16, 0x8, R15 ;  /* 0x0000000810037824 */ /* 0x000fe200078e020f */
[----:B-1----:R-:W-:Y:S02]  /*9b20*/  LOP3.LUT R2, R0, 0x7f, RZ, 0xc0, !PT ;  /* 0x0000007f00027812 */ /* 0x002fe400078ec0ff */
[----:B------:R-:W-:Y:S02]  /*9b30*/  SHF.L.U32 R0, R10, 0x1f, RZ ;  /* 0x0000001f0a007819 */ /* 0x000fe400000006ff */
[----:B------:R-:W-:Y:S02]  /*9b40*/  ISETP.NE.AND P1, PT, R2, RZ, PT ;  /* 0x000000ff0200720c */ /* 0x000fe40003f25270 */
[----:B------:R-:W1:Y:S02]  /*9b50*/  SYNCS.PHASECHK.TRANS64.TRYWAIT P0, [R3+URZ+0x30840], R0 ;  /* 0x03084000030075a7 */ /* 0x000e64000800017f */
[----:B-1----:R-:W-:Y:S09]  /*9b60*/  @!P0 BRA `(.L_x_5959) ;  /* 0x0000000800d48947 */ /* 0x002ff20003800000 */
.L_x_5993:
[----:B------:R-:W-:Y:S05]  /*9b70*/  @P1 BRA `(.L_x_5960) ;  /* 0x0000000000181947 */ /* 0x000fea0003800000 */
[----:B------:R-:W1:Y:S01]  /*9b80*/  S2R R2, SR_TID.X ;  /* 0x0000000000027919 */ /* 0x000e620000002100 */
[----:B------:R-:W-:-:S04]  /*9b90*/  IMAD.MOV.U32 R0, RZ, RZ, 0x4100 ;  /* 0x00004100ff007424 */ /* 0x000fc800078e00ff */
[----:B------:R1:W-:Y:S02]  /*9ba0*/  SYNCS.ARRIVE.TRANS64 RZ, [R3+URZ+0x30830], R0 ;  /* 0x0308300003ff79a7 */ /* 0x0003e4000800003f */
[----:B-1----:R-:W-:-:S13]  /*9bb0*/  LOP3.LUT P0, RZ, R2, 0x1f, RZ, 0xc0, !PT ;  /* 0x0000001f02ff7812 */ /* 0x002fda000780c0ff */
[----:B------:R-:W-:Y:S05]  /*9bc0*/  @!P0 BRA `(.L_x_5960) ;  /* 0x0000000000048947 */ /* 0x000fea0003800000 */
[----:B------:R-:W-:Y:S01]  /*9bd0*/  BPT.TRAP 0x1 ;  /* 0x000000040000795c */ /* 0x000fe20000300000 */
.L_x_5960:
        /* <DEDUP_REMOVED lines=41> */
.L_x_5941:
[----:B------:R-:W-:Y:S05]  /*9e70*/  BSYNC B0 ;  /* 0x0000000000007941 */ /* 0x000fea0003800000 */
.L_x_5936:
[----:B------:R-:W-:-:S03]  /*9e80*/  UMOV UR8, 0xffffffff ;  /* 0xffffffff00087882 */ /* 0x000fc60000000000 */
[----:B------:R-:W-:Y:S05]  /*9e90*/  BRA.DIV UR8, `(.L_x_5961) ;  /* 0x0000000a081c7947 */ /* 0x000fea000b800000 */
[----:B------:R-:W-:-:S13]  /*9ea0*/  ELECT P6, URZ, PT ;  /* 0x00000000003f782f */ /* 0x000fda00038c0000 */
.L_x_5996:
[----:B------:R-:W-:Y:S05]  /*9eb0*/  @!P6 BRA `(.L_x_5835) ;  /* 0x000000000084e947 */ /* 0x000fea0003800000 */
[----:B------:R-:W-:-:S06]  /*9ec0*/  ULOP3.LUT UR8, UR38, 0x2, URZ, 0xfc, !UPT ;  /* 0x0000000226087892 */ /* 0x000fcc000f8efc3f */
[----:B------:R-:W-:-:S05]  /*9ed0*/  IMAD.U32 R2, RZ, RZ, UR8 ;  /* 0x00000008ff027e24 */ /* 0x000fca000f8e00ff */
[----:B------:R-:W-:-:S13]  /*9ee0*/  ISETP.NE.AND P2, PT, R2, 0x3, PT ;  /* 0x000000030200780c */ /* 0x000fda0003f45270 */
[----:B------:R-:W-:Y:S05]  /*9ef0*/  @!P2 BRA `(.L_x_5962) ;  /* 0x000000000004a947 */ /* 0x000fea0003800000 */
[----:B---3--:R-:W-:Y:S01]  /*9f00*/  BPT.TRAP 0x1 ;  /* 0x000000040000795c */ /* 0x008fe20000300000 */
.L_x_5962:
        /* <DEDUP_REMOVED lines=15> */
.L_x_5997:
[----:B------:R-:W2:Y:S02]  /*a000*/  SYNCS.PHASECHK.TRANS64.TRYWAIT P0, [R3+URZ], R2 ;  /* 0x00000002030075a7 */ /* 0x000ea4000800017f */
[----:B--2---:R-:W-:Y:S05]  /*a010*/  @!P0 BRA `(.L_x_5964) ;  /* 0x0000000400f08947 */ /* 0x004fea0003800000 */
.L_x_5998:
[----:B------:R-:W-:Y:S05]  /*a020*/  @!P2 BRA `(.L_x_5965) ;  /* 0x000000000004a947 */ /* 0x000fea0003800000 */
[----:B---3--:R-:W-:Y:S01]  /*a030*/  BPT.TRAP 0x1 ;  /* 0x000000040000795c */ /* 0x008fe20000300000 */
.L_x_5965:
[----:B--2---:R-:W-:-:S04]  /*a040*/  VIADD R3, R8, 0x30840 ;  /* 0x0003084008037836 */ /* 0x004fc80000000000 */
[----:B------:R-:W-:-:S04]  /*a050*/  IMAD R5, R0, 0x8, R3 ;  /* 0x0000000800057824 */ /* 0x000fc800078e0203 */
[----:B------:R-:W2:Y:S02]  /*a060*/  SYNCS.PHASECHK.TRANS64.TRYWAIT P0, [R5+URZ], R4 ;  /* 0x00000004050075a7 */ /* 0x000ea4000800017f */
[----:B--2---:R-:W-:Y:S05]  /*a070*/  @!P0 BRA `(.L_x_5966) ;  /* 0x0000000400ec8947 */ /* 0x004fea0003800000 */
.L_x_5999:
[----:B------:R-:W-:-:S07]  /*a080*/  IMAD R3, R6, 0x8, R3 ;  /* 0x0000000806037824 */ /* 0x000fce00078e0203 */
.L_x_5967:
[----:B----4-:R4:W1:Y:S02]  /*a090*/  SYNCS.PHASECHK.TRANS64.TRYWAIT P0, [R3+URZ], R2 ;  /* 0x00000002030075a7 */ /* 0x010864000800017f */
[----:B-1----:R-:W-:Y:S05]  /*a0a0*/  @!P0 NANOSLEEP.SYNCS 0x989680 ;  /* 0x009896800000895d */ /* 0x002fea0003900000 */
[----:B------:R-:W1:Y:S02]  /*a0b0*/  @!P0 SYNCS.PHASECHK.TRANS64 P0, [R3+URZ], R2 ;  /* 0x00000002030085a7 */ /* 0x000e64000800007f */
[----:B-1----:R-:W-:Y:S05]  /*a0c0*/  @!P0 BRA `(.L_x_5967) ;  /* 0xfffffffc00f08947 */ /* 0x002fea000383ffff */
.L_x_5835:
[----:B---3--:R-:W-:Y:S05]  /*a0d0*/  BSYNC B6 ;  /* 0x0000000000067941 */ /* 0x008fea0003800000 */
.L_x_5829:
[----:B------:R-:W-:Y:S05]  /*a0e0*/  EXIT ;  /* 0x000000000000794d */ /* 0x000fea0003800000 */
.L_x_5846:
[----:B------:R-:W-:Y:S02]  /*a0f0*/  IMAD.MOV.U32 R12, RZ, RZ, RZ ;  /* 0x000000ffff0c7224 */ /* 0x000fe400078e00ff */
[----:B------:R-:W-:Y:S02]  /*a100*/  IMAD.MOV.U32 R11, RZ, RZ, 0x1f ;  /* 0x0000001fff0b7424 */ /* 0x000fe400078e00ff */
[----:B------:R-:W-:-:S07]  /*a110*/  IMAD.MOV.U32 R15, RZ, RZ, -0x1 ;  /* 0xffffffffff0f7424 */ /* 0x000fce00078e00ff */
[----:B------:R-:W-:Y:S05]  /*a120*/  WARPSYNC.COLLECTIVE R15, `(.L_x_5968) ;  /* 0x000000000f087348 */ /* 0x000fea0003c00000 */
[----:B------:R1:W2:Y:S02]  /*a130*/  SHFL.IDX P6, R14, R13, R12, R11 ;  /* 0x0000000c0d0e7389 */ /* 0x0002a400000c000b */
[----:B-12---:R-:W-:Y:S01]  /*a140*/  ENDCOLLECTIVE ;  /* 0x000000000000791b */ /* 0x006fe20003800000 */
.L_x_5968:
[----:B------:R-:W-:Y:S05]  /*a150*/  BRA `(.L_x_5969) ;  /* 0xffffff7400347947 */ /* 0x000fea000383ffff */
.L_x_5848:
[----:B--2---:R2:W3:Y:S02]  /*a160*/  SYNCS.PHASECHK.TRANS64.TRYWAIT P0, [R231+URZ+0x30800], R8 ;  /* 0x03080008e70075a7 */ /* 0x0044e4000800017f */
[----:B---3--:R-:W-:Y:S05]  /*a170*/  @!P0 NANOSLEEP.SYNCS 0x989680 ;  /* 0x009896800000895d */ /* 0x008fea0003900000 */
[----:B------:R-:W3:Y:S02]  /*a180*/  @!P0 SYNCS.PHASECHK.TRANS64 P0, [R231+URZ+0x30800], R8 ;  /* 0x03080008e70085a7 */ /* 0x000ee4000800007f */
[----:B---3--:R-:W-:Y:S05]  /*a190*/  @!P0 BRA `(.L_x_5848) ;  /* 0xfffffffc00f08947 */ /* 0x008fea000383ffff */
[----:B------:R-:W-:Y:S05]  /*a1a0*/  BRA `(.L_x_5847) ;  /* 0xffffff74007c7947 */ /* 0x000fea000383ffff */
.L_x_5852:
[----:B---3--:R3:W4:Y:S02]  /*a1b0*/  SYNCS.PHASECHK.TRANS64.TRYWAIT P0, [R0+URZ+0x30810], R7 ;  /* 0x03081007000075a7 */ /* 0x008724000800017f */
[----:B----4-:R-:W-:Y:S05]  /*a1c0*/  @!P0 NANOSLEEP.SYNCS 0x989680 ;  /* 0x009896800000895d */ /* 0x010fea0003900000 */
[----:B------:R-:W4:Y:S02]  /*a1d0*/  @!P0 SYNCS.PHASECHK.TRANS64 P0, [R0+URZ+0x30810], R7 ;  /* 0x03081007000085a7 */ /* 0x000f24000800007f */
[----:B----4-:R-:W-:Y:S05]  /*a1e0*/  @!P0 BRA `(.L_x_5852) ;  /* 0xfffffffc00f08947 */ /* 0x010fea000383ffff */
[----:B------:R-:W-:Y:S05]  /*a1f0*/  BRA `(.L_x_5851) ;  /* 0xffffff7c00107947 */ /* 0x000fea000383ffff */
.L_x_5856:
[----:B------:R1:W1:Y:S02]  /*a200*/  SYNCS.PHASECHK.TRANS64.TRYWAIT P0, [R0+URZ+0x30830], R7 ;  /* 0x03083007000075a7 */ /* 0x000264000800017f */
[----:B-1----:R-:W-:Y:S05]  /*a210*/  @!P0 NANOSLEEP.SYNCS 0x989680 ;  /* 0x009896800000895d */ /* 0x002fea0003900000 */
[----:B------:R-:W1:Y:S02]  /*a220*/  @!P0 SYNCS.PHASECHK.TRANS64 P0, [R0+URZ+0x30830], R7 ;  /* 0x03083007000085a7 */ /* 0x000e64000800007f */
[----:B-1----:R-:W-:Y:S05]  /*a230*/  @!P0 BRA `(.L_x_5856) ;  /* 0xfffffffc00f08947 */ /* 0x002fea000383ffff */
[----:B------:R-:W-:Y:S05]  /*a240*/  BRA `(.L_x_5855) ;  /* 0xffffff8000687947 */ /* 0x000fea000383ffff */
.L_x_5863:
[----:B------:R-:W-:Y:S01]  /*a250*/  BSSY B0, `(.L_x_5970) ;  /* 0x0000005000007945 */ /* 0x000fe20003800000 */
[----:B------:R-:W-:-:S07]  /*a260*/  IMAD.MOV.U32 R15, RZ, RZ, -0x1 ;  /* 0xffffffffff0f7424 */ /* 0x000fce00078e00ff */
[----:B-1----:R-:W-:Y:S05]  /*a270*/  WARPSYNC.COLLECTIVE R15, `(.L_x_5971) ;  /* 0x000000000f087348 */ /* 0x002fea0003c00000 */
[----:B------:R-:W-:Y:S01]  /*a280*/  NOP ;  /* 0x0000000000007918 */ /* 0x000fe20000000000 */
[----:B-1----:R-:W-:Y:S01]  /*a290*/  ENDCOLLECTIVE ;  /* 0x000000000000791b */ /* 0x002fe20003800000 */
.L_x_5971:
[----:B------:R-:W-:Y:S05]  /*a2a0*/  BSYNC B0 ;  /* 0x0000000000007941 */ /* 0x000fea0003800000 */
.L_x_5970:
[----:B------:R-:W-:Y:S05]  /*a2b0*/  BRA `(.L_x_5972) ;  /* 0xffffffac00247947 */ /* 0x000fea000383ffff */
.L_x_5872:
[----:B------:R-:W-:Y:S01]  /*a2c0*/  BSSY B0, `(.L_x_5973) ;  /* 0x0000005000007945 */ /* 0x000fe20003800000 */
[----:B------:R-:W-:-:S07]  /*a2d0*/  IMAD.MOV.U32 R15, RZ, RZ, -0x1 ;  /* 0xffffffffff0f7424 */ /* 0x000fce00078e00ff */
[----:B-12---:R-:W-:Y:S05]  /*a2e0*/  WARPSYNC.COLLECTIVE R15, `(.L_x_5974) ;  /* 0x000000000f087348 */ /* 0x006fea0003c00000 */
[----:B------:R-:W-:Y:S01]  /*a2f0*/  NOP ;  /* 0x0000000000007918 */ /* 0x000fe20000000000 */
[----:B-12---:R-:W-:Y:S01]  /*a300*/  ENDCOLLECTIVE ;  /* 0x000000000000791b */ /* 0x006fe20003800000 */
.L_x_5974:
[----:B------:R-:W-:Y:S05]  /*a310*/  BSYNC B0 ;  /* 0x0000000000007941 */ /* 0x000fea0003800000 */
.L_x_5973:
[----:B------:R-:W-:Y:S05]  /*a320*/  BRA `(.L_x_5975) ;  /* 0xffffffb000287947 */ /* 0x000fea000383ffff */
.L_x_5889:
[----:B------:R-:W-:Y:S01]  /*a330*/  BSSY B0, `(.L_x_5976) ;  /* 0x0000005000007945 */ /* 0x000fe20003800000 */
[----:B------:R-:W-:-:S07]  /*a340*/  IMAD.MOV.U32 R15, RZ, RZ, -0x1 ;  /* 0xffffffffff0f7424 */ /* 0x000fce00078e00ff */
[----:B------:R-:W-:Y:S05]  /*a350*/  WARPSYNC.COLLECTIVE R15, `(.L_x_5977) ;  /* 0x000000000f087348 */ /* 0x000fea0003c00000 */
[----:B------:R-:W-:Y:S01]  /*a360*/  NOP ;  /* 0x0000000000007918 */ /* 0x000fe20000000000 */
[----:B------:R-:W-:Y:S01]  /*a370*/  ENDCOLLECTIVE ;  /* 0x000000000000791b */ /* 0x000fe20003800000 */
.L_x_5977:
[----:B------:R-:W-:Y:S05]  /*a380*/  BSYNC B0 ;  /* 0x0000000000007941 */ /* 0x000fea0003800000 */
.L_x_5976:
[----:B------:R-:W-:Y:S05]  /*a390*/  BRA `(.L_x_5978) ;  /* 0xffffffbc00707947 */ /* 0x000fea000383ffff */
.L_x_5902:
[----:B------:R-:W-:Y:S01]  /*a3a0*/  BSSY B0, `(.L_x_5979) ;  /* 0x0000005000007945 */ /* 0x000fe20003800000 */
[----:B------:R-:W-:-:S07]  /*a3b0*/  IMAD.MOV.U32 R15, RZ, RZ, -0x1 ;  /* 0xffffffffff0f7424 */ /* 0x000fce00078e00ff */
[----:B------:R-:W-:Y:S05]  /*a3c0*/  WARPSYNC.COLLECTIVE R15, `(.L_x_5980) ;  /* 0x000000000f087348 */ /* 0x000fea0003c00000 */
[----:B------:R-:W-:Y:S01]  /*a3d0*/  NOP ;  /* 0x0000000000007918 */ /* 0x000fe20000000000 */
[----:B------:R-:W-:Y:S01]  /*a3e0*/  ENDCOLLECTIVE ;  /* 0x000000000000791b */ /* 0x000fe20003800000 */
.L_x_5980:
[----:B------:R-:W-:Y:S05]  /*a3f0*/  BSYNC B0 ;  /* 0x0000000000007941 */ /* 0x000fea0003800000 */
.L_x_5979:
[----:B------:R-:W-:Y:S05]  /*a400*/  BRA `(.L_x_5981) ;  /* 0xffffffc400047947 */ /* 0x000fea000383ffff */
.L_x_5914:
[----:B------:R-:W-:Y:S01]  /*a410*/  BSSY B0, `(.L_x_5982) ;  /* 0x0000005000007945 */ /* 0x000fe20003800000 */
[----:B------:R-:W-:-:S07]  /*a420*/  IMAD.MOV.U32 R15, RZ, RZ, -0x1 ;  /* 0xffffffffff0f7424 */ /* 0x000fce00078e00ff */
[----:B------:R-:W-:Y:S05]  /*a430*/  WARPSYNC.COLLECTIVE R15, `(.L_x_5983) ;  /* 0x000000000f087348 */ /* 0x000fea0003c00000 */
[----:B------:R-:W-:Y:S01]  /*a440*/  NOP ;  /* 0x0000000000007918 */ /* 0x000fe20000000000 */
[----:B------:R-:W-:Y:S01]  /*a450*/  ENDCOLLECTIVE ;  /* 0x000000000000791b */ /* 0x000fe20003800000 */
.L_x_5983:
[----:B------:R-:W-:Y:S05]  /*a460*/  BSYNC B0 ;  /* 0x0000000000007941 */ /* 0x000fea0003800000 */
.L_x_5982:
[----:B------:R-:W-:Y:S05]  /*a470*/  BRA `(.L_x_5984) ;  /* 0xffffffc8002c7947 */ /* 0x000fea000383ffff */
.L_x_5942:
[----:B-1----:R1:W2:Y:S02]  /*a480*/  SYNCS.PHASECHK.TRANS64.TRYWAIT P0, [R15+URZ+0x30820], R0 ;  /* 0x030820000f0075a7 */ /* 0x0022a4000800017f */
[----:B--2---:R-:W-:Y:S05]  /*a490*/  @!P0 NANOSLEEP.SYNCS 0x989680 ;  /* 0x009896800000895d */ /* 0x004fea0003900000 */
[----:B------:R-:W2:Y:S02]  /*a4a0*/  @!P0 SYNCS.PHASECHK.TRANS64 P0, [R15+URZ+0x30820], R0 ;  /* 0x030820000f0085a7 */ /* 0x000ea4000800007f */
[----:B--2---:R-:W-:Y:S05]  /*a4b0*/  @!P0 BRA `(.L_x_5942) ;  /* 0xfffffffc00f08947 */ /* 0x004fea000383ffff */
[----:B------:R-:W-:Y:S05]  /*a4c0*/  BRA `(.L_x_5985) ;  /* 0xffffffdc009c7947 */ /* 0x000fea000383ffff */
.L_x_5946:
[----:B--2---:R2:W3:Y:S02]  /*a4d0*/  SYNCS.PHASECHK.TRANS64.TRYWAIT P1, [R15+URZ+0x30840], R18 ;  /* 0x030840120f0075a7 */ /* 0x0044e4000802017f */
[----:B---3--:R-:W-:Y:S05]  /*a4e0*/  @!P1 NANOSLEEP.SYNCS 0x989680 ;  /* 0x009896800000995d */ /* 0x008fea0003900000 */
[----:B------:R-:W3:Y:S02]  /*a4f0*/  @!P1 SYNCS.PHASECHK.TRANS64 P1, [R15+URZ+0x30840], R18 ;  /* 0x030840120f0095a7 */ /* 0x000ee4000802007f */
[----:B---3--:R-:W-:Y:S05]  /*a500*/  @!P1 BRA `(.L_x_5946) ;  /* 0xfffffffc00f09947 */ /* 0x008fea000383ffff */
[----:B------:R-:W-:Y:S05]  /*a510*/  BRA `(.L_x_5986) ;  /* 0xffffffe400547947 */ /* 0x000fea000383ffff */
.L_x_5948:
[----:B-1----:R1:W3:Y:S02]  /*a520*/  SYNCS.PHASECHK.TRANS64.TRYWAIT P1, [R15+URZ+0x30828], R18 ;  /* 0x030828120f0075a7 */ /* 0x0022e4000802017f */
[----:B---3--:R-:W-:Y:S05]  /*a530*/  @!P1 NANOSLEEP.SYNCS 0x989680 ;  /* 0x009896800000995d */ /* 0x008fea0003900000 */
[----:B------:R-:W3:Y:S02]  /*a540*/  @!P1 SYNCS.PHASECHK.TRANS64 P1, [R15+URZ+0x30828], R18 ;  /* 0x030828120f0095a7 */ /* 0x000ee4000802007f */
[----:B---3--:R-:W-:Y:S05]  /*a550*/  @!P1 BRA `(.L_x_5948) ;  /* 0xfffffffc00f09947 */ /* 0x008fea000383ffff */
[----:B------:R-:W-:Y:S05]  /*a560*/  BRA `(.L_x_5987) ;  /* 0xffffffe400f47947 */ /* 0x000fea000383ffff */
.L_x_5950:
[----:B---3--:R3:W4:Y:S02]  /*a570*/  SYNCS.PHASECHK.TRANS64.TRYWAIT P1, [R15+URZ+0x30848], R18 ;  /* 0x030848120f0075a7 */ /* 0x008724000802017f */
[----:B----4-:R-:W-:Y:S05]  /*a580*/  @!P1 NANOSLEEP.SYNCS 0x989680 ;  /* 0x009896800000995d */ /* 0x010fea0003900000 */
[----:B------:R-:W4:Y:S02]  /*a590*/  @!P1 SYNCS.PHASECHK.TRANS64 P1, [R15+URZ+0x30848], R18 ;  /* 0x030848120f0095a7 */ /* 0x000f24000802007f */
[----:B----4-:R-:W-:Y:S05]  /*a5a0*/  @!P1 BRA `(.L_x_5950) ;  /* 0xfffffffc00f09947 */ /* 0x010fea000383ffff */
[----:B------:R-:W-:Y:S05]  /*a5b0*/  BRA `(.L_x_5988) ;  /* 0xffffffe800947947 */ /* 0x000fea000383ffff */
.L_x_5952:
[----:B------:R-:W-:-:S07]  /*a5c0*/  SHF.L.U32 R4, R10, 0x1f, RZ ;  /* 0x0000001f0a047819 */ /* 0x000fce00000006ff */
.L_x_5989:
[----:B----4-:R4:W1:Y:S02]  /*a5d0*/  SYNCS.PHASECHK.TRANS64.TRYWAIT P1, [R15+URZ+0x30820], R4 ;  /* 0x030820040f0075a7 */ /* 0x010864000802017f */
[----:B-1----:R-:W-:Y:S05]  /*a5e0*/  @!P1 NANOSLEEP.SYNCS 0x989680 ;  /* 0x009896800000995d */ /* 0x002fea0003900000 */
[----:B------:R-:W1:Y:S02]  /*a5f0*/  @!P1 SYNCS.PHASECHK.TRANS64 P1, [R15+URZ+0x30820], R4 ;  /* 0x030820040f0095a7 */ /* 0x000e64000802007f */
[----:B-1----:R-:W-:Y:S05]  /*a600*/  @!P1 BRA `(.L_x_5989) ;  /* 0xfffffffc00f09947 */ /* 0x002fea000383ffff */
[----:B------:R-:W-:Y:S05]  /*a610*/  BRA `(.L_x_5990) ;  /* 0xffffffec00187947 */ /* 0x000fea000383ffff */
.L_x_5955:
[----:B----4-:R4:W1:Y:S02]  /*a620*/  SYNCS.PHASECHK.TRANS64.TRYWAIT P1, [R15+URZ+0x30840], R12 ;  /* 0x0308400c0f0075a7 */ /* 0x010864000802017f */
[----:B-1----:R-:W-:Y:S05]  /*a630*/  @!P1 NANOSLEEP.SYNCS 0x989680 ;  /* 0x009896800000995d */ /* 0x002fea0003900000 */
[----:B------:R-:W1:Y:S02]  /*a640*/  @!P1 SYNCS.PHASECHK.TRANS64 P1, [R15+URZ+0x30840], R12 ;  /* 0x0308400c0f0095a7 */ /* 0x000e64000802007f */
[----:B-1----:R-:W-:Y:S05]  /*a650*/  @!P1 BRA `(.L_x_5955) ;  /* 0xfffffffc00f09947 */ /* 0x002fea000383ffff */
[----:B------:R-:W-:Y:S05]  /*a660*/  BRA `(.L_x_5991) ;  /* 0xffffffec00d47947 */ /* 0x000fea000383ffff */
.L_x_5957:
[----:B-1----:R1:W2:Y:S02]  /*a670*/  SYNCS.PHASECHK.TRANS64.TRYWAIT P1, [R15+URZ+0x30828], R12 ;  /* 0x0308280c0f0075a7 */ /* 0x0022a4000802017f */
[----:B--2---:R-:W-:Y:S05]  /*a680*/  @!P1 NANOSLEEP.SYNCS 0x989680 ;  /* 0x009896800000995d */ /* 0x004fea0003900000 */
[----:B------:R-:W2:Y:S02]  /*a690*/  @!P1 SYNCS.PHASECHK.TRANS64 P1, [R15+URZ+0x30828], R12 ;  /* 0x0308280c0f0095a7 */ /* 0x000ea4000802007f */
[----:B--2---:R-:W-:Y:S05]  /*a6a0*/  @!P1 BRA `(.L_x_5957) ;  /* 0xfffffffc00f09947 */ /* 0x004fea000383ffff */
[----:B------:R-:W-:Y:S05]  /*a6b0*/  BRA `(.L_x_5992) ;  /* 0xfffffff000687947 */ /* 0x000fea000383ffff */
.L_x_5959:
[----:B------:R1:W1:Y:S02]  /*a6c0*/  SYNCS.PHASECHK.TRANS64.TRYWAIT P0, [R3+URZ+0x30840], R0 ;  /* 0x03084000030075a7 */ /* 0x000264000800017f */
[----:B-1----:R-:W-:Y:S05]  /*a6d0*/  @!P0 NANOSLEEP.SYNCS 0x989680 ;  /* 0x009896800000895d */ /* 0x002fea0003900000 */
[----:B------:R-:W1:Y:S02]  /*a6e0*/  @!P0 SYNCS.PHASECHK.TRANS64 P0, [R3+URZ+0x30840], R0 ;  /* 0x03084000030085a7 */ /* 0x000e64000800007f */
[----:B-1----:R-:W-:Y:S05]  /*a6f0*/  @!P0 BRA `(.L_x_5959) ;  /* 0xfffffffc00f08947 */ /* 0x002fea000383ffff */
[----:B------:R-:W-:Y:S05]  /*a700*/  BRA `(.L_x_5993) ;  /* 0xfffffff400187947 */ /* 0x000fea000383ffff */
.L_x_5961:
[----:B------:R-:W-:Y:S01]  /*a710*/  BSSY B0, `(.L_x_5994) ;  /* 0x0000006000007945 */ /* 0x000fe20003800000 */
[----:B------:R-:W-:-:S07]  /*a720*/  IMAD.MOV.U32 R15, RZ, RZ, -0x1 ;  /* 0xffffffffff0f7424 */ /* 0x000fce00078e00ff */
[----:B---3--:R-:W-:Y:S05]  /*a730*/  WARPSYNC.COLLECTIVE R15, `(.L_x_5995) ;  /* 0x000000000f0c7348 */ /* 0x008fea0003c00000 */
[----:B------:R-:W-:Y:S02]  /*a740*/  ELECT P6, UR62, PT ;  /* 0x00000000003e782f */ /* 0x000fe400038c0000 */
[----:B------:R-:W-:Y:S01]  /*a750*/  MOV R14, UR62 ;  /* 0x0000003e000e7c02 */ /* 0x000fe20008000f00 */
[----:B---3--:R-:W-:Y:S10]  /*a760*/  ENDCOLLECTIVE ;  /* 0x000000000000791b */ /* 0x008ff40003800000 */
.L_x_5995:
[----:B------:R-:W-:Y:S05]  /*a770*/  BSYNC B0 ;  /* 0x0000000000007941 */ /* 0x000fea0003800000 */
.L_x_5994:
[----:B------:R-:W-:Y:S05]  /*a780*/  BRA `(.L_x_5996) ;  /* 0xfffffff400c87947 */ /* 0x000fea000383ffff */
.L_x_5963:
[----:B-1----:R1:W2:Y:S02]  /*a790*/  SYNCS.PHASECHK.TRANS64.TRYWAIT P0, [R7+URZ], R4 ;  /* 0x00000004070075a7 */ /* 0x0022a4000800017f */
[----:B--2---:R-:W-:Y:S05]  /*a7a0*/  @!P0 NANOSLEEP.SYNCS 0x989680 ;  /* 0x009896800000895d */ /* 0x004fea0003900000 */
[----:B------:R-:W2:Y:S02]  /*a7b0*/  @!P0 SYNCS.PHASECHK.TRANS64 P0, [R7+URZ], R4 ;  /* 0x00000004070085a7 */ /* 0x000ea4000800007f */
[----:B--2---:R-:W-:Y:S05]  /*a7c0*/  @!P0 BRA `(.L_x_5963) ;  /* 0xfffffffc00f08947 */ /* 0x004fea000383ffff */
[----:B------:R-:W-:Y:S05]  /*a7d0*/  BRA `(.L_x_5997) ;  /* 0xfffffff800087947 */ /* 0x000fea000383ffff */
.L_x_5964:
[----:B--2---:R2:W4:Y:S02]  /*a7e0*/  SYNCS.PHASECHK.TRANS64.TRYWAIT P0, [R3+URZ], R2 ;  /* 0x00000002030075a7 */ /* 0x004524000800017f */
[----:B----4-:R-:W-:Y:S05]  /*a7f0*/  @!P0 NANOSLEEP.SYNCS 0x989680 ;  /* 0x009896800000895d */ /* 0x010fea0003900000 */
[----:B------:R-:W4:Y:S02]  /*a800*/  @!P0 SYNCS.PHASECHK.TRANS64 P0, [R3+URZ], R2 ;  /* 0x00000002030085a7 */ /* 0x000f24000800007f */
[----:B----4-:R-:W-:Y:S05]  /*a810*/  @!P0 BRA `(.L_x_5964) ;  /* 0xfffffffc00f08947 */ /* 0x010fea000383ffff */
[----:B------:R-:W-:Y:S05]  /*a820*/  BRA `(.L_x_5998) ;  /* 0xfffffff400fc7947 */ /* 0x000fea000383ffff */
.L_x_5966:
[----:B--2---:R2:W4:Y:S02]  /*a830*/  SYNCS.PHASECHK.TRANS64.TRYWAIT P0, [R5+URZ], R4 ;  /* 0x00000004050075a7 */ /* 0x004524000800017f */
[----:B----4-:R-:W-:Y:S05]  /*a840*/  @!P0 NANOSLEEP.SYNCS 0x989680 ;  /* 0x009896800000895d */ /* 0x010fea0003900000 */
[----:B------:R-:W4:Y:S02]  /*a850*/  @!P0 SYNCS.PHASECHK.TRANS64 P0, [R5+URZ], R4 ;  /* 0x00000004050085a7 */ /* 0x000f24000800007f */
[----:B----4-:R-:W-:Y:S05]  /*a860*/  @!P0 BRA `(.L_x_5966) ;  /* 0xfffffffc00f08947 */ /* 0x010fea000383ffff */
[----:B------:R-:W-:Y:S05]  /*a870*/  BRA `(.L_x_5999) ;  /* 0xfffffff800007947 */ /* 0x000fea000383ffff */
.L_x_6000:
        /* <DEDUP_REMOVED lines=16> */
.L_x_7332:


//--------------------- .text._ZN7cutlass13device_kernelIN5flash11enable_sm90INS1_16FlashAttnBwdSm90INS1_25CollectiveMainloopBwdSm90ILi2ELi2ELi2EN4cute5tupleIJNS5_1CILi1EEES8_S8_EEENS6_IJNS7_ILi64EEENS7_ILi128EEESB_EEENS_6half_tEfNS_4arch4Sm90ELb1ELb0ELb0ELb0ELb0ELb1ELb0ELb0ELi2ELi1ELi2ELi1ELb0EEENS1_21CollectiveEpilogueBwdISC_SD_SF_Li256ELb0ELb0ELi1EEENS1_25SingleTileBwdLPTSchedulerILb0ELi128ELb0EEEEEEEEEvNT_6ParamsE --------------------------
	.section	.text._ZN7cutlass13device_kernelIN5flash11enable_sm90INS1_16FlashAttnBwdSm90INS1_25CollectiveMainloopBwdSm90ILi2ELi2ELi2EN4cute5tupleIJNS5_1CILi1EEES8_S8_EEENS6_IJNS7_ILi64EEENS7_ILi128EEESB_EEENS_6half_tEfNS_4arch4Sm90ELb1ELb0ELb0ELb0ELb0ELb1ELb0ELb0ELi2ELi1ELi2ELi1ELb0EEENS1_21CollectiveEpilogueBwdISC_SD_SF_Li256ELb0ELb0ELi1EEENS1_25SingleTileBwdLPTSchedulerILb0ELi128ELb0EEEEEEEEEvNT_6ParamsE,"ax",@progbits
	.align	128
.text._ZN7cutlass13device_kernelIN5flash11enable_sm90INS1_16FlashAttnBwdSm90INS1_25CollectiveMainloopBwdSm90ILi2ELi2ELi2EN4cute5tupleIJNS5_1CILi1EEES8_S8_EEENS6_IJNS7_ILi64EEENS7_ILi128EEESB_EEENS_6half_tEfNS_4arch4Sm90ELb1ELb0ELb0ELb0ELb0ELb1ELb0ELb0ELi2ELi1ELi2ELi1ELb0EEENS1_21CollectiveEpilogueBwdISC_SD_SF_Li256ELb0ELb0ELi1EEENS1_25SingleTileBwdLPTSchedulerILb0ELi128ELb0EEEEEEEEEvNT_6ParamsE:
        .type           _ZN7cutlass13device_kernelIN5flash11enable_sm90INS1_16FlashAttnBwdSm90INS1_25CollectiveMainloopBwdSm90ILi2ELi2ELi2EN4cute5tupleIJNS5_1CILi1EEES8_S8_EEENS6_IJNS7_ILi64EEENS7_ILi128EEESB_EEENS_6half_tEfNS_4arch4Sm90ELb1ELb0ELb0ELb0ELb0ELb1ELb0ELb0ELi2ELi1ELi2ELi1ELb0EEENS1_21CollectiveEpilogueBwdISC_SD_SF_Li256ELb0ELb0ELi1EEENS1_25SingleTileBwdLPTSchedulerILb0ELi128ELb0EEEEEEEEEvNT_6ParamsE,@function
        .size           _ZN7cutlass13device_kernelIN5flash11enable_sm90INS1_16FlashAttnBwdSm90INS1_25CollectiveMainloopBwdSm90ILi2ELi2ELi2EN4cute5tupleIJNS5_1CILi1EEES8_S8_EEENS6_IJNS7_ILi64EEENS7_ILi128EEESB_EEENS_6half_tEfNS_4arch4Sm90ELb1ELb0ELb0ELb0ELb0ELb1ELb0ELb0ELi2ELi1ELi2ELi1ELb0EEENS1_21CollectiveEpilogueBwdISC_SD_SF_Li256ELb0ELb0ELi1EEENS1_25SingleTileBwdLPTSchedulerILb0ELi128ELb0EEEEEEEEEvNT_6ParamsE,(.L_x_7333 - _ZN7cutlass13device_kernelIN5flash11enable_sm90INS1_16FlashAttnBwdSm90INS1_25CollectiveMainloopBwdSm90ILi2ELi2ELi2EN4cute5tupleIJNS5_1CILi1EEES8_S8_EEENS6_IJNS7_ILi64EEENS7_ILi128EEESB_EEENS_6half_tEfNS_4arch4Sm90ELb1ELb0ELb0ELb0ELb0ELb1ELb0ELb0ELi2ELi1ELi2ELi1ELb0EEENS1_21CollectiveEpilogueBwdISC_SD_SF_Li256ELb0ELb0ELi1EEENS1_25SingleTileBwdLPTSchedulerILb0ELi128ELb0EEEEEEEEEvNT_6ParamsE)
        .other          _ZN7cutlass13device_kernelIN5flash11enable_sm90INS1_16FlashAttnBwdSm90INS1_25CollectiveMainloopBwdSm90ILi2ELi2ELi2EN4cute5tupleIJNS5_1CILi1EEES8_S8_EEENS6_IJNS7_ILi64EEENS7_ILi128EEESB_EEENS_6half_tEfNS_4arch4Sm90ELb1ELb0ELb0ELb0ELb0ELb1ELb0ELb0ELi2ELi1ELi2ELi1ELb0EEENS1_21CollectiveEpilogueBwdISC_SD_SF_Li256ELb0ELb0ELi1EEENS1_25SingleTileBwdLPTSchedulerILb0ELi128ELb0EEEEEEEEEvNT_6ParamsE,@"STO_CUDA_ENTRY STV_DEFAULT"
_ZN7cutlass13device_kernelIN5flash11enable_sm90INS1_16FlashAttnBwdSm90INS1_25CollectiveMainloopBwdSm90ILi2ELi2ELi2EN4cute5tupleIJNS5_1CILi1EEES8_S8_EEENS6_IJNS7_ILi64EEENS7_ILi128EEESB_EEENS_6half_tEfNS_4arch4Sm90ELb1ELb0ELb0ELb0ELb0ELb1ELb0ELb0ELi2ELi1ELi2ELi1ELb0EEENS1_21CollectiveEpilogueBwdISC_SD_SF_Li256ELb0ELb0ELi1EEENS1_25SingleTileBwdLPTSchedulerILb0ELi128ELb0EEEEEEEEEvNT_6ParamsE:
        /* <DEDUP_REMOVED lines=30> */
.L_x_6002:
[----:B------:R-:W-:Y:S05]  /*01e0*/  BSYNC B0 ;  /* 0x0000000000007941 */ /* 0x000fea0003800000 */
.L_x_6001:
        /* <DEDUP_REMOVED lines=37> */
.L_x_6003:
        /* <DEDUP_REMOVED lines=22> */
.L_x_6004:
[----:B------:R-:W-:Y:S01]  /*05a0*/  PLOP3.LUT P0, PT, PT, PT, UP0, 0x80, 0x0 ;  /* 0x000000000000781c */ /* 0x000fe20003f0f008 */
[----:B------:R-:W-:Y:S01]  /*05b0*/  NOP ;  /* 0x0000000000007918 */ /* 0x000fe20000000000 */
[----:B------:R-:W-:Y:S01]  /*05c0*/  BSSY B6, `(.L_x_6005) ;  /* 0x000090f000067945 */ /* 0x000fe20003800000 */
[----:B-12-4-:R-:W-:Y:S10]  /*05d0*/  BAR.SYNC.DEFER_BLOCKING 0x0 ;  /* 0x0000000000007b1d */ /* 0x016ff40000010000 */
[----:B------:R-:W-:Y:S05]  /*05e0*/  @!P0 BRA `(.L_x_6006) ;  /* 0x0000005c00d48947 */ /* 0x000fea0003800000 */
.L_x_6007:
        /* <DEDUP_REMOVED lines=32> */
.L_x_6008:
[----:B------:R-:W-:Y:S01]  /*07f0*/  ULDC UR7, c[0x0][0xb44] ;  /* 0x0002d10000077ab9 */ /* 0x000fe20000000800 */
[----:B------:R-:W-:Y:S01]  /*0800*/  UMOV UR36, UR10 ;  /* 0x0000000a00247c82 */ /* 0x000fe20008000000 */
[----:B------:R-:W-:-:S11]  /*0810*/  UISETP.NE.AND UP0, UPT, UR7, 0x1, UPT ;  /* 0x000000010700788c */ /* 0x000fd6000bf05270 */
[----:B------:R-:W-:Y:S02]  /*0820*/  @UP0 ULDC.64 UR8, c[0x0][0xb48] ;  /* 0x0002d20000080ab9 */ /* 0x000fe40000000a00 */
[----:B------:R-:W-:-:S04]  /*0830*/  UIMAD.WIDE.U32 UR4, UR10, UR8, URZ ;  /* 0x000000080a0472a5 */ /* 0x000fc8000f8e003f */
[----:B------:R-:W-:-:S04]  /*0840*/  @UP0 USHF.R.U32.HI UR36, URZ, UR9, UR5 ;  /* 0x000000093f240299 */ /* 0x000fc80008011605 */
[----:B------:R-:W-:-:S12]  /*0850*/  UIMAD UR4, UR36, UR7, URZ ;  /* 0x00000007240472a4 */ /* 0x000fd8000f8e023f */
.L_x_6009:
        /* <DEDUP_REMOVED lines=117> */
.L_x_6013:
        /* <DEDUP_REMOVED lines=15> */
.L_x_6012:
        /* <DEDUP_REMOVED lines=22> */
.L_x_6015:
        /* <DEDUP_REMOVED lines=15> */
.L_x_6014:
        /* <DEDUP_REMOVED lines=8> */
.L_x_6122:
        /* <DEDUP_REMOVED lines=15> */
.L_x_6017:
[----:B------:R-:W-:Y:S01]  /*1460*/  SHF.R.S32.HI R8, RZ, 0x4, R3 ;  /* 0x00000004ff087819 */ /* 0x000fe20000011403 */
[----:B------:R-:W-:Y:S01]  /*1470*/  ULDC UR4, c[0x0][0x290] ;  /* 0x0000a40000047ab9 */ /* 0x000fe20000000800 */
[----:B------:R-:W-:Y:S01]  /*1480*/  SHF.R.S32.HI R0, RZ, 0x1f, R5 ;  /* 0x0000001fff007819 */ /* 0x000fe20000011405 */
[----:B------:R-:W-:Y:S01]  /*1490*/  UIMAD UR4, UR36, -0x80, UR4 ;  /* 0xffffff80240478a4 */ /* 0x000fe2000f8e0204 */
[----:B---3--:R-:W-:Y:S01]  /*14a0*/  LOP3.LUT R9, R7, 0x8, R2, 0xf8, !PT ;  /* 0x0000000807097812 */ /* 0x008fe200078ef802 */
[----:B------:R-:W-:Y:S01]  /*14b0*/  IMAD.U32 R231, RZ, RZ, UR38 ;  /* 0x00000026ffe77e24 */ /* 0x000fe2000f8e00ff */
[----:B------:R-:W-:Y:S02]  /*14c0*/  LEA.HI R3, R3, R8, RZ, 0x1 ;  /* 0x0000000803037211 */ /* 0x000fe400078f08ff */
[----:B------:R-:W-:Y:S02]  /*14d0*/  CS2R R86, SRZ ;  /* 0x0000000000567805 */ /* 0x000fe4000001ff00 */
[CC--:B------:R-:W-:Y:S01]  /*14e0*/  LEA.HI R2, R0.reuse, R5.reuse, RZ, 0x2 ;  /* 0x0000000500027211 */ /* 0x0c0fe200078f10ff */
[----:B------:R-:W-:Y:S01]  /*14f0*/  IMAD.U32 R15, RZ, RZ, UR4 ;  /* 0x00000004ff0f7e24 */ /* 0x000fe2000f8e00ff */
[----:B------:R-:W-:-:S02]  /*1500*/  LEA.HI R0, R0, R5, RZ, 0x5 ;  /* 0x0000000500007211 */ /* 0x000fc400078f28ff */
[----:B------:R-:W-:Y:S02]  /*1510*/  CS2R R84, SRZ ;  /* 0x0000000000547805 */ /* 0x000fe4000001ff00 */
[----:B------:R-:W-:Y:S02]  /*1520*/  SHF.R.U32.HI R4, RZ, 0x3, R4 ;  /* 0x00000003ff047819 */ /* 0x000fe40000011604 */
[----:B------:R-:W-:Y:S02]  /*1530*/  CS2R R82, SRZ ;  /* 0x0000000000527805 */ /* 0x000fe4000001ff00 */
[----:B------:R-:W-:Y:S02]  /*1540*/  LEA.HI R7, R13, R13, RZ, 0x1 ;  /* 0x0000000d0d077211 */ /* 0x000fe400078f08ff */
[----:B------:R-:W-:Y:S02]  /*1550*/  CS2R R80, SRZ ;  /* 0x0000000000507805 */ /* 0x000fe4000001ff00 */
[----:B------:R-:W-:-:S02]  /*1560*/  LOP3.LUT R11, R3, 0x7ffffe, RZ, 0xc0, !PT ;  /* 0x007ffffe030b7812 */ /* 0x000fc400078ec0ff */
[----:B------:R-:W-:Y:S02]  /*1570*/  CS2R R78, SRZ ;  /* 0x00000000004e7805 */ /* 0x000fe4000001ff00 */
[--C-:B------:R-:W-:Y:S02]  /*1580*/  SHF.R.S32.HI R6, RZ, 0x2, R2.reuse ;  /* 0x00000002ff067819 */ /* 0x100fe40000011402 */
[----:B------:R-:W-:Y:S02]  /*1590*/  CS2R R76, SRZ ;  /* 0x00000000004c7805 */ /* 0x000fe4000001ff00 */
[----:B------:R-:W-:Y:S01]  /*15a0*/  SHF.R.S32.HI R3, RZ, 0x1f, R2 ;  /* 0x0000001fff037819 */ /* 0x000fe20000011402 */
[----:B------:R-:W-:Y:S01]  /*15b0*/  IMAD.IADD R11, R8, 0x1, -R11 ;  /* 0x00000001080b7824 */ /* 0x000fe200078e0a0b */
[----:B------:R-:W-:Y:S02]  /*15c0*/  SHF.R.S32.HI R0, RZ, 0x5, R0 ;  /* 0x00000005ff007819 */ /* 0x000fe40000011400 */
[----:B------:R-:W-:-:S02]  /*15d0*/  CS2R R74, SRZ ;  /* 0x00000000004a7805 */ /* 0x000fc4000001ff00 */
[----:B------:R-:W-:Y:S02]  /*15e0*/  LOP3.LUT R229, R9, R4, RZ, 0x3c, !PT ;  /* 0x0000000409e57212 */ /* 0x000fe400078e3cff */
[----:B------:R-:W-:Y:S02]  /*15f0*/  CS2R R72, SRZ ;  /* 0x0000000000487805 */ /* 0x000fe4000001ff00 */
[----:B------:R-:W-:Y:S01]  /*1600*/  LOP3.LUT R4, R7, 0xfffffffe, RZ, 0xc0, !PT ;  /* 0xfffffffe07047812 */ /* 0x000fe200078ec0ff */
[----:B------:R-:W-:Y:S01]  /*1610*/  IMAD R9, R0, -0x10, R15 ;  /* 0xfffffff000097824 */ /* 0x000fe200078e020f */
[----:B------:R-:W-:Y:S02]  /*1620*/  LEA.HI R3, R3, R6, RZ, 0x3 ;  /* 0x0000000603037211 */ /* 0x000fe400078f18ff */
[----:B------:R-:W-:Y:S02]  /*1630*/  CS2R R70, SRZ ;  /* 0x0000000000467805 */ /* 0x000fe4000001ff00 */
[----:B--2---:R-:W-:Y:S01]  /*1640*/  LEA.HI R0, R14, R14, RZ, 0x1 ;  /* 0x0000000e0e007211 */ /* 0x004fe200078f08ff */
[----:B------:R-:W-:Y:S01]  /*1650*/  IMAD.IADD R8, R13, 0x1, -R4 ;  /* 0x000000010d087824 */ /* 0x000fe200078e0a04 */
[----:B------:R-:W-:Y:S01]  /*1660*/  LOP3.LUT R7, R3, 0xfffffff8, RZ, 0xc0, !PT ;  /* 0xfffffff803077812 */ /* 0x000fe200078ec0ff */
[----:B------:R-:W-:Y:S01]  /*1670*/  IMAD.SHL.U32 R4, R13, 0x1000, RZ ;  /* 0x000010000d047824 */ /* 0x000fe200078e00ff */
[----:B------:R-:W-:-:S02]  /*1680*/  LOP3.LUT R2, R2, 0xfffffffc, RZ, 0xc0, !PT ;  /* 0xfffffffc02027812 */ /* 0x000fc400078ec0ff */
[----:B------:R-:W-:Y:S02]  /*1690*/  CS2R R68, SRZ ;  /* 0x0000000000447805 */ /* 0x000fe4000001ff00 */
[----:B------:R-:W-:Y:S01]  /*16a0*/  LOP3.LUT R3, R0, 0xfffffffe, RZ, 0xc0, !PT ;  /* 0xfffffffe00037812 */ /* 0x000fe200078ec0ff */
[----:B------:R-:W-:Y:S01]  /*16b0*/  IMAD R0, R11, 0x200, R4 ;  /* 0x000002000b007824 */ /* 0x000fe200078e0204 */
[----:B------:R-:W-:Y:S01]  /*16c0*/  IADD3 R7, R9, R7, -R6 ;  /* 0x0000000709077210 */ /* 0x000fe20007ffe806 */
[C---:B------:R-:W-:Y:S01]  /*16d0*/  IMAD R9, R5.reuse, 0x4, R4 ;  /* 0x0000000405097824 */ /* 0x040fe200078e0204 */
[----:B------:R-:W-:Y:S01]  /*16e0*/  CS2R R66, SRZ ;  /* 0x0000000000427805 */ /* 0x000fe2000001ff00 */
[----:B------:R-:W-:Y:S01]  /*16f0*/  IMAD.IADD R227, R5, 0x1, -R2 ;  /* 0x0000000105e37824 */ /* 0x000fe200078e0a02 */
[----:B------:R-:W-:Y:S01]  /*1700*/  CS2R R64, SRZ ;  /* 0x0000000000407805 */ /* 0x000fe2000001ff00 */
[----:B------:R-:W-:Y:S01]  /*1710*/  IMAD.IADD R226, R14, 0x1, -R3 ;  /* 0x000000010ee27824 */ /* 0x000fe200078e0a03 */
[----:B------:R-:W-:Y:S01]  /*1720*/  CS2R R62, SRZ ;  /* 0x00000000003e7805 */ /* 0x000fe2000001ff00 */
[----:B------:R-:W-:Y:S01]  /*1730*/  IMAD.IADD R229, R229, 0x1, R0 ;  /* 0x00000001e5e57824 */ /* 0x000fe200078e0200 */
[----:B------:R-:W-:Y:S01]  /*1740*/  CS2R R60, SRZ ;  /* 0x00000000003c7805 */ /* 0x000fe2000001ff00 */
[----:B------:R-:W-:Y:S01]  /*1750*/  IMAD R5, R8, -0x40, R7 ;  /* 0xffffffc008057824 */ /* 0x000fe200078e0207 */
        /* <DEDUP_REMOVED lines=52> */
[----:B------:R-:W-:Y:S01]  /*1aa0*/  LOP3.LUT R231, R231, 0x1, RZ, 0xfc, !PT ;  /* 0x00000001e7e77812 */ /* 0x000fe200078efcff */
[----:B------:R-:W-:-:S02]  /*1ab0*/  IMAD R2, R9, 0x4, R228 ;  /* 0x0000000409027824 */ /* 0x000fc400078e02e4 */
[----:B------:R-:W-:-:S07]  /*1ac0*/  IMAD.SHL.U32 R227, R227, 0x2, RZ ;  /* 0x00000002e3e37824 */ /* 0x000fce00078e00ff */
.L_x_6029:
[----:B------:R-:W-:Y:S01]  /*1ad0*/  ISETP.NE.AND P0, PT, R231, 0x3, PT ;  /* 0x00000003e700780c */ /* 0x000fe20003f05270 */
[----:B------:R-:W-:-:S12]  /*1ae0*/  YIELD ;  /* 0x0000000000007946 */ /* 0x000fd80003800000 */
[----:B------:R-:W-:Y:S05]  /*1af0*/  @!P0 BRA `(.L_x_6019) ;  /* 0x0000000000048947 */ /* 0x000fea0003800000 */
[----:B------:R-:W-:Y:S01]  /*1b00*/  BPT.TRAP 0x1 ;  /* 0x000000040000795c */ /* 0x000fe20000300000 */
.L_x_6019:
[----:B------:R-:W-:Y:S01]  /*1b10*/  IMAD R0, R3, 0x8, R228 ;  /* 0x0000000803007824 */ /* 0x000fe200078e02e4 */
[----:B------:R-:W-:-:S04]  /*1b20*/  SHF.L.U32 R9, R4, 0x1f, RZ ;  /* 0x0000001f04097819 */ /* 0x000fc800000006ff */
[----:B------:R2:W3:Y:S01]  /*1b30*/  SYNCS.PHASECHK.TRANS64.TRYWAIT P1, [R0+URZ+0x30810], R9 ;  /* 0x03081009000075a7 */ /* 0x0004e2000802017f */
[----:B------:R-:W-:Y:S05]  /*1b40*/  @!P0 BRA `(.L_x_6020) ;  /* 0x0000000000048947 */ /* 0x000fea0003800000 */
[----:B------:R-:W-:Y:S01]  /*1b50*/  BPT.TRAP 0x1 ;  /* 0x000000040000795c */ /* 0x000fe20000300000 */
.L_x_6020:
[----:B---3--:R-:W-:Y:S05]  /*1b60*/  @P1 BRA `(.L_x_6021) ;  /* 0x0000000000081947 */ /* 0x008fea0003800000 */
[----:B------:R-:W3:Y:S02]  /*1b70*/  SYNCS.PHASECHK.TRANS64.TRYWAIT P1, [R0+URZ+0x30810], R9 ;  /* 0x03081009000075a7 */ /* 0x000ee4000802017f */
[----:B---3--:R-:W-:Y:S05]  /*1b80*/  @!P1 BRA `(.L_x_6022) ;  /* 0x0000007c00009947 */ /* 0x008fea0003800000 */
.L_x_6021:
        /* <DEDUP_REMOVED lines=81> */
.L_x_6023:
[----:B------:R1:W1:Y:S01]  /*20a0*/  SYNCS.PHASECHK.TRANS64.TRYWAIT P1, [R0+URZ+0x30830], R9 ;  /* 0x03083009000075a7 */ /* 0x000262000802017f */
[----:B------:R-:W-:Y:S05]  /*20b0*/  @!P0 BRA `(.L_x_6024) ;  /* 0x0000000000048947 */ /* 0x000fea0003800000 */
[----:B------:R-:W-:Y:S01]  /*20c0*/  BPT.TRAP 0x1 ;  /* 0x000000040000795c */ /* 0x000fe20000300000 */
.L_x_6024:
[----:B------:R-:W-:-:S05]  /*20d0*/  VIADD R6, R228, 0x20000 ;  /* 0x00020000e4067836 */ /* 0x000fca0000000000 */
[----:B------:R-:W-:-:S04]  /*20e0*/  SHF.R.U32.HI R6, RZ, 0x4, R6 ;  /* 0x00000004ff067819 */ /* 0x000fc80000011606 */
[----:B------:R-:W-:-:S04]  /*20f0*/  LOP3.LUT R225, R6, 0x3fff, RZ, 0xc0, !PT ;  /* 0x00003fff06e17812 */ /* 0x000fc800078ec0ff */
[----:B------:R-:W-:Y:S01]  /*2100*/  LOP3.LUT R6, R225, 0x10000, RZ, 0xfc, !PT ;  /* 0x00010000e1067812 */ /* 0x000fe200078efcff */
[----:B-1----:R-:W-:Y:S06]  /*2110*/  @P1 BRA `(.L_x_6025) ;  /* 0x0000000000081947 */ /* 0x002fec0003800000 */
[----:B------:R-:W1:Y:S02]  /*2120*/  SYNCS.PHASECHK.TRANS64.TRYWAIT P1, [R0+URZ+0x30830], R9 ;  /* 0x03083009000075a7 */ /* 0x000e64000802017f */
[----:B-1----:R-:W-:Y:S05]  /*2130*/  @!P1 BRA `(.L_x_6026) ;  /* 0x0000007400a89947 */ /* 0x002fea0003800000 */
.L_x_6025:
[----:B------:R-:W-:Y:S01]  /*2140*/  UIADD3 UR5, UR5, 0x8000, URZ ;  /* 0x0000800005057890 */ /* 0x000fe2000fffe03f */
[----:B------:R-:W-:Y:S01]  /*2150*/  IMAD R6, R3, 0x400, R6 ;  /* 0x0000040003067824 */ /* 0x000fe200078e0206 */
[----:B------:R-:W-:Y:S01]  /*2160*/  WARPGROUP.ARRIVE ;  /* 0x00000000000079c5 */ /* 0x000fe20000000000 */
[----:B------:R-:W-:Y:S01]  /*2170*/  UMOV UR11, 0x40000040 ;  /* 0x40000040000b7882 */ /* 0x000fe20000000000 */
[----:B------:R-:W-:Y:S01]  /*2180*/  USHF.R.U32.HI UR6, URZ, 0x4, UR5 ;  /* 0x000000043f067899 */ /* 0x000fe20008011605 */
[----:B------:R-:W-:Y:S01]  /*2190*/  ISETP.GT.AND P1, PT, R5, RZ, PT ;  /* 0x000000ff0500720c */ /* 0x000fe20003f24270 */
[----:B------:R-:W-:Y:S01]  /*21a0*/  UMOV UR9, 0x40000040 ;  /* 0x4000004000097882 */ /* 0x000fe20000000000 */
[----:B------:R-:W-:Y:S01]  /*21b0*/  R2UR UR5, R6 ;  /* 0x00000000060572ca */ /* 0x000fe200000e0000 */
[----:B------:R-:W-:Y:S02]  /*21c0*/  ULOP3.LUT UR6, UR6, 0x3fff, URZ, 0xc0, !UPT ;  /* 0x00003fff06067892 */ /* 0x000fe4000f8ec03f */
[----:B------:R-:W-:-:S02]  /*21d0*/  UIMAD UR7, UR39, -0x40, UR40 ;  /* 0xffffffc0270778a4 */ /* 0x000fc4000f8e0228 */
[----:B------:R-:W-:-:S04]  /*21e0*/  ULOP3.LUT UR6, UR6, 0x10000, URZ, 0xfc, !UPT ;  /* 0x0001000006067892 */ /* 0x000fc8000f8efc3f */
[----:B------:R-:W-:Y:S01]  /*21f0*/  IADD3 R232, -R5, UR7, -R227 ;  /* 0x0000000705e87c10 */ /* 0x000fe2000fffe9e3 */
[----:B------:R-:W-:Y:S02]  /*2200*/  UMOV UR7, 0x40000040 ;  /* 0x4000004000077882 */ /* 0x000fe40000000000 */
[----:B------:R-:W-:Y:S01]  /*2210*/  UMOV UR8, UR6 ;  /* 0x0000000600087c82 */ /* 0x000fe20008000000 */
[----:B------:R-:W-:Y:S01]  /*2220*/  UMOV UR10, UR5 ;  /* 0x00000005000a7c82 */ /* 0x000fe20008000000 */
[----:B------:R-:W-:Y:S01]  /*2230*/  SEL R233, R232, 0x40, P1 ;  /* 0x00000040e8e97807 */ /* 0x000fe20000800000 */
[----:B------:R-:W-:Y:S01]  /*2240*/  HGMMA.64x64x16.F32 R152, gdesc[UR8], RZ, !UPT, gsb0 ;  /* 0x00e00000089879f0 */ /* 0x000fe2000c0008ff */
[----:B------:R-:W-:Y:S02]  /*2250*/  UIADD3 UR10, UR5, 0x2, URZ ;  /* 0x00000002050a7890 */ /* 0x000fe4000fffe03f */
[----:B------:R-:W-:Y:S01]  /*2260*/  UIADD3 UR8, UR6, 0x2, URZ ;  /* 0x0000000206087890 */ /* 0x000fe2000fffe03f */
[C---:B------:R-:W-:Y:S01]  /*2270*/  ISETP.GT.AND P1, PT, R233.reuse, RZ, PT ;  /* 0x000000ffe900720c */ /* 0x040fe20003f24270 */
[----:B------:R-:W-:Y:S01]  /*2280*/  UMOV UR11, 0x40000040 ;  /* 0x40000040000b7882 */ /* 0x000fe20000000000 */
[----:B------:R-:W-:Y:S01]  /*2290*/  UMOV UR9, 0x40000040 ;  /* 0x4000004000097882 */ /* 0x000fe20000000000 */
[----:B------:R-:W-:-:S02]  /*22a0*/  ISETP.GT.AND P2, PT, R233, 0x28, PT ;  /* 0x00000028e900780c */ /* 0x000fc40003f44270 */
[----:B------:R-:W-:Y:S02]  /*22b0*/  FSEL R7, R184, -INF , !P1 ;  /* 0xff800000b8077808 */ /* 0x000fe40004800000 */
[C---:B------:R-:W-:Y:S02]  /*22c0*/  ISETP.GT.AND P1, PT, R233.reuse, 0x1, PT ;  /* 0x00000001e900780c */ /* 0x040fe40003f24270 */
[----:B------:R-:W-:Y:S01]  /*22d0*/  ISETP.GT.AND P4, PT, R233, 0x29, PT ;  /* 0x00000029e900780c */ /* 0x000fe20003f84270 */
[----:B------:R-:W-:Y:S01]  /*22e0*/  FFMA.FTZ R6, R7, UR41, -R216 ;  /* 0x0000002907067c23 */ /* 0x000fe200080108d8 */
[----:B------:R-:W-:Y:S02]  /*22f0*/  FSEL R8, R185, -INF , !P1 ;  /* 0xff800000b9087808 */ /* 0x000fe40004800000 */
[C---:B------:R-:W-:Y:S02]  /*2300*/  ISETP.GT.AND P1, PT, R233.reuse, 0x8, PT ;  /* 0x00000008e900780c */ /* 0x040fe40003f24270 */
[----:B------:R-:W-:Y:S01]  /*2310*/  FSEL R185, R204, -INF , !P2 ;  /* 0xff800000ccb97808 */ /* 0x000fe20005000000 */
[----:B------:R-:W-:Y:S01]  /*2320*/  FFMA.FTZ R7, R8, UR41, -R217 ;  /* 0x0000002908077c23 */ /* 0x000fe200080108d9 */
[----:B--23--:R-:W-:Y:S01]  /*2330*/  FSEL R9, R188, -INF , !P1 ;  /* 0xff800000bc097808 */ /* 0x00cfe20004800000 */
[----:B------:R-:W-:Y:S01]  /*2340*/  VIADD R188, R232, 0x8 ;  /* 0x00000008e8bc7836 */ /* 0x000fe20000000000 */
[C---:B------:R-:W-:Y:S01]  /*2350*/  ISETP.GT.AND P1, PT, R233.reuse, 0x9, PT ;  /* 0x00000009e900780c */ /* 0x040fe20003f24270 */
[----:B------:R-:W-:Y:S01]  /*2360*/  MUFU.EX2 R6, R6 ;  /* 0x0000000600067308 */ /* 0x000fe20000000800 */
[----:B------:R-:W-:Y:S01]  /*2370*/  ISETP.GT.AND P5, PT, R233, 0x31, PT ;  /* 0x00000031e900780c */ /* 0x000fe20003fa4270 */
[----:B------:R-:W-:Y:S01]  /*2380*/  FFMA.FTZ R8, R9, UR41, -R222 ;  /* 0x0000002909087c23 */ /* 0x000fe200080108de */
[----:B------:R-:W-:-:S02]  /*2390*/  FSEL R10, R189, -INF , !P1 ;  /* 0xff800000bd0a7808 */ /* 0x000fc40004800000 */
[C---:B------:R-:W-:Y:S02]  /*23a0*/  ISETP.GT.AND P1, PT, R233.reuse, 0x10, PT ;  /* 0x00000010e900780c */ /* 0x040fe40003f24270 */
[C---:B------:R-:W-:Y:S01]  /*23b0*/  ISETP.GT.AND P3, PT, R233.reuse, 0x38, PT ;  /* 0x00000038e900780c */ /* 0x040fe20003f64270 */
[----:B------:R-:W-:Y:S01]  /*23c0*/  FFMA.FTZ R9, R10, UR41, -R223 ;  /* 0x000000290a097c23 */ /* 0x000fe200080108df */
[----:B------:R-:W-:Y:S01]  /*23d0*/  FSEL R11, R192, -INF , !P1 ;  /* 0xff800000c00b7808 */ /* 0x000fe20004800000 */
[----:B------:R-:W-:Y:S01]  /*23e0*/  MUFU.EX2 R8, R8 ;  /* 0x0000000800087308 */ /* 0x000fe20000000800 */
[C---:B------:R-:W-:Y:S02]  /*23f0*/  ISETP.GT.AND P1, PT, R233.reuse, 0x11, PT ;  /* 0x00000011e900780c */ /* 0x040fe40003f24270 */
[----:B------:R-:W-:Y:S01]  /*2400*/  ISETP.GT.AND P2, PT, R233, 0x39, PT ;  /* 0x00000039e900780c */ /* 0x000fe20003f44270 */
[----:B------:R-:W-:Y:S01]  /*2410*/  FFMA.FTZ R10, R11, UR41, -R220 ;  /* 0x000000290b0a7c23 */ /* 0x000fe200080108dc */
[----:B------:R-:W-:-:S02]  /*2420*/  FSEL R12, R193, -INF , !P1 ;  /* 0xff800000c10c7808 */ /* 0x000fc40004800000 */
[C---:B------:R-:W-:Y:S01]  /*2430*/  ISETP.GT.AND P1, PT, R233.reuse, 0x18, PT ;  /* 0x00000018e900780c */ /* 0x040fe20003f24270 */
[----:B------:R-:W-:Y:S02]  /*2440*/  MUFU.EX2 R9, R9 ;  /* 0x0000000900097308 */ /* 0x000fe40000000800 */
[----:B------:R-:W-:Y:S01]  /*2450*/  FFMA.FTZ R11, R12, UR41, -R221 ;  /* 0x000000290c0b7c23 */ /* 0x000fe200080108dd */
[----:B------:R-:W-:Y:S02]  /*2460*/  FSEL R13, R196, -INF , !P1 ;  /* 0xff800000c40d7808 */ /* 0x000fe40004800000 */
[----:B------:R-:W-:-:S03]  /*2470*/  ISETP.GT.AND P1, PT, R233, 0x19, PT ;  /* 0x00000019e900780c */ /* 0x000fc60003f24270 */
[----:B------:R-:W-:Y:S01]  /*2480*/  FFMA.FTZ R12, R13, UR41, -R218 ;  /* 0x000000290d0c7c23 */ /* 0x000fe200080108da */
[----:B------:R-:W-:Y:S01]  /*2490*/  FSEL R14, R197, -INF , !P1 ;  /* 0xff800000c50e7808 */ /* 0x000fe20004800000 */
[----:B------:R-:W-:Y:S01]  /*24a0*/  MUFU.EX2 R7, R7 ;  /* 0x0000000700077308 */ /* 0x000fe20000000800 */
[----:B------:R-:W-:-:S03]  /*24b0*/  ISETP.GT.AND P1, PT, R233, 0x20, PT ;  /* 0x00000020e900780c */ /* 0x000fc60003f24270 */
[----:B------:R-:W-:Y:S01]  /*24c0*/  FFMA.FTZ R13, R14, UR41, -R219 ;  /* 0x000000290e0d7c23 */ /* 0x000fe200080108db */
[----:B------:R-:W-:Y:S01]  /*24d0*/  FSEL R15, R200, -INF , !P1 ;  /* 0xff800000c80f7808 */ /* 0x000fe20004800000 */
[----:B------:R-:W-:Y:S01]  /*24e0*/  FFMA.FTZ R200, R185, UR41, -R20 ;  /* 0x00000029b9c87c23 */ /* 0x000fe20008010814 */
[----:B------:R-:W-:Y:S01]  /*24f0*/  ISETP.GT.AND P1, PT, R233, 0x21, PT ;  /* 0x00000021e900780c */ /* 0x000fe20003f24270 */
[----:B------:R-:W-:Y:S02]  /*2500*/  MUFU.EX2 R10, R10 ;  /* 0x0000000a000a7308 */ /* 0x000fe40000000800 */
[----:B------:R-:W-:Y:S01]  /*2510*/  FFMA.FTZ R14, R15, UR41, -R18 ;  /* 0x000000290f0e7c23 */ /* 0x000fe20008010812 */
[----:B------:R-:W-:Y:S02]  /*2520*/  FSEL R184, R201, -INF , !P1 ;  /* 0xff800000c9b87808 */ /* 0x000fe40004800000 */
[----:B------:R-:W-:-:S03]  /*2530*/  ISETP.GT.AND P1, PT, R233, 0x30, PT ;  /* 0x00000030e900780c */ /* 0x000fc60003f24270 */
[----:B------:R-:W-:Y:S01]  /*2540*/  FFMA.FTZ R15, R184, UR41, -R19 ;  /* 0x00000029b80f7c23 */ /* 0x000fe20008010813 */
[----:B------:R-:W-:Y:S01]  /*2550*/  FSEL R184, R205, -INF , !P4 ;  /* 0xff800000cdb87808 */ /* 0x000fe20006000000 */
[----:B------:R-:W-:Y:S01]  /*2560*/  MUFU.EX2 R11, R11 ;  /* 0x0000000b000b7308 */ /* 0x000fe20000000800 */
[----:B------:R-:W-:Y:S02]  /*2570*/  FSEL R185, R208, -INF , !P1 ;  /* 0xff800000d0b97808 */ /* 0x000fe40004800000 */
[----:B------:R-:W-:Y:S01]  /*2580*/  ISETP.GT.AND P4, PT, R5, 0x8, PT ;  /* 0x000000080500780c */ /* 0x000fe20003f84270 */
[----:B------:R-:W-:Y:S01]  /*2590*/  FFMA.FTZ R201, R184, UR41, -R21 ;  /* 0x00000029b8c97c23 */ /* 0x000fe20008010815 */
[----:B------:R-:W-:Y:S01]  /*25a0*/  FSEL R184, R209, -INF , !P5 ;  /* 0xff800000d1b87808 */ /* 0x000fe20006800000 */
[----:B------:R-:W-:Y:S02]  /*25b0*/  WARPGROUP.DEPBAR.LE gsb0, 0x0 ;  /* 0x00008000000079c5 */ /* 0x000fe40000010000 */
[----:B------:R-:W-:Y:S01]  /*25c0*/  WARPGROUP.ARRIVE ;  /* 0x00000000000079c5 */ /* 0x000fe20000000000 */
[----:B------:R-:W-:Y:S01]  /*25d0*/  FFMA.FTZ R204, R185, UR41, -R16 ;  /* 0x00000029b9cc7c23 */ /* 0x000fe20008010810 */
[----:B------:R-:W-:Y:S01]  /*25e0*/  SEL R188, R188, 0x40, P4 ;  /* 0x00000040bcbc7807 */ /* 0x000fe20002000000 */
[----:B------:R-:W-:Y:S01]  /*25f0*/  FFMA.FTZ R205, R184, UR41, -R17 ;  /* 0x00000029b8cd7c23 */ /* 0x000fe20008010811 */
[----:B------:R-:W-:Y:S01]  /*2600*/  FSEL R185, R212, -INF , !P3 ;  /* 0xff800000d4b97808 */ /* 0x000fe20005800000 */
[----:B------:R-:W-:Y:S01]  /*2610*/  MUFU.EX2 R12, R12 ;  /* 0x0000000c000c7308 */ /* 0x000fe20000000800 */
[----:B------:R-:W-:Y:S01]  /*2620*/  HGMMA.64x64x16.F32 R152, gdesc[UR8], R152, gsb0 ;  /* 0x00e00000089879f0 */ /* 0x000fe20008000898 */
[----:B------:R-:W-:Y:S01]  /*2630*/  UIADD3 UR10, UR5, 0x4, URZ ;  /* 0x00000004050a7890 */ /* 0x000fe2000fffe03f */
[----:B------:R-:W-:Y:S01]  /*2640*/  FSEL R184, R213, -INF , !P2 ;  /* 0xff800000d5b87808 */ /* 0x000fe20005000000 */
[----:B------:R-:W-:Y:S01]  /*2650*/  UIADD3 UR8, UR6, 0x4, URZ ;  /* 0x0000000406087890 */ /* 0x000fe2000fffe03f */
[----:B------:R-:W-:Y:S01]  /*2660*/  ISETP.GT.AND P1, PT, R188, RZ, PT ;  /* 0x000000ffbc00720c */ /* 0x000fe20003f24270 */
[----:B------:R-:W-:Y:S01]  /*2670*/  UMOV UR11, 0x40000040 ;  /* 0x40000040000b7882 */ /* 0x000fe20000000000 */
[----:B------:R-:W-:Y:S01]  /*2680*/  UMOV UR9, 0x40000040 ;  /* 0x4000004000097882 */ /* 0x000fe20000000000 */
[----:B------:R-:W-:Y:S01]  /*2690*/  FFMA.FTZ R185, R185, UR41, -R22 ;  /* 0x00000029b9b97c23 */ /* 0x000fe20008010816 */
[----:B------:R-:W-:Y:S01]  /*26a0*/  FFMA.FTZ R208, R184, UR41, -R23 ;  /* 0x00000029b8d07c23 */ /* 0x000fe20008010817 */
[----:B------:R-:W-:Y:S01]  /*26b0*/  ISETP.GT.AND P2, PT, R188, 0x8, PT ;  /* 0x00000008bc00780c */ /* 0x000fe20003f44270 */
[----:B------:R-:W-:Y:S01]  /*26c0*/  MUFU.EX2 R13, R13 ;  /* 0x0000000d000d7308 */ /* 0x000fe20000000800 */
[----:B------:R-:W-:-:S02]  /*26d0*/  LOP3.LUT R184, R225, 0x2000000, RZ, 0xfc, !PT ;  /* 0x02000000e1b87812 */ /* 0x000fc400078efcff */
[----:B------:R-:W-:Y:S02]  /*26e0*/  FSEL R189, R186, -INF , !P1 ;  /* 0xff800000babd7808 */ /* 0x000fe40004800000 */
[C---:B------:R-:W-:Y:S01]  /*26f0*/  ISETP.GT.AND P1, PT, R188.reuse, 0x1, PT ;  /* 0x00000001bc00780c */ /* 0x040fe20003f24270 */
[----:B------:R-:W-:Y:S01]  /*2700*/  IMAD R186, R3, 0x400, R184 ;  /* 0x0000040003ba7824 */ /* 0x000fe200078e02b8 */
[C---:B------:R-:W-:Y:S01]  /*2710*/  ISETP.GT.AND P5, PT, R188.reuse, 0x18, PT ;  /* 0x00000018bc00780c */ /* 0x040fe20003fa4270 */
[----:B------:R1:W-:Y:S01]  /*2720*/  MUFU.EX2 R209, R185 ;  /* 0x000000b900d17308 */ /* 0x0003e20000000800 */
[----:B------:R-:W-:Y:S01]  /*2730*/  FSEL R184, R187, -INF , !P1 ;  /* 0xff800000bbb87808 */ /* 0x000fe20004800000 */
[----:B------:R-:W-:Y:S01]  /*2740*/  FFMA.FTZ R189, R189, UR41, -R216 ;  /* 0x00000029bdbd7c23 */ /* 0x000fe200080108d8 */
[C---:B------:R-:W-:Y:S02]  /*2750*/  ISETP.GT.AND P1, PT, R188.reuse, 0x9, PT ;  /* 0x00000009bc00780c */ /* 0x040fe40003f24270 */
[----:B------:R-:W-:Y:S01]  /*2760*/  ISETP.GT.AND P3, PT, R188, 0x11, PT ;  /* 0x00000011bc00780c */ /* 0x000fe20003f64270 */
[----:B------:R-:W-:Y:S01]  /*2770*/  FFMA.FTZ R213, R184, UR41, -R217 ;  /* 0x00000029b8d57c23 */ /* 0x000fe200080108d9 */
[----:B------:R-:W-:Y:S01]  /*2780*/  FSEL R184, R191, -INF , !P1 ;  /* 0xff800000bfb87808 */ /* 0x000fe20004800000 */
[----:B------:R2:W-:Y:S01]  /*2790*/  MUFU.EX2 R212, R189 ;  /* 0x000000bd00d47308 */ /* 0x0005e20000000800 */
[----:B-1----:R-:W-:-:S02]  /*27a0*/  FSEL R185, R190, -INF , !P2 ;  /* 0xff800000beb97808 */ /* 0x002fc40005000000 */
[----:B------:R-:W-:Y:S01]  /*27b0*/  ISETP.GT.AND P2, PT, R188, 0x10, PT ;  /* 0x00000010bc00780c */ /* 0x000fe20003f44270 */
[----:B------:R-:W-:Y:S01]  /*27c0*/  FFMA.FTZ R223, R184, UR41, -R223 ;  /* 0x00000029b8df7c23 */ /* 0x000fe200080108df */
[----:B------:R-:W-:Y:S01]  /*27d0*/  ISETP.GT.AND P6, PT, R188, 0x19, PT ;  /* 0x00000019bc00780c */ /* 0x000fe20003fc4270 */
[----:B------:R-:W-:Y:S01]  /*27e0*/  FFMA.FTZ R216, R185, UR41, -R222 ;  /* 0x00000029b9d87c23 */ /* 0x000fe200080108de */
[----:B------:R-:W-:Y:S01]  /*27f0*/  FSEL R185, R194, -INF , !P2 ;  /* 0xff800000c2b97808 */ /* 0x000fe20005000000 */
[----:B------:R-:W-:Y:S01]  /*2800*/  MUFU.EX2 R213, R213 ;  /* 0x000000d500d57308 */ /* 0x000fe20000000800 */
[C---:B------:R-:W-:Y:S02]  /*2810*/  ISETP.GT.AND P2, PT, R188.reuse, 0x21, PT ;  /* 0x00000021bc00780c */ /* 0x040fe40003f44270 */
[----:B------:R-:W-:Y:S01]  /*2820*/  ISETP.GT.AND P1, PT, R188, 0x20, PT ;  /* 0x00000020bc00780c */ /* 0x000fe20003f24270 */
[----:B------:R-:W-:Y:S01]  /*2830*/  FFMA.FTZ R217, R185, UR41, -R220 ;  /* 0x00000029b9d97c23 */ /* 0x000fe200080108dc */
[----:B------:R-:W-:-:S02]  /*2840*/  FSEL R187, R198, -INF , !P5 ;  /* 0xff800000c6bb7808 */ /* 0x000fc40006800000 */
[----:B------:R-:W-:Y:S01]  /*2850*/  FSEL R192, R203, -INF , !P2 ;  /* 0xff800000cbc07808 */ /* 0x000fe20005000000 */
[----:B------:R-:W-:Y:S01]  /*2860*/  MUFU.EX2 R216, R216 ;  /* 0x000000d800d87308 */ /* 0x000fe20000000800 */
[----:B------:R-:W-:Y:S02]  /*2870*/  ISETP.GT.AND P4, PT, R188, 0x29, PT ;  /* 0x00000029bc00780c */ /* 0x000fe40003f84270 */
[----:B------:R-:W-:Y:S02]  /*2880*/  FSEL R190, R199, -INF , !P6 ;  /* 0xff800000c7be7808 */ /* 0x000fe40007000000 */
[----:B--2---:R-:W-:Y:S02]  /*2890*/  FSEL R189, R202, -INF , !P1 ;  /* 0xff800000cabd7808 */ /* 0x004fe40004800000 */
[----:B------:R-:W-:Y:S01]  /*28a0*/  ISETP.GT.AND P5, PT, R188, 0x30, PT ;  /* 0x00000030bc00780c */ /* 0x000fe20003fa4270 */
[----:B------:R-:W-:Y:S01]  /*28b0*/  FFMA.FTZ R219, R190, UR41, -R219 ;  /* 0x00000029bedb7c23 */ /* 0x000fe200080108db */
[C---:B------:R-:W-:Y:S01]  /*28c0*/  ISETP.GT.AND P6, PT, R188.reuse, 0x31, PT ;  /* 0x00000031bc00780c */ /* 0x040fe20003fc4270 */
[----:B------:R-:W-:Y:S01]  /*28d0*/  FFMA.FTZ R203, R189, UR41, -R18 ;  /* 0x00000029bdcb7c23 */ /* 0x000fe20008010812 */
[----:B------:R-:W-:Y:S01]  /*28e0*/  FSEL R194, R207, -INF , !P4 ;  /* 0xff800000cfc27808 */ /* 0x000fe20006000000 */
[----:B------:R-:W-:Y:S01]  /*28f0*/  MUFU.EX2 R220, R223 ;  /* 0x000000df00dc7308 */ /* 0x000fe20000000800 */
[----:B------:R-:W-:-:S02]  /*2900*/  ISETP.GT.AND P1, PT, R188, 0x38, PT ;  /* 0x00000038bc00780c */ /* 0x000fc40003f24270 */
[----:B------:R-:W-:Y:S01]  /*2910*/  ISETP.GT.AND P2, PT, R188, 0x39, PT ;  /* 0x00000039bc00780c */ /* 0x000fe20003f44270 */
[----:B------:R-:W-:Y:S01]  /*2920*/  FFMA.FTZ R194, R194, UR41, -R21 ;  /* 0x00000029c2c27c23 */ /* 0x000fe20008010815 */
[----:B------:R-:W-:Y:S02]  /*2930*/  FSEL R193, R210, -INF , !P5 ;  /* 0xff800000d2c17808 */ /* 0x000fe40006800000 */
[----:B------:R-:W-:Y:S01]  /*2940*/  FSEL R198, R211, -INF , !P6 ;  /* 0xff800000d3c67808 */ /* 0x000fe20007000000 */
[----:B------:R-:W-:Y:S01]  /*2950*/  MUFU.EX2 R203, R203 ;  /* 0x000000cb00cb7308 */ /* 0x000fe20000000800 */
[----:B------:R-:W-:Y:S01]  /*2960*/  FSEL R199, R214, -INF , !P1 ;  /* 0xff800000d6c77808 */ /* 0x000fe20004800000 */
[----:B------:R-:W-:Y:S01]  /*2970*/  FFMA.FTZ R196, R193, UR41, -R16 ;  /* 0x00000029c1c47c23 */ /* 0x000fe20008010810 */
[----:B------:R-:W-:Y:S01]  /*2980*/  FSEL R210, R215, -INF , !P2 ;  /* 0xff800000d7d27808 */ /* 0x000fe20005000000 */
[----:B------:R-:W-:Y:S02]  /*2990*/  FFMA.FTZ R198, R198, UR41, -R17 ;  /* 0x00000029c6c67c23 */ /* 0x000fe40008010811 */
[----:B------:R-:W-:-:S02]  /*29a0*/  FFMA.FTZ R199, R199, UR41, -R22 ;  /* 0x00000029c7c77c23 */ /* 0x000fc40008010816 */
[----:B------:R-:W-:Y:S01]  /*29b0*/  MUFU.EX2 R217, R217 ;  /* 0x000000d900d97308 */ /* 0x000fe20000000800 */
[----:B------:R-:W-:Y:S02]  /*29c0*/  WARPGROUP.DEPBAR.LE gsb0, 0x0 ;  /* 0x00008000000079c5 */ /* 0x000fe40000010000 */
[----:B------:R-:W-:-:S05]  /*29d0*/  WARPGROUP.ARRIVE ;  /* 0x00000000000079c5 */ /* 0x000fca0000000000 */
[----:B------:R-:W-:Y:S01]  /*29e0*/  MUFU.EX2 R14, R14 ;  /* 0x0000000e000e7308 */ /* 0x000fe20000000800 */
[----:B------:R-:W-:Y:S01]  /*29f0*/  HGMMA.64x64x16.F32 R152, gdesc[UR8], R152, gsb0 ;  /* 0x00e00000089879f0 */ /* 0x000fe20008000898 */
[----:B------:R-:W-:Y:S02]  /*2a00*/  UIADD3 UR10, UR5, 0x6, URZ ;  /* 0x00000006050a7890 */ /* 0x000fe4000fffe03f */
[----:B------:R-:W-:-:S04]  /*2a10*/  UIADD3 UR8, UR6, 0x6, URZ ;  /* 0x0000000606087890 */ /* 0x000fc8000fffe03f */
[----:B------:R-:W-:Y:S01]  /*2a20*/  MUFU.EX2 R15, R15 ;  /* 0x0000000f000f7308 */ /* 0x000fe20000000800 */
[----:B------:R-:W-:Y:S01]  /*2a30*/  UMOV UR11, 0x40000040 ;  /* 0x40000040000b7882 */ /* 0x000fe20000000000 */
[----:B------:R-:W-:-:S06]  /*2a40*/  UMOV UR9, 0x40000040 ;  /* 0x4000004000097882 */ /* 0x000fcc0000000000 */
[----:B------:R-:W-:Y:S08]  /*2a50*/  MUFU.EX2 R200, R200 ;  /* 0x000000c800c87308 */ /* 0x000ff00000000800 */
[----:B------:R-:W-:Y:S08]  /*2a60*/  MUFU.EX2 R201, R201 ;  /* 0x000000c900c97308 */ /* 0x000ff00000000800 */
[----:B------:R-:W-:Y:S08]  /*2a70*/  MUFU.EX2 R204, R204 ;  /* 0x000000cc00cc7308 */ /* 0x000ff00000000800 */
[----:B------:R-:W-:Y:S08]  /*2a80*/  MUFU.EX2 R205, R205 ;  /* 0x000000cd00cd7308 */ /* 0x000ff00000000800 */
[----:B------:R-:W1:Y:S01]  /*2a90*/  MUFU.EX2 R208, R208 ;  /* 0x000000d000d07308 */ /* 0x000e620000000800 */
        /* <DEDUP_REMOVED lines=26> */
[----:B------:R-:W-:Y:S01]  /*2c40*/  R2UR UR6, R186 ;  /* 0x00000000ba0672ca */ /* 0x000fe200000e0000 */
[----:B------:R-:W-:Y:S01]  /*2c50*/  UMOV UR11, 0x40000040 ;  /* 0x40000040000b7882 */ /* 0x000fe20000000000 */
[----:B------:R-:W-:Y:S01]  /*2c60*/  UMOV UR9, 0x40000040 ;  /* 0x4000004000097882 */ /* 0x000fe20000000000 */
[----:B------:R-:W-:Y:S01]  /*2c70*/  FSEL R186, R195, -INF , !P3 ;  /* 0xff800000c3ba7808 */ /* 0x000fe20005800000 */
[----:B------:R-:W-:Y:S01]  /*2c80*/  FFMA.FTZ R195, R187, UR41, -R218 ;  /* 0x00000029bbc37c23 */ /* 0x000fe200080108da */
[----:B------:R-:W-:Y:S01]  /*2c90*/  ISETP.GT.AND P3, PT, R188, 0x28, PT ;  /* 0x00000028bc00780c */ /* 0x000fe20003f64270 */
[----:B------:R-:W-:-:S02]  /*2ca0*/  FFMA.FTZ R218, R192, UR41, -R19 ;  /* 0x00000029c0da7c23 */ /* 0x000fc40008010813 */
[----:B------:R-:W-:Y:S01]  /*2cb0*/  FFMA.FTZ R221, R186, UR41, -R221 ;  /* 0x00000029badd7c23 */ /* 0x000fe200080108dd */
[----:B------:R-:W-:Y:S01]  /*2cc0*/  FSEL R19, R206, -INF , !P3 ;  /* 0xff800000ce137808 */ /* 0x000fe20005800000 */
[----:B------:R-:W2:Y:S04]  /*2cd0*/  MUFU.EX2 R22, R218 ;  /* 0x000000da00167308 */ /* 0x000ea80000000800 */
[----:B------:R-:W-:-:S04]  /*2ce0*/  FFMA.FTZ R206, R19, UR41, -R20 ;  /* 0x0000002913ce7c23 */ /* 0x000fc80008010814 */
[----:B------:R3:W-:Y:S08]  /*2cf0*/  MUFU.EX2 R18, R195 ;  /* 0x000000c300127308 */ /* 0x0007f00000000800 */
[----:B------:R-:W5:Y:S01]  /*2d00*/  MUFU.EX2 R202, R221 ;  /* 0x000000dd00ca7308 */ /* 0x000f620000000800 */
[----:B---3--:R-:W-:-:S07]  /*2d10*/  FFMA.FTZ R195, R210, UR41, -R23 ;  /* 0x00000029d2c37c23 */ /* 0x008fce0008010817 */
[----:B------:R-:W3:Y:S08]  /*2d20*/  MUFU.EX2 R19, R219 ;  /* 0x000000db00137308 */ /* 0x000ef00000000800 */
[----:B------:R1:W3:Y:S02]  /*2d30*/  MUFU.EX2 R23, R206 ;  /* 0x000000ce00177308 */ /* 0x0002e40000000800 */
[----:B-1----:R-:W-:Y:S01]  /*2d40*/  F2FP.F16.F32.PACK_AB R206, R208, R209 ;  /* 0x000000d1d0ce723e */ /* 0x002fe200000000ff */
[----:B------:R-:W-:-:S02]  /*2d50*/  WARPGROUP.DEPBAR.LE gsb0, 0x0 ;  /* 0x00008000000079c5 */ /* 0x000fc40000010000 */
        /* <DEDUP_REMOVED lines=9> */
[----:B------:R-:W2:Y:S04]  /*2df0*/  LDS.64 R186, [R224+0x28220] ;  /* 0x02822000e0ba7984 */ /* 0x000ea80000000a00 */
[----:B------:R-:W5:Y:S04]  /*2e00*/  LDS.64 R188, [R224+0x28240] ;  /* 0x02824000e0bc7984 */ /* 0x000f680000000a00 */
[----:B------:R-:W3:Y:S04]  /*2e10*/  LDS.64 R190, [R224+0x28260] ;  /* 0x02826000e0be7984 */ /* 0x000ee80000000a00 */
[----:B------:R-:W3:Y:S04]  /*2e20*/  LDS.64 R20, [R224+0x28280] ;  /* 0x02828000e0147984 */ /* 0x000ee80000000a00 */
[----:B------:R-:W3:Y:S04]  /*2e30*/  LDS.64 R192, [R224+0x282a0] ;  /* 0x0282a000e0c07984 */ /* 0x000ee80000000a00 */
[----:B------:R-:W3:Y:S04]  /*2e40*/  LDS.64 R16, [R224+0x282c0] ;  /* 0x0282c000e0107984 */ /* 0x000ee80000000a00 */
        /* <DEDUP_REMOVED lines=21> */
[----:B------:R-:W-:Y:S01]  /*2fa0*/  FADD.FTZ R167, R172, -R192 ;  /* 0x800000c0aca77221 */ /* 0x000fe20000010000 */
[----:B------:R2:W3:Y:S01]  /*2fb0*/  MUFU.EX2 R20, R196 ;  /* 0x000000c400147308 */ /* 0x0004e20000000800 */
[----:B------:R-:W-:Y:S01]  /*2fc0*/  FMUL.FTZ R21, R22, R21 ;  /* 0x0000001516157220 */ /* 0x000fe20000410000 */
[----:B------:R-:W-:Y:S01]  /*2fd0*/  FMUL.FTZ R170, R203, R170 ;  /* 0x000000aacbaa7220 */ /* 0x000fe20000410000 */
[--C-:B------:R-:W-:Y:S01]  /*2fe0*/  FADD.FTZ R169, R176, -R16.reuse ;  /* 0x80000010b0a97221 */ /* 0x100fe20000010000 */
[----:B------:R-:W-:Y:S01]  /*2ff0*/  FADD.FTZ R171, R178, -R16 ;  /* 0x80000010b2ab7221 */ /* 0x000fe20000010000 */
[--C-:B------:R-:W-:Y:S01]  /*3000*/  FADD.FTZ R16, R177, -R17.reuse ;  /* 0x80000011b1107221 */ /* 0x100fe20000010000 */
[----:B------:R-:W-:Y:S01]  /*3010*/  FADD.FTZ R172, R179, -R17 ;  /* 0x80000011b3ac7221 */ /* 0x000fe20000010000 */
[----:B------:R-:W-:Y:S01]  /*3020*/  FADD.FTZ R159, R159, -R187 ;  /* 0x800000bb9f9f7221 */ /* 0x000fe20000010000 */
[----:B------:R5:W3:Y:S01]  /*3030*/  MUFU.EX2 R17, R198 ;  /* 0x000000c600117308 */ /* 0x000ae20000000800 */
[----:B--2---:R-:W-:Y:S01]  /*3040*/  FMUL.FTZ R196, R6, R197 ;  /* 0x000000c506c47220 */ /* 0x004fe20000410000 */
[----:B------:R-:W-:Y:S01]  /*3050*/  FMUL.FTZ R197, R212, R207 ;  /* 0x000000cfd4c57220 */ /* 0x000fe20000410000 */
[----:B------:R-:W-:Y:S01]  /*3060*/  FADD.FTZ R162, R162, -R188 ;  /* 0x800000bca2a27221 */ /* 0x000fe20000010000 */
[----:B------:R-:W-:Y:S01]  /*3070*/  FADD.FTZ R163, R163, -R189 ;  /* 0x800000bda3a37221 */ /* 0x000fe20000010000 */
[----:B------:R-:W-:Y:S01]  /*3080*/  FADD.FTZ R174, R174, -R192 ;  /* 0x800000c0aeae7221 */ /* 0x000fe20000010000 */
[--C-:B------:R-:W-:Y:S01]  /*3090*/  FADD.FTZ R168, R173, -R193.reuse ;  /* 0x800000c1ada87221 */ /* 0x100fe20000010000 */
[----:B------:R-:W-:Y:S01]  /*30a0*/  FADD.FTZ R175, R175, -R193 ;  /* 0x800000c1afaf7221 */ /* 0x000fe20000010000 */
[----:B------:R-:W2:Y:S01]  /*30b0*/  MUFU.EX2 R207, R199 ;  /* 0x000000c700cf7308 */ /* 0x000ea20000000800 */
[----:B-----5:R-:W-:Y:S01]  /*30c0*/  F2FP.F16.F32.PACK_AB R198, R158, R153 ;  /* 0x000000999ec6723e */ /* 0x020fe200000000ff */
[--C-:B----4-:R-:W-:Y:S01]  /*30d0*/  FADD.FTZ R180, R180, -R224.reuse ;  /* 0x800000e0b4b47221 */ /* 0x110fe20000010000 */
[----:B------:R-:W-:Y:S01]  /*30e0*/  FMUL.FTZ R173, R7, R152 ;  /* 0x0000009807ad7220 */ /* 0x000fe20000410000 */
[----:B------:R-:W-:Y:S01]  /*30f0*/  FADD.FTZ R182, R182, -R224 ;  /* 0x800000e0b6b67221 */ /* 0x000fe20000010000 */
[--C-:B------:R-:W-:Y:S01]  /*3100*/  FADD.FTZ R181, R181, -R225.reuse ;  /* 0x800000e1b5b57221 */ /* 0x100fe20000010000 */
[----:B------:R-:W-:Y:S01]  /*3110*/  FADD.FTZ R183, R183, -R225 ;  /* 0x800000e1b7b77221 */ /* 0x000fe20000010000 */
[----:B------:R-:W-:Y:S01]  /*3120*/  FMUL.FTZ R154, R213, R154 ;  /* 0x0000009ad59a7220 */ /* 0x000fe20000410000 */
        /* <DEDUP_REMOVED lines=18> */
[----:B-1----:R-:W-:Y:S01]  /*3250*/  FMUL.FTZ R175, R156, R175 ;  /* 0x000000af9caf7220 */ /* 0x002fe20000410000 */
[----:B------:R-:W-:Y:S01]  /*3260*/  FMUL.FTZ R169, R204, R169 ;  /* 0x000000a9cca97220 */ /* 0x000fe20000410000 */
[----:B---3--:R-:W-:Y:S01]  /*3270*/  FMUL.FTZ R171, R20, R171 ;  /* 0x000000ab14ab7220 */ /* 0x008fe20000410000 */
[----:B------:R-:W-:Y:S01]  /*3280*/  FMUL.FTZ R16, R205, R16 ;  /* 0x00000010cd107220 */ /* 0x000fe20000410000 */
[----:B------:R-:W-:Y:S01]  /*3290*/  FMUL.FTZ R172, R17, R172 ;  /* 0x000000ac11ac7220 */ /* 0x000fe20000410000 */
[----:B------:R-:W-:Y:S01]  /*32a0*/  FMUL.FTZ R180, R209, R180 ;  /* 0x000000b4d1b47220 */ /* 0x000fe20000410000 */
[----:B--2---:R-:W-:Y:S01]  /*32b0*/  FMUL.FTZ R182, R207, R182 ;  /* 0x000000b6cfb67220 */ /* 0x004fe20000410000 */
[----:B------:R-:W-:Y:S01]  /*32c0*/  FMUL.FTZ R181, R208, R181 ;  /* 0x000000b5d0b57220 */ /* 0x000fe20000410000 */
[----:B----4-:R-:W-:Y:S01]  /*32d0*/  FMUL.FTZ R183, R158, R183 ;  /* 0x000000b79eb77220 */ /* 0x010fe20000410000 */
[----:B------:R-:W-:Y:S01]  /*32e0*/  F2FP.F16.F32.PACK_AB R196, R173, R196 ;  /* 0x000000c4adc4723e */ /* 0x000fe200000000ff */
[----:B------:R-:W-:Y:S01]  /*32f0*/  IMAD R21, R21, 0x2, R228 ;  /* 0x0000000215157824 */ /* 0x000fe200078e02e4 */
[----:B------:R-:W-:-:S02]  /*3300*/  F2FP.F16.F32.PACK_AB R197, R154, R197 ;  /* 0x000000c59ac5723e */ /* 0x000fc400000000ff */
[----:B------:R-:W-:Y:S02]  /*3310*/  F2FP.F16.F32.PACK_AB R199, R152, R155 ;  /* 0x0000009b98c7723e */ /* 0x000fe400000000ff */
[----:B------:R-:W-:Y:S02]  /*3320*/  F2FP.F16.F32.PACK_AB R192, R160, R157 ;  /* 0x0000009da0c0723e */ /* 0x000fe400000000ff */
[----:B------:R-:W-:Y:S01]  /*3330*/  F2FP.F16.F32.PACK_AB R193, R163, R162 ;  /* 0x000000a2a3c1723e */ /* 0x000fe200000000ff */
[----:B------:R1:W-:Y:S01]  /*3340*/  STSM.16.MT88.4 [R21+0x28800], R196 ;  /* 0x028800c415007844 */ /* 0x0003e20000004200 */
[----:B------:R-:W-:Y:S02]  /*3350*/  F2FP.F16.F32.PACK_AB R194, R184, R185 ;  /* 0x000000b9b8c2723e */ /* 0x000fe400000000ff */
[----:B------:R-:W-:Y:S02]  /*3360*/  F2FP.F16.F32.PACK_AB R195, R164, R161 ;  /* 0x000000a1a4c3723e */ /* 0x000fe400000000ff */
[----:B------:R-:W-:-:S02]  /*3370*/  F2FP.F16.F32.PACK_AB R188, R166, R165 ;  /* 0x000000a5a6bc723e */ /* 0x000fc400000000ff */
[----:B------:R-:W-:Y:S01]  /*3380*/  F2FP.F16.F32.PACK_AB R190, R168, R167 ;  /* 0x000000a7a8be723e */ /* 0x000fe200000000ff */
[----:B------:R1:W-:Y:S01]  /*3390*/  STSM.16.MT88.4 [R21+0x29000], R192 ;  /* 0x029000c015007844 */ /* 0x0003e20000004200 */
[----:B------:R-:W-:Y:S02]  /*33a0*/  F2FP.F16.F32.PACK_AB R191, R175, R174 ;  /* 0x000000aeafbf723e */ /* 0x000fe400000000ff */
[----:B------:R-:W-:Y:S02]  /*33b0*/  F2FP.F16.F32.PACK_AB R184, R16, R169 ;  /* 0x000000a910b8723e */ /* 0x000fe400000000ff */
[----:B------:R-:W-:Y:S01]  /*33c0*/  F2FP.F16.F32.PACK_AB R185, R172, R171 ;  /* 0x000000abacb9723e */ /* 0x000fe200000000ff */
[----:B------:R1:W-:Y:S01]  /*33d0*/  STSM.16.MT88.4 [R21+0x29800], R188 ;  /* 0x029800bc15007844 */ /* 0x0003e20000004200 */
[----:B------:R-:W-:Y:S02]  /*33e0*/  F2FP.F16.F32.PACK_AB R186, R181, R180 ;  /* 0x000000b4b5ba723e */ /* 0x000fe400000000ff */
[----:B------:R-:W-:-:S02]  /*33f0*/  F2FP.F16.F32.PACK_AB R187, R183, R182 ;  /* 0x000000b6b7bb723e */ /* 0x000fc400000000ff */
[----:B------:R-:W-:Y:S01]  /*3400*/  F2FP.F16.F32.PACK_AB R152, R7, R6 ;  /* 0x000000060798723e */ /* 0x000fe200000000ff */
[----:B------:R-:W-:Y:S01]  /*3410*/  IMAD R7, R226, 0x4000, R228 ;  /* 0x00004000e2077824 */ /* 0x000fe200078e02e4 */
[----:B------:R-:W-:Y:S01]  /*3420*/  F2FP.F16.F32.PACK_AB R154, R9, R8 ;  /* 0x00000008099a723e */ /* 0x000fe200000000ff */
[----:B------:R1:W-:Y:S01]  /*3430*/  STSM.16.MT88.4 [R21+0x2a000], R184 ;  /* 0x02a000b815007844 */ /* 0x0003e20000004200 */
[----:B------:R-:W-:Y:S02]  /*3440*/  F2FP.F16.F32.PACK_AB R153, R213, R212 ;  /* 0x000000d4d599723e */ /* 0x000fe400000000ff */
[----:B------:R-:W-:Y:S02]  /*3450*/  F2FP.F16.F32.PACK_AB R155, R220, R216 ;  /* 0x000000d8dc9b723e */ /* 0x000fe400000000ff */
[----:B------:R-:W-:Y:S02]  /*3460*/  F2FP.F16.F32.PACK_AB R204, R205, R204 ;  /* 0x000000cccdcc723e */ /* 0x000fe400000000ff */
[----:B------:R-:W-:Y:S01]  /*3470*/  WARPGROUP.ARRIVE ;  /* 0x00000000000079c5 */ /* 0x000fe20000000000 */
[----:B------:R-:W-:-:S02]  /*3480*/  F2FP.F16.F32.PACK_AB R205, R17, R20 ;  /* 0x0000001411cd723e */ /* 0x000fc400000000ff */
[----:B------:R-:W-:Y:S02]  /*3490*/  F2FP.F16.F32.PACK_AB R207, R158, R207 ;  /* 0x000000cf9ecf723e */ /* 0x000fe400000000ff */
[----:B------:R-:W-:Y:S01]  /*34a0*/  SHF.R.U32.HI R6, RZ, 0x4, R230 ;  /* 0x00000004ff067819 */ /* 0x000fe200000116e6 */
[----:B------:R-:W-:Y:S01]  /*34b0*/  HGMMA.64x128x16.F32 R88, R152, gdesc[UR4].tnspB, R88, gsb0 ;  /* 0x41e0000498587df0 */ /* 0x000fe20008000858 */
[----:B------:R-:W-:Y:S01]  /*34c0*/  UIADD3 UR6, UR6, 0x180, URZ ;  /* 0x0000018006067890 */ /* 0x000fe2000fffe03f */
[----:B------:R-:W-:Y:S02]  /*34d0*/  R2UR UR7, R7 ;  /* 0x00000000070772ca */ /* 0x000fe400000e0000 */
        /* <DEDUP_REMOVED lines=92> */
.L_x_6027:
        /* <DEDUP_REMOVED lines=49> */
.L_x_6028:
        /* <DEDUP_REMOVED lines=78> */
.L_x_6011:
        /* <DEDUP_REMOVED lines=23> */
.L_x_6031:
        /* <DEDUP_REMOVED lines=20> */
.L_x_6032:
        /* <DEDUP_REMOVED lines=18> */
.L_x_6033:
        /* <DEDUP_REMOVED lines=18> */
.L_x_6034:
        /* <DEDUP_REMOVED lines=150> */
.L_x_6036:
[----:B------:R-:W-:Y:S05]  /*50e0*/  BSYNC B0 ;  /* 0x0000000000007941 */ /* 0x000fea0003800000 */
.L_x_6035:
[----:B------:R-:W-:-:S04]  /*50f0*/  DEPBAR.LE SB0, 0x0 ;  /* 0x000080000000791a */ /* 0x000fc80000000000 */
[----:B------:R-:W-:Y:S05]  /*5100*/  BRA `(.L_x_6010) ;  /* 0x0000004400687947 */ /* 0x000fea0003800000 */
.L_x_6030:
        /* <DEDUP_REMOVED lines=52> */
.L_x_6038:
[----:B------:R-:W-:Y:S05]  /*5450*/  BSYNC B0 ;  /* 0x0000000000007941 */ /* 0x000fea0003800000 */
.L_x_6037:
        /* <DEDUP_REMOVED lines=16> */
.L_x_6040:
[----:B------:R-:W-:Y:S05]  /*5560*/  BSYNC B0 ;  /* 0x0000000000007941 */ /* 0x000fea0003800000 */
.L_x_6039:
        /* <DEDUP_REMOVED lines=16> */
.L_x_6042:
[----:B------:R-:W-:Y:S05]  /*5670*/  BSYNC B0 ;  /* 0x0000000000007941 */ /* 0x000fea0003800000 */
.L_x_6041:
        /* <DEDUP_REMOVED lines=17> */
.L_x_6044:
[----:B------:R-:W-:Y:S05]  /*5790*/  BSYNC B0 ;  /* 0x0000000000007941 */ /* 0x000fea0003800000 */
.L_x_6043:
        /* <DEDUP_REMOVED lines=16> */
.L_x_6046:
[----:B------:R-:W-:Y:S05]  /*58a0*/  BSYNC B0 ;  /* 0x0000000000007941 */ /* 0x000fea0003800000 */
.L_x_6045:
        /* <DEDUP_REMOVED lines=18> */
.L_x_6048:
[----:B------:R-:W-:Y:S05]  /*59d0*/  BSYNC B0 ;  /* 0x0000000000007941 */ /* 0x000fea0003800000 */
.L_x_6047:
        /* <DEDUP_REMOVED lines=31> */
.L_x_6050:
[----:B------:R-:W-:Y:S05]  /*5bd0*/  BSYNC B0 ;  /* 0x0000000000007941 */ /* 0x000fea0003800000 */
.L_x_6049:
        /* <DEDUP_REMOVED lines=22> */
.L_x_6052:
[----:B------:R-:W-:Y:S05]  /*5d40*/  BSYNC B0 ;  /* 0x0000000000007941 */ /* 0x000fea0003800000 */
.L_x_6051:
        /* <DEDUP_REMOVED lines=14> */
.L_x_6054:
[----:B------:R-:W-:Y:S05]  /*5e30*/  BSYNC B0 ;  /* 0x0000000000007941 */ /* 0x000fea0003800000 */
.L_x_6053:
        /* <DEDUP_REMOVED lines=16> */
.L_x_6056:
[----:B------:R-:W-:Y:S05]  /*5f40*/  BSYNC B0 ;  /* 0x0000000000007941 */ /* 0x000fea0003800000 */
.L_x_6055:
        /* <DEDUP_REMOVED lines=15> */
.L_x_6058:
[----:B------:R-:W-:Y:S05]  /*6040*/  BSYNC B0 ;  /* 0x0000000000007941 */ /* 0x000fea0003800000 */
.L_x_6057:
        /* <DEDUP_REMOVED lines=15> */
.L_x_6060:
[----:B------:R-:W-:Y:S05]  /*6140*/  BSYNC B0 ;  /* 0x0000000000007941 */ /* 0x000fea0003800000 */
.L_x_6059:
        /* <DEDUP_REMOVED lines=15> */
.L_x_6062:
[----:B------:R-:W-:Y:S05]  /*6240*/  BSYNC B0 ;  /* 0x0000000000007941 */ /* 0x000fea0003800000 */
.L_x_6061:
        /* <DEDUP_REMOVED lines=15> */
.L_x_6064:
[----:B------:R-:W-:Y:S05]  /*6340*/  BSYNC B0 ;  /* 0x0000000000007941 */ /* 0x000fea0003800000 */
.L_x_6063:
        /* <DEDUP_REMOVED lines=15> */
.L_x_6066:
[----:B------:R-:W-:Y:S05]  /*6440*/  BSYNC B0 ;  /* 0x0000000000007941 */ /* 0x000fea0003800000 */
.L_x_6065:
        /* <DEDUP_REMOVED lines=15> */
.L_x_6006:
        /* <DEDUP_REMOVED lines=29> */
.L_x_6068:
[----:B------:R-:W-:Y:S01]  /*6710*/  ULDC UR9, c[0x0][0xb44] ;  /* 0x0002d10000097ab9 */ /* 0x000fe20000000800 */
[----:B------:R-:W-:Y:S01]  /*6720*/  UMOV UR7, UR8 ;  /* 0x0000000800077c82 */ /* 0x000fe20008000000 */
[----:B------:R-:W-:-:S11]  /*6730*/  UISETP.NE.AND UP0, UPT, UR9, 0x1, UPT ;  /* 0x000000010900788c */ /* 0x000fd6000bf05270 */
[----:B------:R-:W-:Y:S02]  /*6740*/  @UP0 ULDC.64 UR10, c[0x0][0xb48] ;  /* 0x0002d200000a0ab9 */ /* 0x000fe40000000a00 */
[----:B------:R-:W-:-:S04]  /*6750*/  UIMAD.WIDE.U32 UR4, UR8, UR10, URZ ;  /* 0x0000000a080472a5 */ /* 0x000fc8000f8e003f */
[----:B------:R-:W-:-:S04]  /*6760*/  @UP0 USHF.R.U32.HI UR7, URZ, UR11, UR5 ;  /* 0x0000000b3f070299 */ /* 0x000fc80008011605 */
[----:B------:R-:W-:-:S12]  /*6770*/  UIMAD UR4, UR7, UR9, URZ ;  /* 0x00000009070472a4 */ /* 0x000fd8000f8e023f */
.L_x_6069:
        /* <DEDUP_REMOVED lines=67> */
.L_x_6072:
[----:B------:R-:W-:Y:S05]  /*6bb0*/  BSYNC B0 ;  /* 0x0000000000007941 */ /* 0x000fea0003800000 */
.L_x_6071:
        /* <DEDUP_REMOVED lines=19> */
.L_x_6074:
[----:B------:R-:W-:Y:S05]  /*6cf0*/  BSYNC B0 ;  /* 0x0000000000007941 */ /* 0x000fea0003800000 */
.L_x_6073:
[----:B------:R-:W-:Y:S06]  /*6d00*/  BAR.ARV 0xa, 0xa0 ;  /* 0x0282800000007b1d */ /* 0x000fec0000002000 */
[----:B------:R-:W-:Y:S04]  /*6d10*/  BSSY B0, `(.L_x_6075) ;  /* 0x0000003000007945 */ /* 0x000fe80003800000 */
[----:B------:R-:W-:Y:S05]  /*6d20*/  @!P0 BRA `(.L_x_6076) ;  /* 0x0000000000048947 */ /* 0x000fea0003800000 */
[----:B------:R-:W-:-:S04]  /*6d30*/  DEPBAR.LE SB0, 0x0 ;  /* 0x000080000000791a */ /* 0x000fc80000000000 */
.L_x_6076:
[----:B------:R-:W-:Y:S05]  /*6d40*/  BSYNC B0 ;  /* 0x0000000000007941 */ /* 0x000fea0003800000 */
.L_x_6075:
[----:B------:R-:W-:Y:S06]  /*6d50*/  BAR.ARV 0xb, 0xa0 ;  /* 0x02c2800000007b1d */ /* 0x000fec0000002000 */
[----:B------:R-:W-:Y:S01]  /*6d60*/  UIADD3 UR12, UR8, 0x1, URZ ;  /* 0x00000001080c7890 */ /* 0x000fe2000fffe03f */
[----:B------:R-:W-:Y:S11]  /*6d70*/  BRA `(.L_x_6077) ;  /* 0x0000000000047947 */ /* 0x000ff60003800000 */
.L_x_6070:
[----:B------:R-:W-:-:S05]  /*6d80*/  UMOV UR12, UR8 ;  /* 0x00000008000c7c82 */ /* 0x000fca0008000000 */
.L_x_6077:
        /* <DEDUP_REMOVED lines=18> */
.L_x_6090:
        /* <DEDUP_REMOVED lines=20> */
.L_x_6079:
[----:B------:R-:W-:Y:S05]  /*6ff0*/  BSYNC B0 ;  /* 0x0000000000007941 */ /* 0x000fea0003800000 */
.L_x_6078:
        /* <DEDUP_REMOVED lines=13> */
.L_x_6081:
[----:B------:R-:W-:Y:S05]  /*70d0*/  BSYNC B0 ;  /* 0x0000000000007941 */ /* 0x000fea0003800000 */
.L_x_6080:
[----:B------:R-:W-:Y:S06]  /*70e0*/  BAR.ARV 0xa, 0xa0 ;  /* 0x0282800000007b1d */ /* 0x000fec0000002000 */
[----:B------:R-:W-:Y:S04]  /*70f0*/  BSSY B0, `(.L_x_6082) ;  /* 0x0000003000007945 */ /* 0x000fe80003800000 */
[----:B------:R-:W-:Y:S05]  /*7100*/  @!P0 BRA `(.L_x_6083) ;  /* 0x0000000000048947 */ /* 0x000fea0003800000 */
[----:B------:R-:W-:-:S04]  /*7110*/  DEPBAR.LE SB0, 0x0 ;  /* 0x000080000000791a */ /* 0x000fc80000000000 */
.L_x_6083:
[----:B------:R-:W-:Y:S05]  /*7120*/  BSYNC B0 ;  /* 0x0000000000007941 */ /* 0x000fea0003800000 */
.L_x_6082:
        /* <DEDUP_REMOVED lines=13> */
.L_x_6085:
[----:B------:R-:W-:Y:S05]  /*7200*/  BSYNC B0 ;  /* 0x0000000000007941 */ /* 0x000fea0003800000 */
.L_x_6084:
        /* <DEDUP_REMOVED lines=13> */
.L_x_6087:
[----:B------:R-:W-:Y:S05]  /*72e0*/  BSYNC B0 ;  /* 0x0000000000007941 */ /* 0x000fea0003800000 */
.L_x_6086:
[----:B------:R-:W-:Y:S01]  /*72f0*/  UIADD3 UR12, UR12, 0x2, URZ ;  /* 0x000000020c0c7890 */ /* 0x000fe2000fffe03f */
[----:B------:R-:W-:Y:S06]  /*7300*/  BAR.ARV 0xa, 0xa0 ;  /* 0x0282800000007b1d */ /* 0x000fec0000002000 */
[----:B------:R-:W-:Y:S01]  /*7310*/  UISETP.GE.AND UP0, UPT, UR12, UR5, UPT ;  /* 0x000000050c00728c */ /* 0x000fe2000bf06270 */
[----:B------:R-:W-:Y:S04]  /*7320*/  BSSY B0, `(.L_x_6088) ;  /* 0x0000003000007945 */ /* 0x000fe80003800000 */
[----:B------:R-:W-:Y:S06]  /*7330*/  @!P0 BRA `(.L_x_6089) ;  /* 0x0000000000048947 */ /* 0x000fec0003800000 */
[----:B------:R-:W-:-:S04]  /*7340*/  DEPBAR.LE SB0, 0x0 ;  /* 0x000080000000791a */ /* 0x000fc80000000000 */
.L_x_6089:
[----:B------:R-:W-:Y:S05]  /*7350*/  BSYNC B0 ;  /* 0x0000000000007941 */ /* 0x000fea0003800000 */
.L_x_6088:
[----:B------:R-:W-:Y:S06]  /*7360*/  BAR.ARV 0xb, 0xa0 ;  /* 0x02c2800000007b1d */ /* 0x000fec0000002000 */
[----:B------:R-:W-:Y:S01]  /*7370*/  PLOP3.LUT P1, PT, PT, PT, UP0, 0x80, 0x0 ;  /* 0x000000000000781c */ /* 0x000fe20003f2f008 */
[----:B------:R-:W-:Y:S02]  /*7380*/  UIADD3 UR20, UR20, 0x4000, URZ ;  /* 0x0000400014147890 */ /* 0x000fe4000fffe03f */
[----:B------:R-:W-:-:S10]  /*7390*/  UIADD3 UR4, UR4, 0x4000, URZ ;  /* 0x0000400004047890 */ /* 0x000fd4000fffe03f */
[----:B------:R-:W-:Y:S05]  /*73a0*/  @!P1 BRA `(.L_x_6090) ;  /* 0xfffffff800c09947 */ /* 0x000fea000383ffff */
[----:B------:R-:W-:Y:S05]  /*73b0*/  BRA `(.L_x_6010) ;  /* 0x0000002000bc7947 */ /* 0x000fea0003800000 */
.L_x_6067:
        /* <DEDUP_REMOVED lines=21> */
.L_x_6091:
[----:B------:R-:W-:Y:S01]  /*7510*/  ULDC UR8, c[0x0][0xb44] ;  /* 0x0002d10000087ab9 */ /* 0x000fe20000000800 */
[----:B------:R-:W-:Y:S01]  /*7520*/  UMOV UR11, UR7 ;  /* 0x00000007000b7c82 */ /* 0x000fe20008000000 */
[----:B------:R-:W-:-:S11]  /*7530*/  UISETP.NE.AND UP0, UPT, UR8, 0x1, UPT ;  /* 0x000000010800788c */ /* 0x000fd6000bf05270 */
[----:B------:R-:W-:Y:S02]  /*7540*/  @UP0 ULDC.64 UR12, c[0x0][0xb48] ;  /* 0x0002d200000c0ab9 */ /* 0x000fe40000000a00 */
[----:B------:R-:W-:-:S04]  /*7550*/  UIMAD.WIDE.U32 UR4, UR7, UR12, URZ ;  /* 0x0000000c070472a5 */ /* 0x000fc8000f8e003f */
[----:B------:R-:W-:-:S04]  /*7560*/  @UP0 USHF.R.U32.HI UR11, URZ, UR13, UR5 ;  /* 0x0000000d3f0b0299 */ /* 0x000fc80008011605 */
[----:B------:R-:W-:-:S12]  /*7570*/  UIMAD UR4, UR11, UR8, URZ ;  /* 0x000000080b0472a4 */ /* 0x000fd8000f8e023f */
.L_x_6092:
        /* <DEDUP_REMOVED lines=70> */
.L_x_6123:
        /* <DEDUP_REMOVED lines=15> */
.L_x_6096:
        /* <DEDUP_REMOVED lines=97> */
.L_x_6107:
[----:B--234-:R-:W-:-:S04]  /*80e0*/  SHF.L.U32 R21, R11, 0x1f, RZ ;  /* 0x0000001f0b157819 */ /* 0x01cfc800000006ff */
[----:B------:R-:W1:Y:S02]  /*80f0*/  SYNCS.PHASECHK.TRANS64.TRYWAIT P1, [R16+URZ+0x30840], R21 ;  /* 0x03084015100075a7 */ /* 0x000e64000802017f */
[----:B-1----:R-:W-:Y:S05]  /*8100*/  @!P1 BRA `(.L_x_6099) ;  /* 0x0000001400dc9947 */ /* 0x002fea0003800000 */
.L_x_6124:
[----:B------:R-:W-:Y:S05]  /*8110*/  @P0 BRA `(.L_x_6100) ;  /* 0x0000000000140947 */ /* 0x000fea0003800000 */
[----:B------:R-:W-:Y:S01]  /*8120*/  ISETP.NE.AND P1, PT, R6, RZ, PT ;  /* 0x000000ff0600720c */ /* 0x000fe20003f25270 */
[----:B------:R-:W-:-:S04]  /*8130*/  IMAD.MOV.U32 R3, RZ, RZ, 0x4100 ;  /* 0x00004100ff037424 */ /* 0x000fc800078e00ff */
[----:B------:R3:W-:Y:S08]  /*8140*/  SYNCS.ARRIVE.TRANS64 RZ, [R16+URZ+0x30830], R3 ;  /* 0x0308300310ff79a7 */ /* 0x0007f0000800003f */
[----:B------:R-:W-:Y:S05]  /*8150*/  @!P1 BRA `(.L_x_6100) ;  /* 0x0000000000049947 */ /* 0x000fea0003800000 */
[----:B------:R-:W-:Y:S01]  /*8160*/  BPT.TRAP 0x1 ;  /* 0x000000040000795c */ /* 0x000fe20000300000 */
.L_x_6100:
        /* <DEDUP_REMOVED lines=36> */
.L_x_6125:
[----:B------:R-:W-:Y:S05]  /*83b0*/  @P0 BRA `(.L_x_6102) ;  /* 0x0000000000140947 */ /* 0x000fea0003800000 */
[----:B------:R-:W-:Y:S01]  /*83c0*/  ISETP.NE.AND P1, PT, R6, RZ, PT ;  /* 0x000000ff0600720c */ /* 0x000fe20003f25270 */
[----:B------:R-:W-:-:S04]  /*83d0*/  IMAD.MOV.U32 R2, RZ, RZ, 0x4100 ;  /* 0x00004100ff027424 */ /* 0x000fc800078e00ff */
[----:B------:R3:W-:Y:S08]  /*83e0*/  SYNCS.ARRIVE.TRANS64 RZ, [R16+URZ+0x30818], R2 ;  /* 0x0308180210ff79a7 */ /* 0x0007f0000800003f */
[----:B------:R-:W-:Y:S05]  /*83f0*/  @!P1 BRA `(.L_x_6102) ;  /* 0x0000000000049947 */ /* 0x000fea0003800000 */
[----:B------:R-:W-:Y:S01]  /*8400*/  BPT.TRAP 0x1 ;  /* 0x000000040000795c */ /* 0x000fe20000300000 */
.L_x_6102:
        /* <DEDUP_REMOVED lines=36> */
.L_x_6126:
[----:B------:R-:W-:Y:S05]  /*8650*/  @P0 BRA `(.L_x_6104) ;  /* 0x0000000000140947 */ /* 0x000fea0003800000 */
[----:B------:R-:W-:Y:S01]  /*8660*/  ISETP.NE.AND P1, PT, R6, RZ, PT ;  /* 0x000000ff0600720c */ /* 0x000fe20003f25270 */
[----:B-123--:R-:W-:-:S04]  /*8670*/  IMAD.MOV.U32 R21, RZ, RZ, 0x4100 ;  /* 0x00004100ff157424 */ /* 0x00efc800078e00ff */
[----:B------:R4:W-:Y:S08]  /*8680*/  SYNCS.ARRIVE.TRANS64 RZ, [R16+URZ+0x30838], R21 ;  /* 0x0308381510ff79a7 */ /* 0x0009f0000800003f */
[----:B------:R-:W-:Y:S05]  /*8690*/  @!P1 BRA `(.L_x_6104) ;  /* 0x0000000000049947 */ /* 0x000fea0003800000 */
[----:B------:R-:W-:Y:S01]  /*86a0*/  BPT.TRAP 0x1 ;  /* 0x000000040000795c */ /* 0x000fe20000300000 */
.L_x_6104:
        /* <DEDUP_REMOVED lines=31> */
.L_x_6128:
[----:B------:R-:W-:Y:S05]  /*88a0*/  @P0 BRA `(.L_x_6106) ;  /* 0x0000000000140947 */ /* 0x000fea0003800000 */
[----:B------:R-:W-:Y:S01]  /*88b0*/  ISETP.NE.AND P1, PT, R6, RZ, PT ;  /* 0x000000ff0600720c */ /* 0x000fe20003f25270 */
[----:B------:R-:W-:-:S04]  /*88c0*/  IMAD.MOV.U32 R5, RZ, RZ, 0x4100 ;  /* 0x00004100ff057424 */ /* 0x000fc800078e00ff */
[----:B------:R1:W-:Y:S08]  /*88d0*/  SYNCS.ARRIVE.TRANS64 RZ, [R16+URZ+0x30810], R5 ;  /* 0x0308100510ff79a7 */ /* 0x0003f0000800003f */
[----:B------:R-:W-:Y:S05]  /*88e0*/  @!P1 BRA `(.L_x_6106) ;  /* 0x0000000000049947 */ /* 0x000fea0003800000 */
[----:B------:R-:W-:Y:S01]  /*88f0*/  BPT.TRAP 0x1 ;  /* 0x000000040000795c */ /* 0x000fe20000300000 */
.L_x_6106:
        /* <DEDUP_REMOVED lines=37> */
.L_x_6098:
        /* <DEDUP_REMOVED lines=8> */
.L_x_6129:
[----:B------:R-:W-:Y:S05]  /*8bd0*/  @P0 BRA `(.L_x_6109) ;  /* 0x0000000000140947 */ /* 0x000fea0003800000 */
[----:B------:R-:W-:Y:S01]  /*8be0*/  ISETP.NE.AND P1, PT, R6, RZ, PT ;  /* 0x000000ff0600720c */ /* 0x000fe20003f25270 */
[----:B------:R-:W-:-:S04]  /*8bf0*/  IMAD.MOV.U32 R5, RZ, RZ, 0x4100 ;  /* 0x00004100ff057424 */ /* 0x000fc800078e00ff */
[----:B------:R2:W-:Y:S08]  /*8c00*/  SYNCS.ARRIVE.TRANS64 RZ, [R16+URZ+0x30830], R5 ;  /* 0x0308300510ff79a7 */ /* 0x0005f0000800003f */
[----:B------:R-:W-:Y:S05]  /*8c10*/  @!P1 BRA `(.L_x_6109) ;  /* 0x0000000000049947 */ /* 0x000fea0003800000 */
[----:B------:R-:W-:Y:S01]  /*8c20*/  BPT.TRAP 0x1 ;  /* 0x000000040000795c */ /* 0x000fe20000300000 */
.L_x_6109:
        /* <DEDUP_REMOVED lines=33> */
.L_x_6130:
[----:B------:R-:W-:Y:S05]  /*8e40*/  @P0 BRA `(.L_x_6111) ;  /* 0x0000000000140947 */ /* 0x000fea0003800000 */
[----:B------:R-:W-:Y:S01]  /*8e50*/  ISETP.NE.AND P0, PT, R6, RZ, PT ;  /* 0x000000ff0600720c */ /* 0x000fe20003f05270 */
[----:B------:R-:W-:-:S04]  /*8e60*/  IMAD.MOV.U32 R5, RZ, RZ, 0x4100 ;  /* 0x00004100ff057424 */ /* 0x000fc800078e00ff */
[----:B------:R1:W-:Y:S08]  /*8e70*/  SYNCS.ARRIVE.TRANS64 RZ, [R16+URZ+0x30818], R5 ;  /* 0x0308180510ff79a7 */ /* 0x0003f0000800003f */
[----:B------:R-:W-:Y:S05]  /*8e80*/  @!P0 BRA `(.L_x_6111) ;  /* 0x0000000000048947 */ /* 0x000fea0003800000 */
[----:B------:R-:W-:Y:S01]  /*8e90*/  BPT.TRAP 0x1 ;  /* 0x000000040000795c */ /* 0x000fe20000300000 */
.L_x_6111:
        /* <DEDUP_REMOVED lines=37> */
.L_x_6097:
[----:B------:R-:W1:Y:S01]  /*90f0*/  S2R R0, SR_TID.X ;  /* 0x0000000000007919 */ /* 0x000e620000002100 */
[----:B------:R-:W-:Y:S01]  /*9100*/  IMAD R3, R19, 0x8, R16 ;  /* 0x0000000813037824 */ /* 0x000fe200078e0210 */
[----:B-1----:R-:W-:Y:S02]  /*9110*/  LOP3.LUT R2, R0, 0x7f, RZ, 0xc0, !PT ;  /* 0x0000007f00027812 */ /* 0x002fe400078ec0ff */
[----:B------:R-:W-:Y:S02]  /*9120*/  SHF.L.U32 R0, R11, 0x1f, RZ ;  /* 0x0000001f0b007819 */ /* 0x000fe400000006ff */
[----:B------:R-:W-:Y:S02]  /*9130*/  ISETP.NE.AND P1, PT, R2, RZ, PT ;  /* 0x000000ff0200720c */ /* 0x000fe40003f25270 */
[----:B------:R-:W1:Y:S02]  /*9140*/  SYNCS.PHASECHK.TRANS64.TRYWAIT P0, [R3+URZ+0x30840], R0 ;  /* 0x03084000030075a7 */ /* 0x000e64000800017f */
[----:B-1----:R-:W-:Y:S09]  /*9150*/  @!P0 BRA `(.L_x_6112) ;  /* 0x0000000800448947 */ /* 0x002ff20003800000 */
.L_x_6131:
[----:B------:R-:W-:Y:S05]  /*9160*/  @P1 BRA `(.L_x_6113) ;  /* 0x0000000000181947 */ /* 0x000fea0003800000 */
[----:B------:R-:W1:Y:S01]  /*9170*/  S2R R2, SR_TID.X ;  /* 0x0000000000027919 */ /* 0x000e620000002100 */
[----:B------:R-:W-:-:S04]  /*9180*/  IMAD.MOV.U32 R0, RZ, RZ, 0x4100 ;  /* 0x00004100ff007424 */ /* 0x000fc800078e00ff */
[----:B------:R1:W-:Y:S02]  /*9190*/  SYNCS.ARRIVE.TRANS64 RZ, [R3+URZ+0x30830], R0 ;  /* 0x0308300003ff79a7 */ /* 0x0003e4000800003f */
[----:B-1----:R-:W-:-:S13]  /*91a0*/  LOP3.LUT P0, RZ, R2, 0x1f, RZ, 0xc0, !PT ;  /* 0x0000001f02ff7812 */ /* 0x002fda000780c0ff */
[----:B------:R-:W-:Y:S05]  /*91b0*/  @!P0 BRA `(.L_x_6113) ;  /* 0x0000000000048947 */ /* 0x000fea0003800000 */
[----:B------:R-:W-:Y:S01]  /*91c0*/  BPT.TRAP 0x1 ;  /* 0x000000040000795c */ /* 0x000fe20000300000 */
.L_x_6113:
        /* <DEDUP_REMOVED lines=40> */
.L_x_6094:
[----:B------:R-:W-:Y:S05]  /*9450*/  BSYNC B0 ;  /* 0x0000000000007941 */ /* 0x000fea0003800000 */
.L_x_6093:
[----:B------:R-:W-:-:S03]  /*9460*/  UMOV UR7, 0xffffffff ;  /* 0xffffffff00077882 */ /* 0x000fc60000000000 */
[----:B------:R-:W-:Y:S05]  /*9470*/  BRA.DIV UR7, `(.L_x_6114) ;  /* 0x0000000607907947 */ /* 0x000fea000b800000 */
[----:B------:R-:W-:-:S13]  /*9480*/  ELECT P6, URZ, PT ;  /* 0x00000000003f782f */ /* 0x000fda00038c0000 */
.L_x_6134:
[----:B------:R-:W-:Y:S05]  /*9490*/  @!P6 BRA `(.L_x_6010) ;  /* 0x000000000084e947 */ /* 0x000fea0003800000 */
[----:B------:R-:W-:-:S06]  /*94a0*/  ULOP3.LUT UR7, UR38, 0x2, URZ, 0xfc, !UPT ;  /* 0x0000000226077892 */ /* 0x000fcc000f8efc3f */
[----:B------:R-:W-:-:S05]  /*94b0*/  IMAD.U32 R2, RZ, RZ, UR7 ;  /* 0x00000007ff027e24 */ /* 0x000fca000f8e00ff */
[----:B------:R-:W-:-:S13]  /*94c0*/  ISETP.NE.AND P2, PT, R2, 0x3, PT ;  /* 0x000000030200780c */ /* 0x000fda0003f45270 */
[----:B------:R-:W-:Y:S05]  /*94d0*/  @!P2 BRA `(.L_x_6115) ;  /* 0x000000000004a947 */ /* 0x000fea0003800000 */
[----:B------:R-:W-:Y:S01]  /*94e0*/  BPT.TRAP 0x1 ;  /* 0x000000040000795c */ /* 0x000fe20000300000 */
.L_x_6115:
        /* <DEDUP_REMOVED lines=15> */
.L_x_6135:
[----:B------:R-:W2:Y:S02]  /*95e0*/  SYNCS.PHASECHK.TRANS64.TRYWAIT P0, [R3+URZ], R2 ;  /* 0x00000002030075a7 */ /* 0x000ea4000800017f */
[----:B--2---:R-:W-:Y:S05]  /*95f0*/  @!P0 BRA `(.L_x_6117) ;  /* 0x0000000400648947 */ /* 0x004fea0003800000 */
.L_x_6136:
[----:B------:R-:W-:Y:S05]  /*9600*/  @!P2 BRA `(.L_x_6118) ;  /* 0x000000000004a947 */ /* 0x000fea0003800000 */
[----:B------:R-:W-:Y:S01]  /*9610*/  BPT.TRAP 0x1 ;  /* 0x000000040000795c */ /* 0x000fe20000300000 */
.L_x_6118:
[----:B--2---:R-:W-:-:S04]  /*9620*/  VIADD R3, R7, 0x30840 ;  /* 0x0003084007037836 */ /* 0x004fc80000000000 */
[----:B------:R-:W-:-:S04]  /*9630*/  IMAD R0, R0, 0x8, R3 ;  /* 0x0000000800007824 */ /* 0x000fc800078e0203 */
[----:B------:R-:W2:Y:S02]  /*9640*/  SYNCS.PHASECHK.TRANS64.TRYWAIT P0, [R0+URZ], R5 ;  /* 0x00000005000075a7 */ /* 0x000ea4000800017f */
[----:B--2---:R-:W-:Y:S05]  /*9650*/  @!P0 BRA `(.L_x_6119) ;  /* 0x0000000400608947 */ /* 0x004fea0003800000 */
.L_x_6137:
[----:B------:R-:W-:-:S07]  /*9660*/  IMAD R3, R4, 0x8, R3 ;  /* 0x0000000804037824 */ /* 0x000fce00078e0203 */
.L_x_6120:
[----:B---3--:R3:W4:Y:S02]  /*9670*/  SYNCS.PHASECHK.TRANS64.TRYWAIT P0, [R3+URZ], R2 ;  /* 0x00000002030075a7 */ /* 0x008724000800017f */
[----:B----4-:R-:W-:Y:S05]  /*9680*/  @!P0 NANOSLEEP.SYNCS 0x989680 ;  /* 0x009896800000895d */ /* 0x010fea0003900000 */
[----:B------:R-:W4:Y:S02]  /*9690*/  @!P0 SYNCS.PHASECHK.TRANS64 P0, [R3+URZ], R2 ;  /* 0x00000002030085a7 */ /* 0x000f24000800007f */
[----:B----4-:R-:W-:Y:S05]  /*96a0*/  @!P0 BRA `(.L_x_6120) ;  /* 0xfffffffc00f08947 */ /* 0x010fea000383ffff */
.L_x_6010:
[----:B------:R-:W-:Y:S05]  /*96b0*/  BSYNC B6 ;  /* 0x0000000000067941 */ /* 0x000fea0003800000 */
.L_x_6005:
[----:B------:R-:W-:Y:S05]  /*96c0*/  EXIT ;  /* 0x000000000000794d */ /* 0x000fea0003800000 */
.L_x_6016:
[----:B------:R-:W-:Y:S02]  /*96d0*/  IMAD.MOV.U32 R12, RZ, RZ, RZ ;  /* 0x000000ffff0c7224 */ /* 0x000fe400078e00ff */
[----:B------:R-:W-:Y:S02]  /*96e0*/  IMAD.MOV.U32 R11, RZ, RZ, 0x1f ;  /* 0x0000001fff0b7424 */ /* 0x000fe400078e00ff */
[----:B------:R-:W-:-:S07]  /*96f0*/  IMAD.MOV.U32 R15, RZ, RZ, -0x1 ;  /* 0xffffffffff0f7424 */ /* 0x000fce00078e00ff */
[----:B------:R-:W-:Y:S05]  /*9700*/  WARPSYNC.COLLECTIVE R15, `(.L_x_6121) ;  /* 0x000000000f087348 */ /* 0x000fea0003c00000 */
[----:B------:R1:W2:Y:S02]  /*9710*/  SHFL.IDX P6, R14, R13, R12, R11 ;  /* 0x0000000c0d0e7389 */ /* 0x0002a400000c000b */
[----:B-12---:R-:W-:Y:S01]  /*9720*/  ENDCOLLECTIVE ;  /* 0x000000000000791b */ /* 0x006fe20003800000 */
.L_x_6121:
[----:B------:R-:W-:Y:S05]  /*9730*/  BRA `(.L_x_6122) ;  /* 0xffffff7c000c7947 */ /* 0x000fea000383ffff */
.L_x_6018:
[----:B---3--:R3:W4:Y:S02]  /*9740*/  SYNCS.PHASECHK.TRANS64.TRYWAIT P0, [R228+URZ+0x30800], R9 ;  /* 0x03080009e40075a7 */ /* 0x008724000800017f */
[----:B----4-:R-:W-:Y:S05]  /*9750*/  @!P0 NANOSLEEP.SYNCS 0x989680 ;  /* 0x009896800000895d */ /* 0x010fea0003900000 */
[----:B------:R-:W4:Y:S02]  /*9760*/  @!P0 SYNCS.PHASECHK.TRANS64 P0, [R228+URZ+0x30800], R9 ;  /* 0x03080009e40085a7 */ /* 0x000f24000800007f */
[----:B----4-:R-:W-:Y:S05]  /*9770*/  @!P0 BRA `(.L_x_6018) ;  /* 0xfffffffc00f08947 */ /* 0x010fea000383ffff */
[----:B------:R-:W-:Y:S05]  /*9780*/  BRA `(.L_x_6017) ;  /* 0xffffff7c00347947 */ /* 0x000fea000383ffff */
.L_x_6022:
[----:B---3--:R3:W4:Y:S02]  /*9790*/  SYNCS.PHASECHK.TRANS64.TRYWAIT P1, [R0+URZ+0x30810], R9 ;  /* 0x03081009000075a7 */ /* 0x008724000802017f */
[----:B----4-:R-:W-:Y:S05]  /*97a0*/  @!P1 NANOSLEEP.SYNCS 0x989680 ;  /* 0x009896800000995d */ /* 0x010fea0003900000 */
[----:B------:R-:W4:Y:S02]  /*97b0*/  @!P1 SYNCS.PHASECHK.TRANS64 P1, [R0+URZ+0x30810], R9 ;  /* 0x03081009000095a7 */ /* 0x000f24000802007f */
[----:B----4-:R-:W-:Y:S05]  /*97c0*/  @!P1 BRA `(.L_x_6022) ;  /* 0xfffffffc00f09947 */ /* 0x010fea000383ffff */
[----:B------:R-:W-:Y:S05]  /*97d0*/  BRA `(.L_x_6021) ;  /* 0xffffff8000ec7947 */ /* 0x000fea000383ffff */
.L_x_6026:
[----:B------:R1:W1:Y:S02]  /*97e0*/  SYNCS.PHASECHK.TRANS64.TRYWAIT P1, [R0+URZ+0x30830], R9 ;  /* 0x03083009000075a7 */ /* 0x000264000802017f */
[----:B-1----:R-:W-:Y:S05]  /*97f0*/  @!P1 NANOSLEEP.SYNCS 0x989680 ;  /* 0x009896800000995d */ /* 0x002fea0003900000 */
[----:B------:R-:W1:Y:S02]  /*9800*/  @!P1 SYNCS.PHASECHK.TRANS64 P1, [R0+URZ+0x30830], R9 ;  /* 0x03083009000095a7 */ /* 0x000e64000802007f */
[----:B-1----:R-:W-:Y:S05]  /*9810*/  @!P1 BRA `(.L_x_6026) ;  /* 0xfffffffc00f09947 */ /* 0x002fea000383ffff */
[----:B------:R-:W-:Y:S05]  /*9820*/  BRA `(.L_x_6025) ;  /* 0xffffff8800447947 */ /* 0x000fea000383ffff */
.L_x_6095:
[----:B-1----:R1:W2:Y:S02]  /*9830*/  SYNCS.PHASECHK.TRANS64.TRYWAIT P0, [R16+URZ+0x30820], R3 ;  /* 0x03082003100075a7 */ /* 0x0022a4000800017f */
[----:B--2---:R-:W-:Y:S05]  /*9840*/  @!P0 NANOSLEEP.SYNCS 0x989680 ;  /* 0x009896800000895d */ /* 0x004fea0003900000 */
[----:B------:R-:W2:Y:S02]  /*9850*/  @!P0 SYNCS.PHASECHK.TRANS64 P0, [R16+URZ+0x30820], R3 ;  /* 0x03082003100085a7 */ /* 0x000ea4000800007f */
[----:B--2---:R-:W-:Y:S05]  /*9860*/  @!P0 BRA `(.L_x_6095) ;  /* 0xfffffffc00f08947 */ /* 0x004fea000383ffff */
[----:B------:R-:W-:Y:S05]  /*9870*/  BRA `(.L_x_6123) ;  /* 0xffffffe000587947 */ /* 0x000fea000383ffff */
.L_x_6099:
[----:B-1----:R1:W3:Y:S02]  /*9880*/  SYNCS.PHASECHK.TRANS64.TRYWAIT P1, [R16+URZ+0x30840], R21 ;  /* 0x03084015100075a7 */ /* 0x0022e4000802017f */
[----:B---3--:R-:W-:Y:S05]  /*9890*/  @!P1 NANOSLEEP.SYNCS 0x989680 ;  /* 0x009896800000995d */ /* 0x008fea0003900000 */
[----:B------:R-:W3:Y:S02]  /*98a0*/  @!P1 SYNCS.PHASECHK.TRANS64 P1, [R16+URZ+0x30840], R21 ;  /* 0x03084015100095a7 */ /* 0x000ee4000802007f */
[----:B---3--:R-:W-:Y:S05]  /*98b0*/  @!P1 BRA `(.L_x_6099) ;  /* 0xfffffffc00f09947 */ /* 0x008fea000383ffff */
[----:B------:R-:W-:Y:S05]  /*98c0*/  BRA `(.L_x_6124) ;  /* 0xffffffe800107947 */ /* 0x000fea000383ffff */
.L_x_6101:
[----:B--2---:R2:W3:Y:S02]  /*98d0*/  SYNCS.PHASECHK.TRANS64.TRYWAIT P1, [R16+URZ+0x30828], R21 ;  /* 0x03082815100075a7 */ /* 0x0044e4000802017f */
[----:B---3--:R-:W-:Y:S05]  /*98e0*/  @!P1 NANOSLEEP.SYNCS 0x989680 ;  /* 0x009896800000995d */ /* 0x008fea0003900000 */
[----:B------:R-:W3:Y:S02]  /*98f0*/  @!P1 SYNCS.PHASECHK.TRANS64 P1, [R16+URZ+0x30828], R21 ;  /* 0x03082815100095a7 */ /* 0x000ee4000802007f */
[----:B---3--:R-:W-:Y:S05]  /*9900*/  @!P1 BRA `(.L_x_6101) ;  /* 0xfffffffc00f09947 */ /* 0x008fea000383ffff */
[----:B------:R-:W-:Y:S05]  /*9910*/  BRA `(.L_x_6125) ;  /* 0xffffffe800a47947 */ /* 0x000fea000383ffff */
.L_x_6103:
[----:B---3--:R3:W4:Y:S02]  /*9920*/  SYNCS.PHASECHK.TRANS64.TRYWAIT P1, [R16+URZ+0x30848], R21 ;  /* 0x03084815100075a7 */ /* 0x008724000802017f */
[----:B----4-:R-:W-:Y:S05]  /*9930*/  @!P1 NANOSLEEP.SYNCS 0x989680 ;  /* 0x009896800000995d */ /* 0x010fea0003900000 */
[----:B------:R-:W4:Y:S02]  /*9940*/  @!P1 SYNCS.PHASECHK.TRANS64 P1, [R16+URZ+0x30848], R21 ;  /* 0x03084815100095a7 */ /* 0x000f24000802007f */
[----:B----4-:R-:W-:Y:S05]  /*9950*/  @!P1 BRA `(.L_x_6103) ;  /* 0xfffffffc00f09947 */ /* 0x010fea000383ffff */
[----:B------:R-:W-:Y:S05]  /*9960*/  BRA `(.L_x_6126) ;  /* 0xffffffec00387947 */ /* 0x000fea000383ffff */
.L_x_6105:
[----:B------:R-:W-:-:S07]  /*9970*/  SHF.L.U32 R5, R11, 0x1f, RZ ;  /* 0x0000001f0b057819 */ /* 0x000fce00000006ff */
.L_x_6127:
[----:B------:R1:W1:Y:S02]  /*9980*/  SYNCS.PHASECHK.TRANS64.TRYWAIT P1, [R16+URZ+0x30820], R5 ;  /* 0x03082005100075a7 */ /* 0x000264000802017f */
[----:B-1----:R-:W-:Y:S05]  /*9990*/  @!P1 NANOSLEEP.SYNCS 0x989680 ;  /* 0x009896800000995d */ /* 0x002fea0003900000 */
[----:B------:R-:W1:Y:S02]  /*99a0*/  @!P1 SYNCS.PHASECHK.TRANS64 P1, [R16+URZ+0x30820], R5 ;  /* 0x03082005100095a7 */ /* 0x000e64000802007f */
[----:B-1----:R-:W-:Y:S05]  /*99b0*/  @!P1 BRA `(.L_x_6127) ;  /* 0xfffffffc00f09947 */ /* 0x002fea000383ffff */
[----:B------:R-:W-:Y:S05]  /*99c0*/  BRA `(.L_x_6128) ;  /* 0xffffffec00b47947 */ /* 0x000fea000383ffff */
.L_x_6108:
[----:B-1----:R1:W2:Y:S02]  /*99d0*/  SYNCS.PHASECHK.TRANS64.TRYWAIT P1, [R16+URZ+0x30840], R13 ;  /* 0x0308400d100075a7 */ /* 0x0022a4000802017f */
[----:B--2---:R-:W-:Y:S05]  /*99e0*/  @!P1 NANOSLEEP.SYNCS 0x989680 ;  /* 0x009896800000995d */ /* 0x004fea0003900000 */
[----:B------:R-:W2:Y:S02]  /*99f0*/  @!P1 SYNCS.PHASECHK.TRANS64 P1, [R16+URZ+0x30840], R13 ;  /* 0x0308400d100095a7 */ /* 0x000ea4000802007f */
[----:B--2---:R-:W-:Y:S05]  /*9a00*/  @!P1 BRA `(.L_x_6108) ;  /* 0xfffffffc00f09947 */ /* 0x004fea000383ffff */
[----:B------:R-:W-:Y:S05]  /*9a10*/  BRA `(.L_x_6129) ;  /* 0xfffffff0006c7947 */ /* 0x000fea000383ffff */
.L_x_6110:
[----:B--2---:R2:W1:Y:S02]  /*9a20*/  SYNCS.PHASECHK.TRANS64.TRYWAIT P1, [R16+URZ+0x30828], R13 ;  /* 0x0308280d100075a7 */ /* 0x004464000802017f */
[----:B-1----:R-:W-:Y:S05]  /*9a30*/  @!P1 NANOSLEEP.SYNCS 0x989680 ;  /* 0x009896800000995d */ /* 0x002fea0003900000 */
[----:B------:R-:W1:Y:S02]  /*9a40*/  @!P1 SYNCS.PHASECHK.TRANS64 P1, [R16+URZ+0x30828], R13 ;  /* 0x0308280d100095a7 */ /* 0x000e64000802007f */
[----:B-1----:R-:W-:Y:S05]  /*9a50*/  @!P1 BRA `(.L_x_6110) ;  /* 0xfffffffc00f09947 */ /* 0x002fea000383ffff */
[----:B------:R-:W-:Y:S05]  /*9a60*/  BRA `(.L_x_6130) ;  /* 0xfffffff000f47947 */ /* 0x000fea000383ffff */
.L_x_6112:
[----:B------:R1:W1:Y:S02]  /*9a70*/  SYNCS.PHASECHK.TRANS64.TRYWAIT P0, [R3+URZ+0x30840], R0 ;  /* 0x03084000030075a7 */ /* 0x000264000800017f */
[----:B-1----:R-:W-:Y:S05]  /*9a80*/  @!P0 NANOSLEEP.SYNCS 0x989680 ;  /* 0x009896800000895d */ /* 0x002fea0003900000 */
[----:B------:R-:W1:Y:S02]  /*9a90*/  @!P0 SYNCS.PHASECHK.TRANS64 P0, [R3+URZ+0x30840], R0 ;  /* 0x03084000030085a7 */ /* 0x000e64000800007f */
[----:B-1----:R-:W-:Y:S05]  /*9aa0*/  @!P0 BRA `(.L_x_6112) ;  /* 0xfffffffc00f08947 */ /* 0x002fea000383ffff */
[----:B------:R-:W-:Y:S05]  /*9ab0*/  BRA `(.L_x_6131) ;  /* 0xfffffff400a87947 */ /* 0x000fea000383ffff */
.L_x_6114:
[----:B------:R-:W-:Y:S01]  /*9ac0*/  BSSY B0, `(.L_x_6132) ;  /* 0x0000006000007945 */ /* 0x000fe20003800000 */
[----:B------:R-:W-:-:S07]  /*9ad0*/  IMAD.MOV.U32 R15, RZ, RZ, -0x1 ;  /* 0xffffffffff0f7424 */ /* 0x000fce00078e00ff */
[----:B------:R-:W-:Y:S05]  /*9ae0*/  WARPSYNC.COLLECTIVE R15, `(.L_x_6133) ;  /* 0x000000000f0c7348 */ /* 0x000fea0003c00000 */
[----:B------:R-:W-:Y:S02]  /*9af0*/  ELECT P6, UR62, PT ;  /* 0x00000000003e782f */ /* 0x000fe400038c0000 */
[----:B------:R-:W-:Y:S01]  /*9b00*/  MOV R14, UR62 ;  /* 0x0000003e000e7c02 */ /* 0x000fe20008000f00 */
[----:B------:R-:W-:Y:S10]  /*9b10*/  ENDCOLLECTIVE ;  /* 0x000000000000791b */ /* 0x000ff40003800000 */
.L_x_6133:
[----:B------:R-:W-:Y:S05]  /*9b20*/  BSYNC B0 ;  /* 0x0000000000007941 */ /* 0x000fea0003800000 */
.L_x_6132:
[----:B------:R-:W-:Y:S05]  /*9b30*/  BRA `(.L_x_6134) ;  /* 0xfffffff800547947 */ /* 0x000fea000383ffff */
.L_x_6116:
[----:B-1----:R1:W2:Y:S02]  /*9b40*/  SYNCS.PHASECHK.TRANS64.TRYWAIT P0, [R6+URZ], R5 ;  /* 0x00000005060075a7 */ /* 0x0022a4000800017f */
[----:B--2---:R-:W-:Y:S05]  /*9b50*/  @!P0 NANOSLEEP.SYNCS 0x989680 ;  /* 0x009896800000895d */ /* 0x004fea0003900000 */
[----:B------:R-:W2:Y:S02]  /*9b60*/  @!P0 SYNCS.PHASECHK.TRANS64 P0, [R6+URZ], R5 ;  /* 0x00000005060085a7 */ /* 0x000ea4000800007f */
[----:B--2---:R-:W-:Y:S05]  /*9b70*/  @!P0 BRA `(.L_x_6116) ;  /* 0xfffffffc00f08947 */ /* 0x004fea000383ffff */
[----:B------:R-:W-:Y:S05]  /*9b80*/  BRA `(.L_x_6135) ;  /* 0xfffffff800947947 */ /* 0x000fea000383ffff */
.L_x_6117:
[----:B--2---:R2:W3:Y:S02]  /*9b90*/  SYNCS.PHASECHK.TRANS64.TRYWAIT P0, [R3+URZ], R2 ;  /* 0x00000002030075a7 */ /* 0x0044e4000800017f */
[----:B---3--:R-:W-:Y:S05]  /*9ba0*/  @!P0 NANOSLEEP.SYNCS 0x989680 ;  /* 0x009896800000895d */ /* 0x008fea0003900000 */
[----:B------:R-:W3:Y:S02]  /*9bb0*/  @!P0 SYNCS.PHASECHK.TRANS64 P0, [R3+URZ], R2 ;  /* 0x00000002030085a7 */ /* 0x000ee4000800007f */
[----:B---3--:R-:W-:Y:S05]  /*9bc0*/  @!P0 BRA `(.L_x_6117) ;  /* 0xfffffffc00f08947 */ /* 0x008fea000383ffff */
[----:B------:R-:W-:Y:S05]  /*9bd0*/  BRA `(.L_x_6136) ;  /* 0xfffffff800887947 */ /* 0x000fea000383ffff */
.L_x_6119:
[----:B--2---:R2:W3:Y:S02]  /*9be0*/  SYNCS.PHASECHK.TRANS64.TRYWAIT P0, [R0+URZ], R5 ;  /* 0x00000005000075a7 */ /* 0x0044e4000800017f */
[----:B---3--:R-:W-:Y:S05]  /*9bf0*/  @!P0 NANOSLEEP.SYNCS 0x989680 ;  /* 0x009896800000895d */ /* 0x008fea0003900000 */
[----:B------:R-:W3:Y:S02]  /*9c00*/  @!P0 SYNCS.PHASECHK.TRANS64 P0, [R0+URZ], R5 ;  /* 0x00000005000085a7 */ /* 0x000ee4000800007f */
[----:B---3--:R-:W-:Y:S05]  /*9c10*/  @!P0 BRA `(.L_x_6119) ;  /* 0xfffffffc00f08947 */ /* 0x008fea000383ffff */
[----:B------:R-:W-:Y:S05]  /*9c20*/  BRA `(.L_x_6137) ;  /* 0xfffffff8008c7947 */ /* 0x000fea000383ffff */
.L_x_6138:
        /* <DEDUP_REMOVED lines=13> */
.L_x_7333:


//--------------------- .text._ZN7cutlass13device_kernelIN5flash11enable_sm90INS1_16FlashAttnBwdSm90INS1_25CollectiveMainloopBwdSm90ILi2ELi2ELi2EN4cute5tupleIJNS5_1CILi1EEES8_S8_EEENS6_IJNS7_ILi64EEENS7_ILi128EEESB_EEENS_6half_tEfNS_4arch4Sm90ELb1ELb0ELb0ELb0ELb1ELb1ELb0ELb0ELi2ELi1ELi2ELi1ELb0EEENS1_21CollectiveEpilogueBwdISC_SD_SF_Li256ELb0ELb0ELi1EEENS1_25SingleTileBwdLPTSchedulerILb0ELi128ELb1EEEEEEEEEvNT_6ParamsE --------------------------
	.section	.text._ZN7cutlass13device_kernelIN5flash11enable_sm90INS1_16FlashAttnBwdSm90INS1_25CollectiveMainloopBwdSm90ILi2ELi2ELi2EN4cute5tupleIJNS5_1CILi1EEES8_S8_EEENS6_IJNS7_ILi64EEENS7_ILi128EEESB_EEENS_6half_tEfNS_4arch4Sm90ELb1ELb0ELb0ELb0ELb1ELb1ELb0ELb0ELi2ELi1ELi2ELi1ELb0EEENS1_21CollectiveEpilogueBwdISC_SD_SF_Li256ELb0ELb0ELi1EEENS1_25SingleTileBwdLPTSchedulerILb0ELi128ELb1EEEEEEEEEvNT_6ParamsE,"ax",@progbits
	.align	128
.text._ZN7cutlass13device_kernelIN5flash11enable_sm90INS1_16FlashAttnBwdSm90INS1_25CollectiveMainloopBwdSm90ILi2ELi2ELi2EN4cute5tupleIJNS5_1CILi1EEES8_S8_EEENS6_IJNS7_ILi64EEENS7_ILi128EEESB_EEENS_6half_tEfNS_4arch4Sm90ELb1ELb0ELb0ELb0ELb1ELb1ELb0ELb0ELi2ELi1ELi2ELi1ELb0EEENS1_21CollectiveEpilogueBwdISC_SD_SF_Li256ELb0ELb0ELi1EEENS1_25SingleTileBwdLPTSchedulerILb0ELi128ELb1EEEEEEEEEvNT_6ParamsE:
        .type           _ZN7cutlass13device_kernelIN5flash11enable_sm90INS1_16FlashAttnBwdSm90INS1_25CollectiveMainloopBwdSm90ILi2ELi2ELi2EN4cute5tupleIJNS5_1CILi1EEES8_S8_EEENS6_IJNS7_ILi64EEENS7_ILi128EEESB_EEENS_6half_tEfNS_4arch4Sm90ELb1ELb0ELb0ELb0ELb1ELb1ELb0ELb0ELi2ELi1ELi2ELi1ELb0EEENS1_21CollectiveEpilogueBwdISC_SD_SF_Li256ELb0ELb0ELi1EEENS1_25SingleTileBwdLPTSchedulerILb0ELi128ELb1EEEEEEEEEvNT_6ParamsE,@function
        .size           _ZN7cutlass13device_kernelIN5flash11enable_sm90INS1_16FlashAttnBwdSm90INS1_25CollectiveMainloopBwdSm90ILi2ELi2ELi2EN4cute5tupleIJNS5_1CILi1EEES8_S8_EEENS6_IJNS7_ILi64EEENS7_ILi128EEESB_EEENS_6half_tEfNS_4arch4Sm90ELb1ELb0ELb0ELb0ELb1ELb1ELb0ELb0ELi2ELi1ELi2ELi1ELb0EEENS1_21CollectiveEpilogueBwdISC_SD_SF_Li256ELb0ELb0ELi1EEENS1_25SingleTileBwdLPTSchedulerILb0ELi128ELb1EEEEEEEEEvNT_6ParamsE,(.L_x_7334 - _ZN7cutlass13device_kernelIN5flash11enable_sm90INS1_16FlashAttnBwdSm90INS1_25CollectiveMainloopBwdSm90ILi2ELi2ELi2EN4cute5tupleIJNS5_1CILi1EEES8_S8_EEENS6_IJNS7_ILi64EEENS7_ILi128EEESB_EEENS_6half_tEfNS_4arch4Sm90ELb1ELb0ELb0ELb0ELb1ELb1ELb0ELb0ELi2ELi1ELi2ELi1ELb0EEENS1_21CollectiveEpilogueBwdISC_SD_SF_Li256ELb0ELb0ELi1EEENS1_25SingleTileBwdLPTSchedulerILb0ELi128ELb1EEEEEEEEEvNT_6ParamsE)
        .other          _ZN7cutlass13device_kernelIN5flash11enable_sm90INS1_16FlashAttnBwdSm90INS1_25CollectiveMainloopBwdSm90ILi2ELi2ELi2EN4cute5tupleIJNS5_1CILi1EEES8_S8_EEENS6_IJNS7_ILi64EEENS7_ILi128EEESB_EEENS_6half_tEfNS_4arch4Sm90ELb1ELb0ELb0ELb0ELb1ELb1ELb0ELb0ELi2ELi1ELi2ELi1ELb0EEENS1_21CollectiveEpilogueBwdISC_SD_SF_Li256ELb0ELb0ELi1EEENS1_25SingleTileBwdLPTSchedulerILb0ELi128ELb1EEEEEEEEEvNT_6ParamsE,@"STO_CUDA_ENTRY STV_DEFAULT"
_ZN7cutlass13device_kernelIN5flash11enable_sm90INS1_16FlashAttnBwdSm90INS1_25CollectiveMainloopBwdSm90ILi2ELi2ELi2EN4cute5tupleIJNS5_1CILi1EEES8_S8_EEENS6_IJNS7_ILi64EEENS7_ILi128EEESB_EEENS_6half_tEfNS_4arch4Sm90ELb1ELb0ELb0ELb0ELb1ELb1ELb0ELb0ELi2ELi1ELi2ELi1ELb0EEENS1_21CollectiveEpilogueBwdISC_SD_SF_Li256ELb0ELb0ELi1EEENS1_25SingleTileBwdLPTSchedulerILb0ELi128ELb1EEEEEEEEEvNT_6ParamsE:
        /* <DEDUP_REMOVED lines=30> */
.L_x_6140:
[----:B------:R-:W-:Y:S05]  /*01e0*/  BSYNC B0 ;  /* 0x0000000000007941 */ /* 0x000fea0003800000 */
.L_x_6139:
        /* <DEDUP_REMOVED lines=37> */
.L_x_6141:
        /* <DEDUP_REMOVED lines=22> */
.L_x_6142:
[----:B------:R-:W-:Y:S01]  /*05a0*/  PLOP3.LUT P0, PT, PT, PT, UP0, 0x80, 0x0 ;  /* 0x000000000000781c */ /* 0x000fe20003f0f008 */
[----:B------:R-:W-:Y:S01]  /*05b0*/  NOP ;  /* 0x0000000000007918 */ /* 0x000fe20000000000 */
[----:B------:R-:W-:Y:S01]  /*05c0*/  ULDC.64 UR46, c[0x0][0x208] ;  /* 0x00008200002e7ab9 */ /* 0x000fe20000000a00 */
[----:B------:R-:W-:Y:S01]  /*05d0*/  BSSY B6, `(.L_x_6143) ;  /* 0x00009b7000067945 */ /* 0x000fe20003800000 */
[----:B-12-4-:R-:W-:Y:S09]  /*05e0*/  BAR.SYNC.DEFER_BLOCKING 0x0 ;  /* 0x0000000000007b1d */ /* 0x016ff20000010000 */
[----:B------:R-:W-:Y:S05]  /*05f0*/  @!P0 BRA `(.L_x_6144) ;  /* 0x0000005c00f08947 */ /* 0x000fea0003800000 */
.L_x_6145:
        /* <DEDUP_REMOVED lines=32> */
.L_x_6146:
[----:B------:R-:W-:Y:S01]  /*0800*/  ULDC UR7, c[0x0][0xb44] ;  /* 0x0002d10000077ab9 */ /* 0x000fe20000000800 */
[----:B------:R-:W-:Y:S01]  /*0810*/  UMOV UR36, UR10 ;  /* 0x0000000a00247c82 */ /* 0x000fe20008000000 */
[----:B------:R-:W-:-:S11]  /*0820*/  UISETP.NE.AND UP0, UPT, UR7, 0x1, UPT ;  /* 0x000000010700788c */ /* 0x000fd6000bf05270 */
[----:B------:R-:W-:Y:S02]  /*0830*/  @UP0 ULDC.64 UR8, c[0x0][0xb48] ;  /* 0x0002d20000080ab9 */ /* 0x000fe40000000a00 */
[----:B------:R-:W-:-:S04]  /*0840*/  UIMAD.WIDE.U32 UR4, UR10, UR8, URZ ;  /* 0x000000080a0472a5 */ /* 0x000fc8000f8e003f */
[----:B------:R-:W-:-:S04]  /*0850*/  @UP0 USHF.R.U32.HI UR36, URZ, UR9, UR5 ;  /* 0x000000093f240299 */ /* 0x000fc80008011605 */
[----:B------:R-:W-:-:S12]  /*0860*/  UIMAD UR4, UR36, UR7, URZ ;  /* 0x00000007240472a4 */ /* 0x000fd8000f8e023f */
.L_x_6147:
        /* <DEDUP_REMOVED lines=120> */
.L_x_6151:
        /* <DEDUP_REMOVED lines=15> */
.L_x_6150:
        /* <DEDUP_REMOVED lines=22> */
.L_x_6153:
        /* <DEDUP_REMOVED lines=15> */
.L_x_6152:
        /* <DEDUP_REMOVED lines=8> */
.L_x_6278:
        /* <DEDUP_REMOVED lines=15> */
.L_x_6155:
        /* <DEDUP_REMOVED lines=103> */
.L_x_6167:
[----:B------:R-:W-:Y:S01]  /*1b10*/  ISETP.NE.AND P0, PT, R231, 0x3, PT ;  /* 0x00000003e700780c */ /* 0x000fe20003f05270 */
[----:B------:R-:W-:-:S12]  /*1b20*/  YIELD ;  /* 0x0000000000007946 */ /* 0x000fd80003800000 */
[----:B------:R-:W-:Y:S05]  /*1b30*/  @!P0 BRA `(.L_x_6157) ;  /* 0x0000000000048947 */ /* 0x000fea0003800000 */
[----:B------:R-:W-:Y:S01]  /*1b40*/  BPT.TRAP 0x1 ;  /* 0x000000040000795c */ /* 0x000fe20000300000 */
.L_x_6157:
[----:B------:R-:W-:Y:S01]  /*1b50*/  IMAD R0, R3, 0x8, R228 ;  /* 0x0000000803007824 */ /* 0x000fe200078e02e4 */
[----:B------:R-:W-:-:S04]  /*1b60*/  SHF.L.U32 R9, R4, 0x1f, RZ ;  /* 0x0000001f04097819 */ /* 0x000fc800000006ff */
[----:B------:R2:W3:Y:S01]  /*1b70*/  SYNCS.PHASECHK.TRANS64.TRYWAIT P1, [R0+URZ+0x30810], R9 ;  /* 0x03081009000075a7 */ /* 0x0004e2000802017f */
[----:B------:R-:W-:Y:S05]  /*1b80*/  @!P0 BRA `(.L_x_6158) ;  /* 0x0000000000048947 */ /* 0x000fea0003800000 */
[----:B------:R-:W-:Y:S01]  /*1b90*/  BPT.TRAP 0x1 ;  /* 0x000000040000795c */ /* 0x000fe20000300000 */
.L_x_6158:
[----:B---3--:R-:W-:Y:S05]  /*1ba0*/  @P1 BRA `(.L_x_6159) ;  /* 0x0000000000081947 */ /* 0x008fea0003800000 */
[----:B------:R-:W3:Y:S02]  /*1bb0*/  SYNCS.PHASECHK.TRANS64.TRYWAIT P1, [R0+URZ+0x30810], R9 ;  /* 0x03081009000075a7 */ /* 0x000ee4000802017f */
[----:B---3--:R-:W-:Y:S05]  /*1bc0*/  @!P1 BRA `(.L_x_6160) ;  /* 0x0000008400949947 */ /* 0x008fea0003800000 */
.L_x_6159:
        /* <DEDUP_REMOVED lines=81> */
.L_x_6161:
[----:B------:R1:W1:Y:S01]  /*20e0*/  SYNCS.PHASECHK.TRANS64.TRYWAIT P1, [R0+URZ+0x30830], R9 ;  /* 0x03083009000075a7 */ /* 0x000262000802017f */
[----:B------:R-:W-:Y:S05]  /*20f0*/  @!P0 BRA `(.L_x_6162) ;  /* 0x0000000000048947 */ /* 0x000fea0003800000 */
[----:B------:R-:W-:Y:S01]  /*2100*/  BPT.TRAP 0x1 ;  /* 0x000000040000795c */ /* 0x000fe20000300000 */
.L_x_6162:
[----:B------:R-:W-:-:S05]  /*2110*/  VIADD R6, R228, 0x20000 ;  /* 0x00020000e4067836 */ /* 0x000fca0000000000 */
[----:B------:R-:W-:-:S04]  /*2120*/  SHF.R.U32.HI R6, RZ, 0x4, R6 ;  /* 0x00000004ff067819 */ /* 0x000fc80000011606 */
[----:B------:R-:W-:-:S04]  /*2130*/  LOP3.LUT R225, R6, 0x3fff, RZ, 0xc0, !PT ;  /* 0x00003fff06e17812 */ /* 0x000fc800078ec0ff */
[----:B------:R-:W-:Y:S01]  /*2140*/  LOP3.LUT R6, R225, 0x10000, RZ, 0xfc, !PT ;  /* 0x00010000e1067812 */ /* 0x000fe200078efcff */
[----:B-1----:R-:W-:Y:S06]  /*2150*/  @P1 BRA `(.L_x_6163) ;  /* 0x0000000000081947 */ /* 0x002fec0003800000 */
[----:B------:R-:W1:Y:S02]  /*2160*/  SYNCS.PHASECHK.TRANS64.TRYWAIT P1, [R0+URZ+0x30830], R9 ;  /* 0x03083009000075a7 */ /* 0x000e64000802017f */
[----:B-1----:R-:W-:Y:S05]  /*2170*/  @!P1 BRA `(.L_x_6164) ;  /* 0x00000080003c9947 */ /* 0x002fea0003800000 */
.L_x_6163:
        /* <DEDUP_REMOVED lines=406> */
.L_x_6165:
        /* <DEDUP_REMOVED lines=49> */
.L_x_6166:
        /* <DEDUP_REMOVED lines=78> */
.L_x_6149:
        /* <DEDUP_REMOVED lines=23> */
.L_x_6169:
        /* <DEDUP_REMOVED lines=20> */
.L_x_6170:
        /* <DEDUP_REMOVED lines=18> */
.L_x_6171:
        /* <DEDUP_REMOVED lines=18> */
.L_x_6172:
        /* <DEDUP_REMOVED lines=153> */
.L_x_6174:
[----:B------:R-:W-:Y:S05]  /*5150*/  BSYNC B0 ;  /* 0x0000000000007941 */ /* 0x000fea0003800000 */
.L_x_6173:
[----:B------:R-:W-:-:S04]  /*5160*/  DEPBAR.LE SB0, 0x0 ;  /* 0x000080000000791a */ /* 0x000fc80000000000 */
[----:B------:R-:W-:Y:S05]  /*5170*/  BRA `(.L_x_6148) ;  /* 0x0000004c00f07947 */ /* 0x000fea0003800000 */
.L_x_6168:
        /* <DEDUP_REMOVED lines=53> */
.L_x_6176:
[----:B------:R-:W-:Y:S05]  /*54d0*/  BSYNC B0 ;  /* 0x0000000000007941 */ /* 0x000fea0003800000 */
.L_x_6175:
        /* <DEDUP_REMOVED lines=16> */
.L_x_6178:
[----:B------:R-:W-:Y:S05]  /*55e0*/  BSYNC B0 ;  /* 0x0000000000007941 */ /* 0x000fea0003800000 */
.L_x_6177:
        /* <DEDUP_REMOVED lines=16> */
.L_x_6180:
[----:B------:R-:W-:Y:S05]  /*56f0*/  BSYNC B0 ;  /* 0x0000000000007941 */ /* 0x000fea0003800000 */
.L_x_6179:
        /* <DEDUP_REMOVED lines=17> */
.L_x_6182:
[----:B------:R-:W-:Y:S05]  /*5810*/  BSYNC B0 ;  /* 0x0000000000007941 */ /* 0x000fea0003800000 */
.L_x_6181:
        /* <DEDUP_REMOVED lines=16> */
.L_x_6184:
[----:B------:R-:W-:Y:S05]  /*5920*/  BSYNC B0 ;  /* 0x0000000000007941 */ /* 0x000fea0003800000 */
.L_x_6183:
        /* <DEDUP_REMOVED lines=18> */
.L_x_6186:
[----:B------:R-:W-:Y:S05]  /*5a50*/  BSYNC B0 ;  /* 0x0000000000007941 */ /* 0x000fea0003800000 */
.L_x_6185:
        /* <DEDUP_REMOVED lines=31> */
.L_x_6188:
[----:B------:R-:W-:Y:S05]  /*5c50*/  BSYNC B0 ;  /* 0x0000000000007941 */ /* 0x000fea0003800000 */
.L_x_6187:
        /* <DEDUP_REMOVED lines=22> */
.L_x_6190:
[----:B------:R-:W-:Y:S05]  /*5dc0*/  BSYNC B0 ;  /* 0x0000000000007941 */ /* 0x000fea0003800000 */
.L_x_6189:
        /* <DEDUP_REMOVED lines=14> */
.L_x_6192:
[----:B------:R-:W-:Y:S05]  /*5eb0*/  BSYNC B0 ;  /* 0x0000000000007941 */ /* 0x000fea0003800000 */
.L_x_6191:
        /* <DEDUP_REMOVED lines=16> */
.L_x_6194:
[----:B------:R-:W-:Y:S05]  /*5fc0*/  BSYNC B0 ;  /* 0x0000000000007941 */ /* 0x000fea0003800000 */
.L_x_6193:
        /* <DEDUP_REMOVED lines=15> */
.L_x_6196:
[----:B------:R-:W-:Y:S05]  /*60c0*/  BSYNC B0 ;  /* 0x0000000000007941 */ /* 0x000fea0003800000 */
.L_x_6195:
        /* <DEDUP_REMOVED lines=15> */
.L_x_6198:
[----:B------:R-:W-:Y:S05]  /*61c0*/  BSYNC B0 ;  /* 0x0000000000007941 */ /* 0x000fea0003800000 */
.L_x_6197:
        /* <DEDUP_REMOVED lines=15> */
.L_x_6200:
[----:B------:R-:W-:Y:S05]  /*62c0*/  BSYNC B0 ;  /* 0x0000000000007941 */ /* 0x000fea0003800000 */
.L_x_6199:
        /* <DEDUP_REMOVED lines=15> */
.L_x_6202:
[----:B------:R-:W-:Y:S05]  /*63c0*/  BSYNC B0 ;  /* 0x0000000000007941 */ /* 0x000fea0003800000 */
.L_x_6201:
        /* <DEDUP_REMOVED lines=15> */
.L_x_6204:
[----:B------:R-:W-:Y:S05]  /*64c0*/  BSYNC B0 ;  /* 0x0000000000007941 */ /* 0x000fea0003800000 */
.L_x_6203:
        /* <DEDUP_REMOVED lines=15> */
.L_x_6144:
        /* <DEDUP_REMOVED lines=29> */
.L_x_6206:
[----:B------:R-:W-:Y:S01]  /*6790*/  ULDC UR9, c[0x0][0xb44] ;  /* 0x0002d10000097ab9 */ /* 0x000fe20000000800 */
[----:B------:R-:W-:Y:S01]  /*67a0*/  UMOV UR7, UR8 ;  /* 0x0000000800077c82 */ /* 0x000fe20008000000 */
[----:B------:R-:W-:-:S11]  /*67b0*/  UISETP.NE.AND UP0, UPT, UR9, 0x1, UPT ;  /* 0x000000010900788c */ /* 0x000fd6000bf05270 */
[----:B------:R-:W-:Y:S02]  /*67c0*/  @UP0 ULDC.64 UR10, c[0x0][0xb48] ;  /* 0x0002d200000a0ab9 */ /* 0x000fe40000000a00 */
[----:B------:R-:W-:-:S04]  /*67d0*/  UIMAD.WIDE.U32 UR4, UR8, UR10, URZ ;  /* 0x0000000a080472a5 */ /* 0x000fc8000f8e003f */
[----:B------:R-:W-:-:S04]  /*67e0*/  @UP0 USHF.R.U32.HI UR7, URZ, UR11, UR5 ;  /* 0x0000000b3f070299 */ /* 0x000fc80008011605 */
[----:B------:R-:W-:-:S12]  /*67f0*/  UIMAD UR4, UR7, UR9, URZ ;  /* 0x00000009070472a4 */ /* 0x000fd8000f8e023f */
.L_x_6207:
        /* <DEDUP_REMOVED lines=84> */
.L_x_6211:
[----:B------:R-:W2:Y:S04]  /*6d40*/  LDG.E.STRONG.GPU R4, desc[UR46][R2.64] ;  /* 0x0000002e02047981 */ /* 0x000ea8000c1ef900 */
[----:B--2---:R-:W-:Y:S01]  /*6d50*/  CCTL.IVALL ;  /* 0x00000000ff00798f */ /* 0x004fe20002000000 */
[----:B------:R-:W-:Y:S05]  /*6d60*/  YIELD ;  /* 0x0000000000007946 */ /* 0x000fea0003800000 */
[----:B------:R-:W-:-:S13]  /*6d70*/  ISETP.NE.AND P1, PT, R4, R5, PT ;  /* 0x000000050400720c */ /* 0x000fda0003f25270 */
[----:B------:R-:W-:Y:S05]  /*6d80*/  @P1 BRA `(.L_x_6211) ;  /* 0xfffffffc00ec1947 */ /* 0x000fea000383ffff */
.L_x_6210:
[----:B------:R-:W-:Y:S05]  /*6d90*/  BSYNC B0 ;  /* 0x0000000000007941 */ /* 0x000fea0003800000 */
.L_x_6209:
[----:B------:R-:W-:-:S03]  /*6da0*/  UMOV UR4, 0xffffffff ;  /* 0xffffffff00047882 */ /* 0x000fc60000000000 */
[----:B------:R-:W-:Y:S05]  /*6db0*/  BRA.DIV UR4, `(.L_x_6212) ;  /* 0x0000003604407947 */ /* 0x000fea000b800000 */
[----:B------:R-:W-:Y:S01]  /*6dc0*/  NOP ;  /* 0x0000000000007918 */ /* 0x000fe20000000000 */
.L_x_6281:
        /* <DEDUP_REMOVED lines=22> */
.L_x_6214:
[----:B------:R-:W-:Y:S05]  /*6f30*/  BSYNC B0 ;  /* 0x0000000000007941 */ /* 0x000fea0003800000 */
.L_x_6213:
        /* <DEDUP_REMOVED lines=20> */
.L_x_6216:
[----:B------:R-:W-:Y:S05]  /*7080*/  BSYNC B0 ;  /* 0x0000000000007941 */ /* 0x000fea0003800000 */
.L_x_6215:
[----:B------:R-:W-:Y:S06]  /*7090*/  BAR.ARV 0xa, 0xa0 ;  /* 0x0282800000007b1d */ /* 0x000fec0000002000 */
[----:B------:R-:W-:Y:S04]  /*70a0*/  BSSY B0, `(.L_x_6217) ;  /* 0x0000003000007945 */ /* 0x000fe80003800000 */
[----:B------:R-:W-:Y:S05]  /*70b0*/  @!P0 BRA `(.L_x_6218) ;  /* 0x0000000000048947 */ /* 0x000fea0003800000 */
[----:B------:R-:W-:-:S04]  /*70c0*/  DEPBAR.LE SB0, 0x0 ;  /* 0x000080000000791a */ /* 0x000fc80000000000 */
.L_x_6218:
[----:B------:R-:W-:Y:S05]  /*70d0*/  BSYNC B0 ;  /* 0x0000000000007941 */ /* 0x000fea0003800000 */
.L_x_6217:
        /* <DEDUP_REMOVED lines=19> */
.L_x_6220:
[----:B------:R-:W-:Y:S05]  /*7210*/  BSYNC B0 ;  /* 0x0000000000007941 */ /* 0x000fea0003800000 */
.L_x_6219:
[----:B------:R-:W-:Y:S01]  /*7220*/  UIADD3 UR17, UR8, 0x1, URZ ;  /* 0x0000000108117890 */ /* 0x000fe2000fffe03f */
[----:B------:R-:W-:Y:S11]  /*7230*/  BRA `(.L_x_6221) ;  /* 0x0000000000047947 */ /* 0x000ff60003800000 */
.L_x_6208:
[----:B------:R-:W-:-:S05]  /*7240*/  UMOV UR17, UR8 ;  /* 0x0000000800117c82 */ /* 0x000fca0008000000 */
.L_x_6221:
        /* <DEDUP_REMOVED lines=12> */
.L_x_6246:
        /* <DEDUP_REMOVED lines=18> */
.L_x_6224:
[----:B------:R-:W2:Y:S04]  /*7430*/  LDG.E.STRONG.GPU R4, desc[UR46][R2.64] ;  /* 0x0000002e02047981 */ /* 0x000ea8000c1ef900 */
[----:B--2---:R-:W-:Y:S01]  /*7440*/  CCTL.IVALL ;  /* 0x00000000ff00798f */ /* 0x004fe20002000000 */
[----:B------:R-:W-:Y:S05]  /*7450*/  YIELD ;  /* 0x0000000000007946 */ /* 0x000fea0003800000 */
[----:B------:R-:W-:-:S13]  /*7460*/  ISETP.NE.AND P1, PT, R4, R5, PT ;  /* 0x000000050400720c */ /* 0x000fda0003f25270 */
[----:B------:R-:W-:Y:S05]  /*7470*/  @P1 BRA `(.L_x_6224) ;  /* 0xfffffffc00ec1947 */ /* 0x000fea000383ffff */
.L_x_6223:
[----:B------:R-:W-:Y:S05]  /*7480*/  BSYNC B0 ;  /* 0x0000000000007941 */ /* 0x000fea0003800000 */
.L_x_6222:
[----:B------:R-:W-:-:S03]  /*7490*/  UMOV UR18, 0xffffffff ;  /* 0xffffffff00127882 */ /* 0x000fc60000000000 */
[----:B------:R-:W-:Y:S05]  /*74a0*/  BRA.DIV UR18, `(.L_x_6225) ;  /* 0x0000002e12a07947 */ /* 0x000fea000b800000 */
[----:B------:R-:W-:Y:S01]  /*74b0*/  NOP ;  /* 0x0000000000007918 */ /* 0x000fe20000000000 */
.L_x_6284:
        /* <DEDUP_REMOVED lines=19> */
.L_x_6227:
[----:B------:R-:W-:Y:S05]  /*75f0*/  BSYNC B0 ;  /* 0x0000000000007941 */ /* 0x000fea0003800000 */
.L_x_6226:
        /* <DEDUP_REMOVED lines=15> */
.L_x_6229:
[----:B------:R-:W-:Y:S05]  /*76f0*/  BSYNC B0 ;  /* 0x0000000000007941 */ /* 0x000fea0003800000 */
.L_x_6228:
[----:B------:R-:W-:Y:S06]  /*7700*/  BAR.ARV 0xa, 0xa0 ;  /* 0x0282800000007b1d */ /* 0x000fec0000002000 */
[----:B------:R-:W-:Y:S04]  /*7710*/  BSSY B0, `(.L_x_6230) ;  /* 0x0000003000007945 */ /* 0x000fe80003800000 */
[----:B------:R-:W-:Y:S05]  /*7720*/  @!P0 BRA `(.L_x_6231) ;  /* 0x0000000000048947 */ /* 0x000fea0003800000 */
[----:B------:R-:W-:-:S04]  /*7730*/  DEPBAR.LE SB0, 0x0 ;  /* 0x000080000000791a */ /* 0x000fc80000000000 */
.L_x_6231:
[----:B------:R-:W-:Y:S05]  /*7740*/  BSYNC B0 ;  /* 0x0000000000007941 */ /* 0x000fea0003800000 */
.L_x_6230:
        /* <DEDUP_REMOVED lines=19> */
.L_x_6233:
[----:B------:R-:W-:Y:S05]  /*7880*/  BSYNC B0 ;  /* 0x0000000000007941 */ /* 0x000fea0003800000 */
.L_x_6232:
        /* <DEDUP_REMOVED lines=17> */
.L_x_6236:
[----:B------:R-:W2:Y:S04]  /*79a0*/  LDG.E.STRONG.GPU R4, desc[UR46][R2.64] ;  /* 0x0000002e02047981 */ /* 0x000ea8000c1ef900 */
[----:B--2---:R-:W-:Y:S01]  /*79b0*/  CCTL.IVALL ;  /* 0x00000000ff00798f */ /* 0x004fe20002000000 */
[----:B------:R-:W-:Y:S05]  /*79c0*/  YIELD ;  /* 0x0000000000007946 */ /* 0x000fea0003800000 */
[----:B------:R-:W-:-:S13]  /*79d0*/  ISETP.NE.AND P1, PT, R4, R5, PT ;  /* 0x000000050400720c */ /* 0x000fda0003f25270 */
[----:B------:R-:W-:Y:S05]  /*79e0*/  @P1 BRA `(.L_x_6236) ;  /* 0xfffffffc00ec1947 */ /* 0x000fea000383ffff */
.L_x_6235:
[----:B------:R-:W-:Y:S05]  /*79f0*/  BSYNC B0 ;  /* 0x0000000000007941 */ /* 0x000fea0003800000 */
.L_x_6234:
[----:B------:R-:W-:-:S03]  /*7a00*/  UMOV UR10, 0xffffffff ;  /* 0xffffffff000a7882 */ /* 0x000fc60000000000 */
[----:B------:R-:W-:Y:S05]  /*7a10*/  BRA.DIV UR10, `(.L_x_6237) ;  /* 0x0000002a0a607947 */ /* 0x000fea000b800000 */
[----:B------:R-:W-:Y:S01]  /*7a20*/  NOP ;  /* 0x0000000000007918 */ /* 0x000fe20000000000 */
.L_x_6287:
        /* <DEDUP_REMOVED lines=15> */
.L_x_6239:
[----:B------:R-:W-:Y:S05]  /*7b20*/  BSYNC B0 ;  /* 0x0000000000007941 */ /* 0x000fea0003800000 */
.L_x_6238:
        /* <DEDUP_REMOVED lines=15> */
.L_x_6241:
[----:B------:R-:W-:Y:S05]  /*7c20*/  BSYNC B0 ;  /* 0x0000000000007941 */ /* 0x000fea0003800000 */
.L_x_6240:
[----:B------:R-:W-:Y:S06]  /*7c30*/  BAR.ARV 0xa, 0xa0 ;  /* 0x0282800000007b1d */ /* 0x000fec0000002000 */
[----:B------:R-:W-:Y:S04]  /*7c40*/  BSSY B0, `(.L_x_6242) ;  /* 0x0000003000007945 */ /* 0x000fe80003800000 */
[----:B------:R-:W-:Y:S05]  /*7c50*/  @!P0 BRA `(.L_x_6243) ;  /* 0x0000000000048947 */ /* 0x000fea0003800000 */
[----:B------:R-:W-:-:S04]  /*7c60*/  DEPBAR.LE SB0, 0x0 ;  /* 0x000080000000791a */ /* 0x000fc80000000000 */
.L_x_6243:
[----:B------:R-:W-:Y:S05]  /*7c70*/  BSYNC B0 ;  /* 0x0000000000007941 */ /* 0x000fea0003800000 */
.L_x_6242:
        /* <DEDUP_REMOVED lines=19> */
.L_x_6245:
[----:B------:R-:W-:Y:S05]  /*7db0*/  BSYNC B0 ;  /* 0x0000000000007941 */ /* 0x000fea0003800000 */
.L_x_6244:
[----:B------:R-:W-:Y:S02]  /*7dc0*/  UIADD3 UR17, UR17, 0x2, URZ ;  /* 0x0000000211117890 */ /* 0x000fe4000fffe03f */
[----:B------:R-:W-:Y:S02]  /*7dd0*/  UIADD3 UR4, UR4, 0x4000, URZ ;  /* 0x0000400004047890 */ /* 0x000fe4000fffe03f */
[----:B------:R-:W-:-:S06]  /*7de0*/  UISETP.GE.AND UP0, UPT, UR17, UR5, UPT ;  /* 0x000000051100728c */ /* 0x000fcc000bf06270 */
[----:B------:R-:W-:-:S13]  /*7df0*/  PLOP3.LUT P1, PT, PT, PT, UP0, 0x80, 0x0 ;  /* 0x000000000000781c */ /* 0x000fda0003f2f008 */
[----:B------:R-:W-:Y:S05]  /*7e00*/  @!P1 BRA `(.L_x_6246) ;  /* 0xfffffff400409947 */ /* 0x000fea000383ffff */
[----:B------:R-:W-:Y:S05]  /*7e10*/  BRA `(.L_x_6148) ;  /* 0x0000002000c87947 */ /* 0x000fea0003800000 */
.L_x_6205:
        /* <DEDUP_REMOVED lines=21> */
.L_x_6247:
[----:B------:R-:W-:Y:S01]  /*7f70*/  ULDC UR9, c[0x0][0xb44] ;  /* 0x0002d10000097ab9 */ /* 0x000fe20000000800 */
[----:B------:R-:W-:Y:S01]  /*7f80*/  UMOV UR7, UR8 ;  /* 0x0000000800077c82 */ /* 0x000fe20008000000 */
[----:B------:R-:W-:-:S11]  /*7f90*/  UISETP.NE.AND UP0, UPT, UR9, 0x1, UPT ;  /* 0x000000010900788c */ /* 0x000fd6000bf05270 */
[----:B------:R-:W-:Y:S02]  /*7fa0*/  @UP0 ULDC.64 UR10, c[0x0][0xb48] ;  /* 0x0002d200000a0ab9 */ /* 0x000fe40000000a00 */
[----:B------:R-:W-:-:S04]  /*7fb0*/  UIMAD.WIDE.U32 UR4, UR8, UR10, URZ ;  /* 0x0000000a080472a5 */ /* 0x000fc8000f8e003f */
[----:B------:R-:W-:-:S04]  /*7fc0*/  @UP0 USHF.R.U32.HI UR7, URZ, UR11, UR5 ;  /* 0x0000000b3f070299 */ /* 0x000fc80008011605 */
[----:B------:R-:W-:-:S12]  /*7fd0*/  UIMAD UR4, UR7, UR9, URZ ;  /* 0x00000009070472a4 */ /* 0x000fd8000f8e023f */
.L_x_6248:
        /* <DEDUP_REMOVED lines=73> */
.L_x_6288:
        /* <DEDUP_REMOVED lines=15> */
.L_x_6252:
        /* <DEDUP_REMOVED lines=97> */
.L_x_6263:
[----:B--234-:R-:W-:-:S04]  /*8b70*/  SHF.L.U32 R21, R11, 0x1f, RZ ;  /* 0x0000001f0b157819 */ /* 0x01cfc800000006ff */
[----:B------:R-:W1:Y:S02]  /*8b80*/  SYNCS.PHASECHK.TRANS64.TRYWAIT P1, [R16+URZ+0x30840], R21 ;  /* 0x03084015100075a7 */ /* 0x000e64000802017f */
[----:B-1----:R-:W-:Y:S05]  /*8b90*/  @!P1 BRA `(.L_x_6255) ;  /* 0x0000001800309947 */ /* 0x002fea0003800000 */
.L_x_6289:
[----:B------:R-:W-:Y:S05]  /*8ba0*/  @P0 BRA `(.L_x_6256) ;  /* 0x0000000000140947 */ /* 0x000fea0003800000 */
[----:B------:R-:W-:Y:S01]  /*8bb0*/  ISETP.NE.AND P1, PT, R6, RZ, PT ;  /* 0x000000ff0600720c */ /* 0x000fe20003f25270 */
[----:B------:R-:W-:-:S04]  /*8bc0*/  IMAD.MOV.U32 R3, RZ, RZ, 0x4100 ;  /* 0x00004100ff037424 */ /* 0x000fc800078e00ff */
[----:B------:R3:W-:Y:S08]  /*8bd0*/  SYNCS.ARRIVE.TRANS64 RZ, [R16+URZ+0x30830], R3 ;  /* 0x0308300310ff79a7 */ /* 0x0007f0000800003f */
[----:B------:R-:W-:Y:S05]  /*8be0*/  @!P1 BRA `(.L_x_6256) ;  /* 0x0000000000049947 */ /* 0x000fea0003800000 */
[----:B------:R-:W-:Y:S01]  /*8bf0*/  BPT.TRAP 0x1 ;  /* 0x000000040000795c */ /* 0x000fe20000300000 */
.L_x_6256:
        /* <DEDUP_REMOVED lines=36> */
.L_x_6290:
[----:B------:R-:W-:Y:S05]  /*8e40*/  @P0 BRA `(.L_x_6258) ;  /* 0x0000000000140947 */ /* 0x000fea0003800000 */
[----:B------:R-:W-:Y:S01]  /*8e50*/  ISETP.NE.AND P1, PT, R6, RZ, PT ;  /* 0x000000ff0600720c */ /* 0x000fe20003f25270 */
[----:B------:R-:W-:-:S04]  /*8e60*/  IMAD.MOV.U32 R2, RZ, RZ, 0x4100 ;  /* 0x00004100ff027424 */ /* 0x000fc800078e00ff */
[----:B------:R3:W-:Y:S08]  /*8e70*/  SYNCS.ARRIVE.TRANS64 RZ, [R16+URZ+0x30818], R2 ;  /* 0x0308180210ff79a7 */ /* 0x0007f0000800003f */
[----:B------:R-:W-:Y:S05]  /*8e80*/  @!P1 BRA `(.L_x_6258) ;  /* 0x0000000000049947 */ /* 0x000fea0003800000 */
[----:B------:R-:W-:Y:S01]  /*8e90*/  BPT.TRAP 0x1 ;  /* 0x000000040000795c */ /* 0x000fe20000300000 */
.L_x_6258:
        /* <DEDUP_REMOVED lines=36> */
.L_x_6291:
[----:B------:R-:W-:Y:S05]  /*90e0*/  @P0 BRA `(.L_x_6260) ;  /* 0x0000000000140947 */ /* 0x000fea0003800000 */
[----:B------:R-:W-:Y:S01]  /*90f0*/  ISETP.NE.AND P1, PT, R6, RZ, PT ;  /* 0x000000ff0600720c */ /* 0x000fe20003f25270 */
[----:B-123--:R-:W-:-:S04]  /*9100*/  IMAD.MOV.U32 R21, RZ, RZ, 0x4100 ;  /* 0x00004100ff157424 */ /* 0x00efc800078e00ff */
[----:B------:R4:W-:Y:S08]  /*9110*/  SYNCS.ARRIVE.TRANS64 RZ, [R16+URZ+0x30838], R21 ;  /* 0x0308381510ff79a7 */ /* 0x0009f0000800003f */
[----:B------:R-:W-:Y:S05]  /*9120*/  @!P1 BRA `(.L_x_6260) ;  /* 0x0000000000049947 */ /* 0x000fea0003800000 */
[----:B------:R-:W-:Y:S01]  /*9130*/  BPT.TRAP 0x1 ;  /* 0x000000040000795c */ /* 0x000fe20000300000 */
.L_x_6260:
        /* <DEDUP_REMOVED lines=31> */
.L_x_6293:
[----:B------:R-:W-:Y:S05]  /*9330*/  @P0 BRA `(.L_x_6262) ;  /* 0x0000000000140947 */ /* 0x000fea0003800000 */
[----:B------:R-:W-:Y:S01]  /*9340*/  ISETP.NE.AND P1, PT, R6, RZ, PT ;  /* 0x000000ff0600720c */ /* 0x000fe20003f25270 */
[----:B------:R-:W-:-:S04]  /*9350*/  IMAD.MOV.U32 R5, RZ, RZ, 0x4100 ;  /* 0x00004100ff057424 */ /* 0x000fc800078e00ff */
[----:B------:R1:W-:Y:S08]  /*9360*/  SYNCS.ARRIVE.TRANS64 RZ, [R16+URZ+0x30810], R5 ;  /* 0x0308100510ff79a7 */ /* 0x0003f0000800003f */
[----:B------:R-:W-:Y:S05]  /*9370*/  @!P1 BRA `(.L_x_6262) ;  /* 0x0000000000049947 */ /* 0x000fea0003800000 */
[----:B------:R-:W-:Y:S01]  /*9380*/  BPT.TRAP 0x1 ;  /* 0x000000040000795c */ /* 0x000fe20000300000 */
.L_x_6262:
        /* <DEDUP_REMOVED lines=37> */
.L_x_6254:
        /* <DEDUP_REMOVED lines=8> */
.L_x_6294:
[----:B------:R-:W-:Y:S05]  /*9660*/  @P0 BRA `(.L_x_6265) ;  /* 0x0000000000140947 */ /* 0x000fea0003800000 */
[----:B------:R-:W-:Y:S01]  /*9670*/  ISETP.NE.AND P1, PT, R6, RZ, PT ;  /* 0x000000ff0600720c */ /* 0x000fe20003f25270 */
[----:B------:R-:W-:-:S04]  /*9680*/  IMAD.MOV.U32 R5, RZ, RZ, 0x4100 ;  /* 0x00004100ff057424 */ /* 0x000fc800078e00ff */
[----:B------:R2:W-:Y:S08]  /*9690*/  SYNCS.ARRIVE.TRANS64 RZ, [R16+URZ+0x30830], R5 ;  /* 0x0308300510ff79a7 */ /* 0x0005f0000800003f */
[----:B------:R-:W-:Y:S05]  /*96a0*/  @!P1 BRA `(.L_x_6265) ;  /* 0x0000000000049947 */ /* 0x000fea0003800000 */
[----:B------:R-:W-:Y:S01]  /*96b0*/  BPT.TRAP 0x1 ;  /* 0x000000040000795c */ /* 0x000fe20000300000 */
.L_x_6265:
        /* <DEDUP_REMOVED lines=33> */
.L_x_6295:
[----:B------:R-:W-:Y:S05]  /*98d0*/  @P0 BRA `(.L_x_6267) ;  /* 0x0000000000140947 */ /* 0x000fea0003800000 */
[----:B------:R-:W-:Y:S01]  /*98e0*/  ISETP.NE.AND P0, PT, R6, RZ, PT ;  /* 0x000000ff0600720c */ /* 0x000fe20003f05270 */
[----:B------:R-:W-:-:S04]  /*98f0*/  IMAD.MOV.U32 R5, RZ, RZ, 0x4100 ;  /* 0x00004100ff057424 */ /* 0x000fc800078e00ff */
[----:B------:R1:W-:Y:S08]  /*9900*/  SYNCS.ARRIVE.TRANS64 RZ, [R16+URZ+0x30818], R5 ;  /* 0x0308180510ff79a7 */ /* 0x0003f0000800003f */
[----:B------:R-:W-:Y:S05]  /*9910*/  @!P0 BRA `(.L_x_6267) ;  /* 0x0000000000048947 */ /* 0x000fea0003800000 */
[----:B------:R-:W-:Y:S01]  /*9920*/  BPT.TRAP 0x1 ;  /* 0x000000040000795c */ /* 0x000fe20000300000 */
.L_x_6267:
        /* <DEDUP_REMOVED lines=37> */
.L_x_6253:
[----:B------:R-:W1:Y:S01]  /*9b80*/  S2R R0, SR_TID.X ;  /* 0x0000000000007919 */ /* 0x000e620000002100 */
[----:B------:R-:W-:Y:S01]  /*9b90*/  IMAD R3, R19, 0x8, R16 ;  /* 0x0000000813037824 */ /* 0x000fe200078e0210 */
[----:B-1----:R-:W-:Y:S02]  /*9ba0*/  LOP3.LUT R2, R0, 0x7f, RZ, 0xc0, !PT ;  /* 0x0000007f00027812 */ /* 0x002fe400078ec0ff */
[----:B------:R-:W-:Y:S02]  /*9bb0*/  SHF.L.U32 R0, R11, 0x1f, RZ ;  /* 0x0000001f0b007819 */ /* 0x000fe400000006ff */
[----:B------:R-:W-:Y:S02]  /*9bc0*/  ISETP.NE.AND P1, PT, R2, RZ, PT ;  /* 0x000000ff0200720c */ /* 0x000fe40003f25270 */
[----:B------:R-:W1:Y:S02]  /*9bd0*/  SYNCS.PHASECHK.TRANS64.TRYWAIT P0, [R3+URZ+0x30840], R0 ;  /* 0x03084000030075a7 */ /* 0x000e64000800017f */
[----:B-1----:R-:W-:Y:S09]  /*9be0*/  @!P0 BRA `(.L_x_6268) ;  /* 0x0000000800988947 */ /* 0x002ff20003800000 */
.L_x_6296:
[----:B------:R-:W-:Y:S05]  /*9bf0*/  @P1 BRA `(.L_x_6269) ;  /* 0x0000000000181947 */ /* 0x000fea0003800000 */
[----:B------:R-:W1:Y:S01]  /*9c00*/  S2R R2, SR_TID.X ;  /* 0x0000000000027919 */ /* 0x000e620000002100 */
[----:B------:R-:W-:-:S04]  /*9c10*/  IMAD.MOV.U32 R0, RZ, RZ, 0x4100 ;  /* 0x00004100ff007424 */ /* 0x000fc800078e00ff */
[----:B------:R1:W-:Y:S02]  /*9c20*/  SYNCS.ARRIVE.TRANS64 RZ, [R3+URZ+0x30830], R0 ;  /* 0x0308300003ff79a7 */ /* 0x0003e4000800003f */
[----:B-1----:R-:W-:-:S13]  /*9c30*/  LOP3.LUT P0, RZ, R2, 0x1f, RZ, 0xc0, !PT ;  /* 0x0000001f02ff7812 */ /* 0x002fda000780c0ff */
[----:B------:R-:W-:Y:S05]  /*9c40*/  @!P0 BRA `(.L_x_6269) ;  /* 0x0000000000048947 */ /* 0x000fea0003800000 */
[----:B------:R-:W-:Y:S01]  /*9c50*/  BPT.TRAP 0x1 ;  /* 0x000000040000795c */ /* 0x000fe20000300000 */
.L_x_6269:
        /* <DEDUP_REMOVED lines=40> */
.L_x_6250:
[----:B------:R-:W-:Y:S05]  /*9ee0*/  BSYNC B0 ;  /* 0x0000000000007941 */ /* 0x000fea0003800000 */
.L_x_6249:
[----:B------:R-:W-:-:S03]  /*9ef0*/  UMOV UR7, 0xffffffff ;  /* 0xffffffff00077882 */ /* 0x000fc60000000000 */
[----:B------:R-:W-:Y:S05]  /*9f00*/  BRA.DIV UR7, `(.L_x_6270) ;  /* 0x0000000607e47947 */ /* 0x000fea000b800000 */
[----:B------:R-:W-:-:S13]  /*9f10*/  ELECT P6, URZ, PT ;  /* 0x00000000003f782f */ /* 0x000fda00038c0000 */
.L_x_6299:
[----:B------:R-:W-:Y:S05]  /*9f20*/  @!P6 BRA `(.L_x_6148) ;  /* 0x000000000084e947 */ /* 0x000fea0003800000 */
[----:B------:R-:W-:-:S06]  /*9f30*/  ULOP3.LUT UR7, UR38, 0x2, URZ, 0xfc, !UPT ;  /* 0x0000000226077892 */ /* 0x000fcc000f8efc3f */
[----:B------:R-:W-:-:S05]  /*9f40*/  IMAD.U32 R2, RZ, RZ, UR7 ;  /* 0x00000007ff027e24 */ /* 0x000fca000f8e00ff */
[----:B------:R-:W-:-:S13]  /*9f50*/  ISETP.NE.AND P2, PT, R2, 0x3, PT ;  /* 0x000000030200780c */ /* 0x000fda0003f45270 */
[----:B------:R-:W-:Y:S05]  /*9f60*/  @!P2 BRA `(.L_x_6271) ;  /* 0x000000000004a947 */ /* 0x000fea0003800000 */
[----:B------:R-:W-:Y:S01]  /*9f70*/  BPT.TRAP 0x1 ;  /* 0x000000040000795c */ /* 0x000fe20000300000 */
.L_x_6271:
        /* <DEDUP_REMOVED lines=15> */
.L_x_6300:
[----:B------:R-:W2:Y:S02]  /*a070*/  SYNCS.PHASECHK.TRANS64.TRYWAIT P0, [R3+URZ], R2 ;  /* 0x00000002030075a7 */ /* 0x000ea4000800017f */
[----:B--2---:R-:W-:Y:S05]  /*a080*/  @!P0 BRA `(.L_x_6273) ;  /* 0x0000000400b88947 */ /* 0x004fea0003800000 */
.L_x_6301:
[----:B------:R-:W-:Y:S05]  /*a090*/  @!P2 BRA `(.L_x_6274) ;  /* 0x000000000004a947 */ /* 0x000fea0003800000 */
[----:B------:R-:W-:Y:S01]  /*a0a0*/  BPT.TRAP 0x1 ;  /* 0x000000040000795c */ /* 0x000fe20000300000 */
.L_x_6274:
[----:B--2---:R-:W-:-:S04]  /*a0b0*/  VIADD R3, R7, 0x30840 ;  /* 0x0003084007037836 */ /* 0x004fc80000000000 */
[----:B------:R-:W-:-:S04]  /*a0c0*/  IMAD R0, R0, 0x8, R3 ;  /* 0x0000000800007824 */ /* 0x000fc800078e0203 */
[----:B------:R-:W2:Y:S02]  /*a0d0*/  SYNCS.PHASECHK.TRANS64.TRYWAIT P0, [R0+URZ], R5 ;  /* 0x00000005000075a7 */ /* 0x000ea4000800017f */
[----:B--2---:R-:W-:Y:S05]  /*a0e0*/  @!P0 BRA `(.L_x_6275) ;  /* 0x0000000400b48947 */ /* 0x004fea0003800000 */
.L_x_6302:
[----:B------:R-:W-:-:S07]  /*a0f0*/  IMAD R3, R4, 0x8, R3 ;  /* 0x0000000804037824 */ /* 0x000fce00078e0203 */
.L_x_6276:
[----:B---3--:R3:W4:Y:S02]  /*a100*/  SYNCS.PHASECHK.TRANS64.TRYWAIT P0, [R3+URZ], R2 ;  /* 0x00000002030075a7 */ /* 0x008724000800017f */
[----:B----4-:R-:W-:Y:S05]  /*a110*/  @!P0 NANOSLEEP.SYNCS 0x989680 ;  /* 0x009896800000895d */ /* 0x010fea0003900000 */
[----:B------:R-:W4:Y:S02]  /*a120*/  @!P0 SYNCS.PHASECHK.TRANS64 P0, [R3+URZ], R2 ;  /* 0x00000002030085a7 */ /* 0x000f24000800007f */
[----:B----4-:R-:W-:Y:S05]  /*a130*/  @!P0 BRA `(.L_x_6276) ;  /* 0xfffffffc00f08947 */ /* 0x010fea000383ffff */
.L_x_6148:
[----:B------:R-:W-:Y:S05]  /*a140*/  BSYNC B6 ;  /* 0x0000000000067941 */ /* 0x000fea0003800000 */
.L_x_6143:
[----:B------:R-:W-:Y:S05]  /*a150*/  EXIT ;  /* 0x000000000000794d */ /* 0x000fea0003800000 */
.L_x_6154:
[----:B------:R-:W-:Y:S02]  /*a160*/  IMAD.MOV.U32 R12, RZ, RZ, RZ ;  /* 0x000000ffff0c7224 */ /* 0x000fe400078e00ff */
[----:B------:R-:W-:Y:S02]  /*a170*/  IMAD.MOV.U32 R11, RZ, RZ, 0x1f ;  /* 0x0000001fff0b7424 */ /* 0x000fe400078e00ff */
[----:B------:R-:W-:-:S07]  /*a180*/  IMAD.MOV.U32 R15, RZ, RZ, -0x1 ;  /* 0xffffffffff0f7424 */ /* 0x000fce00078e00ff */
[----:B------:R-:W-:Y:S05]  /*a190*/  WARPSYNC.COLLECTIVE R15, `(.L_x_6277) ;  /* 0x000000000f087348 */ /* 0x000fea0003c00000 */
[----:B------:R1:W2:Y:S02]  /*a1a0*/  SHFL.IDX P6, R14, R13, R12, R11 ;  /* 0x0000000c0d0e7389 */ /* 0x0002a400000c000b */
[----:B-12---:R-:W-:Y:S01]  /*a1b0*/  ENDCOLLECTIVE ;  /* 0x000000000000791b */ /* 0x006fe20003800000 */
.L_x_6277:
[----:B------:R-:W-:Y:S05]  /*a1c0*/  BRA `(.L_x_6278) ;  /* 0xffffff7000787947 */ /* 0x000fea000383ffff */
.L_x_6156:
[----:B---3--:R3:W4:Y:S02]  /*a1d0*/  SYNCS.PHASECHK.TRANS64.TRYWAIT P0, [R228+URZ+0x30800], R9 ;  /* 0x03080009e40075a7 */ /* 0x008724000800017f */
[----:B----4-:R-:W-:Y:S05]  /*a1e0*/  @!P0 NANOSLEEP.SYNCS 0x989680 ;  /* 0x009896800000895d */ /* 0x010fea0003900000 */
[----:B------:R-:W4:Y:S02]  /*a1f0*/  @!P0 SYNCS.PHASECHK.TRANS64 P0, [R228+URZ+0x30800], R9 ;  /* 0x03080009e40085a7 */ /* 0x000f24000800007f */
[----:B----4-:R-:W-:Y:S05]  /*a200*/  @!P0 BRA `(.L_x_6156) ;  /* 0xfffffffc00f08947 */ /* 0x010fea000383ffff */
[----:B------:R-:W-:Y:S05]  /*a210*/  BRA `(.L_x_6155) ;  /* 0xffffff7000a07947 */ /* 0x000fea000383ffff */
.L_x_6160:
[----:B---3--:R3:W4:Y:S02]  /*a220*/  SYNCS.PHASECHK.TRANS64.TRYWAIT P1, [R0+URZ+0x30810], R9 ;  /* 0x03081009000075a7 */ /* 0x008724000802017f */
[----:B----4-:R-:W-:Y:S05]  /*a230*/  @!P1 NANOSLEEP.SYNCS 0x989680 ;  /* 0x009896800000995d */ /* 0x010fea0003900000 */
[----:B------:R-:W4:Y:S02]  /*a240*/  @!P1 SYNCS.PHASECHK.TRANS64 P1, [R0+URZ+0x30810], R9 ;  /* 0x03081009000095a7 */ /* 0x000f24000802007f */
[----:B----4-:R-:W-:Y:S05]  /*a250*/  @!P1 BRA `(.L_x_6160) ;  /* 0xfffffffc00f09947 */ /* 0x010fea000383ffff */
[----:B------:R-:W-:Y:S05]  /*a260*/  BRA `(.L_x_6159) ;  /* 0xffffff7800587947 */ /* 0x000fea000383ffff */
.L_x_6164:
[----:B------:R1:W1:Y:S02]  /*a270*/  SYNCS.PHASECHK.TRANS64.TRYWAIT P1, [R0+URZ+0x30830], R9 ;  /* 0x03083009000075a7 */ /* 0x000264000802017f */
[----:B-1----:R-:W-:Y:S05]  /*a280*/  @!P1 NANOSLEEP.SYNCS 0x989680 ;  /* 0x009896800000995d */ /* 0x002fea0003900000 */
[----:B------:R-:W1:Y:S02]  /*a290*/  @!P1 SYNCS.PHASECHK.TRANS64 P1, [R0+URZ+0x30830], R9 ;  /* 0x03083009000095a7 */ /* 0x000e64000802007f */
[----:B-1----:R-:W-:Y:S05]  /*a2a0*/  @!P1 BRA `(.L_x_6164) ;  /* 0xfffffffc00f09947 */ /* 0x002fea000383ffff */
[----:B------:R-:W-:Y:S05]  /*a2b0*/  BRA `(.L_x_6163) ;  /* 0xffffff7c00b07947 */ /* 0x000fea000383ffff */
.L_x_6212:
[----:B------:R-:W-:Y:S01]  /*a2c0*/  BSSY B0, `(.L_x_6279) ;  /* 0x0000005000007945 */ /* 0x000fe20003800000 */
[----:B------:R-:W-:-:S07]  /*a2d0*/  IMAD.MOV.U32 R15, RZ, RZ, -0x1 ;  /* 0xffffffffff0f7424 */ /* 0x000fce00078e00ff */
[----:B------:R-:W-:Y:S05]  /*a2e0*/  WARPSYNC.COLLECTIVE R15, `(.L_x_6280) ;  /* 0x000000000f087348 */ /* 0x000fea0003c00000 */
[----:B------:R-:W-:Y:S01]  /*a2f0*/  NOP ;  /* 0x0000000000007918 */ /* 0x000fe20000000000 */
[----:B------:R-:W-:Y:S01]  /*a300*/  ENDCOLLECTIVE ;  /* 0x000000000000791b */ /* 0x000fe20003800000 */
.L_x_6280:
[----:B------:R-:W-:Y:S05]  /*a310*/  BSYNC B0 ;  /* 0x0000000000007941 */ /* 0x000fea0003800000 */
.L_x_6279:
[----:B------:R-:W-:Y:S05]  /*a320*/  BRA `(.L_x_6281) ;  /* 0xffffffc800a87947 */ /* 0x000fea000383ffff */
.L_x_6225:
[----:B------:R-:W-:Y:S01]  /*a330*/  BSSY B0, `(.L_x_6282) ;  /* 0x0000005000007945 */ /* 0x000fe20003800000 */
[----:B------:R-:W-:-:S07]  /*a340*/  IMAD.MOV.U32 R15, RZ, RZ, -0x1 ;  /* 0xffffffffff0f7424 */ /* 0x000fce00078e00ff */
[----:B------:R-:W-:Y:S05]  /*a350*/  WARPSYNC.COLLECTIVE R15, `(.L_x_6283) ;  /* 0x000000000f087348 */ /* 0x000fea0003c00000 */
[----:B------:R-:W-:Y:S01]  /*a360*/  NOP ;  /* 0x0000000000007918 */ /* 0x000fe20000000000 */
[----:B------:R-:W-:Y:S01]  /*a370*/  ENDCOLLECTIVE ;  /* 0x000000000000791b */ /* 0x000fe20003800000 */
.L_x_6283:
[----:B------:R-:W-:Y:S05]  /*a380*/  BSYNC B0 ;  /* 0x0000000000007941 */ /* 0x000fea0003800000 */
.L_x_6282:
[----:B------:R-:W-:Y:S05]  /*a390*/  BRA `(.L_x_6284) ;  /* 0xffffffd000487947 */ /* 0x000fea000383ffff */
.L_x_6237:
[----:B------:R-:W-:Y:S01]  /*a3a0*/  BSSY B0, `(.L_x_6285) ;  /* 0x0000005000007945 */ /* 0x000fe20003800000 */
[----:B------:R-:W-:-:S07]  /*a3b0*/  IMAD.MOV.U32 R15, RZ, RZ, -0x1 ;  /* 0xffffffffff0f7424 */ /* 0x000fce00078e00ff */
[----:B------:R-:W-:Y:S05]  /*a3c0*/  WARPSYNC.COLLECTIVE R15, `(.L_x_6286) ;  /* 0x000000000f087348 */ /* 0x000fea0003c00000 */
[----:B------:R-:W-:Y:S01]  /*a3d0*/  NOP ;  /* 0x0000000000007918 */ /* 0x000fe20000000000 */
[----:B------:R-:W-:Y:S01]  /*a3e0*/  ENDCOLLECTIVE ;  /* 0x000000000000791b */ /* 0x000fe20003800000 */
.L_x_6286:
[----:B------:R-:W-:Y:S05]  /*a3f0*/  BSYNC B0 ;  /* 0x0000000000007941 */ /* 0x000fea0003800000 */
.L_x_6285:
[----:B------:R-:W-:Y:S05]  /*a400*/  BRA `(.L_x_6287) ;  /* 0xffffffd400887947 */ /* 0x000fea000383ffff */
.L_x_6251:
[----:B-1----:R1:W2:Y:S02]  /*a410*/  SYNCS.PHASECHK.TRANS64.TRYWAIT P0, [R16+URZ+0x30820], R3 ;  /* 0x03082003100075a7 */ /* 0x0022a4000800017f */
[----:B--2---:R-:W-:Y:S05]  /*a420*/  @!P0 NANOSLEEP.SYNCS 0x989680 ;  /* 0x009896800000895d */ /* 0x004fea0003900000 */
[----:B------:R-:W2:Y:S02]  /*a430*/  @!P0 SYNCS.PHASECHK.TRANS64 P0, [R16+URZ+0x30820], R3 ;  /* 0x03082003100085a7 */ /* 0x000ea4000800007f */
[----:B--2---:R-:W-:Y:S05]  /*a440*/  @!P0 BRA `(.L_x_6251) ;  /* 0xfffffffc00f08947 */ /* 0x004fea000383ffff */
[----:B------:R-:W-:Y:S05]  /*a450*/  BRA `(.L_x_6288) ;  /* 0xffffffe000047947 */ /* 0x000fea000383ffff */
.L_x_6255:
[----:B-1----:R1:W3:Y:S02]  /*a460*/  SYNCS.PHASECHK.TRANS64.TRYWAIT P1, [R16+URZ+0x30840], R21 ;  /* 0x03084015100075a7 */ /* 0x0022e4000802017f */
[----:B---3--:R-:W-:Y:S05]  /*a470*/  @!P1 NANOSLEEP.SYNCS 0x989680 ;  /* 0x009896800000995d */ /* 0x008fea0003900000 */
[----:B------:R-:W3:Y:S02]  /*a480*/  @!P1 SYNCS.PHASECHK.TRANS64 P1, [R16+URZ+0x30840], R21 ;  /* 0x03084015100095a7 */ /* 0x000ee4000802007f */
[----:B---3--:R-:W-:Y:S05]  /*a490*/  @!P1 BRA `(.L_x_6255) ;  /* 0xfffffffc00f09947 */ /* 0x008fea000383ffff */
[----:B------:R-:W-:Y:S05]  /*a4a0*/  BRA `(.L_x_6289) ;  /* 0xffffffe400bc7947 */ /* 0x000fea000383ffff */
.L_x_6257:
[----:B--2---:R2:W3:Y:S02]  /*a4b0*/  SYNCS.PHASECHK.TRANS64.TRYWAIT P1, [R16+URZ+0x30828], R21 ;  /* 0x03082815100075a7 */ /* 0x0044e4000802017f */
[----:B---3--:R-:W-:Y:S05]  /*a4c0*/  @!P1 NANOSLEEP.SYNCS 0x989680 ;  /* 0x009896800000995d */ /* 0x008fea0003900000 */
[----:B------:R-:W3:Y:S02]  /*a4d0*/  @!P1 SYNCS.PHASECHK.TRANS64 P1, [R16+URZ+0x30828], R21 ;  /* 0x03082815100095a7 */ /* 0x000ee4000802007f */
[----:B---3--:R-:W-:Y:S05]  /*a4e0*/  @!P1 BRA `(.L_x_6257) ;  /* 0xfffffffc00f09947 */ /* 0x008fea000383ffff */
[----:B------:R-:W-:Y:S05]  /*a4f0*/  BRA `(.L_x_6290) ;  /* 0xffffffe800507947 */ /* 0x000fea000383ffff */
.L_x_6259:
[----:B---3--:R3:W4:Y:S02]  /*a500*/  SYNCS.PHASECHK.TRANS64.TRYWAIT P1, [R16+URZ+0x30848], R21 ;  /* 0x03084815100075a7 */ /* 0x008724000802017f */
[----:B----4-:R-:W-:Y:S05]  /*a510*/  @!P1 NANOSLEEP.SYNCS 0x989680 ;  /* 0x009896800000995d */ /* 0x010fea0003900000 */
[----:B------:R-:W4:Y:S02]  /*a520*/  @!P1 SYNCS.PHASECHK.TRANS64 P1, [R16+URZ+0x30848], R21 ;  /* 0x03084815100095a7 */ /* 0x000f24000802007f */
[----:B----4-:R-:W-:Y:S05]  /*a530*/  @!P1 BRA `(.L_x_6259) ;  /* 0xfffffffc00f09947 */ /* 0x010fea000383ffff */
[----:B------:R-:W-:Y:S05]  /*a540*/  BRA `(.L_x_6291) ;  /* 0xffffffe800e47947 */ /* 0x000fea000383ffff */
.L_x_6261:
[----:B------:R-:W-:-:S07]  /*a550*/  SHF.L.U32 R5, R11, 0x1f, RZ ;  /* 0x0000001f0b057819 */ /* 0x000fce00000006ff */
.L_x_6292:
[----:B------:R1:W1:Y:S02]  /*a560*/  SYNCS.PHASECHK.TRANS64.TRYWAIT P1, [R16+URZ+0x30820], R5 ;  /* 0x03082005100075a7 */ /* 0x000264000802017f */
[----:B-1----:R-:W-:Y:S05]  /*a570*/  @!P1 NANOSLEEP.SYNCS 0x989680 ;  /* 0x009896800000995d */ /* 0x002fea0003900000 */
[----:B------:R-:W1:Y:S02]  /*a580*/  @!P1 SYNCS.PHASECHK.TRANS64 P1, [R16+URZ+0x30820], R5 ;  /* 0x03082005100095a7 */ /* 0x000e64000802007f */
[----:B-1----:R-:W-:Y:S05]  /*a590*/  @!P1 BRA `(.L_x_6292) ;  /* 0xfffffffc00f09947 */ /* 0x002fea000383ffff */
[----:B------:R-:W-:Y:S05]  /*a5a0*/  BRA `(.L_x_6293) ;  /* 0xffffffec00607947 */ /* 0x000fea000383ffff */
.L_x_6264:
[----:B-1----:R1:W2:Y:S02]  /*a5b0*/  SYNCS.PHASECHK.TRANS64.TRYWAIT P1, [R16+URZ+0x30840], R13 ;  /* 0x0308400d100075a7 */ /* 0x0022a4000802017f */
[----:B--2---:R-:W-:Y:S05]  /*a5c0*/  @!P1 NANOSLEEP.SYNCS 0x989680 ;  /* 0x009896800000995d */ /* 0x004fea0003900000 */
[----:B------:R-:W2:Y:S02]  /*a5d0*/  @!P1 SYNCS.PHASECHK.TRANS64 P1, [R16+URZ+0x30840], R13 ;  /* 0x0308400d100095a7 */ /* 0x000ea4000802007f */
[----:B--2---:R-:W-:Y:S05]  /*a5e0*/  @!P1 BRA `(.L_x_6264) ;  /* 0xfffffffc00f09947 */ /* 0x004fea000383ffff */
[----:B------:R-:W-:Y:S05]  /*a5f0*/  BRA `(.L_x_6294) ;  /* 0xfffffff000187947 */ /* 0x000fea000383ffff */
.L_x_6266:
[----:B--2---:R2:W1:Y:S02]  /*a600*/  SYNCS.PHASECHK.TRANS64.TRYWAIT P1, [R16+URZ+0x30828], R13 ;  /* 0x0308280d100075a7 */ /* 0x004464000802017f */
[----:B-1----:R-:W-:Y:S05]  /*a610*/  @!P1 NANOSLEEP.SYNCS 0x989680 ;  /* 0x009896800000995d */ /* 0x002fea0003900000 */
[----:B------:R-:W1:Y:S02]  /*a620*/  @!P1 SYNCS.PHASECHK.TRANS64 P1, [R16+URZ+0x30828], R13 ;  /* 0x0308280d100095a7 */ /* 0x000e64000802007f */
[----:B-1----:R-:W-:Y:S05]  /*a630*/  @!P1 BRA `(.L_x_6266) ;  /* 0xfffffffc00f09947 */ /* 0x002fea000383ffff */
[----:B------:R-:W-:Y:S05]  /*a640*/  BRA `(.L_x_6295) ;  /* 0xfffffff000a07947 */ /* 0x000fea000383ffff */
.L_x_6268:
[----:B------:R1:W1:Y:S02]  /*a650*/  SYNCS.PHASECHK.TRANS64.TRYWAIT P0, [R3+URZ+0x30840], R0 ;  /* 0x03084000030075a7 */ /* 0x000264000800017f */
[----:B-1----:R-:W-:Y:S05]  /*a660*/  @!P0 NANOSLEEP.SYNCS 0x989680 ;  /* 0x009896800000895d */ /* 0x002fea0003900000 */
[----:B------:R-:W1:Y:S02]  /*a670*/  @!P0 SYNCS.PHASECHK.TRANS64 P0, [R3+URZ+0x30840], R0 ;  /* 0x03084000030085a7 */ /* 0x000e64000800007f */
[----:B-1----:R-:W-:Y:S05]  /*a680*/  @!P0 BRA `(.L_x_6268) ;  /* 0xfffffffc00f08947 */ /* 0x002fea000383ffff */
[----:B------:R-:W-:Y:S05]  /*a690*/  BRA `(.L_x_6296) ;  /* 0xfffffff400547947 */ /* 0x000fea000383ffff */
.L_x_6270:
[----:B------:R-:W-:Y:S01]  /*a6a0*/  BSSY B0, `(.L_x_6297) ;  /* 0x0000006000007945 */ /* 0x000fe20003800000 */
[----:B------:R-:W-:-:S07]  /*a6b0*/  IMAD.MOV.U32 R15, RZ, RZ, -0x1 ;  /* 0xffffffffff0f7424 */ /* 0x000fce00078e00ff */
[----:B------:R-:W-:Y:S05]  /*a6c0*/  WARPSYNC.COLLECTIVE R15, `(.L_x_6298) ;  /* 0x000000000f0c7348 */ /* 0x000fea0003c00000 */
[----:B------:R-:W-:Y:S02]  /*a6d0*/  ELECT P6, UR62, PT ;  /* 0x00000000003e782f */ /* 0x000fe400038c0000 */
[----:B------:R-:W-:Y:S01]  /*a6e0*/  MOV R14, UR62 ;  /* 0x0000003e000e7c02 */ /* 0x000fe20008000f00 */
[----:B------:R-:W-:Y:S10]  /*a6f0*/  ENDCOLLECTIVE ;  /* 0x000000000000791b */ /* 0x000ff40003800000 */
.L_x_6298:
[----:B------:R-:W-:Y:S05]  /*a700*/  BSYNC B0 ;  /* 0x0000000000007941 */ /* 0x000fea0003800000 */
.L_x_6297:
[----:B------:R-:W-:Y:S05]  /*a710*/  BRA `(.L_x_6299) ;  /* 0xfffffff800007947 */ /* 0x000fea000383ffff */
.L_x_6272:
[----:B-1----:R1:W2:Y:S02]  /*a720*/  SYNCS.PHASECHK.TRANS64.TRYWAIT P0, [R6+URZ], R5 ;  /* 0x00000005060075a7 */ /* 0x0022a4000800017f */
[----:B--2---:R-:W-:Y:S05]  /*a730*/  @!P0 NANOSLEEP.SYNCS 0x989680 ;  /* 0x009896800000895d */ /* 0x004fea0003900000 */
[----:B------:R-:W2:Y:S02]  /*a740*/  @!P0 SYNCS.PHASECHK.TRANS64 P0, [R6+URZ], R5 ;  /* 0x00000005060085a7 */ /* 0x000ea4000800007f */
[----:B--2---:R-:W-:Y:S05]  /*a750*/  @!P0 BRA `(.L_x_6272) ;  /* 0xfffffffc00f08947 */ /* 0x004fea000383ffff */
[----:B------:R-:W-:Y:S05]  /*a760*/  BRA `(.L_x_6300) ;  /* 0xfffffff800407947 */ /* 0x000fea000383ffff */
.L_x_6273:
[----:B--2---:R2:W3:Y:S02]  /*a770*/  SYNCS.PHASECHK.TRANS64.TRYWAIT P0, [R3+URZ], R2 ;  /* 0x00000002030075a7 */ /* 0x0044e4000800017f */
[----:B---3--:R-:W-:Y:S05]  /*a780*/  @!P0 NANOSLEEP.SYNCS 0x989680 ;  /* 0x009896800000895d */ /* 0x008fea0003900000 */
[----:B------:R-:W3:Y:S02]  /*a790*/  @!P0 SYNCS.PHASECHK.TRANS64 P0, [R3+URZ], R2 ;  /* 0x00000002030085a7 */ /* 0x000ee4000800007f */
[----:B---3--:R-:W-:Y:S05]  /*a7a0*/  @!P0 BRA `(.L_x_6273) ;  /* 0xfffffffc00f08947 */ /* 0x008fea000383ffff */
[----:B------:R-:W-:Y:S05]  /*a7b0*/  BRA `(.L_x_6301) ;  /* 0xfffffff800347947 */ /* 0x000fea000383ffff */
.L_x_6275:
[----:B--2---:R2:W3:Y:S02]  /*a7c0*/  SYNCS.PHASECHK.TRANS64.TRYWAIT P0, [R0+URZ], R5 ;  /* 0x00000005000075a7 */ /* 0x0044e4000800017f */
[----:B---3--:R-:W-:Y:S05]  /*a7d0*/  @!P0 NANOSLEEP.SYNCS 0x989680 ;  /* 0x009896800000895d */ /* 0x008fea0003900000 */
[----:B------:R-:W3:Y:S02]  /*a7e0*/  @!P0 SYNCS.PHASECHK.TRANS64 P0, [R0+URZ], R5 ;  /* 0x00000005000085a7 */ /* 0x000ee4000800007f */
[----:B---3--:R-:W-:Y:S05]  /*a7f0*/  @!P0 BRA `(.L_x_6275) ;  /* 0xfffffffc00f08947 */ /* 0x008fea000383ffff */
[----:B------:R-:W-:Y:S05]  /*a800*/  BRA `(.L_x_6302) ;  /* 0xfffffff800387947 */ /* 0x000fea000383ffff */
.L_x_6303:
        /* <DEDUP_REMOVED lines=15> */
.L_x_7334:


//--------------------- .text._ZN7cutlass13device_kernelIN5flash11enable_sm90INS1_16FlashAttnBwdSm90INS1_25CollectiveMainloopBwdSm90ILi2ELi2ELi2EN4cute5tupleIJNS5_1CILi1EEES8_S8_EEENS6_IJNS7_ILi64EEENS7_ILi128EEESB_EEENS_6half_tEfNS_4arch4Sm90ELb1ELb0ELb0ELb0ELb0ELb1ELb0ELb0ELi2ELi1ELi2ELi1ELb0EEENS1_24CollectiveEpilogueBwdGQAISC_fSF_Li256ELb0ELb0EEENS1_25SingleTileBwdLPTSchedulerILb0ELi128ELb0EEEEEEEEEvNT_6ParamsE --------------------------
	.section	.text._ZN7cutlass13device_kernelIN5flash11enable_sm90INS1_16FlashAttnBwdSm90INS1_25CollectiveMainloopBwdSm90ILi2ELi2ELi2EN4cute5tupleIJNS5_1CILi1EEES8_S8_EEENS6_IJNS7_ILi64EEENS7_ILi128EEESB_EEENS_6half_tEfNS_4arch4Sm90ELb1ELb0ELb0ELb0ELb0ELb1ELb0ELb0ELi2ELi1ELi2ELi1ELb0EEENS1_24CollectiveEpilogueBwdGQAISC_fSF_Li256ELb0ELb0EEENS1_25SingleTileBwdLPTSchedulerILb0ELi128ELb0EEEEEEEEEvNT_6ParamsE,"ax",@progbits
	.align	128
.text._ZN7cutlass13device_kernelIN5flash11enable_sm90INS1_16FlashAttnBwdSm90INS1_25CollectiveMainloopBwdSm90ILi2ELi2ELi2EN4cute5tupleIJNS5_1CILi1EEES8_S8_EEENS6_IJNS7_ILi64EEENS7_ILi128EEESB_EEENS_6half_tEfNS_4arch4Sm90ELb1ELb0ELb0ELb0ELb0ELb1ELb0ELb0ELi2ELi1ELi2ELi1ELb0EEENS1_24CollectiveEpilogueBwdGQAISC_fSF_Li256ELb0ELb0EEENS1_25SingleTileBwdLPTSchedulerILb0ELi128ELb0EEEEEEEEEvNT_6ParamsE:
        .type           _ZN7cutlass13device_kernelIN5flash11enable_sm90INS1_16FlashAttnBwdSm90INS1_25CollectiveMainloopBwdSm90ILi2ELi2ELi2EN4cute5tupleIJNS5_1CILi1EEES8_S8_EEENS6_IJNS7_ILi64EEENS7_ILi128EEESB_EEENS_6half_tEfNS_4arch4Sm90ELb1ELb0ELb0ELb0ELb0ELb1ELb0ELb0ELi2ELi1ELi2ELi1ELb0EEENS1_24CollectiveEpilogueBwdGQAISC_fSF_Li256ELb0ELb0EEENS1_25SingleTileBwdLPTSchedulerILb0ELi128ELb0EEEEEEEEEvNT_6ParamsE,@function
        .size           _ZN7cutlass13device_kernelIN5flash11enable_sm90INS1_16FlashAttnBwdSm90INS1_25CollectiveMainloopBwdSm90ILi2ELi2ELi2EN4cute5tupleIJNS5_1CILi1EEES8_S8_EEENS6_IJNS7_ILi64EEENS7_ILi128EEESB_EEENS_6half_tEfNS_4arch4Sm90ELb1ELb0ELb0ELb0ELb0ELb1ELb0ELb0ELi2ELi1ELi2ELi1ELb0EEENS1_24CollectiveEpilogueBwdGQAISC_fSF_Li256ELb0ELb0EEENS1_25SingleTileBwdLPTSchedulerILb0ELi128ELb0EEEEEEEEEvNT_6ParamsE,(.L_x_7335 - _ZN7cutlass13device_kernelIN5flash11enable_sm90INS1_16FlashAttnBwdSm90INS1_25CollectiveMainloopBwdSm90ILi2ELi2ELi2EN4cute5tupleIJNS5_1CILi1EEES8_S8_EEENS6_IJNS7_ILi64EEENS7_ILi128EEESB_EEENS_6half_tEfNS_4arch4Sm90ELb1ELb0ELb0ELb0ELb0ELb1ELb0ELb0ELi2ELi1ELi2ELi1ELb0EEENS1_24CollectiveEpilogueBwdGQAISC_fSF_Li256ELb0ELb0EEENS1_25SingleTileBwdLPTSchedulerILb0ELi128ELb0EEEEEEEEEvNT_6ParamsE)
        .other          _ZN7cutlass13device_kernelIN5flash11enable_sm90INS1_16FlashAttnBwdSm90INS1_25CollectiveMainloopBwdSm90ILi2ELi2ELi2EN4cute5tupleIJNS5_1CILi1EEES8_S8_EEENS6_IJNS7_ILi64EEENS7_ILi128EEESB_EEENS_6half_tEfNS_4arch4Sm90ELb1ELb0ELb0ELb0ELb0ELb1ELb0ELb0ELi2ELi1ELi2ELi1ELb0EEENS1_24CollectiveEpilogueBwdGQAISC_fSF_Li256ELb0ELb0EEENS1_25SingleTileBwdLPTSchedulerILb0ELi128ELb0EEEEEEEEEvNT_6ParamsE,@"STO_CUDA_ENTRY STV_DEFAULT"
_ZN7cutlass13device_kernelIN5flash11enable_sm90INS1_16FlashAttnBwdSm90INS1_25CollectiveMainloopBwdSm90ILi2ELi2ELi2EN4cute5tupleIJNS5_1CILi1EEES8_S8_EEENS6_IJNS7_ILi64EEENS7_ILi128EEESB_EEENS_6half_tEfNS_4arch4Sm90ELb1ELb0ELb0ELb0ELb0ELb1ELb0ELb0ELi2ELi1ELi2ELi1ELb0EEENS1_24CollectiveEpilogueBwdGQAISC_fSF_Li256ELb0ELb0EEENS1_25SingleTileBwdLPTSchedulerILb0ELi128ELb0EEEEEEEEEvNT_6ParamsE:
        /* <DEDUP_REMOVED lines=24> */
.L_x_6305:
[----:B------:R-:W-:Y:S05]  /*0180*/  BSYNC B0 ;  /* 0x0000000000007941 */ /* 0x000fea0003800000 */
.L_x_6304:
        /* <DEDUP_REMOVED lines=37> */
.L_x_6306:
        /* <DEDUP_REMOVED lines=22> */
.L_x_6307:
[----:B------:R-:W-:Y:S01]  /*0540*/  PLOP3.LUT P0, PT, PT, PT, UP0, 0x80, 0x0 ;  /* 0x000000000000781c */ /* 0x000fe20003f0f008 */
[----:B------:R-:W-:Y:S01]  /*0550*/  NOP ;  /* 0x0000000000007918 */ /* 0x000fe20000000000 */
[----:B------:R-:W-:Y:S01]  /*0560*/  BSSY B6, `(.L_x_6308) ;  /* 0x0000765000067945 */ /* 0x000fe20003800000 */
[----:B-12-4-:R-:W-:Y:S10]  /*0570*/  BAR.SYNC.DEFER_BLOCKING 0x0 ;  /* 0x0000000000007b1d */ /* 0x016ff40000010000 */
[----:B------:R-:W-:Y:S05]  /*0580*/  @!P0 BRA `(.L_x_6309) ;  /* 0x00000044002c8947 */ /* 0x000fea0003800000 */
.L_x_6310:
        /* <DEDUP_REMOVED lines=32> */
.L_x_6311:
[----:B------:R-:W-:Y:S01]  /*0790*/  ULDC UR7, c[0x0][0x8cc] ;  /* 0x0002330000077ab9 */ /* 0x000fe20000000800 */
[----:B------:R-:W-:Y:S01]  /*07a0*/  UMOV UR39, UR10 ;  /* 0x0000000a00277c82 */ /* 0x000fe20008000000 */
[----:B------:R-:W-:-:S11]  /*07b0*/  UISETP.NE.AND UP0, UPT, UR7, 0x1, UPT ;  /* 0x000000010700788c */ /* 0x000fd6000bf05270 */
[----:B------:R-:W-:Y:S02]  /*07c0*/  @UP0 ULDC.64 UR8, c[0x0][0x8d0] ;  /* 0x0002340000080ab9 */ /* 0x000fe40000000a00 */
[----:B------:R-:W-:-:S04]  /*07d0*/  UIMAD.WIDE.U32 UR4, UR10, UR8, URZ ;  /* 0x000000080a0472a5 */ /* 0x000fc8000f8e003f */
[----:B------:R-:W-:-:S04]  /*07e0*/  @UP0 USHF.R.U32.HI UR39, URZ, UR9, UR5 ;  /* 0x000000093f270299 */ /* 0x000fc80008011605 */
[----:B------:R-:W-:-:S12]  /*07f0*/  UIMAD UR4, UR39, UR7, URZ ;  /* 0x00000007270472a4 */ /* 0x000fd8000f8e023f */
.L_x_6312:
        /* <DEDUP_REMOVED lines=117> */
.L_x_6316:
        /* <DEDUP_REMOVED lines=15> */
.L_x_6315:
        /* <DEDUP_REMOVED lines=22> */
.L_x_6318:
        /* <DEDUP_REMOVED lines=15> */
.L_x_6317:
        /* <DEDUP_REMOVED lines=8> */
.L_x_6392:
        /* <DEDUP_REMOVED lines=15> */
.L_x_6320:
        /* <DEDUP_REMOVED lines=103> */
.L_x_6332:
[----:B------:R-:W-:-:S13]  /*1a70*/  ISETP.NE.AND P0, PT, R231, 0x3, PT ;  /* 0x00000003e700780c */ /* 0x000fda0003f05270 */
[----:B------:R-:W-:Y:S05]  /*1a80*/  @!P0 BRA `(.L_x_6322) ;  /* 0x0000000000048947 */ /* 0x000fea0003800000 */
[----:B------:R-:W-:Y:S01]  /*1a90*/  BPT.TRAP 0x1 ;  /* 0x000000040000795c */ /* 0x000fe20000300000 */
.L_x_6322:
[----:B------:R-:W-:Y:S01]  /*1aa0*/  IMAD R0, R3, 0x8, R228 ;  /* 0x0000000803007824 */ /* 0x000fe200078e02e4 */
[----:B------:R-:W-:-:S04]  /*1ab0*/  SHF.L.U32 R9, R4, 0x1f, RZ ;  /* 0x0000001f04097819 */ /* 0x000fc800000006ff */
[----:B------:R2:W3:Y:S01]  /*1ac0*/  SYNCS.PHASECHK.TRANS64.TRYWAIT P1, [R0+URZ+0x30810], R9 ;  /* 0x03081009000075a7 */ /* 0x0004e2000802017f */
[----:B------:R-:W-:Y:S05]  /*1ad0*/  @!P0 BRA `(.L_x_6323) ;  /* 0x0000000000048947 */ /* 0x000fea0003800000 */
[----:B------:R-:W-:Y:S01]  /*1ae0*/  BPT.TRAP 0x1 ;  /* 0x000000040000795c */ /* 0x000fe20000300000 */
.L_x_6323:
[----:B---3--:R-:W-:Y:S05]  /*1af0*/  @P1 BRA `(.L_x_6324) ;  /* 0x0000000000081947 */ /* 0x008fea0003800000 */
[----:B------:R-:W3:Y:S02]  /*1b00*/  SYNCS.PHASECHK.TRANS64.TRYWAIT P1, [R0+URZ+0x30810], R9 ;  /* 0x03081009000075a7 */ /* 0x000ee4000802017f */
[----:B---3--:R-:W-:Y:S05]  /*1b10*/  @!P1 BRA `(.L_x_6325) ;  /* 0x00000060005c9947 */ /* 0x008fea0003800000 */
.L_x_6324:
        /* <DEDUP_REMOVED lines=81> */
.L_x_6326:
[----:B------:R1:W1:Y:S01]  /*2030*/  SYNCS.PHASECHK.TRANS64.TRYWAIT P1, [R0+URZ+0x30830], R9 ;  /* 0x03083009000075a7 */ /* 0x000262000802017f */
[----:B------:R-:W-:Y:S05]  /*2040*/  @!P0 BRA `(.L_x_6327) ;  /* 0x0000000000048947 */ /* 0x000fea0003800000 */
[----:B------:R-:W-:Y:S01]  /*2050*/  BPT.TRAP 0x1 ;  /* 0x000000040000795c */ /* 0x000fe20000300000 */
.L_x_6327:
[----:B------:R-:W-:-:S05]  /*2060*/  VIADD R6, R228, 0x20000 ;  /* 0x00020000e4067836 */ /* 0x000fca0000000000 */
[----:B------:R-:W-:-:S04]  /*2070*/  SHF.R.U32.HI R6, RZ, 0x4, R6 ;  /* 0x00000004ff067819 */ /* 0x000fc80000011606 */
[----:B------:R-:W-:-:S04]  /*2080*/  LOP3.LUT R225, R6, 0x3fff, RZ, 0xc0, !PT ;  /* 0x00003fff06e17812 */ /* 0x000fc800078ec0ff */
[----:B------:R-:W-:Y:S01]  /*2090*/  LOP3.LUT R6, R225, 0x10000, RZ, 0xfc, !PT ;  /* 0x00010000e1067812 */ /* 0x000fe200078efcff */
[----:B-1----:R-:W-:Y:S06]  /*20a0*/  @P1 BRA `(.L_x_6328) ;  /* 0x0000000000081947 */ /* 0x002fec0003800000 */
[----:B------:R-:W1:Y:S02]  /*20b0*/  SYNCS.PHASECHK.TRANS64.TRYWAIT P1, [R0+URZ+0x30830], R9 ;  /* 0x03083009000075a7 */ /* 0x000e64000802017f */
[----:B-1----:R-:W-:Y:S05]  /*20c0*/  @!P1 BRA `(.L_x_6329) ;  /* 0x0000005c00049947 */ /* 0x002fea0003800000 */
.L_x_6328:
        /* <DEDUP_REMOVED lines=406> */
.L_x_6330:
        /* <DEDUP_REMOVED lines=49> */
.L_x_6331:
        /* <DEDUP_REMOVED lines=78> */
.L_x_6314:
        /* <DEDUP_REMOVED lines=82> */
.L_x_6335:
[----:B------:R-:W-:Y:S01]  /*4740*/  @P0 ELECT P1, URZ, PT ;  /* 0x00000000003f082f */ /* 0x000fe20003820000 */
[----:B------:R2:W-:-:S12]  /*4750*/  UBLKRED.G.S.ADD.F32.RN [UR6], [UR4], UR5, desc[UR8] ;  /* 0x00000806040073bb */ /* 0x0005d800080a1405 */
[----:B------:R-:W-:Y:S02]  /*4760*/  @P1 PLOP3.LUT P0, PT, P1, PT, PT, 0x8, 0x0 ;  /* 0x000000000000181c */ /* 0x000fe40000f0e170 */
[----:B------:R-:W-:-:S11]  /*4770*/  PLOP3.LUT P1, PT, PT, PT, PT, 0x8, 0x0 ;  /* 0x000000000000781c */ /* 0x000fd60003f2e170 */
[----:B--2---:R-:W-:Y:S05]  /*4780*/  @P0 BRA.U.ANY `(.L_x_6335) ;  /* 0xfffffffd00ec0947 */ /* 0x004fea000393ffff */
[----:B------:R0:W-:Y:S01]  /*4790*/  UTMACMDFLUSH ;  /* 0x00000000000079b7 */ /* 0x0001e20000000000 */
[----:B------:R-:W-:-:S04]  /*47a0*/  DEPBAR.LE SB0, 0x0 ;  /* 0x000080000000791a */ /* 0x000fc80000000000 */
.L_x_6334:
[----:B------:R-:W-:Y:S05]  /*47b0*/  BSYNC B0 ;  /* 0x0000000000007941 */ /* 0x000fea0003800000 */
.L_x_6333:
        /* <DEDUP_REMOVED lines=32> */
.L_x_6336:
        /* <DEDUP_REMOVED lines=8> */
.L_x_6309:
        /* <DEDUP_REMOVED lines=29> */
.L_x_6338:
[----:B------:R-:W-:Y:S01]  /*4c10*/  ULDC UR9, c[0x0][0x8cc] ;  /* 0x0002330000097ab9 */ /* 0x000fe20000000800 */
[----:B------:R-:W-:Y:S01]  /*4c20*/  UMOV UR7, UR8 ;  /* 0x0000000800077c82 */ /* 0x000fe20008000000 */
[----:B------:R-:W-:-:S11]  /*4c30*/  UISETP.NE.AND UP0, UPT, UR9, 0x1, UPT ;  /* 0x000000010900788c */ /* 0x000fd6000bf05270 */
[----:B------:R-:W-:Y:S02]  /*4c40*/  @UP0 ULDC.64 UR10, c[0x0][0x8d0] ;  /* 0x00023400000a0ab9 */ /* 0x000fe40000000a00 */
[----:B------:R-:W-:-:S04]  /*4c50*/  UIMAD.WIDE.U32 UR4, UR8, UR10, URZ ;  /* 0x0000000a080472a5 */ /* 0x000fc8000f8e003f */
[----:B------:R-:W-:-:S04]  /*4c60*/  @UP0 USHF.R.U32.HI UR7, URZ, UR11, UR5 ;  /* 0x0000000b3f070299 */ /* 0x000fc80008011605 */
[----:B------:R-:W-:-:S12]  /*4c70*/  UIMAD UR4, UR7, UR9, URZ ;  /* 0x00000009070472a4 */ /* 0x000fd8000f8e023f */
.L_x_6339:
        /* <DEDUP_REMOVED lines=67> */
.L_x_6342:
[----:B------:R-:W-:Y:S05]  /*50b0*/  BSYNC B0 ;  /* 0x0000000000007941 */ /* 0x000fea0003800000 */
.L_x_6341:
        /* <DEDUP_REMOVED lines=19> */
.L_x_6344:
[----:B------:R-:W-:Y:S05]  /*51f0*/  BSYNC B0 ;  /* 0x0000000000007941 */ /* 0x000fea0003800000 */
.L_x_6343:
[----:B------:R-:W-:Y:S06]  /*5200*/  BAR.ARV 0xa, 0xa0 ;  /* 0x0282800000007b1d */ /* 0x000fec0000002000 */
[----:B------:R-:W-:Y:S04]  /*5210*/  BSSY B0, `(.L_x_6345) ;  /* 0x0000003000007945 */ /* 0x000fe80003800000 */
[----:B------:R-:W-:Y:S05]  /*5220*/  @!P0 BRA `(.L_x_6346) ;  /* 0x0000000000048947 */ /* 0x000fea0003800000 */
[----:B------:R-:W-:-:S04]  /*5230*/  DEPBAR.LE SB0, 0x0 ;  /* 0x000080000000791a */ /* 0x000fc80000000000 */
.L_x_6346:
[----:B------:R-:W-:Y:S05]  /*5240*/  BSYNC B0 ;  /* 0x0000000000007941 */ /* 0x000fea0003800000 */
.L_x_6345:
[----:B------:R-:W-:Y:S06]  /*5250*/  BAR.ARV 0xb, 0xa0 ;  /* 0x02c2800000007b1d */ /* 0x000fec0000002000 */
[----:B------:R-:W-:Y:S01]  /*5260*/  UIADD3 UR12, UR8, 0x1, URZ ;  /* 0x00000001080c7890 */ /* 0x000fe2000fffe03f */
[----:B------:R-:W-:Y:S11]  /*5270*/  BRA `(.L_x_6347) ;  /* 0x0000000000047947 */ /* 0x000ff60003800000 */
.L_x_6340:
[----:B------:R-:W-:-:S05]  /*5280*/  UMOV UR12, UR8 ;  /* 0x00000008000c7c82 */ /* 0x000fca0008000000 */
.L_x_6347:
        /* <DEDUP_REMOVED lines=18> */
.L_x_6360:
        /* <DEDUP_REMOVED lines=20> */
.L_x_6349:
[----:B------:R-:W-:Y:S05]  /*54f0*/  BSYNC B0 ;  /* 0x0000000000007941 */ /* 0x000fea0003800000 */
.L_x_6348:
        /* <DEDUP_REMOVED lines=13> */
.L_x_6351:
[----:B------:R-:W-:Y:S05]  /*55d0*/  BSYNC B0 ;  /* 0x0000000000007941 */ /* 0x000fea0003800000 */
.L_x_6350:
[----:B------:R-:W-:Y:S06]  /*55e0*/  BAR.ARV 0xa, 0xa0 ;  /* 0x0282800000007b1d */ /* 0x000fec0000002000 */
[----:B------:R-:W-:Y:S04]  /*55f0*/  BSSY B0, `(.L_x_6352) ;  /* 0x0000003000007945 */ /* 0x000fe80003800000 */
[----:B------:R-:W-:Y:S05]  /*5600*/  @!P0 BRA `(.L_x_6353) ;  /* 0x0000000000048947 */ /* 0x000fea0003800000 */
[----:B------:R-:W-:-:S04]  /*5610*/  DEPBAR.LE SB0, 0x0 ;  /* 0x000080000000791a */ /* 0x000fc80000000000 */
.L_x_6353:
[----:B------:R-:W-:Y:S05]  /*5620*/  BSYNC B0 ;  /* 0x0000000000007941 */ /* 0x000fea0003800000 */
.L_x_6352:
        /* <DEDUP_REMOVED lines=13> */
.L_x_6355:
[----:B------:R-:W-:Y:S05]  /*5700*/  BSYNC B0 ;  /* 0x0000000000007941 */ /* 0x000fea0003800000 */
.L_x_6354:
        /* <DEDUP_REMOVED lines=13> */
.L_x_6357:
[----:B------:R-:W-:Y:S05]  /*57e0*/  BSYNC B0 ;  /* 0x0000000000007941 */ /* 0x000fea0003800000 */
.L_x_6356:
[----:B------:R-:W-:Y:S01]  /*57f0*/  UIADD3 UR12, UR12, 0x2, URZ ;  /* 0x000000020c0c7890 */ /* 0x000fe2000fffe03f */
[----:B------:R-:W-:Y:S06]  /*5800*/  BAR.ARV 0xa, 0xa0 ;  /* 0x0282800000007b1d */ /* 0x000fec0000002000 */
[----:B------:R-:W-:Y:S01]  /*5810*/  UISETP.GE.AND UP0, UPT, UR12, UR5, UPT ;  /* 0x000000050c00728c */ /* 0x000fe2000bf06270 */
[----:B------:R-:W-:Y:S04]  /*5820*/  BSSY B0, `(.L_x_6358) ;  /* 0x0000003000007945 */ /* 0x000fe80003800000 */
[----:B------:R-:W-:Y:S06]  /*5830*/  @!P0 BRA `(.L_x_6359) ;  /* 0x0000000000048947 */ /* 0x000fec0003800000 */
[----:B------:R-:W-:-:S04]  /*5840*/  DEPBAR.LE SB0, 0x0 ;  /* 0x000080000000791a */ /* 0x000fc80000000000 */
.L_x_6359:
[----:B------:R-:W-:Y:S05]  /*5850*/  BSYNC B0 ;  /* 0x0000000000007941 */ /* 0x000fea0003800000 */
.L_x_6358:
[----:B------:R-:W-:Y:S06]  /*5860*/  BAR.ARV 0xb, 0xa0 ;  /* 0x02c2800000007b1d */ /* 0x000fec0000002000 */
[----:B------:R-:W-:Y:S01]  /*5870*/  PLOP3.LUT P1, PT, PT, PT, UP0, 0x80, 0x0 ;  /* 0x000000000000781c */ /* 0x000fe20003f2f008 */
[----:B------:R-:W-:Y:S02]  /*5880*/  UIADD3 UR20, UR20, 0x4000, URZ ;  /* 0x0000400014147890 */ /* 0x000fe4000fffe03f */
[----:B------:R-:W-:-:S10]  /*5890*/  UIADD3 UR4, UR4, 0x4000, URZ ;  /* 0x0000400004047890 */ /* 0x000fd4000fffe03f */
[----:B------:R-:W-:Y:S05]  /*58a0*/  @!P1 BRA `(.L_x_6360) ;  /* 0xfffffff800c09947 */ /* 0x000fea000383ffff */
[----:B------:R-:W-:Y:S05]  /*58b0*/  BRA `(.L_x_6313) ;  /* 0x0000002000bc7947 */ /* 0x000fea0003800000 */
.L_x_6337:
        /* <DEDUP_REMOVED lines=21> */
.L_x_6361:
[----:B------:R-:W-:Y:S01]  /*5a10*/  ULDC UR8, c[0x0][0x8cc] ;  /* 0x0002330000087ab9 */ /* 0x000fe20000000800 */
[----:B------:R-:W-:Y:S01]  /*5a20*/  UMOV UR11, UR7 ;  /* 0x00000007000b7c82 */ /* 0x000fe20008000000 */
[----:B------:R-:W-:-:S11]  /*5a30*/  UISETP.NE.AND UP0, UPT, UR8, 0x1, UPT ;  /* 0x000000010800788c */ /* 0x000fd6000bf05270 */
[----:B------:R-:W-:Y:S02]  /*5a40*/  @UP0 ULDC.64 UR12, c[0x0][0x8d0] ;  /* 0x00023400000c0ab9 */ /* 0x000fe40000000a00 */
[----:B------:R-:W-:-:S04]  /*5a50*/  UIMAD.WIDE.U32 UR4, UR7, UR12, URZ ;  /* 0x0000000c070472a5 */ /* 0x000fc8000f8e003f */
[----:B------:R-:W-:-:S04]  /*5a60*/  @UP0 USHF.R.U32.HI UR11, URZ, UR13, UR5 ;  /* 0x0000000d3f0b0299 */ /* 0x000fc80008011605 */
[----:B------:R-:W-:-:S12]  /*5a70*/  UIMAD UR4, UR11, UR8, URZ ;  /* 0x000000080b0472a4 */ /* 0x000fd8000f8e023f */
.L_x_6362:
        /* <DEDUP_REMOVED lines=70> */
.L_x_6393:
        /* <DEDUP_REMOVED lines=15> */
.L_x_6366:
        /* <DEDUP_REMOVED lines=97> */
.L_x_6377:
[----:B--234-:R-:W-:-:S04]  /*65e0*/  SHF.L.U32 R21, R11, 0x1f, RZ ;  /* 0x0000001f0b157819 */ /* 0x01cfc800000006ff */
[----:B------:R-:W1:Y:S02]  /*65f0*/  SYNCS.PHASECHK.TRANS64.TRYWAIT P1, [R16+URZ+0x30840], R21 ;  /* 0x03084015100075a7 */ /* 0x000e64000802017f */
[----:B-1----:R-:W-:Y:S05]  /*6600*/  @!P1 BRA `(.L_x_6369) ;  /* 0x0000001400dc9947 */ /* 0x002fea0003800000 */
.L_x_6394:
[----:B------:R-:W-:Y:S05]  /*6610*/  @P0 BRA `(.L_x_6370) ;  /* 0x0000000000140947 */ /* 0x000fea0003800000 */
[----:B------:R-:W-:Y:S01]  /*6620*/  ISETP.NE.AND P1, PT, R6, RZ, PT ;  /* 0x000000ff0600720c */ /* 0x000fe20003f25270 */
[----:B------:R-:W-:-:S04]  /*6630*/  IMAD.MOV.U32 R3, RZ, RZ, 0x4100 ;  /* 0x00004100ff037424 */ /* 0x000fc800078e00ff */
[----:B------:R3:W-:Y:S08]  /*6640*/  SYNCS.ARRIVE.TRANS64 RZ, [R16+URZ+0x30830], R3 ;  /* 0x0308300310ff79a7 */ /* 0x0007f0000800003f */
[----:B------:R-:W-:Y:S05]  /*6650*/  @!P1 BRA `(.L_x_6370) ;  /* 0x0000000000049947 */ /* 0x000fea0003800000 */
[----:B------:R-:W-:Y:S01]  /*6660*/  BPT.TRAP 0x1 ;  /* 0x000000040000795c */ /* 0x000fe20000300000 */
.L_x_6370:
        /* <DEDUP_REMOVED lines=36> */
.L_x_6395:
[----:B------:R-:W-:Y:S05]  /*68b0*/  @P0 BRA `(.L_x_6372) ;  /* 0x0000000000140947 */ /* 0x000fea0003800000 */
[----:B------:R-:W-:Y:S01]  /*68c0*/  ISETP.NE.AND P1, PT, R6, RZ, PT ;  /* 0x000000ff0600720c */ /* 0x000fe20003f25270 */
[----:B------:R-:W-:-:S04]  /*68d0*/  IMAD.MOV.U32 R2, RZ, RZ, 0x4100 ;  /* 0x00004100ff027424 */ /* 0x000fc800078e00ff */
[----:B------:R3:W-:Y:S08]  /*68e0*/  SYNCS.ARRIVE.TRANS64 RZ, [R16+URZ+0x30818], R2 ;  /* 0x0308180210ff79a7 */ /* 0x0007f0000800003f */
[----:B------:R-:W-:Y:S05]  /*68f0*/  @!P1 BRA `(.L_x_6372) ;  /* 0x0000000000049947 */ /* 0x000fea0003800000 */
[----:B------:R-:W-:Y:S01]  /*6900*/  BPT.TRAP 0x1 ;  /* 0x000000040000795c */ /* 0x000fe20000300000 */
.L_x_6372:
        /* <DEDUP_REMOVED lines=36> */
.L_x_6396:
[----:B------:R-:W-:Y:S05]  /*6b50*/  @P0 BRA `(.L_x_6374) ;  /* 0x0000000000140947 */ /* 0x000fea0003800000 */
[----:B------:R-:W-:Y:S01]  /*6b60*/  ISETP.NE.AND P1, PT, R6, RZ, PT ;  /* 0x000000ff0600720c */ /* 0x000fe20003f25270 */
[----:B-123--:R-:W-:-:S04]  /*6b70*/  IMAD.MOV.U32 R21, RZ, RZ, 0x4100 ;  /* 0x00004100ff157424 */ /* 0x00efc800078e00ff */
[----:B------:R4:W-:Y:S08]  /*6b80*/  SYNCS.ARRIVE.TRANS64 RZ, [R16+URZ+0x30838], R21 ;  /* 0x0308381510ff79a7 */ /* 0x0009f0000800003f */
[----:B------:R-:W-:Y:S05]  /*6b90*/  @!P1 BRA `(.L_x_6374) ;  /* 0x0000000000049947 */ /* 0x000fea0003800000 */
[----:B------:R-:W-:Y:S01]  /*6ba0*/  BPT.TRAP 0x1 ;  /* 0x000000040000795c */ /* 0x000fe20000300000 */
.L_x_6374:
        /* <DEDUP_REMOVED lines=31> */
.L_x_6398:
[----:B------:R-:W-:Y:S05]  /*6da0*/  @P0 BRA `(.L_x_6376) ;  /* 0x0000000000140947 */ /* 0x000fea0003800000 */
[----:B------:R-:W-:Y:S01]  /*6db0*/  ISETP.NE.AND P1, PT, R6, RZ, PT ;  /* 0x000000ff0600720c */ /* 0x000fe20003f25270 */
[----:B------:R-:W-:-:S04]  /*6dc0*/  IMAD.MOV.U32 R5, RZ, RZ, 0x4100 ;  /* 0x00004100ff057424 */ /* 0x000fc800078e00ff */
[----:B------:R1:W-:Y:S08]  /*6dd0*/  SYNCS.ARRIVE.TRANS64 RZ, [R16+URZ+0x30810], R5 ;  /* 0x0308100510ff79a7 */ /* 0x0003f0000800003f */
[----:B------:R-:W-:Y:S05]  /*6de0*/  @!P1 BRA `(.L_x_6376) ;  /* 0x0000000000049947 */ /* 0x000fea0003800000 */
[----:B------:R-:W-:Y:S01]  /*6df0*/  BPT.TRAP 0x1 ;  /* 0x000000040000795c */ /* 0x000fe20000300000 */
.L_x_6376:
        /* <DEDUP_REMOVED lines=37> */
.L_x_6368:
        /* <DEDUP_REMOVED lines=8> */
.L_x_6399:
[----:B------:R-:W-:Y:S05]  /*70d0*/  @P0 BRA `(.L_x_6379) ;  /* 0x0000000000140947 */ /* 0x000fea0003800000 */
[----:B------:R-:W-:Y:S01]  /*70e0*/  ISETP.NE.AND P1, PT, R6, RZ, PT ;  /* 0x000000ff0600720c */ /* 0x000fe20003f25270 */
[----:B------:R-:W-:-:S04]  /*70f0*/  IMAD.MOV.U32 R5, RZ, RZ, 0x4100 ;  /* 0x00004100ff057424 */ /* 0x000fc800078e00ff */
[----:B------:R2:W-:Y:S08]  /*7100*/  SYNCS.ARRIVE.TRANS64 RZ, [R16+URZ+0x30830], R5 ;  /* 0x0308300510ff79a7 */ /* 0x0005f0000800003f */
[----:B------:R-:W-:Y:S05]  /*7110*/  @!P1 BRA `(.L_x_6379) ;  /* 0x0000000000049947 */ /* 0x000fea0003800000 */
[----:B------:R-:W-:Y:S01]  /*7120*/  BPT.TRAP 0x1 ;  /* 0x000000040000795c */ /* 0x000fe20000300000 */
.L_x_6379:
        /* <DEDUP_REMOVED lines=33> */
.L_x_6400:
[----:B------:R-:W-:Y:S05]  /*7340*/  @P0 BRA `(.L_x_6381) ;  /* 0x0000000000140947 */ /* 0x000fea0003800000 */
[----:B------:R-:W-:Y:S01]  /*7350*/  ISETP.NE.AND P0, PT, R6, RZ, PT ;  /* 0x000000ff0600720c */ /* 0x000fe20003f05270 */
[----:B------:R-:W-:-:S04]  /*7360*/  IMAD.MOV.U32 R5, RZ, RZ, 0x4100 ;  /* 0x00004100ff057424 */ /* 0x000fc800078e00ff */
[----:B------:R1:W-:Y:S08]  /*7370*/  SYNCS.ARRIVE.TRANS64 RZ, [R16+URZ+0x30818], R5 ;  /* 0x0308180510ff79a7 */ /* 0x0003f0000800003f */
[----:B------:R-:W-:Y:S05]  /*7380*/  @!P0 BRA `(.L_x_6381) ;  /* 0x0000000000048947 */ /* 0x000fea0003800000 */
[----:B------:R-:W-:Y:S01]  /*7390*/  BPT.TRAP 0x1 ;  /* 0x000000040000795c */ /* 0x000fe20000300000 */
.L_x_6381:
        /* <DEDUP_REMOVED lines=37> */
.L_x_6367:
[----:B------:R-:W1:Y:S01]  /*75f0*/  S2R R0, SR_TID.X ;  /* 0x0000000000007919 */ /* 0x000e620000002100 */
[----:B------:R-:W-:Y:S01]  /*7600*/  IMAD R3, R19, 0x8, R16 ;  /* 0x0000000813037824 */ /* 0x000fe200078e0210 */
[----:B-1----:R-:W-:Y:S02]  /*7610*/  LOP3.LUT R2, R0, 0x7f, RZ, 0xc0, !PT ;  /* 0x0000007f00027812 */ /* 0x002fe400078ec0ff */
[----:B------:R-:W-:Y:S02]  /*7620*/  SHF.L.U32 R0, R11, 0x1f, RZ ;  /* 0x0000001f0b007819 */ /* 0x000fe400000006ff */
[----:B------:R-:W-:Y:S02]  /*7630*/  ISETP.NE.AND P1, PT, R2, RZ, PT ;  /* 0x000000ff0200720c */ /* 0x000fe40003f25270 */
[----:B------:R-:W1:Y:S02]  /*7640*/  SYNCS.PHASECHK.TRANS64.TRYWAIT P0, [R3+URZ+0x30840], R0 ;  /* 0x03084000030075a7 */ /* 0x000e64000800017f */
[----:B-1----:R-:W-:Y:S09]  /*7650*/  @!P0 BRA `(.L_x_6382) ;  /* 0x0000000800448947 */ /* 0x002ff20003800000 */
.L_x_6401:
[----:B------:R-:W-:Y:S05]  /*7660*/  @P1 BRA `(.L_x_6383) ;  /* 0x0000000000181947 */ /* 0x000fea0003800000 */
[----:B------:R-:W1:Y:S01]  /*7670*/  S2R R2, SR_TID.X ;  /* 0x0000000000027919 */ /* 0x000e620000002100 */
[----:B------:R-:W-:-:S04]  /*7680*/  IMAD.MOV.U32 R0, RZ, RZ, 0x4100 ;  /* 0x00004100ff007424 */ /* 0x000fc800078e00ff */
[----:B------:R1:W-:Y:S02]  /*7690*/  SYNCS.ARRIVE.TRANS64 RZ, [R3+URZ+0x30830], R0 ;  /* 0x0308300003ff79a7 */ /* 0x0003e4000800003f */
[----:B-1----:R-:W-:-:S13]  /*76a0*/  LOP3.LUT P0, RZ, R2, 0x1f, RZ, 0xc0, !PT ;  /* 0x0000001f02ff7812 */ /* 0x002fda000780c0ff */
[----:B------:R-:W-:Y:S05]  /*76b0*/  @!P0 BRA `(.L_x_6383) ;  /* 0x0000000000048947 */ /* 0x000fea0003800000 */
[----:B------:R-:W-:Y:S01]  /*76c0*/  BPT.TRAP 0x1 ;  /* 0x000000040000795c */ /* 0x000fe20000300000 */
.L_x_6383:
        /* <DEDUP_REMOVED lines=40> */
.L_x_6364:
[----:B------:R-:W-:Y:S05]  /*7950*/  BSYNC B0 ;  /* 0x0000000000007941 */ /* 0x000fea0003800000 */
.L_x_6363:
[----:B------:R-:W-:-:S03]  /*7960*/  UMOV UR7, 0xffffffff ;  /* 0xffffffff00077882 */ /* 0x000fc60000000000 */
[----:B------:R-:W-:Y:S05]  /*7970*/  BRA.DIV UR7, `(.L_x_6384) ;  /* 0x0000000607907947 */ /* 0x000fea000b800000 */
[----:B------:R-:W-:-:S13]  /*7980*/  ELECT P6, URZ, PT ;  /* 0x00000000003f782f */ /* 0x000fda00038c0000 */
.L_x_6404:
[----:B------:R-:W-:Y:S05]  /*7990*/  @!P6 BRA `(.L_x_6313) ;  /* 0x000000000084e947 */ /* 0x000fea0003800000 */
[----:B------:R-:W-:-:S06]  /*79a0*/  ULOP3.LUT UR7, UR38, 0x2, URZ, 0xfc, !UPT ;  /* 0x0000000226077892 */ /* 0x000fcc000f8efc3f */
[----:B------:R-:W-:-:S05]  /*79b0*/  IMAD.U32 R2, RZ, RZ, UR7 ;  /* 0x00000007ff027e24 */ /* 0x000fca000f8e00ff */
[----:B------:R-:W-:-:S13]  /*79c0*/  ISETP.NE.AND P2, PT, R2, 0x3, PT ;  /* 0x000000030200780c */ /* 0x000fda0003f45270 */
[----:B------:R-:W-:Y:S05]  /*79d0*/  @!P2 BRA `(.L_x_6385) ;  /* 0x000000000004a947 */ /* 0x000fea0003800000 */
[----:B------:R-:W-:Y:S01]  /*79e0*/  BPT.TRAP 0x1 ;  /* 0x000000040000795c */ /* 0x000fe20000300000 */
.L_x_6385:
        /* <DEDUP_REMOVED lines=15> */
.L_x_6405:
[----:B------:R-:W2:Y:S02]  /*7ae0*/  SYNCS.PHASECHK.TRANS64.TRYWAIT P0, [R3+URZ], R2 ;  /* 0x00000002030075a7 */ /* 0x000ea4000800017f */
[----:B--2---:R-:W-:Y:S05]  /*7af0*/  @!P0 BRA `(.L_x_6387) ;  /* 0x0000000400648947 */ /* 0x004fea0003800000 */
.L_x_6406:
[----:B------:R-:W-:Y:S05]  /*7b00*/  @!P2 BRA `(.L_x_6388) ;  /* 0x000000000004a947 */ /* 0x000fea0003800000 */
[----:B------:R-:W-:Y:S01]  /*7b10*/  BPT.TRAP 0x1 ;  /* 0x000000040000795c */ /* 0x000fe20000300000 */
.L_x_6388:
[----:B--2---:R-:W-:-:S04]  /*7b20*/  VIADD R3, R7, 0x30840 ;  /* 0x0003084007037836 */ /* 0x004fc80000000000 */
[----:B------:R-:W-:-:S04]  /*7b30*/  IMAD R0, R0, 0x8, R3 ;  /* 0x0000000800007824 */ /* 0x000fc800078e0203 */
[----:B------:R-:W2:Y:S02]  /*7b40*/  SYNCS.PHASECHK.TRANS64.TRYWAIT P0, [R0+URZ], R5 ;  /* 0x00000005000075a7 */ /* 0x000ea4000800017f */
[----:B--2---:R-:W-:Y:S05]  /*7b50*/  @!P0 BRA `(.L_x_6389) ;  /* 0x0000000400608947 */ /* 0x004fea0003800000 */
.L_x_6407:
[----:B------:R-:W-:-:S07]  /*7b60*/  IMAD R3, R4, 0x8, R3 ;  /* 0x0000000804037824 */ /* 0x000fce00078e0203 */
.L_x_6390:
[----:B---3--:R3:W4:Y:S02]  /*7b70*/  SYNCS.PHASECHK.TRANS64.TRYWAIT P0, [R3+URZ], R2 ;  /* 0x00000002030075a7 */ /* 0x008724000800017f */
[----:B----4-:R-:W-:Y:S05]  /*7b80*/  @!P0 NANOSLEEP.SYNCS 0x989680 ;  /* 0x009896800000895d */ /* 0x010fea0003900000 */
[----:B------:R-:W4:Y:S02]  /*7b90*/  @!P0 SYNCS.PHASECHK.TRANS64 P0, [R3+URZ], R2 ;  /* 0x00000002030085a7 */ /* 0x000f24000800007f */
[----:B----4-:R-:W-:Y:S05]  /*7ba0*/  @!P0 BRA `(.L_x_6390) ;  /* 0xfffffffc00f08947 */ /* 0x010fea000383ffff */
.L_x_6313:
[----:B------:R-:W-:Y:S05]  /*7bb0*/  BSYNC B6 ;  /* 0x0000000000067941 */ /* 0x000fea0003800000 */
.L_x_6308:
[----:B------:R-:W-:Y:S05]  /*7bc0*/  EXIT ;  /* 0x000000000000794d */ /* 0x000fea0003800000 */
.L_x_6319:
[----:B------:R-:W-:Y:S02]  /*7bd0*/  IMAD.MOV.U32 R12, RZ, RZ, RZ ;  /* 0x000000ffff0c7224 */ /* 0x000fe400078e00ff */
[----:B------:R-:W-:Y:S02]  /*7be0*/  IMAD.MOV.U32 R11, RZ, RZ, 0x1f ;  /* 0x0000001fff0b7424 */ /* 0x000fe400078e00ff */
[----:B------:R-:W-:-:S07]  /*7bf0*/  IMAD.MOV.U32 R15, RZ, RZ, -0x1 ;  /* 0xffffffffff0f7424 */ /* 0x000fce00078e00ff */
[----:B------:R-:W-:Y:S05]  /*7c00*/  WARPSYNC.COLLECTIVE R15, `(.L_x_6391) ;  /* 0x000000000f087348 */ /* 0x000fea0003c00000 */
[----:B------:R1:W2:Y:S02]  /*7c10*/  SHFL.IDX P6, R14, R13, R12, R11 ;  /* 0x0000000c0d0e7389 */ /* 0x0002a400000c000b */
[----:B-12---:R-:W-:Y:S01]  /*7c20*/  ENDCOLLECTIVE ;  /* 0x000000000000791b */ /* 0x006fe20003800000 */
.L_x_6391:
[----:B------:R-:W-:Y:S05]  /*7c30*/  BRA `(.L_x_6392) ;  /* 0xffffff9400b47947 */ /* 0x000fea000383ffff */
.L_x_6321:
[----:B---3--:R3:W4:Y:S02]  /*7c40*/  SYNCS.PHASECHK.TRANS64.TRYWAIT P0, [R228+URZ+0x30800], R9 ;  /* 0x03080009e40075a7 */ /* 0x008724000800017f */
[----:B----4-:R-:W-:Y:S05]  /*7c50*/  @!P0 NANOSLEEP.SYNCS 0x989680 ;  /* 0x009896800000895d */ /* 0x010fea0003900000 */
[----:B------:R-:W4:Y:S02]  /*7c60*/  @!P0 SYNCS.PHASECHK.TRANS64 P0, [R228+URZ+0x30800], R9 ;  /* 0x03080009e40085a7 */ /* 0x000f24000800007f */
[----:B----4-:R-:W-:Y:S05]  /*7c70*/  @!P0 BRA `(.L_x_6321) ;  /* 0xfffffffc00f08947 */ /* 0x010fea000383ffff */
[----:B------:R-:W-:Y:S05]  /*7c80*/  BRA `(.L_x_6320) ;  /* 0xffffff9400dc7947 */ /* 0x000fea000383ffff */
.L_x_6325:
[----:B---3--:R3:W4:Y:S02]  /*7c90*/  SYNCS.PHASECHK.TRANS64.TRYWAIT P1, [R0+URZ+0x30810], R9 ;  /* 0x03081009000075a7 */ /* 0x008724000802017f */
[----:B----4-:R-:W-:Y:S05]  /*7ca0*/  @!P1 NANOSLEEP.SYNCS 0x989680 ;  /* 0x009896800000995d */ /* 0x010fea0003900000 */
[----:B------:R-:W4:Y:S02]  /*7cb0*/  @!P1 SYNCS.PHASECHK.TRANS64 P1, [R0+URZ+0x30810], R9 ;  /* 0x03081009000095a7 */ /* 0x000f24000802007f */
[----:B----4-:R-:W-:Y:S05]  /*7cc0*/  @!P1 BRA `(.L_x_6325) ;  /* 0xfffffffc00f09947 */ /* 0x010fea000383ffff */
[----:B------:R-:W-:Y:S05]  /*7cd0*/  BRA `(.L_x_6324) ;  /* 0xffffff9c00907947 */ /* 0x000fea000383ffff */
.L_x_6329:
[----:B------:R1:W1:Y:S02]  /*7ce0*/  SYNCS.PHASECHK.TRANS64.TRYWAIT P1, [R0+URZ+0x30830], R9 ;  /* 0x03083009000075a7 */ /* 0x000264000802017f */
[----:B-1----:R-:W-:Y:S05]  /*7cf0*/  @!P1 NANOSLEEP.SYNCS 0x989680 ;  /* 0x009896800000995d */ /* 0x002fea0003900000 */
[----:B------:R-:W1:Y:S02]  /*7d00*/  @!P1 SYNCS.PHASECHK.TRANS64 P1, [R0+URZ+0x30830], R9 ;  /* 0x03083009000095a7 */ /* 0x000e64000802007f */
[----:B-1----:R-:W-:Y:S05]  /*7d10*/  @!P1 BRA `(.L_x_6329) ;  /* 0xfffffffc00f09947 */ /* 0x002fea000383ffff */
[----:B------:R-:W-:Y:S05]  /*7d20*/  BRA `(.L_x_6328) ;  /* 0xffffffa000e87947 */ /* 0x000fea000383ffff */
.L_x_6365:
[----:B-1----:R1:W2:Y:S02]  /*7d30*/  SYNCS.PHASECHK.TRANS64.TRYWAIT P0, [R16+URZ+0x30820], R3 ;  /* 0x03082003100075a7 */ /* 0x0022a4000800017f */
[----:B--2---:R-:W-:Y:S05]  /*7d40*/  @!P0 NANOSLEEP.SYNCS 0x989680 ;  /* 0x009896800000895d */ /* 0x004fea0003900000 */
[----:B------:R-:W2:Y:S02]  /*7d50*/  @!P0 SYNCS.PHASECHK.TRANS64 P0, [R16+URZ+0x30820], R3 ;  /* 0x03082003100085a7 */ /* 0x000ea4000800007f */
[----:B--2---:R-:W-:Y:S05]  /*7d60*/  @!P0 BRA `(.L_x_6365) ;  /* 0xfffffffc00f08947 */ /* 0x004fea000383ffff */
[----:B------:R-:W-:Y:S05]  /*7d70*/  BRA `(.L_x_6393) ;  /* 0xffffffe000587947 */ /* 0x000fea000383ffff */
.L_x_6369:
[----:B-1----:R1:W3:Y:S02]  /*7d80*/  SYNCS.PHASECHK.TRANS64.TRYWAIT P1, [R16+URZ+0x30840], R21 ;  /* 0x03084015100075a7 */ /* 0x0022e4000802017f */
[----:B---3--:R-:W-:Y:S05]  /*7d90*/  @!P1 NANOSLEEP.SYNCS 0x989680 ;  /* 0x009896800000995d */ /* 0x008fea0003900000 */
[----:B------:R-:W3:Y:S02]  /*7da0*/  @!P1 SYNCS.PHASECHK.TRANS64 P1, [R16+URZ+0x30840], R21 ;  /* 0x03084015100095a7 */ /* 0x000ee4000802007f */
[----:B---3--:R-:W-:Y:S05]  /*7db0*/  @!P1 BRA `(.L_x_6369) ;  /* 0xfffffffc00f09947 */ /* 0x008fea000383ffff */
[----:B------:R-:W-:Y:S05]  /*7dc0*/  BRA `(.L_x_6394) ;  /* 0xffffffe800107947 */ /* 0x000fea000383ffff */
.L_x_6371:
[----:B--2---:R2:W3:Y:S02]  /*7dd0*/  SYNCS.PHASECHK.TRANS64.TRYWAIT P1, [R16+URZ+0x30828], R21 ;  /* 0x03082815100075a7 */ /* 0x0044e4000802017f */
[----:B---3--:R-:W-:Y:S05]  /*7de0*/  @!P1 NANOSLEEP.SYNCS 0x989680 ;  /* 0x009896800000995d */ /* 0x008fea0003900000 */
[----:B------:R-:W3:Y:S02]  /*7df0*/  @!P1 SYNCS.PHASECHK.TRANS64 P1, [R16+URZ+0x30828], R21 ;  /* 0x03082815100095a7 */ /* 0x000ee4000802007f */
[----:B---3--:R-:W-:Y:S05]  /*7e00*/  @!P1 BRA `(.L_x_6371) ;  /* 0xfffffffc00f09947 */ /* 0x008fea000383ffff */
[----:B------:R-:W-:Y:S05]  /*7e10*/  BRA `(.L_x_6395) ;  /* 0xffffffe800a47947 */ /* 0x000fea000383ffff */
.L_x_6373:
[----:B---3--:R3:W4:Y:S02]  /*7e20*/  SYNCS.PHASECHK.TRANS64.TRYWAIT P1, [R16+URZ+0x30848], R21 ;  /* 0x03084815100075a7 */ /* 0x008724000802017f */
[----:B----4-:R-:W-:Y:S05]  /*7e30*/  @!P1 NANOSLEEP.SYNCS 0x989680 ;  /* 0x009896800000995d */ /* 0x010fea0003900000 */
[----:B------:R-:W4:Y:S02]  /*7e40*/  @!P1 SYNCS.PHASECHK.TRANS64 P1, [R16+URZ+0x30848], R21 ;  /* 0x03084815100095a7 */ /* 0x000f24000802007f */
[----:B----4-:R-:W-:Y:S05]  /*7e50*/  @!P1 BRA `(.L_x_6373) ;  /* 0xfffffffc00f09947 */ /* 0x010fea000383ffff */
[----:B------:R-:W-:Y:S05]  /*7e60*/  BRA `(.L_x_6396) ;  /* 0xffffffec00387947 */ /* 0x000fea000383ffff */
.L_x_6375:
[----:B------:R-:W-:-:S07]  /*7e70*/  SHF.L.U32 R5, R11, 0x1f, RZ ;  /* 0x0000001f0b057819 */ /* 0x000fce00000006ff */
.L_x_6397:
[----:B------:R1:W1:Y:S02]  /*7e80*/  SYNCS.PHASECHK.TRANS64.TRYWAIT P1, [R16+URZ+0x30820], R5 ;  /* 0x03082005100075a7 */ /* 0x000264000802017f */
[----:B-1----:R-:W-:Y:S05]  /*7e90*/  @!P1 NANOSLEEP.SYNCS 0x989680 ;  /* 0x009896800000995d */ /* 0x002fea0003900000 */
[----:B------:R-:W1:Y:S02]  /*7ea0*/  @!P1 SYNCS.PHASECHK.TRANS64 P1, [R16+URZ+0x30820], R5 ;  /* 0x03082005100095a7 */ /* 0x000e64000802007f */
[----:B-1----:R-:W-:Y:S05]  /*7eb0*/  @!P1 BRA `(.L_x_6397) ;  /* 0xfffffffc00f09947 */ /* 0x002fea000383ffff */
[----:B------:R-:W-:Y:S05]  /*7ec0*/  BRA `(.L_x_6398) ;  /* 0xffffffec00b47947 */ /* 0x000fea000383ffff */
.L_x_6378:
[----:B-1----:R1:W2:Y:S02]  /*7ed0*/  SYNCS.PHASECHK.TRANS64.TRYWAIT P1, [R16+URZ+0x30840], R13 ;  /* 0x0308400d100075a7 */ /* 0x0022a4000802017f */
[----:B--2---:R-:W-:Y:S05]  /*7ee0*/  @!P1 NANOSLEEP.SYNCS 0x989680 ;  /* 0x009896800000995d */ /* 0x004fea0003900000 */
[----:B------:R-:W2:Y:S02]  /*7ef0*/  @!P1 SYNCS.PHASECHK.TRANS64 P1, [R16+URZ+0x30840], R13 ;  /* 0x0308400d100095a7 */ /* 0x000ea4000802007f */
[----:B--2---:R-:W-:Y:S05]  /*7f00*/  @!P1 BRA `(.L_x_6378) ;  /* 0xfffffffc00f09947 */ /* 0x004fea000383ffff */
[----:B------:R-:W-:Y:S05]  /*7f10*/  BRA `(.L_x_6399) ;  /* 0xfffffff0006c7947 */ /* 0x000fea000383ffff */
.L_x_6380:
[----:B--2---:R2:W1:Y:S02]  /*7f20*/  SYNCS.PHASECHK.TRANS64.TRYWAIT P1, [R16+URZ+0x30828], R13 ;  /* 0x0308280d100075a7 */ /* 0x004464000802017f */
[----:B-1----:R-:W-:Y:S05]  /*7f30*/  @!P1 NANOSLEEP.SYNCS 0x989680 ;  /* 0x009896800000995d */ /* 0x002fea0003900000 */
[----:B------:R-:W1:Y:S02]  /*7f40*/  @!P1 SYNCS.PHASECHK.TRANS64 P1, [R16+URZ+0x30828], R13 ;  /* 0x0308280d100095a7 */ /* 0x000e64000802007f */
[----:B-1----:R-:W-:Y:S05]  /*7f50*/  @!P1 BRA `(.L_x_6380) ;  /* 0xfffffffc00f09947 */ /* 0x002fea000383ffff */
[----:B------:R-:W-:Y:S05]  /*7f60*/  BRA `(.L_x_6400) ;  /* 0xfffffff000f47947 */ /* 0x000fea000383ffff */
.L_x_6382:
[----:B------:R1:W1:Y:S02]  /*7f70*/  SYNCS.PHASECHK.TRANS64.TRYWAIT P0, [R3+URZ+0x30840], R0 ;  /* 0x03084000030075a7 */ /* 0x000264000800017f */
[----:B-1----:R-:W-:Y:S05]  /*7f80*/  @!P0 NANOSLEEP.SYNCS 0x989680 ;  /* 0x009896800000895d */ /* 0x002fea0003900000 */
[----:B------:R-:W1:Y:S02]  /*7f90*/  @!P0 SYNCS.PHASECHK.TRANS64 P0, [R3+URZ+0x30840], R0 ;  /* 0x03084000030085a7 */ /* 0x000e64000800007f */
[----:B-1----:R-:W-:Y:S05]  /*7fa0*/  @!P0 BRA `(.L_x_6382) ;  /* 0xfffffffc00f08947 */ /* 0x002fea000383ffff */
[----:B------:R-:W-:Y:S05]  /*7fb0*/  BRA `(.L_x_6401) ;  /* 0xfffffff400a87947 */ /* 0x000fea000383ffff */
.L_x_6384:
[----:B------:R-:W-:Y:S01]  /*7fc0*/  BSSY B0, `(.L_x_6402) ;  /* 0x0000006000007945 */ /* 0x000fe20003800000 */
[----:B------:R-:W-:-:S07]  /*7fd0*/  IMAD.MOV.U32 R15, RZ, RZ, -0x1 ;  /* 0xffffffffff0f7424 */ /* 0x000fce00078e00ff */
[----:B------:R-:W-:Y:S05]  /*7fe0*/  WARPSYNC.COLLECTIVE R15, `(.L_x_6403) ;  /* 0x000000000f0c7348 */ /* 0x000fea0003c00000 */
[----:B------:R-:W-:Y:S02]  /*7ff0*/  ELECT P6, UR62, PT ;  /* 0x00000000003e782f */ /* 0x000fe400038c0000 */
[----:B------:R-:W-:Y:S01]  /*8000*/  MOV R14, UR62 ;  /* 0x0000003e000e7c02 */ /* 0x000fe20008000f00 */
[----:B------:R-:W-:Y:S10]  /*8010*/  ENDCOLLECTIVE ;  /* 0x000000000000791b */ /* 0x000ff40003800000 */
.L_x_6403:
[----:B------:R-:W-:Y:S05]  /*8020*/  BSYNC B0 ;  /* 0x0000000000007941 */ /* 0x000fea0003800000 */
.L_x_6402:
[----:B------:R-:W-:Y:S05]  /*8030*/  BRA `(.L_x_6404) ;  /* 0xfffffff800547947 */ /* 0x000fea000383ffff */
.L_x_6386:
[----:B-1----:R1:W2:Y:S02]  /*8040*/  SYNCS.PHASECHK.TRANS64.TRYWAIT P0, [R6+URZ], R5 ;  /* 0x00000005060075a7 */ /* 0x0022a4000800017f */
[----:B--2---:R-:W-:Y:S05]  /*8050*/  @!P0 NANOSLEEP.SYNCS 0x989680 ;  /* 0x009896800000895d */ /* 0x004fea0003900000 */
[----:B------:R-:W2:Y:S02]  /*8060*/  @!P0 SYNCS.PHASECHK.TRANS64 P0, [R6+URZ], R5 ;  /* 0x00000005060085a7 */ /* 0x000ea4000800007f */
[----:B--2---:R-:W-:Y:S05]  /*8070*/  @!P0 BRA `(.L_x_6386) ;  /* 0xfffffffc00f08947 */ /* 0x004fea000383ffff */
[----:B------:R-:W-:Y:S05]  /*8080*/  BRA `(.L_x_6405) ;  /* 0xfffffff800947947 */ /* 0x000fea000383ffff */
.L_x_6387:
[----:B--2---:R2:W3:Y:S02]  /*8090*/  SYNCS.PHASECHK.TRANS64.TRYWAIT P0, [R3+URZ], R2 ;  /* 0x00000002030075a7 */ /* 0x0044e4000800017f */
[----:B---3--:R-:W-:Y:S05]  /*80a0*/  @!P0 NANOSLEEP.SYNCS 0x989680 ;  /* 0x009896800000895d */ /* 0x008fea0003900000 */
[----:B------:R-:W3:Y:S02]  /*80b0*/  @!P0 SYNCS.PHASECHK.TRANS64 P0, [R3+URZ], R2 ;  /* 0x00000002030085a7 */ /* 0x000ee4000800007f */
[----:B---3--:R-:W-:Y:S05]  /*80c0*/  @!P0 BRA `(.L_x_6387) ;  /* 0xfffffffc00f08947 */ /* 0x008fea000383ffff */
[----:B------:R-:W-:Y:S05]  /*80d0*/  BRA `(.L_x_6406) ;  /* 0xfffffff800887947 */ /* 0x000fea000383ffff */
.L_x_6389:
[----:B--2---:R2:W3:Y:S02]  /*80e0*/  SYNCS.PHASECHK.TRANS64.TRYWAIT P0, [R0+URZ], R5 ;  /* 0x00000005000075a7 */ /* 0x0044e4000800017f */
[----:B---3--:R-:W-:Y:S05]  /*80f0*/  @!P0 NANOSLEEP.SYNCS 0x989680 ;  /* 0x009896800000895d */ /* 0x008fea0003900000 */
[----:B------:R-:W3:Y:S02]  /*8100*/  @!P0 SYNCS.PHASECHK.TRANS64 P0, [R0+URZ], R5 ;  /* 0x00000005000085a7 */ /* 0x000ee4000800007f */
[----:B---3--:R-:W-:Y:S05]  /*8110*/  @!P0 BRA `(.L_x_6389) ;  /* 0xfffffffc00f08947 */ /* 0x008fea000383ffff */
[----:B------:R-:W-:Y:S05]  /*8120*/  BRA `(.L_x_6407) ;  /* 0xfffffff8008c7947 */ /* 0x000fea000383ffff */
.L_x_6408:
        /* <DEDUP_REMOVED lines=13> */
.L_x_7335:


//--------------------- .text._ZN7cutlass13device_kernelIN5flash11enable_sm90INS1_16FlashAttnBwdSm90INS1_25CollectiveMainloopBwdSm90ILi2ELi2ELi2EN4cute5tupleIJNS5_1CILi1EEES8_S8_EEENS6_IJNS7_ILi64EEENS7_ILi128EEESB_EEENS_6half_tEfNS_4arch4Sm90ELb1ELb0ELb0ELb0ELb1ELb1ELb0ELb0ELi2ELi1ELi2ELi1ELb0EEENS1_24CollectiveEpilogueBwdGQAISC_fSF_Li256ELb0ELb1EEENS1_25SingleTileBwdLPTSchedulerILb0ELi128ELb1EEEEEEEEEvNT_6ParamsE --------------------------
	.section	.text._ZN7cutlass13device_kernelIN5flash11enable_sm90INS1_16FlashAttnBwdSm90INS1_25CollectiveMainloopBwdSm90ILi2ELi2ELi2EN4cute5tupleIJNS5_1CILi1EEES8_S8_EEENS6_IJNS7_ILi64EEENS7_ILi128EEESB_EEENS_6half_tEfNS_4arch4Sm90ELb1ELb0ELb0ELb0ELb1ELb1ELb0ELb0ELi2ELi1ELi2ELi1ELb0EEENS1_24CollectiveEpilogueBwdGQAISC_fSF_Li256ELb0ELb1EEENS1_25SingleTileBwdLPTSchedulerILb0ELi128ELb1EEEEEEEEEvNT_6ParamsE,"ax",@progbits
	.align	128
.text._ZN7cutlass13device_kernelIN5flash11enable_sm90INS1_16FlashAttnBwdSm90INS1_25CollectiveMainloopBwdSm90ILi2ELi2ELi2EN4cute5tupleIJNS5_1CILi1EEES8_S8_EEENS6_IJNS7_ILi64EEENS7_ILi128EEESB_EEENS_6half_tEfNS_4arch4Sm90ELb1ELb0ELb0ELb0ELb1ELb1ELb0ELb0ELi2ELi1ELi2ELi1ELb0EEENS1_24CollectiveEpilogueBwdGQAISC_fSF_Li256ELb0ELb1EEENS1_25SingleTileBwdLPTSchedulerILb0ELi128ELb1EEEEEEEEEvNT_6ParamsE:
        .type           _ZN7cutlass13device_kernelIN5flash11enable_sm90INS1_16FlashAttnBwdSm90INS1_25CollectiveMainloopBwdSm90ILi2ELi2ELi2EN4cute5tupleIJNS5_1CILi1EEES8_S8_EEENS6_IJNS7_ILi64EEENS7_ILi128EEESB_EEENS_6half_tEfNS_4arch4Sm90ELb1ELb0ELb0ELb0ELb1ELb1ELb0ELb0ELi2ELi1ELi2ELi1ELb0EEENS1_24CollectiveEpilogueBwdGQAISC_fSF_Li256ELb0ELb1EEENS1_25SingleTileBwdLPTSchedulerILb0ELi128ELb1EEEEEEEEEvNT_6ParamsE,@function
        .size           _ZN7cutlass13device_kernelIN5flash11enable_sm90INS1_16FlashAttnBwdSm90INS1_25CollectiveMainloopBwdSm90ILi2ELi2ELi2EN4cute5tupleIJNS5_1CILi1EEES8_S8_EEENS6_IJNS7_ILi64EEENS7_ILi128EEESB_EEENS_6half_tEfNS_4arch4Sm90ELb1ELb0ELb0ELb0ELb1ELb1ELb0ELb0ELi2ELi1ELi2ELi1ELb0EEENS1_24CollectiveEpilogueBwdGQAISC_fSF_Li256ELb0ELb1EEENS1_25SingleTileBwdLPTSchedulerILb0ELi128ELb1EEEEEEEEEvNT_6ParamsE,(.L_x_7336 - _ZN7cutlass13device_kernelIN5flash11enable_sm90INS1_16FlashAttnBwdSm90INS1_25CollectiveMainloopBwdSm90ILi2ELi2ELi2EN4cute5tupleIJNS5_1CILi1EEES8_S8_EEENS6_IJNS7_ILi64EEENS7_ILi128EEESB_EEENS_6half_tEfNS_4arch4Sm90ELb1ELb0ELb0ELb0ELb1ELb1ELb0ELb0ELi2ELi1ELi2ELi1ELb0EEENS1_24CollectiveEpilogueBwdGQAISC_fSF_Li256ELb0ELb1EEENS1_25SingleTileBwdLPTSchedulerILb0ELi128ELb1EEEEEEEEEvNT_6ParamsE)
        .other          _ZN7cutlass13device_kernelIN5flash11enable_sm90INS1_16FlashAttnBwdSm90INS1_25CollectiveMainloopBwdSm90ILi2ELi2ELi2EN4cute5tupleIJNS5_1CILi1EEES8_S8_EEENS6_IJNS7_ILi64EEENS7_ILi128EEESB_EEENS_6half_tEfNS_4arch4Sm90ELb1ELb0ELb0ELb0ELb1ELb1ELb0ELb0ELi2ELi1ELi2ELi1ELb0EEENS1_24CollectiveEpilogueBwdGQAISC_fSF_Li256ELb0ELb1EEENS1_25SingleTileBwdLPTSchedulerILb0ELi128ELb1EEEEEEEEEvNT_6ParamsE,@"STO_CUDA_ENTRY STV_DEFAULT"
_ZN7cutlass13device_kernelIN5flash11enable_sm90INS1_16FlashAttnBwdSm90INS1_25CollectiveMainloopBwdSm90ILi2ELi2ELi2EN4cute5tupleIJNS5_1CILi1EEES8_S8_EEENS6_IJNS7_ILi64EEENS7_ILi128EEESB_EEENS_6half_tEfNS_4arch4Sm90ELb1ELb0ELb0ELb0ELb1ELb1ELb0ELb0ELi2ELi1ELi2ELi1ELb0EEENS1_24CollectiveEpilogueBwdGQAISC_fSF_Li256ELb0ELb1EEENS1_25SingleTileBwdLPTSchedulerILb0ELi128ELb1EEEEEEEEEvNT_6ParamsE:
        /* <DEDUP_REMOVED lines=24> */
.L_x_6410:
[----:B------:R-:W-:Y:S05]  /*0180*/  BSYNC B0 ;  /* 0x0000000000007941 */ /* 0x000fea0003800000 */
.L_x_6409:
        /* <DEDUP_REMOVED lines=37> */
.L_x_6411:
        /* <DEDUP_REMOVED lines=22> */
.L_x_6412:
[----:B------:R-:W-:Y:S01]  /*0540*/  PLOP3.LUT P0, PT, PT, PT, UP0, 0x80, 0x0 ;  /* 0x000000000000781c */ /* 0x000fe20003f0f008 */
[----:B------:R-:W-:Y:S01]  /*0550*/  NOP ;  /* 0x0000000000007918 */ /* 0x000fe20000000000 */
[----:B------:R-:W-:Y:S01]  /*0560*/  ULDC.64 UR46, c[0x0][0x208] ;  /* 0x00008200002e7ab9 */ /* 0x000fe20000000a00 */
[----:B------:R-:W-:Y:S01]  /*0570*/  BSSY B6, `(.L_x_6413) ;  /* 0x000085a000067945 */ /* 0x000fe20003800000 */
[----:B-12-4-:R-:W-:Y:S09]  /*0580*/  BAR.SYNC.DEFER_BLOCKING 0x0 ;  /* 0x0000000000007b1d */ /* 0x016ff20000010000 */
[----:B------:R-:W-:Y:S05]  /*0590*/  @!P0 BRA `(.L_x_6414) ;  /* 0x00000048007c8947 */ /* 0x000fea0003800000 */
.L_x_6415:
        /* <DEDUP_REMOVED lines=32> */
.L_x_6416:
[----:B------:R-:W-:Y:S01]  /*07a0*/  ULDC UR7, c[0x0][0x8cc] ;  /* 0x0002330000077ab9 */ /* 0x000fe20000000800 */
[----:B------:R-:W-:Y:S01]  /*07b0*/  UMOV UR36, UR10 ;  /* 0x0000000a00247c82 */ /* 0x000fe20008000000 */
[----:B------:R-:W-:-:S11]  /*07c0*/  UISETP.NE.AND UP0, UPT, UR7, 0x1, UPT ;  /* 0x000000010700788c */ /* 0x000fd6000bf05270 */
[----:B------:R-:W-:Y:S02]  /*07d0*/  @UP0 ULDC.64 UR8, c[0x0][0x8d0] ;  /* 0x0002340000080ab9 */ /* 0x000fe40000000a00 */
[----:B------:R-:W-:-:S04]  /*07e0*/  UIMAD.WIDE.U32 UR4, UR10, UR8, URZ ;  /* 0x000000080a0472a5 */ /* 0x000fc8000f8e003f */
[----:B------:R-:W-:-:S04]  /*07f0*/  @UP0 USHF.R.U32.HI UR36, URZ, UR9, UR5 ;  /* 0x000000093f240299 */ /* 0x000fc80008011605 */
[----:B------:R-:W-:-:S12]  /*0800*/  UIMAD UR4, UR36, UR7, URZ ;  /* 0x00000007240472a4 */ /* 0x000fd8000f8e023f */
.L_x_6417:
        /* <DEDUP_REMOVED lines=120> */
.L_x_6421:
        /* <DEDUP_REMOVED lines=15> */
.L_x_6420:
        /* <DEDUP_REMOVED lines=22> */
.L_x_6423:
        /* <DEDUP_REMOVED lines=15> */
.L_x_6422:
        /* <DEDUP_REMOVED lines=8> */
.L_x_6527:
        /* <DEDUP_REMOVED lines=15> */
.L_x_6425:
        /* <DEDUP_REMOVED lines=103> */
.L_x_6437:
[----:B------:R-:W-:-:S13]  /*1ab0*/  ISETP.NE.AND P0, PT, R231, 0x3, PT ;  /* 0x00000003e700780c */ /* 0x000fda0003f05270 */
[----:B------:R-:W-:Y:S05]  /*1ac0*/  @!P0 BRA `(.L_x_6427) ;  /* 0x0000000000048947 */ /* 0x000fea0003800000 */
[----:B------:R-:W-:Y:S01]  /*1ad0*/  BPT.TRAP 0x1 ;  /* 0x000000040000795c */ /* 0x000fe20000300000 */
.L_x_6427:
[----:B------:R-:W-:Y:S01]  /*1ae0*/  IMAD R0, R3, 0x8, R228 ;  /* 0x0000000803007824 */ /* 0x000fe200078e02e4 */
[----:B------:R-:W-:-:S04]  /*1af0*/  SHF.L.U32 R9, R4, 0x1f, RZ ;  /* 0x0000001f04097819 */ /* 0x000fc800000006ff */
[----:B------:R2:W3:Y:S01]  /*1b00*/  SYNCS.PHASECHK.TRANS64.TRYWAIT P1, [R0+URZ+0x30810], R9 ;  /* 0x03081009000075a7 */ /* 0x0004e2000802017f */
[----:B------:R-:W-:Y:S05]  /*1b10*/  @!P0 BRA `(.L_x_6428) ;  /* 0x0000000000048947 */ /* 0x000fea0003800000 */
[----:B------:R-:W-:Y:S01]  /*1b20*/  BPT.TRAP 0x1 ;  /* 0x000000040000795c */ /* 0x000fe20000300000 */
.L_x_6428:
[----:B---3--:R-:W-:Y:S05]  /*1b30*/  @P1 BRA `(.L_x_6429) ;  /* 0x0000000000081947 */ /* 0x008fea0003800000 */
[----:B------:R-:W3:Y:S02]  /*1b40*/  SYNCS.PHASECHK.TRANS64.TRYWAIT P1, [R0+URZ+0x30810], R9 ;  /* 0x03081009000075a7 */ /* 0x000ee4000802017f */
[----:B---3--:R-:W-:Y:S05]  /*1b50*/  @!P1 BRA `(.L_x_6430) ;  /* 0x0000007000249947 */ /* 0x008fea0003800000 */
.L_x_6429:
        /* <DEDUP_REMOVED lines=81> */
.L_x_6431:
[----:B------:R1:W1:Y:S01]  /*2070*/  SYNCS.PHASECHK.TRANS64.TRYWAIT P1, [R0+URZ+0x30830], R9 ;  /* 0x03083009000075a7 */ /* 0x000262000802017f */
[----:B------:R-:W-:Y:S05]  /*2080*/  @!P0 BRA `(.L_x_6432) ;  /* 0x0000000000048947 */ /* 0x000fea0003800000 */
[----:B------:R-:W-:Y:S01]  /*2090*/  BPT.TRAP 0x1 ;  /* 0x000000040000795c */ /* 0x000fe20000300000 */
.L_x_6432:
[----:B------:R-:W-:-:S05]  /*20a0*/  VIADD R6, R228, 0x20000 ;  /* 0x00020000e4067836 */ /* 0x000fca0000000000 */
[----:B------:R-:W-:-:S04]  /*20b0*/  SHF.R.U32.HI R6, RZ, 0x4, R6 ;  /* 0x00000004ff067819 */ /* 0x000fc80000011606 */
[----:B------:R-:W-:-:S04]  /*20c0*/  LOP3.LUT R225, R6, 0x3fff, RZ, 0xc0, !PT ;  /* 0x00003fff06e17812 */ /* 0x000fc800078ec0ff */
[----:B------:R-:W-:Y:S01]  /*20d0*/  LOP3.LUT R6, R225, 0x10000, RZ, 0xfc, !PT ;  /* 0x00010000e1067812 */ /* 0x000fe200078efcff */
[----:B-1----:R-:W-:Y:S06]  /*20e0*/  @P1 BRA `(.L_x_6433) ;  /* 0x0000000000081947 */ /* 0x002fec0003800000 */
[----:B------:R-:W1:Y:S02]  /*20f0*/  SYNCS.PHASECHK.TRANS64.TRYWAIT P1, [R0+URZ+0x30830], R9 ;  /* 0x03083009000075a7 */ /* 0x000e64000802017f */
[----:B-1----:R-:W-:Y:S05]  /*2100*/  @!P1 BRA `(.L_x_6434) ;  /* 0x0000006800cc9947 */ /* 0x002fea0003800000 */
.L_x_6433:
        /* <DEDUP_REMOVED lines=406> */
.L_x_6435:
        /* <DEDUP_REMOVED lines=49> */
.L_x_6436:
        /* <DEDUP_REMOVED lines=78> */
.L_x_6419:
        /* <DEDUP_REMOVED lines=93> */
.L_x_6440:
[----:B------:R-:W2:Y:S04]  /*4830*/  LDG.E.STRONG.GPU R4, desc[UR46][R2.64] ;  /* 0x0000002e02047981 */ /* 0x000ea8000c1ef900 */
[----:B--2---:R-:W-:Y:S01]  /*4840*/  CCTL.IVALL ;  /* 0x00000000ff00798f */ /* 0x004fe20002000000 */
[----:B------:R-:W-:Y:S05]  /*4850*/  YIELD ;  /* 0x0000000000007946 */ /* 0x000fea0003800000 */
[----:B------:R-:W-:-:S13]  /*4860*/  ISETP.NE.AND P0, PT, R4, UR15, PT ;  /* 0x0000000f04007c0c */ /* 0x000fda000bf05270 */
[----:B------:R-:W-:Y:S05]  /*4870*/  @P0 BRA `(.L_x_6440) ;  /* 0xfffffffc00ec0947 */ /* 0x000fea000383ffff */
.L_x_6439:
[----:B------:R-:W-:Y:S05]  /*4880*/  BSYNC B0 ;  /* 0x0000000000007941 */ /* 0x000fea0003800000 */
.L_x_6438:
[----:B------:R-:W-:-:S03]  /*4890*/  UMOV UR4, 0xffffffff ;  /* 0xffffffff00047882 */ /* 0x000fc60000000000 */
[----:B------:R-:W-:Y:S05]  /*48a0*/  BRA.DIV UR4, `(.L_x_6441) ;  /* 0x0000004204f87947 */ /* 0x000fea000b800000 */
[----:B------:R-:W-:Y:S01]  /*48b0*/  NOP ;  /* 0x0000000000007918 */ /* 0x000fe20000000000 */
.L_x_6530:
        /* <DEDUP_REMOVED lines=15> */
.L_x_6444:
[----:B------:R-:W-:Y:S01]  /*49b0*/  @P0 ELECT P2, URZ, PT ;  /* 0x00000000003f082f */ /* 0x000fe20003840000 */
[----:B------:R2:W-:-:S12]  /*49c0*/  UBLKRED.G.S.ADD.F32.RN [UR4], [UR9], UR6, desc[UR12] ;  /* 0x00000c04090073bb */ /* 0x0005d800080a1406 */
[----:B------:R-:W-:Y:S02]  /*49d0*/  @P2 PLOP3.LUT P0, PT, P2, PT, PT, 0x8, 0x0 ;  /* 0x000000000000281c */ /* 0x000fe4000170e170 */
[----:B------:R-:W-:-:S11]  /*49e0*/  PLOP3.LUT P2, PT, PT, PT, PT, 0x8, 0x0 ;  /* 0x000000000000781c */ /* 0x000fd60003f4e170 */
[----:B--2---:R-:W-:Y:S05]  /*49f0*/  @P0 BRA.U.ANY `(.L_x_6444) ;  /* 0xfffffffd00ec0947 */ /* 0x004fea000393ffff */
[----:B------:R0:W-:Y:S01]  /*4a00*/  UTMACMDFLUSH ;  /* 0x00000000000079b7 */ /* 0x0001e20000000000 */
[----:B------:R-:W-:-:S04]  /*4a10*/  DEPBAR.LE SB0, 0x0 ;  /* 0x000080000000791a */ /* 0x000fc80000000000 */
.L_x_6443:
[----:B------:R-:W-:Y:S05]  /*4a20*/  BSYNC B0 ;  /* 0x0000000000007941 */ /* 0x000fea0003800000 */
.L_x_6442:
        /* <DEDUP_REMOVED lines=14> */
.L_x_6446:
[----:B------:R-:W-:Y:S05]  /*4b10*/  BSYNC B0 ;  /* 0x0000000000007941 */ /* 0x000fea0003800000 */
.L_x_6445:
        /* <DEDUP_REMOVED lines=24> */
.L_x_6449:
[----:B-12---:R-:W2:Y:S04]  /*4ca0*/  LDG.E.STRONG.GPU R0, desc[UR46][R2.64] ;  /* 0x0000002e02007981 */ /* 0x006ea8000c1ef900 */
[----:B--2---:R-:W-:Y:S01]  /*4cb0*/  CCTL.IVALL ;  /* 0x00000000ff00798f */ /* 0x004fe20002000000 */
[----:B------:R-:W-:Y:S05]  /*4cc0*/  YIELD ;  /* 0x0000000000007946 */ /* 0x000fea0003800000 */
[----:B------:R-:W-:-:S13]  /*4cd0*/  ISETP.NE.AND P0, PT, R0, UR15, PT ;  /* 0x0000000f00007c0c */ /* 0x000fda000bf05270 */
[----:B------:R-:W-:Y:S05]  /*4ce0*/  @P0 BRA `(.L_x_6449) ;  /* 0xfffffffc00ec0947 */ /* 0x000fea000383ffff */
.L_x_6448:
[----:B------:R-:W-:Y:S05]  /*4cf0*/  BSYNC B0 ;  /* 0x0000000000007941 */ /* 0x000fea0003800000 */
.L_x_6447:
[----:B------:R-:W-:-:S03]  /*4d00*/  UMOV UR4, 0xffffffff ;  /* 0xffffffff00047882 */ /* 0x000fc60000000000 */
[----:B------:R-:W-:Y:S05]  /*4d10*/  BRA.DIV UR4, `(.L_x_6450) ;  /* 0x0000003e04f87947 */ /* 0x000fea000b800000 */
[----:B------:R-:W-:Y:S01]  /*4d20*/  NOP ;  /* 0x0000000000007918 */ /* 0x000fe20000000000 */
.L_x_6533:
        /* <DEDUP_REMOVED lines=16> */
.L_x_6453:
[----:B------:R-:W-:Y:S01]  /*4e30*/  @P0 ELECT P2, URZ, PT ;  /* 0x00000000003f082f */ /* 0x000fe20003840000 */
[----:B------:R3:W-:-:S12]  /*4e40*/  UBLKRED.G.S.ADD.F32.RN [UR4], [UR9], UR6, desc[UR10] ;  /* 0x00000a04090073bb */ /* 0x0007d800080a1406 */
[----:B------:R-:W-:Y:S02]  /*4e50*/  @P2 PLOP3.LUT P0, PT, P2, PT, PT, 0x8, 0x0 ;  /* 0x000000000000281c */ /* 0x000fe4000170e170 */
[----:B------:R-:W-:-:S11]  /*4e60*/  PLOP3.LUT P2, PT, PT, PT, PT, 0x8, 0x0 ;  /* 0x000000000000781c */ /* 0x000fd60003f4e170 */
[----:B---3--:R-:W-:Y:S05]  /*4e70*/  @P0 BRA.U.ANY `(.L_x_6453) ;  /* 0xfffffffd00ec0947 */ /* 0x008fea000393ffff */
[----:B------:R0:W-:Y:S01]  /*4e80*/  UTMACMDFLUSH ;  /* 0x00000000000079b7 */ /* 0x0001e20000000000 */
[----:B------:R-:W-:-:S04]  /*4e90*/  DEPBAR.LE SB0, 0x0 ;  /* 0x000080000000791a */ /* 0x000fc80000000000 */
.L_x_6452:
[----:B------:R-:W-:Y:S05]  /*4ea0*/  BSYNC B0 ;  /* 0x0000000000007941 */ /* 0x000fea0003800000 */
.L_x_6451:
        /* <DEDUP_REMOVED lines=14> */
.L_x_6414:
        /* <DEDUP_REMOVED lines=29> */
.L_x_6455:
[----:B------:R-:W-:Y:S01]  /*5160*/  ULDC UR9, c[0x0][0x8cc] ;  /* 0x0002330000097ab9 */ /* 0x000fe20000000800 */
[----:B------:R-:W-:Y:S01]  /*5170*/  UMOV UR7, UR8 ;  /* 0x0000000800077c82 */ /* 0x000fe20008000000 */
[----:B------:R-:W-:-:S11]  /*5180*/  UISETP.NE.AND UP0, UPT, UR9, 0x1, UPT ;  /* 0x000000010900788c */ /* 0x000fd6000bf05270 */
[----:B------:R-:W-:Y:S02]  /*5190*/  @UP0 ULDC.64 UR10, c[0x0][0x8d0] ;  /* 0x00023400000a0ab9 */ /* 0x000fe40000000a00 */
[----:B------:R-:W-:-:S04]  /*51a0*/  UIMAD.WIDE.U32 UR4, UR8, UR10, URZ ;  /* 0x0000000a080472a5 */ /* 0x000fc8000f8e003f */
[----:B------:R-:W-:-:S04]  /*51b0*/  @UP0 USHF.R.U32.HI UR7, URZ, UR11, UR5 ;  /* 0x0000000b3f070299 */ /* 0x000fc80008011605 */
[----:B------:R-:W-:-:S12]  /*51c0*/  UIMAD UR4, UR7, UR9, URZ ;  /* 0x00000009070472a4 */ /* 0x000fd8000f8e023f */
.L_x_6456:
        /* <DEDUP_REMOVED lines=84> */
.L_x_6460:
[----:B------:R-:W2:Y:S04]  /*5710*/  LDG.E.STRONG.GPU R4, desc[UR46][R2.64] ;  /* 0x0000002e02047981 */ /* 0x000ea8000c1ef900 */
[----:B--2---:R-:W-:Y:S01]  /*5720*/  CCTL.IVALL ;  /* 0x00000000ff00798f */ /* 0x004fe20002000000 */
[----:B------:R-:W-:Y:S05]  /*5730*/  YIELD ;  /* 0x0000000000007946 */ /* 0x000fea0003800000 */
[----:B------:R-:W-:-:S13]  /*5740*/  ISETP.NE.AND P1, PT, R4, R5, PT ;  /* 0x000000050400720c */ /* 0x000fda0003f25270 */
[----:B------:R-:W-:Y:S05]  /*5750*/  @P1 BRA `(.L_x_6460) ;  /* 0xfffffffc00ec1947 */ /* 0x000fea000383ffff */
.L_x_6459:
[----:B------:R-:W-:Y:S05]  /*5760*/  BSYNC B0 ;  /* 0x0000000000007941 */ /* 0x000fea0003800000 */
.L_x_6458:
[----:B------:R-:W-:-:S03]  /*5770*/  UMOV UR4, 0xffffffff ;  /* 0xffffffff00047882 */ /* 0x000fc60000000000 */
[----:B------:R-:W-:Y:S05]  /*5780*/  BRA.DIV UR4, `(.L_x_6461) ;  /* 0x0000003604787947 */ /* 0x000fea000b800000 */
[----:B------:R-:W-:Y:S01]  /*5790*/  NOP ;  /* 0x0000000000007918 */ /* 0x000fe20000000000 */
.L_x_6536:
        /* <DEDUP_REMOVED lines=22> */
.L_x_6463:
[----:B------:R-:W-:Y:S05]  /*5900*/  BSYNC B0 ;  /* 0x0000000000007941 */ /* 0x000fea0003800000 */
.L_x_6462:
        /* <DEDUP_REMOVED lines=20> */
.L_x_6465:
[----:B------:R-:W-:Y:S05]  /*5a50*/  BSYNC B0 ;  /* 0x0000000000007941 */ /* 0x000fea0003800000 */
.L_x_6464:
[----:B------:R-:W-:Y:S06]  /*5a60*/  BAR.ARV 0xa, 0xa0 ;  /* 0x0282800000007b1d */ /* 0x000fec0000002000 */
[----:B------:R-:W-:Y:S04]  /*5a70*/  BSSY B0, `(.L_x_6466) ;  /* 0x0000003000007945 */ /* 0x000fe80003800000 */
[----:B------:R-:W-:Y:S05]  /*5a80*/  @!P0 BRA `(.L_x_6467) ;  /* 0x0000000000048947 */ /* 0x000fea0003800000 */
[----:B------:R-:W-:-:S04]  /*5a90*/  DEPBAR.LE SB0, 0x0 ;  /* 0x000080000000791a */ /* 0x000fc80000000000 */
.L_x_6467:
[----:B------:R-:W-:Y:S05]  /*5aa0*/  BSYNC B0 ;  /* 0x0000000000007941 */ /* 0x000fea0003800000 */
.L_x_6466:
        /* <DEDUP_REMOVED lines=19> */
.L_x_6469:
[----:B------:R-:W-:Y:S05]  /*5be0*/  BSYNC B0 ;  /* 0x0000000000007941 */ /* 0x000fea0003800000 */
.L_x_6468:
[----:B------:R-:W-:Y:S01]  /*5bf0*/  UIADD3 UR17, UR8, 0x1, URZ ;  /* 0x0000000108117890 */ /* 0x000fe2000fffe03f */
[----:B------:R-:W-:Y:S11]  /*5c00*/  BRA `(.L_x_6470) ;  /* 0x0000000000047947 */ /* 0x000ff60003800000 */
.L_x_6457:
[----:B------:R-:W-:-:S05]  /*5c10*/  UMOV UR17, UR8 ;  /* 0x0000000800117c82 */ /* 0x000fca0008000000 */
.L_x_6470:
        /* <DEDUP_REMOVED lines=12> */
.L_x_6495:
        /* <DEDUP_REMOVED lines=18> */
.L_x_6473:
[----:B------:R-:W2:Y:S04]  /*5e00*/  LDG.E.STRONG.GPU R4, desc[UR46][R2.64] ;  /* 0x0000002e02047981 */ /* 0x000ea8000c1ef900 */
[----:B--2---:R-:W-:Y:S01]  /*5e10*/  CCTL.IVALL ;  /* 0x00000000ff00798f */ /* 0x004fe20002000000 */
[----:B------:R-:W-:Y:S05]  /*5e20*/  YIELD ;  /* 0x0000000000007946 */ /* 0x000fea0003800000 */
[----:B------:R-:W-:-:S13]  /*5e30*/  ISETP.NE.AND P1, PT, R4, R5, PT ;  /* 0x000000050400720c */ /* 0x000fda0003f25270 */
[----:B------:R-:W-:Y:S05]  /*5e40*/  @P1 BRA `(.L_x_6473) ;  /* 0xfffffffc00ec1947 */ /* 0x000fea000383ffff */
.L_x_6472:
[----:B------:R-:W-:Y:S05]  /*5e50*/  BSYNC B0 ;  /* 0x0000000000007941 */ /* 0x000fea0003800000 */
.L_x_6471:
[----:B------:R-:W-:-:S03]  /*5e60*/  UMOV UR18, 0xffffffff ;  /* 0xffffffff00127882 */ /* 0x000fc60000000000 */
[----:B------:R-:W-:Y:S05]  /*5e70*/  BRA.DIV UR18, `(.L_x_6474) ;  /* 0x0000002e12d87947 */ /* 0x000fea000b800000 */
[----:B------:R-:W-:Y:S01]  /*5e80*/  NOP ;  /* 0x0000000000007918 */ /* 0x000fe20000000000 */
.L_x_6539:
        /* <DEDUP_REMOVED lines=19> */
.L_x_6476:
[----:B------:R-:W-:Y:S05]  /*5fc0*/  BSYNC B0 ;  /* 0x0000000000007941 */ /* 0x000fea0003800000 */
.L_x_6475:
        /* <DEDUP_REMOVED lines=15> */
.L_x_6478:
[----:B------:R-:W-:Y:S05]  /*60c0*/  BSYNC B0 ;  /* 0x0000000000007941 */ /* 0x000fea0003800000 */
.L_x_6477:
[----:B------:R-:W-:Y:S06]  /*60d0*/  BAR.ARV 0xa, 0xa0 ;  /* 0x0282800000007b1d */ /* 0x000fec0000002000 */
[----:B------:R-:W-:Y:S04]  /*60e0*/  BSSY B0, `(.L_x_6479) ;  /* 0x0000003000007945 */ /* 0x000fe80003800000 */
[----:B------:R-:W-:Y:S05]  /*60f0*/  @!P0 BRA `(.L_x_6480) ;  /* 0x0000000000048947 */ /* 0x000fea0003800000 */
[----:B------:R-:W-:-:S04]  /*6100*/  DEPBAR.LE SB0, 0x0 ;  /* 0x000080000000791a */ /* 0x000fc80000000000 */
.L_x_6480:
[----:B------:R-:W-:Y:S05]  /*6110*/  BSYNC B0 ;  /* 0x0000000000007941 */ /* 0x000fea0003800000 */
.L_x_6479:
        /* <DEDUP_REMOVED lines=19> */
.L_x_6482:
[----:B------:R-:W-:Y:S05]  /*6250*/  BSYNC B0 ;  /* 0x0000000000007941 */ /* 0x000fea0003800000 */
.L_x_6481:
        /* <DEDUP_REMOVED lines=17> */
.L_x_6485:
[----:B------:R-:W2:Y:S04]  /*6370*/  LDG.E.STRONG.GPU R4, desc[UR46][R2.64] ;  /* 0x0000002e02047981 */ /* 0x000ea8000c1ef900 */
[----:B--2---:R-:W-:Y:S01]  /*6380*/  CCTL.IVALL ;  /* 0x00000000ff00798f */ /* 0x004fe20002000000 */
[----:B------:R-:W-:Y:S05]  /*6390*/  YIELD ;  /* 0x0000000000007946 */ /* 0x000fea0003800000 */
[----:B------:R-:W-:-:S13]  /*63a0*/  ISETP.NE.AND P1, PT, R4, R5, PT ;  /* 0x000000050400720c */ /* 0x000fda0003f25270 */
[----:B------:R-:W-:Y:S05]  /*63b0*/  @P1 BRA `(.L_x_6485) ;  /* 0xfffffffc00ec1947 */ /* 0x000fea000383ffff */
.L_x_6484:
[----:B------:R-:W-:Y:S05]  /*63c0*/  BSYNC B0 ;  /* 0x0000000000007941 */ /* 0x000fea0003800000 */
.L_x_6483:
[----:B------:R-:W-:-:S03]  /*63d0*/  UMOV UR10, 0xffffffff ;  /* 0xffffffff000a7882 */ /* 0x000fc60000000000 */
[----:B------:R-:W-:Y:S05]  /*63e0*/  BRA.DIV UR10, `(.L_x_6486) ;  /* 0x0000002a0a987947 */ /* 0x000fea000b800000 */
[----:B------:R-:W-:Y:S01]  /*63f0*/  NOP ;  /* 0x0000000000007918 */ /* 0x000fe20000000000 */
.L_x_6542:
        /* <DEDUP_REMOVED lines=15> */
.L_x_6488:
[----:B------:R-:W-:Y:S05]  /*64f0*/  BSYNC B0 ;  /* 0x0000000000007941 */ /* 0x000fea0003800000 */
.L_x_6487:
        /* <DEDUP_REMOVED lines=15> */
.L_x_6490:
[----:B------:R-:W-:Y:S05]  /*65f0*/  BSYNC B0 ;  /* 0x0000000000007941 */ /* 0x000fea0003800000 */
.L_x_6489:
[----:B------:R-:W-:Y:S06]  /*6600*/  BAR.ARV 0xa, 0xa0 ;  /* 0x0282800000007b1d */ /* 0x000fec0000002000 */
[----:B------:R-:W-:Y:S04]  /*6610*/  BSSY B0, `(.L_x_6491) ;  /* 0x0000003000007945 */ /* 0x000fe80003800000 */
[----:B------:R-:W-:Y:S05]  /*6620*/  @!P0 BRA `(.L_x_6492) ;  /* 0x0000000000048947 */ /* 0x000fea0003800000 */
[----:B------:R-:W-:-:S04]  /*6630*/  DEPBAR.LE SB0, 0x0 ;  /* 0x000080000000791a */ /* 0x000fc80000000000 */
.L_x_6492:
[----:B------:R-:W-:Y:S05]  /*6640*/  BSYNC B0 ;  /* 0x0000000000007941 */ /* 0x000fea0003800000 */
.L_x_6491:
        /* <DEDUP_REMOVED lines=19> */
.L_x_6494:
[----:B------:R-:W-:Y:S05]  /*6780*/  BSYNC B0 ;  /* 0x0000000000007941 */ /* 0x000fea0003800000 */
.L_x_6493:
[----:B------:R-:W-:Y:S02]  /*6790*/  UIADD3 UR17, UR17, 0x2, URZ ;  /* 0x0000000211117890 */ /* 0x000fe4000fffe03f */
[----:B------:R-:W-:Y:S02]  /*67a0*/  UIADD3 UR4, UR4, 0x4000, URZ ;  /* 0x0000400004047890 */ /* 0x000fe4000fffe03f */
[----:B------:R-:W-:-:S06]  /*67b0*/  UISETP.GE.AND UP0, UPT, UR17, UR5, UPT ;  /* 0x000000051100728c */ /* 0x000fcc000bf06270 */
[----:B------:R-:W-:-:S13]  /*67c0*/  PLOP3.LUT P1, PT, PT, PT, UP0, 0x80, 0x0 ;  /* 0x000000000000781c */ /* 0x000fda0003f2f008 */
[----:B------:R-:W-:Y:S05]  /*67d0*/  @!P1 BRA `(.L_x_6495) ;  /* 0xfffffff400409947 */ /* 0x000fea000383ffff */
[----:B------:R-:W-:Y:S05]  /*67e0*/  BRA `(.L_x_6418) ;  /* 0x0000002000c87947 */ /* 0x000fea0003800000 */
.L_x_6454:
        /* <DEDUP_REMOVED lines=21> */
.L_x_6496:
[----:B------:R-:W-:Y:S01]  /*6940*/  ULDC UR9, c[0x0][0x8cc] ;  /* 0x0002330000097ab9 */ /* 0x000fe20000000800 */
[----:B------:R-:W-:Y:S01]  /*6950*/  UMOV UR7, UR8 ;  /* 0x0000000800077c82 */ /* 0x000fe20008000000 */
[----:B------:R-:W-:-:S11]  /*6960*/  UISETP.NE.AND UP0, UPT, UR9, 0x1, UPT ;  /* 0x000000010900788c */ /* 0x000fd6000bf05270 */
[----:B------:R-:W-:Y:S02]  /*6970*/  @UP0 ULDC.64 UR10, c[0x0][0x8d0] ;  /* 0x00023400000a0ab9 */ /* 0x000fe40000000a00 */
[----:B------:R-:W-:-:S04]  /*6980*/  UIMAD.WIDE.U32 UR4, UR8, UR10, URZ ;  /* 0x0000000a080472a5 */ /* 0x000fc8000f8e003f */
[----:B------:R-:W-:-:S04]  /*6990*/  @UP0 USHF.R.U32.HI UR7, URZ, UR11, UR5 ;  /* 0x0000000b3f070299 */ /* 0x000fc80008011605 */
[----:B------:R-:W-:-:S12]  /*69a0*/  UIMAD UR4, UR7, UR9, URZ ;  /* 0x00000009070472a4 */ /* 0x000fd8000f8e023f */
.L_x_6497:
        /* <DEDUP_REMOVED lines=73> */
.L_x_6543:
        /* <DEDUP_REMOVED lines=15> */
.L_x_6501:
        /* <DEDUP_REMOVED lines=97> */
.L_x_6512:
[----:B--234-:R-:W-:-:S04]  /*7540*/  SHF.L.U32 R21, R11, 0x1f, RZ ;  /* 0x0000001f0b157819 */ /* 0x01cfc800000006ff */
[----:B------:R-:W1:Y:S02]  /*7550*/  SYNCS.PHASECHK.TRANS64.TRYWAIT P1, [R16+URZ+0x30840], R21 ;  /* 0x03084015100075a7 */ /* 0x000e64000802017f */
[----:B-1----:R-:W-:Y:S05]  /*7560*/  @!P1 BRA `(.L_x_6504) ;  /* 0x0000001800689947 */ /* 0x002fea0003800000 */
.L_x_6544:
[----:B------:R-:W-:Y:S05]  /*7570*/  @P0 BRA `(.L_x_6505) ;  /* 0x0000000000140947 */ /* 0x000fea0003800000 */
[----:B------:R-:W-:Y:S01]  /*7580*/  ISETP.NE.AND P1, PT, R6, RZ, PT ;  /* 0x000000ff0600720c */ /* 0x000fe20003f25270 */
[----:B------:R-:W-:-:S04]  /*7590*/  IMAD.MOV.U32 R3, RZ, RZ, 0x4100 ;  /* 0x00004100ff037424 */ /* 0x000fc800078e00ff */
[----:B------:R3:W-:Y:S08]  /*75a0*/  SYNCS.ARRIVE.TRANS64 RZ, [R16+URZ+0x30830], R3 ;  /* 0x0308300310ff79a7 */ /* 0x0007f0000800003f */
[----:B------:R-:W-:Y:S05]  /*75b0*/  @!P1 BRA `(.L_x_6505) ;  /* 0x0000000000049947 */ /* 0x000fea0003800000 */
[----:B------:R-:W-:Y:S01]  /*75c0*/  BPT.TRAP 0x1 ;  /* 0x000000040000795c */ /* 0x000fe20000300000 */
.L_x_6505:
        /* <DEDUP_REMOVED lines=36> */
.L_x_6545:
[----:B------:R-:W-:Y:S05]  /*7810*/  @P0 BRA `(.L_x_6507) ;  /* 0x0000000000140947 */ /* 0x000fea0003800000 */
[----:B------:R-:W-:Y:S01]  /*7820*/  ISETP.NE.AND P1, PT, R6, RZ, PT ;  /* 0x000000ff0600720c */ /* 0x000fe20003f25270 */
[----:B------:R-:W-:-:S04]  /*7830*/  IMAD.MOV.U32 R2, RZ, RZ, 0x4100 ;  /* 0x00004100ff027424 */ /* 0x000fc800078e00ff */
[----:B------:R3:W-:Y:S08]  /*7840*/  SYNCS.ARRIVE.TRANS64 RZ, [R16+URZ+0x30818], R2 ;  /* 0x0308180210ff79a7 */ /* 0x0007f0000800003f */
[----:B------:R-:W-:Y:S05]  /*7850*/  @!P1 BRA `(.L_x_6507) ;  /* 0x0000000000049947 */ /* 0x000fea0003800000 */
[----:B------:R-:W-:Y:S01]  /*7860*/  BPT.TRAP 0x1 ;  /* 0x000000040000795c */ /* 0x000fe20000300000 */
.L_x_6507:
        /* <DEDUP_REMOVED lines=36> */
.L_x_6546:
[----:B------:R-:W-:Y:S05]  /*7ab0*/  @P0 BRA `(.L_x_6509) ;  /* 0x0000000000140947 */ /* 0x000fea0003800000 */
[----:B------:R-:W-:Y:S01]  /*7ac0*/  ISETP.NE.AND P1, PT, R6, RZ, PT ;  /* 0x000000ff0600720c */ /* 0x000fe20003f25270 */
[----:B-123--:R-:W-:-:S04]  /*7ad0*/  IMAD.MOV.U32 R21, RZ, RZ, 0x4100 ;  /* 0x00004100ff157424 */ /* 0x00efc800078e00ff */
[----:B------:R4:W-:Y:S08]  /*7ae0*/  SYNCS.ARRIVE.TRANS64 RZ, [R16+URZ+0x30838], R21 ;  /* 0x0308381510ff79a7 */ /* 0x0009f0000800003f */
[----:B------:R-:W-:Y:S05]  /*7af0*/  @!P1 BRA `(.L_x_6509) ;  /* 0x0000000000049947 */ /* 0x000fea0003800000 */
[----:B------:R-:W-:Y:S01]  /*7b00*/  BPT.TRAP 0x1 ;  /* 0x000000040000795c */ /* 0x000fe20000300000 */
.L_x_6509:
        /* <DEDUP_REMOVED lines=31> */
.L_x_6548:
[----:B------:R-:W-:Y:S05]  /*7d00*/  @P0 BRA `(.L_x_6511) ;  /* 0x0000000000140947 */ /* 0x000fea0003800000 */
[----:B------:R-:W-:Y:S01]  /*7d10*/  ISETP.NE.AND P1, PT, R6, RZ, PT ;  /* 0x000000ff0600720c */ /* 0x000fe20003f25270 */
[----:B------:R-:W-:-:S04]  /*7d20*/  IMAD.MOV.U32 R5, RZ, RZ, 0x4100 ;  /* 0x00004100ff057424 */ /* 0x000fc800078e00ff */
[----:B------:R1:W-:Y:S08]  /*7d30*/  SYNCS.ARRIVE.TRANS64 RZ, [R16+URZ+0x30810], R5 ;  /* 0x0308100510ff79a7 */ /* 0x0003f0000800003f */
[----:B------:R-:W-:Y:S05]  /*7d40*/  @!P1 BRA `(.L_x_6511) ;  /* 0x0000000000049947 */ /* 0x000fea0003800000 */
[----:B------:R-:W-:Y:S01]  /*7d50*/  BPT.TRAP 0x1 ;  /* 0x000000040000795c */ /* 0x000fe20000300000 */
.L_x_6511:
        /* <DEDUP_REMOVED lines=37> */
.L_x_6503:
        /* <DEDUP_REMOVED lines=8> */
.L_x_6549:
[----:B------:R-:W-:Y:S05]  /*8030*/  @P0 BRA `(.L_x_6514) ;  /* 0x0000000000140947 */ /* 0x000fea0003800000 */
[----:B------:R-:W-:Y:S01]  /*8040*/  ISETP.NE.AND P1, PT, R6, RZ, PT ;  /* 0x000000ff0600720c */ /* 0x000fe20003f25270 */
[----:B------:R-:W-:-:S04]  /*8050*/  IMAD.MOV.U32 R5, RZ, RZ, 0x4100 ;  /* 0x00004100ff057424 */ /* 0x000fc800078e00ff */
[----:B------:R2:W-:Y:S08]  /*8060*/  SYNCS.ARRIVE.TRANS64 RZ, [R16+URZ+0x30830], R5 ;  /* 0x0308300510ff79a7 */ /* 0x0005f0000800003f */
[----:B------:R-:W-:Y:S05]  /*8070*/  @!P1 BRA `(.L_x_6514) ;  /* 0x0000000000049947 */ /* 0x000fea0003800000 */
[----:B------:R-:W-:Y:S01]  /*8080*/  BPT.TRAP 0x1 ;  /* 0x000000040000795c */ /* 0x000fe20000300000 */
.L_x_6514:
        /* <DEDUP_REMOVED lines=33> */
.L_x_6550:
[----:B------:R-:W-:Y:S05]  /*82a0*/  @P0 BRA `(.L_x_6516) ;  /* 0x0000000000140947 */ /* 0x000fea0003800000 */
[----:B------:R-:W-:Y:S01]  /*82b0*/  ISETP.NE.AND P0, PT, R6, RZ, PT ;  /* 0x000000ff0600720c */ /* 0x000fe20003f05270 */
[----:B------:R-:W-:-:S04]  /*82c0*/  IMAD.MOV.U32 R5, RZ, RZ, 0x4100 ;  /* 0x00004100ff057424 */ /* 0x000fc800078e00ff */
[----:B------:R1:W-:Y:S08]  /*82d0*/  SYNCS.ARRIVE.TRANS64 RZ, [R16+URZ+0x30818], R5 ;  /* 0x0308180510ff79a7 */ /* 0x0003f0000800003f */
[----:B------:R-:W-:Y:S05]  /*82e0*/  @!P0 BRA `(.L_x_6516) ;  /* 0x0000000000048947 */ /* 0x000fea0003800000 */
[----:B------:R-:W-:Y:S01]  /*82f0*/  BPT.TRAP 0x1 ;  /* 0x000000040000795c */ /* 0x000fe20000300000 */
.L_x_6516:
        /* <DEDUP_REMOVED lines=37> */
.L_x_6502:
[----:B------:R-:W1:Y:S01]  /*8550*/  S2R R0, SR_TID.X ;  /* 0x0000000000007919 */ /* 0x000e620000002100 */
[----:B------:R-:W-:Y:S01]  /*8560*/  IMAD R3, R19, 0x8, R16 ;  /* 0x0000000813037824 */ /* 0x000fe200078e0210 */
[----:B-1----:R-:W-:Y:S02]  /*8570*/  LOP3.LUT R2, R0, 0x7f, RZ, 0xc0, !PT ;  /* 0x0000007f00027812 */ /* 0x002fe400078ec0ff */
[----:B------:R-:W-:Y:S02]  /*8580*/  SHF.L.U32 R0, R11, 0x1f, RZ ;  /* 0x0000001f0b007819 */ /* 0x000fe400000006ff */
[----:B------:R-:W-:Y:S02]  /*8590*/  ISETP.NE.AND P1, PT, R2, RZ, PT ;  /* 0x000000ff0200720c */ /* 0x000fe40003f25270 */
[----:B------:R-:W1:Y:S02]  /*85a0*/  SYNCS.PHASECHK.TRANS64.TRYWAIT P0, [R3+URZ+0x30840], R0 ;  /* 0x03084000030075a7 */ /* 0x000e64000800017f */
[----:B-1----:R-:W-:Y:S09]  /*85b0*/  @!P0 BRA `(.L_x_6517) ;  /* 0x0000000800d08947 */ /* 0x002ff20003800000 */
.L_x_6551:
[----:B------:R-:W-:Y:S05]  /*85c0*/  @P1 BRA `(.L_x_6518) ;  /* 0x0000000000181947 */ /* 0x000fea0003800000 */
[----:B------:R-:W1:Y:S01]  /*85d0*/  S2R R2, SR_TID.X ;  /* 0x0000000000027919 */ /* 0x000e620000002100 */
[----:B------:R-:W-:-:S04]  /*85e0*/  IMAD.MOV.U32 R0, RZ, RZ, 0x4100 ;  /* 0x00004100ff007424 */ /* 0x000fc800078e00ff */
[----:B------:R1:W-:Y:S02]  /*85f0*/  SYNCS.ARRIVE.TRANS64 RZ, [R3+URZ+0x30830], R0 ;  /* 0x0308300003ff79a7 */ /* 0x0003e4000800003f */
[----:B-1----:R-:W-:-:S13]  /*8600*/  LOP3.LUT P0, RZ, R2, 0x1f, RZ, 0xc0, !PT ;  /* 0x0000001f02ff7812 */ /* 0x002fda000780c0ff */
[----:B------:R-:W-:Y:S05]  /*8610*/  @!P0 BRA `(.L_x_6518) ;  /* 0x0000000000048947 */ /* 0x000fea0003800000 */
[----:B------:R-:W-:Y:S01]  /*8620*/  BPT.TRAP 0x1 ;  /* 0x000000040000795c */ /* 0x000fe20000300000 */
.L_x_6518:
        /* <DEDUP_REMOVED lines=40> */
.L_x_6499:
[----:B------:R-:W-:Y:S05]  /*88b0*/  BSYNC B0 ;  /* 0x0000000000007941 */ /* 0x000fea0003800000 */
.L_x_6498:
[----:B------:R-:W-:-:S03]  /*88c0*/  UMOV UR7, 0xffffffff ;  /* 0xffffffff00077882 */ /* 0x000fc60000000000 */
[----:B------:R-:W-:Y:S05]  /*88d0*/  BRA.DIV UR7, `(.L_x_6519) ;  /* 0x0000000a071c7947 */ /* 0x000fea000b800000 */
[----:B------:R-:W-:-:S13]  /*88e0*/  ELECT P6, URZ, PT ;  /* 0x00000000003f782f */ /* 0x000fda00038c0000 */
.L_x_6554:
[----:B------:R-:W-:Y:S05]  /*88f0*/  @!P6 BRA `(.L_x_6418) ;  /* 0x000000000084e947 */ /* 0x000fea0003800000 */
[----:B------:R-:W-:-:S06]  /*8900*/  ULOP3.LUT UR7, UR38, 0x2, URZ, 0xfc, !UPT ;  /* 0x0000000226077892 */ /* 0x000fcc000f8efc3f */
[----:B------:R-:W-:-:S05]  /*8910*/  IMAD.U32 R2, RZ, RZ, UR7 ;  /* 0x00000007ff027e24 */ /* 0x000fca000f8e00ff */
[----:B------:R-:W-:-:S13]  /*8920*/  ISETP.NE.AND P2, PT, R2, 0x3, PT ;  /* 0x000000030200780c */ /* 0x000fda0003f45270 */
[----:B------:R-:W-:Y:S05]  /*8930*/  @!P2 BRA `(.L_x_6520) ;  /* 0x000000000004a947 */ /* 0x000fea0003800000 */
[----:B------:R-:W-:Y:S01]  /*8940*/  BPT.TRAP 0x1 ;  /* 0x000000040000795c */ /* 0x000fe20000300000 */
.L_x_6520:
        /* <DEDUP_REMOVED lines=15> */
.L_x_6555:
[----:B------:R-:W2:Y:S02]  /*8a40*/  SYNCS.PHASECHK.TRANS64.TRYWAIT P0, [R3+URZ], R2 ;  /* 0x00000002030075a7 */ /* 0x000ea4000800017f */
[----:B--2---:R-:W-:Y:S05]  /*8a50*/  @!P0 BRA `(.L_x_6522) ;  /* 0x0000000400f08947 */ /* 0x004fea0003800000 */
.L_x_6556:
[----:B------:R-:W-:Y:S05]  /*8a60*/  @!P2 BRA `(.L_x_6523) ;  /* 0x000000000004a947 */ /* 0x000fea0003800000 */
[----:B------:R-:W-:Y:S01]  /*8a70*/  BPT.TRAP 0x1 ;  /* 0x000000040000795c */ /* 0x000fe20000300000 */
.L_x_6523:
[----:B--2---:R-:W-:-:S04]  /*8a80*/  VIADD R3, R7, 0x30840 ;  /* 0x0003084007037836 */ /* 0x004fc80000000000 */
[----:B------:R-:W-:-:S04]  /*8a90*/  IMAD R0, R0, 0x8, R3 ;  /* 0x0000000800007824 */ /* 0x000fc800078e0203 */
[----:B------:R-:W2:Y:S02]  /*8aa0*/  SYNCS.PHASECHK.TRANS64.TRYWAIT P0, [R0+URZ], R5 ;  /* 0x00000005000075a7 */ /* 0x000ea4000800017f */
[----:B--2---:R-:W-:Y:S05]  /*8ab0*/  @!P0 BRA `(.L_x_6524) ;  /* 0x0000000400ec8947 */ /* 0x004fea0003800000 */
.L_x_6557:
[----:B------:R-:W-:-:S07]  /*8ac0*/  IMAD R3, R4, 0x8, R3 ;  /* 0x0000000804037824 */ /* 0x000fce00078e0203 */
.L_x_6525:
[----:B---3--:R3:W4:Y:S02]  /*8ad0*/  SYNCS.PHASECHK.TRANS64.TRYWAIT P0, [R3+URZ], R2 ;  /* 0x00000002030075a7 */ /* 0x008724000800017f */
[----:B----4-:R-:W-:Y:S05]  /*8ae0*/  @!P0 NANOSLEEP.SYNCS 0x989680 ;  /* 0x009896800000895d */ /* 0x010fea0003900000 */
[----:B------:R-:W4:Y:S02]  /*8af0*/  @!P0 SYNCS.PHASECHK.TRANS64 P0, [R3+URZ], R2 ;  /* 0x00000002030085a7 */ /* 0x000f24000800007f */
[----:B----4-:R-:W-:Y:S05]  /*8b00*/  @!P0 BRA `(.L_x_6525) ;  /* 0xfffffffc00f08947 */ /* 0x010fea000383ffff */
.L_x_6418:
[----:B------:R-:W-:Y:S05]  /*8b10*/  BSYNC B6 ;  /* 0x0000000000067941 */ /* 0x000fea0003800000 */
.L_x_6413:
[----:B------:R-:W-:Y:S05]  /*8b20*/  EXIT ;  /* 0x000000000000794d */ /* 0x000fea0003800000 */
.L_x_6424:
[----:B------:R-:W-:Y:S02]  /*8b30*/  IMAD.MOV.U32 R12, RZ, RZ, RZ ;  /* 0x000000ffff0c7224 */ /* 0x000fe400078e00ff */
[----:B------:R-:W-:Y:S02]  /*8b40*/  IMAD.MOV.U32 R11, RZ, RZ, 0x1f ;  /* 0x0000001fff0b7424 */ /* 0x000fe400078e00ff */
[----:B------:R-:W-:-:S07]  /*8b50*/  IMAD.MOV.U32 R15, RZ, RZ, -0x1 ;  /* 0xffffffffff0f7424 */ /* 0x000fce00078e00ff */
[----:B------:R-:W-:Y:S05]  /*8b60*/  WARPSYNC.COLLECTIVE R15, `(.L_x_6526) ;  /* 0x000000000f087348 */ /* 0x000fea0003c00000 */
[----:B------:R1:W2:Y:S02]  /*8b70*/  SHFL.IDX P6, R14, R13, R12, R11 ;  /* 0x0000000c0d0e7389 */ /* 0x0002a400000c000b */
[----:B-12---:R-:W-:Y:S01]  /*8b80*/  ENDCOLLECTIVE ;  /* 0x000000000000791b */ /* 0x006fe20003800000 */
.L_x_6526:
[----:B------:R-:W-:Y:S05]  /*8b90*/  BRA `(.L_x_6527) ;  /* 0xffffff8400ec7947 */ /* 0x000fea000383ffff */
.L_x_6426:
[----:B---3--:R3:W4:Y:S02]  /*8ba0*/  SYNCS.PHASECHK.TRANS64.TRYWAIT P0, [R228+URZ+0x30800], R9 ;  /* 0x03080009e40075a7 */ /* 0x008724000800017f */
[----:B----4-:R-:W-:Y:S05]  /*8bb0*/  @!P0 NANOSLEEP.SYNCS 0x989680 ;  /* 0x009896800000895d */ /* 0x010fea0003900000 */
[----:B------:R-:W4:Y:S02]  /*8bc0*/  @!P0 SYNCS.PHASECHK.TRANS64 P0, [R228+URZ+0x30800], R9 ;  /* 0x03080009e40085a7 */ /* 0x000f24000800007f */
[----:B----4-:R-:W-:Y:S05]  /*8bd0*/  @!P0 BRA `(.L_x_6426) ;  /* 0xfffffffc00f08947 */ /* 0x010fea000383ffff */
[----:B------:R-:W-:Y:S05]  /*8be0*/  BRA `(.L_x_6425) ;  /* 0xffffff8800147947 */ /* 0x000fea000383ffff */
.L_x_6430:
[----:B---3--:R3:W4:Y:S02]  /*8bf0*/  SYNCS.PHASECHK.TRANS64.TRYWAIT P1, [R0+URZ+0x30810], R9 ;  /* 0x03081009000075a7 */ /* 0x008724000802017f */
[----:B----4-:R-:W-:Y:S05]  /*8c00*/  @!P1 NANOSLEEP.SYNCS 0x989680 ;  /* 0x009896800000995d */ /* 0x010fea0003900000 */
[----:B------:R-:W4:Y:S02]  /*8c10*/  @!P1 SYNCS.PHASECHK.TRANS64 P1, [R0+URZ+0x30810], R9 ;  /* 0x03081009000095a7 */ /* 0x000f24000802007f */
[----:B----4-:R-:W-:Y:S05]  /*8c20*/  @!P1 BRA `(.L_x_6430) ;  /* 0xfffffffc00f09947 */ /* 0x010fea000383ffff */
[----:B------:R-:W-:Y:S05]  /*8c30*/  BRA `(.L_x_6429) ;  /* 0xffffff8c00c87947 */ /* 0x000fea000383ffff */
.L_x_6434:
[----:B------:R1:W1:Y:S02]  /*8c40*/  SYNCS.PHASECHK.TRANS64.TRYWAIT P1, [R0+URZ+0x30830], R9 ;  /* 0x03083009000075a7 */ /* 0x000264000802017f */
[----:B-1----:R-:W-:Y:S05]  /*8c50*/  @!P1 NANOSLEEP.SYNCS 0x989680 ;  /* 0x009896800000995d */ /* 0x002fea0003900000 */
[----:B------:R-:W1:Y:S02]  /*8c60*/  @!P1 SYNCS.PHASECHK.TRANS64 P1, [R0+URZ+0x30830], R9 ;  /* 0x03083009000095a7 */ /* 0x000e64000802007f */
[----:B-1----:R-:W-:Y:S05]  /*8c70*/  @!P1 BRA `(.L_x_6434) ;  /* 0xfffffffc00f09947 */ /* 0x002fea000383ffff */
[----:B------:R-:W-:Y:S05]  /*8c80*/  BRA `(.L_x_6433) ;  /* 0xffffff9400207947 */ /* 0x000fea000383ffff */
.L_x_6441:
[----:B------:R-:W-:Y:S01]  /*8c90*/  BSSY B0, `(.L_x_6528) ;  /* 0x0000005000007945 */ /* 0x000fe20003800000 */
[----:B------:R-:W-:-:S07]  /*8ca0*/  IMAD.MOV.U32 R15, RZ, RZ, -0x1 ;  /* 0xffffffffff0f7424 */ /* 0x000fce00078e00ff */
[----:B-1----:R-:W-:Y:S05]  /*8cb0*/  WARPSYNC.COLLECTIVE R15, `(.L_x_6529) ;  /* 0x000000000f087348 */ /* 0x002fea0003c00000 */
[----:B------:R-:W-:Y:S01]  /*8cc0*/  NOP ;  /* 0x0000000000007918 */ /* 0x000fe20000000000 */
[----:B-1----:R-:W-:Y:S01]  /*8cd0*/  ENDCOLLECTIVE ;  /* 0x000000000000791b */ /* 0x002fe20003800000 */
.L_x_6529:
[----:B------:R-:W-:Y:S05]  /*8ce0*/  BSYNC B0 ;  /* 0x0000000000007941 */ /* 0x000fea0003800000 */
.L_x_6528:
[----:B------:R-:W-:Y:S05]  /*8cf0*/  BRA `(.L_x_6530) ;  /* 0xffffffb800f07947 */ /* 0x000fea000383ffff */
.L_x_6450:
[----:B------:R-:W-:Y:S01]  /*8d00*/  BSSY B0, `(.L_x_6531) ;  /* 0x0000005000007945 */ /* 0x000fe20003800000 */
[----:B------:R-:W-:-:S07]  /*8d10*/  IMAD.MOV.U32 R15, RZ, RZ, -0x1 ;  /* 0xffffffffff0f7424 */ /* 0x000fce00078e00ff */
[----:B-12---:R-:W-:Y:S05]  /*8d20*/  WARPSYNC.COLLECTIVE R15, `(.L_x_6532) ;  /* 0x000000000f087348 */ /* 0x006fea0003c00000 */
[----:B------:R-:W-:Y:S01]  /*8d30*/  NOP ;  /* 0x0000000000007918 */ /* 0x000fe20000000000 */
[----:B-12---:R-:W-:Y:S01]  /*8d40*/  ENDCOLLECTIVE ;  /* 0x000000000000791b */ /* 0x006fe20003800000 */
.L_x_6532:
[----:B------:R-:W-:Y:S05]  /*8d50*/  BSYNC B0 ;  /* 0x0000000000007941 */ /* 0x000fea0003800000 */
.L_x_6531:
[----:B------:R-:W-:Y:S05]  /*8d60*/  BRA `(.L_x_6533) ;  /* 0xffffffbc00f07947 */ /* 0x000fea000383ffff */
.L_x_6461:
[----:B------:R-:W-:Y:S01]  /*8d70*/  BSSY B0, `(.L_x_6534) ;  /* 0x0000005000007945 */ /* 0x000fe20003800000 */
[----:B------:R-:W-:-:S07]  /*8d80*/  IMAD.MOV.U32 R15, RZ, RZ, -0x1 ;  /* 0xffffffffff0f7424 */ /* 0x000fce00078e00ff */
[----:B------:R-:W-:Y:S05]  /*8d90*/  WARPSYNC.COLLECTIVE R15, `(.L_x_6535) ;  /* 0x000000000f087348 */ /* 0x000fea0003c00000 */
[----:B------:R-:W-:Y:S01]  /*8da0*/  NOP ;  /* 0x0000000000007918 */ /* 0x000fe20000000000 */
[----:B------:R-:W-:Y:S01]  /*8db0*/  ENDCOLLECTIVE ;  /* 0x000000000000791b */ /* 0x000fe20003800000 */
.L_x_6535:
[----:B------:R-:W-:Y:S05]  /*8dc0*/  BSYNC B0 ;  /* 0x0000000000007941 */ /* 0x000fea0003800000 */
.L_x_6534:
[----:B------:R-:W-:Y:S05]  /*8dd0*/  BRA `(.L_x_6536) ;  /* 0xffffffc800707947 */ /* 0x000fea000383ffff */
.L_x_6474:
[----:B------:R-:W-:Y:S01]  /*8de0*/  BSSY B0, `(.L_x_6537) ;  /* 0x0000005000007945 */ /* 0x000fe20003800000 */
[----:B------:R-:W-:-:S07]  /*8df0*/  IMAD.MOV.U32 R15, RZ, RZ, -0x1 ;  /* 0xffffffffff0f7424 */ /* 0x000fce00078e00ff */
[----:B------:R-:W-:Y:S05]  /*8e00*/  WARPSYNC.COLLECTIVE R15, `(.L_x_6538) ;  /* 0x000000000f087348 */ /* 0x000fea0003c00000 */
[----:B------:R-:W-:Y:S01]  /*8e10*/  NOP ;  /* 0x0000000000007918 */ /* 0x000fe20000000000 */
[----:B------:R-:W-:Y:S01]  /*8e20*/  ENDCOLLECTIVE ;  /* 0x000000000000791b */ /* 0x000fe20003800000 */
.L_x_6538:
[----:B------:R-:W-:Y:S05]  /*8e30*/  BSYNC B0 ;  /* 0x0000000000007941 */ /* 0x000fea0003800000 */
.L_x_6537:
[----:B------:R-:W-:Y:S05]  /*8e40*/  BRA `(.L_x_6539) ;  /* 0xffffffd000107947 */ /* 0x000fea000383ffff */
.L_x_6486:
[----:B------:R-:W-:Y:S01]  /*8e50*/  BSSY B0, `(.L_x_6540) ;  /* 0x0000005000007945 */ /* 0x000fe20003800000 */
[----:B------:R-:W-:-:S07]  /*8e60*/  IMAD.MOV.U32 R15, RZ, RZ, -0x1 ;  /* 0xffffffffff0f7424 */ /* 0x000fce00078e00ff */
[----:B------:R-:W-:Y:S05]  /*8e70*/  WARPSYNC.COLLECTIVE R15, `(.L_x_6541) ;  /* 0x000000000f087348 */ /* 0x000fea0003c00000 */
[----:B------:R-:W-:Y:S01]  /*8e80*/  NOP ;  /* 0x0000000000007918 */ /* 0x000fe20000000000 */
[----:B------:R-:W-:Y:S01]  /*8e90*/  ENDCOLLECTIVE ;  /* 0x000000000000791b */ /* 0x000fe20003800000 */
.L_x_6541:
[----:B------:R-:W-:Y:S05]  /*8ea0*/  BSYNC B0 ;  /* 0x0000000000007941 */ /* 0x000fea0003800000 */
.L_x_6540:
[----:B------:R-:W-:Y:S05]  /*8eb0*/  BRA `(.L_x_6542) ;  /* 0xffffffd400507947 */ /* 0x000fea000383ffff */
.L_x_6500:
[----:B-1----:R1:W2:Y:S02]  /*8ec0*/  SYNCS.PHASECHK.TRANS64.TRYWAIT P0, [R16+URZ+0x30820], R3 ;  /* 0x03082003100075a7 */ /* 0x0022a4000800017f */
[----:B--2---:R-:W-:Y:S05]  /*8ed0*/  @!P0 NANOSLEEP.SYNCS 0x989680 ;  /* 0x009896800000895d */ /* 0x004fea0003900000 */
[----:B------:R-:W2:Y:S02]  /*8ee0*/  @!P0 SYNCS.PHASECHK.TRANS64 P0, [R16+URZ+0x30820], R3 ;  /* 0x03082003100085a7 */ /* 0x000ea4000800007f */
[----:B--2---:R-:W-:Y:S05]  /*8ef0*/  @!P0 BRA `(.L_x_6500) ;  /* 0xfffffffc00f08947 */ /* 0x004fea000383ffff */
[----:B------:R-:W-:Y:S05]  /*8f00*/  BRA `(.L_x_6543) ;  /* 0xffffffdc00cc7947 */ /* 0x000fea000383ffff */
.L_x_6504:
[----:B-1----:R1:W3:Y:S02]  /*8f10*/  SYNCS.PHASECHK.TRANS64.TRYWAIT P1, [R16+URZ+0x30840], R21 ;  /* 0x03084015100075a7 */ /* 0x0022e4000802017f */
[----:B---3--:R-:W-:Y:S05]  /*8f20*/  @!P1 NANOSLEEP.SYNCS 0x989680 ;  /* 0x009896800000995d */ /* 0x008fea0003900000 */
[----:B------:R-:W3:Y:S02]  /*8f30*/  @!P1 SYNCS.PHASECHK.TRANS64 P1, [R16+URZ+0x30840], R21 ;  /* 0x03084015100095a7 */ /* 0x000ee4000802007f */
[----:B---3--:R-:W-:Y:S05]  /*8f40*/  @!P1 BRA `(.L_x_6504) ;  /* 0xfffffffc00f09947 */ /* 0x008fea000383ffff */
[----:B------:R-:W-:Y:S05]  /*8f50*/  BRA `(.L_x_6544) ;  /* 0xffffffe400847947 */ /* 0x000fea000383ffff */
.L_x_6506:
[----:B--2---:R2:W3:Y:S02]  /*8f60*/  SYNCS.PHASECHK.TRANS64.TRYWAIT P1, [R16+URZ+0x30828], R21 ;  /* 0x03082815100075a7 */ /* 0x0044e4000802017f */
[----:B---3--:R-:W-:Y:S05]  /*8f70*/  @!P1 NANOSLEEP.SYNCS 0x989680 ;  /* 0x009896800000995d */ /* 0x008fea0003900000 */
[----:B------:R-:W3:Y:S02]  /*8f80*/  @!P1 SYNCS.PHASECHK.TRANS64 P1, [R16+URZ+0x30828], R21 ;  /* 0x03082815100095a7 */ /* 0x000ee4000802007f */
[----:B---3--:R-:W-:Y:S05]  /*8f90*/  @!P1 BRA `(.L_x_6506) ;  /* 0xfffffffc00f09947 */ /* 0x008fea000383ffff */
[----:B------:R-:W-:Y:S05]  /*8fa0*/  BRA `(.L_x_6545) ;  /* 0xffffffe800187947 */ /* 0x000fea000383ffff */
.L_x_6508:
[----:B---3--:R3:W4:Y:S02]  /*8fb0*/  SYNCS.PHASECHK.TRANS64.TRYWAIT P1, [R16+URZ+0x30848], R21 ;  /* 0x03084815100075a7 */ /* 0x008724000802017f */
[----:B----4-:R-:W-:Y:S05]  /*8fc0*/  @!P1 NANOSLEEP.SYNCS 0x989680 ;  /* 0x009896800000995d */ /* 0x010fea0003900000 */
[----:B------:R-:W4:Y:S02]  /*8fd0*/  @!P1 SYNCS.PHASECHK.TRANS64 P1, [R16+URZ+0x30848], R21 ;  /* 0x03084815100095a7 */ /* 0x000f24000802007f */
[----:B----4-:R-:W-:Y:S05]  /*8fe0*/  @!P1 BRA `(.L_x_6508) ;  /* 0xfffffffc00f09947 */ /* 0x010fea000383ffff */
[----:B------:R-:W-:Y:S05]  /*8ff0*/  BRA `(.L_x_6546) ;  /* 0xffffffe800ac7947 */ /* 0x000fea000383ffff */
.L_x_6510:
[----:B------:R-:W-:-:S07]  /*9000*/  SHF.L.U32 R5, R11, 0x1f, RZ ;  /* 0x0000001f0b057819 */ /* 0x000fce00000006ff */
.L_x_6547:
[----:B------:R1:W1:Y:S02]  /*9010*/  SYNCS.PHASECHK.TRANS64.TRYWAIT P1, [R16+URZ+0x30820], R5 ;  /* 0x03082005100075a7 */ /* 0x000264000802017f */
[----:B-1----:R-:W-:Y:S05]  /*9020*/  @!P1 NANOSLEEP.SYNCS 0x989680 ;  /* 0x009896800000995d */ /* 0x002fea0003900000 */
[----:B------:R-:W1:Y:S02]  /*9030*/  @!P1 SYNCS.PHASECHK.TRANS64 P1, [R16+URZ+0x30820], R5 ;  /* 0x03082005100095a7 */ /* 0x000e64000802007f */
[----:B-1----:R-:W-:Y:S05]  /*9040*/  @!P1 BRA `(.L_x_6547) ;  /* 0xfffffffc00f09947 */ /* 0x002fea000383ffff */
[----:B------:R-:W-:Y:S05]  /*9050*/  BRA `(.L_x_6548) ;  /* 0xffffffec00287947 */ /* 0x000fea000383ffff */
.L_x_6513:
[----:B-1----:R1:W2:Y:S02]  /*9060*/  SYNCS.PHASECHK.TRANS64.TRYWAIT P1, [R16+URZ+0x30840], R13 ;  /* 0x0308400d100075a7 */ /* 0x0022a4000802017f */
[----:B--2---:R-:W-:Y:S05]  /*9070*/  @!P1 NANOSLEEP.SYNCS 0x989680 ;  /* 0x009896800000995d */ /* 0x004fea0003900000 */
[----:B------:R-:W2:Y:S02]  /*9080*/  @!P1 SYNCS.PHASECHK.TRANS64 P1, [R16+URZ+0x30840], R13 ;  /* 0x0308400d100095a7 */ /* 0x000ea4000802007f */
[----:B--2---:R-:W-:Y:S05]  /*9090*/  @!P1 BRA `(.L_x_6513) ;  /* 0xfffffffc00f09947 */ /* 0x004fea000383ffff */
[----:B------:R-:W-:Y:S05]  /*90a0*/  BRA `(.L_x_6549) ;  /* 0xffffffec00e07947 */ /* 0x000fea000383ffff */
.L_x_6515:
[----:B--2---:R2:W1:Y:S02]  /*90b0*/  SYNCS.PHASECHK.TRANS64.TRYWAIT P1, [R16+URZ+0x30828], R13 ;  /* 0x0308280d100075a7 */ /* 0x004464000802017f */
[----:B-1----:R-:W-:Y:S05]  /*90c0*/  @!P1 NANOSLEEP.SYNCS 0x989680 ;  /* 0x009896800000995d */ /* 0x002fea0003900000 */
[----:B------:R-:W1:Y:S02]  /*90d0*/  @!P1 SYNCS.PHASECHK.TRANS64 P1, [R16+URZ+0x30828], R13 ;  /* 0x0308280d100095a7 */ /* 0x000e64000802007f */
[----:B-1----:R-:W-:Y:S05]  /*90e0*/  @!P1 BRA `(.L_x_6515) ;  /* 0xfffffffc00f09947 */ /* 0x002fea000383ffff */
[----:B------:R-:W-:Y:S05]  /*90f0*/  BRA `(.L_x_6550) ;  /* 0xfffffff000687947 */ /* 0x000fea000383ffff */
.L_x_6517:
[----:B------:R1:W1:Y:S02]  /*9100*/  SYNCS.PHASECHK.TRANS64.TRYWAIT P0, [R3+URZ+0x30840], R0 ;  /* 0x03084000030075a7 */ /* 0x000264000800017f */
[----:B-1----:R-:W-:Y:S05]  /*9110*/  @!P0 NANOSLEEP.SYNCS 0x989680 ;  /* 0x009896800000895d */ /* 0x002fea0003900000 */
[----:B------:R-:W1:Y:S02]  /*9120*/  @!P0 SYNCS.PHASECHK.TRANS64 P0, [R3+URZ+0x30840], R0 ;  /* 0x03084000030085a7 */ /* 0x000e64000800007f */
[----:B-1----:R-:W-:Y:S05]  /*9130*/  @!P0 BRA `(.L_x_6517) ;  /* 0xfffffffc00f08947 */ /* 0x002fea000383ffff */
[----:B------:R-:W-:Y:S05]  /*9140*/  BRA `(.L_x_6551) ;  /* 0xfffffff4001c7947 */ /* 0x000fea000383ffff */
.L_x_6519:
[----:B------:R-:W-:Y:S01]  /*9150*/  BSSY B0, `(.L_x_6552) ;  /* 0x0000006000007945 */ /* 0x000fe20003800000 */
[----:B------:R-:W-:-:S07]  /*9160*/  IMAD.MOV.U32 R15, RZ, RZ, -0x1 ;  /* 0xffffffffff0f7424 */ /* 0x000fce00078e00ff */
[----:B------:R-:W-:Y:S05]  /*9170*/  WARPSYNC.COLLECTIVE R15, `(.L_x_6553) ;  /* 0x000000000f0c7348 */ /* 0x000fea0003c00000 */
[----:B------:R-:W-:Y:S02]  /*9180*/  ELECT P6, UR62, PT ;  /* 0x00000000003e782f */ /* 0x000fe400038c0000 */
[----:B------:R-:W-:Y:S01]  /*9190*/  MOV R14, UR62 ;  /* 0x0000003e000e7c02 */ /* 0x000fe20008000f00 */
[----:B------:R-:W-:Y:S10]  /*91a0*/  ENDCOLLECTIVE ;  /* 0x000000000000791b */ /* 0x000ff40003800000 */
.L_x_6553:
[----:B------:R-:W-:Y:S05]  /*91b0*/  BSYNC B0 ;  /* 0x0000000000007941 */ /* 0x000fea0003800000 */
.L_x_6552:
[----:B------:R-:W-:Y:S05]  /*91c0*/  BRA `(.L_x_6554) ;  /* 0xfffffff400c87947 */ /* 0x000fea000383ffff */
.L_x_6521:
[----:B-1----:R1:W2:Y:S02]  /*91d0*/  SYNCS.PHASECHK.TRANS64.TRYWAIT P0, [R6+URZ], R5 ;  /* 0x00000005060075a7 */ /* 0x0022a4000800017f */
[----:B--2---:R-:W-:Y:S05]  /*91e0*/  @!P0 NANOSLEEP.SYNCS 0x989680 ;  /* 0x009896800000895d */ /* 0x004fea0003900000 */
[----:B------:R-:W2:Y:S02]  /*91f0*/  @!P0 SYNCS.PHASECHK.TRANS64 P0, [R6+URZ], R5 ;  /* 0x00000005060085a7 */ /* 0x000ea4000800007f */
[----:B--2---:R-:W-:Y:S05]  /*9200*/  @!P0 BRA `(.L_x_6521) ;  /* 0xfffffffc00f08947 */ /* 0x004fea000383ffff */
[----:B------:R-:W-:Y:S05]  /*9210*/  BRA `(.L_x_6555) ;  /* 0xfffffff800087947 */ /* 0x000fea000383ffff */
.L_x_6522:
[----:B--2---:R2:W3:Y:S02]  /*9220*/  SYNCS.PHASECHK.TRANS64.TRYWAIT P0, [R3+URZ], R2 ;  /* 0x00000002030075a7 */ /* 0x0044e4000800017f */
[----:B---3--:R-:W-:Y:S05]  /*9230*/  @!P0 NANOSLEEP.SYNCS 0x989680 ;  /* 0x009896800000895d */ /* 0x008fea0003900000 */
[----:B------:R-:W3:Y:S02]  /*9240*/  @!P0 SYNCS.PHASECHK.TRANS64 P0, [R3+URZ], R2 ;  /* 0x00000002030085a7 */ /* 0x000ee4000800007f */
[----:B---3--:R-:W-:Y:S05]  /*9250*/  @!P0 BRA `(.L_x_6522) ;  /* 0xfffffffc00f08947 */ /* 0x008fea000383ffff */
[----:B------:R-:W-:Y:S05]  /*9260*/  BRA `(.L_x_6556) ;  /* 0xfffffff400fc7947 */ /* 0x000fea000383ffff */
.L_x_6524:
[----:B--2---:R2:W3:Y:S02]  /*9270*/  SYNCS.PHASECHK.TRANS64.TRYWAIT P0, [R0+URZ], R5 ;  /* 0x00000005000075a7 */ /* 0x0044e4000800017f */
[----:B---3--:R-:W-:Y:S05]  /*9280*/  @!P0 NANOSLEEP.SYNCS 0x989680 ;  /* 0x009896800000895d */ /* 0x008fea0003900000 */
[----:B------:R-:W3:Y:S02]  /*9290*/  @!P0 SYNCS.PHASECHK.TRANS64 P0, [R0+URZ], R5 ;  /* 0x00000005000085a7 */ /* 0x000ee4000800007f */
[----:B---3--:R-:W-:Y:S05]  /*92a0*/  @!P0 BRA `(.L_x_6524) ;  /* 0xfffffffc00f08947 */ /* 0x008fea000383ffff */
[----:B------:R-:W-:Y:S05]  /*92b0*/  BRA `(.L_x_6557) ;  /* 0xfffffff800007947 */ /* 0x000fea000383ffff */
.L_x_6558:
        /* <DEDUP_REMOVED lines=12> */
.L_x_7336:


//--------------------- .text._ZN7cutlass13device_kernelIN5flash22FlashAttnBwdPreprocessIN4cute5tupleIJNS3_1CILi64EEENS5_ILi128EEEEEENS_6half_tEfNS_4arch4Sm90ELb1ELb0EEEEEvNT_6ParamsE --------------------------
	.section	.text._ZN7cutlass13device_kernelIN5flash22FlashAttnBwdPreprocessIN4cute5tupleIJNS3_1CILi64EEENS5_ILi128EEEEEENS_6half_tEfNS_4arch4Sm90ELb1ELb0EEEEEvNT_6ParamsE,"ax",@progbits
	.align	128
.text._ZN7cutlass13device_kernelIN5flash22FlashAttnBwdPreprocessIN4cute5tupleIJNS3_1CILi64EEENS5_ILi128EEEEEENS_6half_tEfNS_4arch4Sm90ELb1ELb0EEEEEvNT_6ParamsE:
        .type           _ZN7cutlass13device_kernelIN5flash22FlashAttnBwdPreprocessIN4cute5tupleIJNS3_1CILi64EEENS5_ILi128EEEEEENS_6half_tEfNS_4arch4Sm90ELb1ELb0EEEEEvNT_6ParamsE,@function
        .size           _ZN7cutlass13device_kernelIN5flash22FlashAttnBwdPreprocessIN4cute5tupleIJNS3_1CILi64EEENS5_ILi128EEEEEENS_6half_tEfNS_4arch4Sm90ELb1ELb0EEEEEvNT_6ParamsE,(.L_x_7337 - _ZN7cutlass13device_kernelIN5flash22FlashAttnBwdPreprocessIN4cute5tupleIJNS3_1CILi64EEENS5_ILi128EEEEEENS_6half_tEfNS_4arch4Sm90ELb1ELb0EEEEEvNT_6ParamsE)
        .other          _ZN7cutlass13device_kernelIN5flash22FlashAttnBwdPreprocessIN4cute5tupleIJNS3_1CILi64EEENS5_ILi128EEEEEENS_6half_tEfNS_4arch4Sm90ELb1ELb0EEEEEvNT_6ParamsE,@"STO_CUDA_ENTRY STV_DEFAULT"
_ZN7cutlass13device_kernelIN5flash22FlashAttnBwdPreprocessIN4cute5tupleIJNS3_1CILi64EEENS5_ILi128EEEEEENS_6half_tEfNS_4arch4Sm90ELb1ELb0EEEEEvNT_6ParamsE:
[----:B------:R-:W-:Y:S01]  /*0000*/  LDC R1, c[0x0][0x28] ;  /* 0x00000a00ff017b82 */ /* 0x000fe20000000800 */
[----:B------:R-:W0:Y:S07]  /*0010*/  S2R R0, SR_TID.X ;  /* 0x0000000000007919 */ /* 0x000e2e0000002100 */
[----:B------:R-:W1:Y:S01]  /*0020*/  S2UR UR8, SR_CTAID.Y ;  /* 0x00000000000879c3 */ /* 0x000e620000002600 */
[----:B------:R-:W-:Y:S01]  /*0030*/  ULDC UR4, c[0x0][0x218] ;  /* 0x0000860000047ab9 */ /* 0x000fe20000000800 */
[----:B------:R-:W-:Y:S01]  /*0040*/  ULDC UR5, c[0x0][0x21c] ;  /* 0x0000870000057ab9 */ /* 0x000fe20000000800 */
[----:B------:R-:W2:Y:S01]  /*0050*/  S2R R2, SR_CTAID.X ;  /* 0x0000000000027919 */ /* 0x000ea20000002500 */
[----:B------:R-:W-:-:S04]  /*0060*/  ULDC.64 UR6, c[0x0][0x208] ;  /* 0x0000820000067ab9 */ /* 0x000fc80000000a00 */
[----:B------:R-:W3:Y:S08]  /*0070*/  LDC.64 R10, c[0x0][0x230] ;  /* 0x00008c00ff0a7b82 */ /* 0x000ef00000000a00 */
[----:B------:R-:W4:Y:S08]  /*0080*/  S2UR UR9, SR_CTAID.Z ;  /* 0x00000000000979c3 */ /* 0x000f300000002700 */
[----:B------:R-:W4:Y:S01]  /*0090*/  LDC.64 R18, c[0x0][0x250] ;  /* 0x00009400ff127b82 */ /* 0x000f220000000a00 */
[----:B-1----:R-:W-:Y:S01]  /*00a0*/  USHF.R.S32.HI UR10, URZ, 0x1f, UR8 ;  /* 0x0000001f3f0a7899 */ /* 0x002fe20008011408 */
[----:B0-----:R-:W-:-:S06]  /*00b0*/  SHF.R.S32.HI R3, RZ, 0x1f, R0 ;  /* 0x0000001fff037819 */ /* 0x001fcc0000011400 */
[----:B------:R-:W0:Y:S01]  /*00c0*/  LDC.64 R40, c[0x0][0x238] ;  /* 0x00008e00ff287b82 */ /* 0x000e220000000a00 */
[----:B---3--:R-:W-:Y:S01]  /*00d0*/  IMAD R4, R10, UR10, RZ ;  /* 0x0000000a0a047c24 */ /* 0x008fe2000f8e02ff */
[----:B------:R-:W-:Y:S02]  /*00e0*/  LEA.HI R46, R3, R0, RZ, 0x4 ;  /* 0x00000000032e7211 */ /* 0x000fe400078f20ff */
[----:B--2---:R-:W-:Y:S01]  /*00f0*/  SHF.L.U32 R44, R2, 0x6, RZ ;  /* 0x00000006022c7819 */ /* 0x004fe200000006ff */
[----:B------:R-:W-:Y:S01]  /*0100*/  IMAD R11, R11, UR8, R4 ;  /* 0x000000080b0b7c24 */ /* 0x000fe2000f8e0204 */
[----:B------:R-:W-:Y:S02]  /*0110*/  LOP3.LUT R5, R46, 0xfffffff0, RZ, 0xc0, !PT ;  /* 0xfffffff02e057812 */ /* 0x000fe400078ec0ff */
[----:B------:R-:W1:Y:S01]  /*0120*/  LDC.64 R42, c[0x0][0x258] ;  /* 0x00009600ff2a7b82 */ /* 0x000e620000000a00 */
[----:B------:R-:W-:Y:S01]  /*0130*/  IADD3 R3, -R44, UR4, RZ ;  /* 0x000000042c037c10 */ /* 0x000fe2000fffe1ff */
[----:B----4-:R-:W-:Y:S01]  /*0140*/  USHF.R.S32.HI UR11, URZ, 0x1f, UR9 ;  /* 0x0000001f3f0b7899 */ /* 0x010fe20008011409 */
[----:B------:R-:W-:-:S02]  /*0150*/  SHF.R.S32.HI R46, RZ, 0x4, R46 ;  /* 0x00000004ff2e7819 */ /* 0x000fc4000001142e */
[----:B------:R-:W-:Y:S02]  /*0160*/  IADD3 R5, -R5, R0, RZ ;  /* 0x0000000005057210 */ /* 0x000fe40007ffe1ff */
[----:B------:R-:W-:Y:S01]  /*0170*/  ISETP.GE.AND P1, PT, R46, R3, PT ;  /* 0x000000032e00720c */ /* 0x000fe20003f26270 */
[----:B------:R-:W-:Y:S01]  /*0180*/  IMAD R16, R18, UR10, RZ ;  /* 0x0000000a12107c24 */ /* 0x000fe2000f8e02ff */
[----:B------:R-:W-:Y:S02]  /*0190*/  SHF.L.U32 R8, R5, 0x3, RZ ;  /* 0x0000000305087819 */ /* 0x000fe400000006ff */
[----:B------:R-:W-:Y:S02]  /*01a0*/  IADD3 R4, R46, 0x10, RZ ;  /* 0x000000102e047810 */ /* 0x000fe40007ffe0ff */
[C---:B------:R-:W-:Y:S02]  /*01b0*/  ISETP.LT.AND P3, PT, R8.reuse, UR5, !P1 ;  /* 0x0000000508007c0c */ /* 0x040fe4000cf61270 */
[----:B------:R-:W-:-:S02]  /*01c0*/  ISETP.GE.AND P0, PT, R8, UR5, PT ;  /* 0x0000000508007c0c */ /* 0x000fc4000bf06270 */
[----:B------:R-:W-:Y:S02]  /*01d0*/  SHF.R.S32.HI R9, RZ, 0x1f, R8 ;  /* 0x0000001fff097819 */ /* 0x000fe40000011408 */
[----:B------:R-:W-:Y:S02]  /*01e0*/  ISETP.LT.AND P2, PT, R4, R3, !P0 ;  /* 0x000000030400720c */ /* 0x000fe40004741270 */
[----:B------:R-:W-:Y:S01]  /*01f0*/  SHF.R.S32.HI R47, RZ, 0x1f, R46 ;  /* 0x0000001fff2f7819 */ /* 0x000fe2000001142e */
[----:B------:R-:W-:-:S04]  /*0200*/  IMAD.WIDE.U32 R6, R10, UR8, R8 ;  /* 0x000000080a067c25 */ /* 0x000fc8000f8e0008 */
[----:B------:R-:W2:Y:S01]  /*0210*/  @P3 LDC.64 R14, c[0x0][0x228] ;  /* 0x00008a00ff0e3b82 */ /* 0x000ea20000000a00 */
[----:B0-----:R-:W-:Y:S01]  /*0220*/  IMAD R10, R40, UR11, RZ ;  /* 0x0000000b280a7c24 */ /* 0x001fe2000f8e02ff */
[----:B------:R-:W-:Y:S01]  /*0230*/  IADD3 R7, R7, R11, RZ ;  /* 0x0000000b07077210 */ /* 0x000fe20007ffe0ff */
[----:B------:R-:W-:Y:S02]  /*0240*/  IMAD R11, R19, UR8, R16 ;  /* 0x00000008130b7c24 */ /* 0x000fe4000f8e0210 */
[----:B------:R-:W-:-:S03]  /*0250*/  IMAD.WIDE.U32 R8, R18, UR8, R8 ;  /* 0x0000000812087c25 */ /* 0x000fc6000f8e0008 */
[----:B------:R-:W0:Y:S01]  /*0260*/  @P3 LDC.64 R12, c[0x0][0x248] ;  /* 0x00009200ff0c3b82 */ /* 0x000e220000000a00 */
[----:B------:R-:W-:Y:S01]  /*0270*/  IMAD R17, R41, UR9, R10 ;  /* 0x0000000929117c24 */ /* 0x000fe2000f8e020a */
[----:B------:R-:W-:Y:S01]  /*0280*/  IADD3 R9, R9, R11, RZ ;  /* 0x0000000b09097210 */ /* 0x000fe20007ffe0ff */
[----:B------:R-:W-:-:S04]  /*0290*/  IMAD.WIDE.U32 R40, R40, UR9, R6 ;  /* 0x0000000928287c25 */ /* 0x000fc8000f8e0006 */
[----:B-1----:R-:W-:Y:S01]  /*02a0*/  IMAD R16, R42, UR11, RZ ;  /* 0x0000000b2a107c24 */ /* 0x002fe2000f8e02ff */
[----:B------:R-:W1:Y:S01]  /*02b0*/  @P2 LDC.64 R6, c[0x0][0x228] ;  /* 0x00008a00ff062b82 */ /* 0x000e620000000a00 */
[----:B------:R-:W-:Y:S01]  /*02c0*/  IMAD.WIDE R48, R2, 0x40, R46 ;  /* 0x0000004002307825 */ /* 0x000fe200078e022e */
[----:B------:R-:W-:Y:S02]  /*02d0*/  IADD3 R41, R41, R17, RZ ;  /* 0x0000001129297210 */ /* 0x000fe40007ffe0ff */
[----:B------:R-:W-:Y:S01]  /*02e0*/  @P2 MOV R22, R40 ;  /* 0x0000002800162202 */ /* 0x000fe20000000f00 */
[----:B------:R-:W-:Y:S01]  /*02f0*/  IMAD R19, R43, UR9, R16 ;  /* 0x000000092b137c24 */ /* 0x000fe2000f8e0210 */
[----:B------:R-:W-:Y:S01]  /*0300*/  @P2 IADD3 R17, P5, R48, 0x10, RZ ;  /* 0x0000001030112810 */ /* 0x000fe20007fbe0ff */
[----:B------:R-:W-:Y:S01]  /*0310*/  IMAD.WIDE.U32 R42, R42, UR9, R8 ;  /* 0x000000092a2a7c25 */ /* 0x000fe2000f8e0008 */
[----:B------:R-:W3:Y:S01]  /*0320*/  @P3 LDC.64 R10, c[0x0][0x240] ;  /* 0x00009000ff0a3b82 */ /* 0x000ee20000000a00 */
[----:B------:R-:W-:-:S02]  /*0330*/  @P2 IADD3 R29, P4, R48, 0x10, RZ ;  /* 0x00000010301d2810 */ /* 0x000fc40007f9e0ff */
[----:B--2---:R-:W-:Y:S01]  /*0340*/  @P3 IMAD R16, R49, R14, RZ ;  /* 0x0000000e31103224 */ /* 0x004fe200078e02ff */
[----:B------:R-:W-:Y:S02]  /*0350*/  IADD3 R43, R43, R19, RZ ;  /* 0x000000132b2b7210 */ /* 0x000fe40007ffe0ff */
[----:B------:R-:W-:Y:S01]  /*0360*/  @P2 IADD3.X R19, RZ, R49, RZ, P5, !PT ;  /* 0x00000031ff132210 */ /* 0x000fe20002ffe4ff */
[C---:B------:R-:W-:Y:S01]  /*0370*/  @P3 IMAD R23, R48.reuse, R15, R16 ;  /* 0x0000000f30173224 */ /* 0x040fe200078e0210 */
[----:B------:R-:W2:Y:S01]  /*0380*/  @P3 LDC.64 R20, c[0x0][0x210] ;  /* 0x00008400ff143b82 */ /* 0x000ea20000000a00 */
[----:B0-----:R-:W-:Y:S01]  /*0390*/  @P3 IMAD R16, R49, R12, RZ ;  /* 0x0000000c31103224 */ /* 0x001fe200078e02ff */
[----:B------:R-:W-:Y:S01]  /*03a0*/  @P2 MOV R24, R42 ;  /* 0x0000002a00182202 */ /* 0x000fe20000000f00 */
[----:B------:R-:W-:-:S04]  /*03b0*/  @P3 IMAD.WIDE.U32 R14, R48, R14, R40 ;  /* 0x0000000e300e3225 */ /* 0x000fc800078e0028 */
[C---:B------:R-:W-:Y:S01]  /*03c0*/  @P3 IMAD R25, R48.reuse, R13, R16 ;  /* 0x0000000d30193224 */ /* 0x040fe200078e0210 */
[----:B------:R-:W0:Y:S01]  /*03d0*/  @P2 LDC.64 R8, c[0x0][0x248] ;  /* 0x00009200ff082b82 */ /* 0x000e220000000a00 */
[----:B------:R-:W-:Y:S01]  /*03e0*/  @P3 IMAD.WIDE.U32 R12, R48, R12, R42 ;  /* 0x0000000c300c3225 */ /* 0x000fe200078e002a */
[----:B------:R-:W-:Y:S02]  /*03f0*/  @P3 IADD3 R15, R15, R23, RZ ;  /* 0x000000170f0f3210 */ /* 0x000fe40007ffe0ff */
[----:B------:R-:W-:Y:S01]  /*0400*/  @P2 MOV R23, R41 ;  /* 0x0000002900172202 */ /* 0x000fe20000000f00 */
[----:B-1----:R-:W-:Y:S01]  /*0410*/  @P2 IMAD R16, R19, R6, RZ ;  /* 0x0000000613102224 */ /* 0x002fe200078e02ff */
[----:B------:R-:W-:Y:S02]  /*0420*/  @P3 IADD3 R13, R13, R25, RZ ;  /* 0x000000190d0d3210 */ /* 0x000fe40007ffe0ff */
[C---:B---3--:R-:W-:Y:S01]  /*0430*/  @P3 LEA R10, P6, R12.reuse, R10, 0x1 ;  /* 0x0000000a0c0a3211 */ /* 0x048fe200078c08ff */
[C---:B------:R-:W-:Y:S01]  /*0440*/  @P2 IMAD R7, R17.reuse, R7, R16 ;  /* 0x0000000711072224 */ /* 0x040fe200078e0210 */
[----:B------:R-:W-:Y:S01]  /*0450*/  @P2 IADD3.X R19, RZ, R49, RZ, P4, !PT ;  /* 0x00000031ff132210 */ /* 0x000fe200027fe4ff */
[----:B------:R-:W1:Y:S01]  /*0460*/  @P2 LDC.64 R52, c[0x0][0x210] ;  /* 0x00008400ff342b82 */ /* 0x000e620000000a00 */
[----:B------:R-:W-:Y:S01]  /*0470*/  @P3 LEA.HI.X R11, R12, R11, R13, 0x1, P6 ;  /* 0x0000000b0c0b3211 */ /* 0x000fe200030f0c0d */
[----:B------:R-:W-:Y:S01]  /*0480*/  @P2 IMAD.WIDE.U32 R22, R17, R6, R22 ;  /* 0x0000000611162225 */ /* 0x000fe200078e0016 */
[----:B------:R-:W-:-:S02]  /*0490*/  CS2R R16, SRZ ;  /* 0x0000000000107805 */ /* 0x000fc4000001ff00 */
[C---:B--2---:R-:W-:Y:S02]  /*04a0*/  @P3 LEA R20, P5, R14.reuse, R20, 0x1 ;  /* 0x000000140e143211 */ /* 0x044fe400078a08ff */
[----:B------:R-:W-:Y:S01]  /*04b0*/  @P2 MOV R25, R43 ;  /* 0x0000002b00192202 */ /* 0x000fe20000000f00 */
[----:B------:R-:W2:Y:S01]  /*04c0*/  @P2 LDC.64 R56, c[0x0][0x240] ;  /* 0x00009000ff382b82 */ /* 0x000ea20000000a00 */
[----:B------:R-:W-:Y:S02]  /*04d0*/  @P3 LEA.HI.X R21, R14, R21, R15, 0x1, P5 ;  /* 0x000000150e153211 */ /* 0x000fe400028f0c0f */
[----:B------:R-:W-:Y:S01]  /*04e0*/  CS2R R14, SRZ ;  /* 0x00000000000e7805 */ /* 0x000fe2000001ff00 */
[-C--:B0-----:R-:W-:Y:S01]  /*04f0*/  @P2 IMAD R12, R19, R8.reuse, RZ ;  /* 0x00000008130c2224 */ /* 0x081fe200078e02ff */
[----:B------:R-:W-:Y:S02]  /*0500*/  CS2R R18, SRZ ;  /* 0x0000000000127805 */ /* 0x000fe4000001ff00 */
[----:B------:R-:W-:Y:S01]  /*0510*/  IADD3 R6, R46, 0x20, RZ ;  /* 0x000000202e067810 */ /* 0x000fe20007ffe0ff */
[----:B------:R-:W-:-:S04]  /*0520*/  @P2 IMAD.WIDE.U32 R24, R29, R8, R24 ;  /* 0x000000081d182225 */ /* 0x000fc800078e0018 */
[----:B------:R-:W-:Y:S01]  /*0530*/  @P2 IMAD R27, R29, R9, R12 ;  /* 0x000000091d1b2224 */ /* 0x000fe200078e020c */
[----:B------:R-:W-:Y:S01]  /*0540*/  CS2R R12, SRZ ;  /* 0x00000000000c7805 */ /* 0x000fe2000001ff00 */
[----:B------:R-:W3:Y:S05]  /*0550*/  @P3 LDG.E.128 R16, desc[UR6][R10.64] ;  /* 0x000000060a103981 */ /* 0x000eea000c1e1d00 */
[----:B------:R0:W4:Y:S01]  /*0560*/  @P3 LDG.E.128 R12, desc[UR6][R20.64] ;  /* 0x00000006140c3981 */ /* 0x000122000c1e1d00 */
[----:B------:R-:W-:Y:S02]  /*0570*/  ISETP.LT.AND P3, PT, R6, R3, !P0 ;  /* 0x000000030600720c */ /* 0x000fe40004761270 */
[----:B------:R-:W-:-:S02]  /*0580*/  IADD3 R8, R46, 0x30, RZ ;  /* 0x000000302e087810 */ /* 0x000fc40007ffe0ff */
[----:B------:R-:W-:Y:S02]  /*0590*/  @P2 IADD3 R9, R23, R7, RZ ;  /* 0x0000000717092210 */ /* 0x000fe40007ffe0ff */
[----:B-1----:R-:W-:Y:S02]  /*05a0*/  @P2 LEA R52, P4, R22, R52, 0x1 ;  /* 0x0000003416342211 */ /* 0x002fe400078808ff */
[----:B------:R-:W-:Y:S02]  /*05b0*/  @P2 IADD3 R7, R25, R27, RZ ;  /* 0x0000001b19072210 */ /* 0x000fe40007ffe0ff */
[----:B--2---:R-:W-:-:S03]  /*05c0*/  @P2 LEA R56, P5, R24, R56, 0x1 ;  /* 0x0000003818382211 */ /* 0x004fc600078a08ff */
[----:B------:R-:W1:Y:S01]  /*05d0*/  @P3 LDC.64 R34, c[0x0][0x228] ;  /* 0x00008a00ff223b82 */ /* 0x000e620000000a00 */
[----:B------:R-:W-:Y:S02]  /*05e0*/  ISETP.LT.AND P0, PT, R8, R3, !P0 ;  /* 0x000000030800720c */ /* 0x000fe40004701270 */
[----:B0-----:R-:W-:Y:S02]  /*05f0*/  CS2R R20, SRZ ;  /* 0x0000000000147805 */ /* 0x001fe4000001ff00 */
[----:B------:R-:W-:Y:S02]  /*0600*/  @P2 LEA.HI.X R53, R22, R53, R9, 0x1, P4 ;  /* 0x0000003516352211 */ /* 0x000fe400020f0c09 */
[----:B------:R-:W-:Y:S02]  /*0610*/  CS2R R22, SRZ ;  /* 0x0000000000167805 */ /* 0x000fe4000001ff00 */
[----:B------:R-:W-:Y:S02]  /*0620*/  @P2 LEA.HI.X R57, R24, R57, R7, 0x1, P5 ;  /* 0x0000003918392211 */ /* 0x000fe400028f0c07 */
[----:B------:R-:W-:-:S02]  /*0630*/  CS2R R24, SRZ ;  /* 0x0000000000187805 */ /* 0x000fc4000001ff00 */
[----:B------:R-:W-:Y:S01]  /*0640*/  CS2R R26, SRZ ;  /* 0x00000000001a7805 */ /* 0x000fe2000001ff00 */
[----:B------:R-:W0:Y:S01]  /*0650*/  @P3 LDC.64 R36, c[0x0][0x248] ;  /* 0x00009200ff243b82 */ /* 0x000e220000000a00 */
[----:B------:R2:W4:Y:S04]  /*0660*/  @P2 LDG.E.128 R20, desc[UR6][R52.64] ;  /* 0x0000000634142981 */ /* 0x000528000c1e1d00 */
[----:B------:R1:W4:Y:S01]  /*0670*/  @P2 LDG.E.128 R24, desc[UR6][R56.64] ;  /* 0x0000000638182981 */ /* 0x000322000c1e1d00 */
[C---:B------:R-:W-:Y:S02]  /*0680*/  @P3 IADD3 R55, P2, R48.reuse, 0x20, RZ ;  /* 0x0000002030373810 */ /* 0x040fe40007f5e0ff */
[----:B------:R-:W0:Y:S01]  /*0690*/  @P0 LDC.64 R38, c[0x0][0x228] ;  /* 0x00008a00ff260b82 */ /* 0x000e220000000a00 */
[----:B------:R-:W-:-:S02]  /*06a0*/  @P3 IADD3 R50, P5, R48, 0x20, RZ ;  /* 0x0000002030323810 */ /* 0x000fc40007fbe0ff */
[C---:B------:R-:W-:Y:S02]  /*06b0*/  @P0 IADD3 R51, P4, R48.reuse, 0x30, RZ ;  /* 0x0000003030330810 */ /* 0x040fe40007f9e0ff */
[----:B------:R-:W-:Y:S02]  /*06c0*/  @P0 IADD3 R7, P6, R48, 0x30, RZ ;  /* 0x0000003030070810 */ /* 0x000fe40007fde0ff */
[-C--:B------:R-:W-:Y:S01]  /*06d0*/  @P3 IADD3.X R59, RZ, R49.reuse, RZ, P2, !PT ;  /* 0x00000031ff3b3210 */ /* 0x080fe200017fe4ff */
[----:B------:R-:W0:Y:S01]  /*06e0*/  @P3 LDC.64 R10, c[0x0][0x210] ;  /* 0x00008400ff0a3b82 */ /* 0x000e220000000a00 */
[-C--:B------:R-:W-:Y:S02]  /*06f0*/  @P3 IADD3.X R61, RZ, R49.reuse, RZ, P5, !PT ;  /* 0x00000031ff3d3210 */ /* 0x080fe40002ffe4ff */
[-C--:B--2---:R-:W-:Y:S01]  /*0700*/  @P0 IADD3.X R53, RZ, R49.reuse, RZ, P4, !PT ;  /* 0x00000031ff350210 */ /* 0x084fe200027fe4ff */
[----:B-1----:R-:W-:Y:S01]  /*0710*/  @P3 IMAD R54, R59, R34, RZ ;  /* 0x000000223b363224 */ /* 0x002fe200078e02ff */
[----:B------:R-:W-:-:S02]  /*0720*/  @P0 IADD3.X R9, RZ, R49, RZ, P6, !PT ;  /* 0x00000031ff090210 */ /* 0x000fc400037fe4ff */
[----:B------:R-:W-:Y:S01]  /*0730*/  @P3 MOV R48, R40 ;  /* 0x0000002800303202 */ /* 0x000fe20000000f00 */
[----:B------:R-:W1:Y:S01]  /*0740*/  @P0 LDC.64 R28, c[0x0][0x210] ;  /* 0x00008400ff1c0b82 */ /* 0x000e620000000a00 */
[----:B------:R-:W-:Y:S01]  /*0750*/  @P3 MOV R49, R41 ;  /* 0x0000002900313202 */ /* 0x000fe20000000f00 */
[----:B------:R-:W-:Y:S02]  /*0760*/  @P3 IMAD R57, R55, R35, R54 ;  /* 0x0000002337393224 */ /* 0x000fe400078e0236 */
[----:B0-----:R-:W-:Y:S02]  /*0770*/  @P3 IMAD R52, R61, R36, RZ ;  /* 0x000000243d343224 */ /* 0x001fe400078e02ff */
[----:B------:R-:W-:Y:S02]  /*0780*/  @P3 IMAD.WIDE.U32 R34, R55, R34, R48 ;  /* 0x0000002237223225 */ /* 0x000fe400078e0030 */
[----:B------:R-:W0:Y:S01]  /*0790*/  @P0 LDC.64 R32, c[0x0][0x248] ;  /* 0x00009200ff200b82 */ /* 0x000e220000000a00 */
[----:B------:R-:W-:-:S02]  /*07a0*/  @P3 MOV R48, R42 ;  /* 0x0000002a00303202 */ /* 0x000fc40000000f00 */
[----:B------:R-:W-:Y:S01]  /*07b0*/  @P3 MOV R49, R43 ;  /* 0x0000002b00313202 */ /* 0x000fe20000000f00 */
[----:B------:R-:W-:-:S04]  /*07c0*/  @P3 IMAD R55, R50, R37, R52 ;  /* 0x0000002532373224 */ /* 0x000fc800078e0234 */
[----:B------:R-:W2:Y:S01]  /*07d0*/  @P3 LDC.64 R30, c[0x0][0x240] ;  /* 0x00009000ff1e3b82 */ /* 0x000ea20000000a00 */
[----:B------:R-:W-:-:S07]  /*07e0*/  @P3 IMAD.WIDE.U32 R48, R50, R36, R48 ;  /* 0x0000002432303225 */ /* 0x000fce00078e0030 */
[----:B------:R-:W2:Y:S01]  /*07f0*/  @P0 LDC.64 R36, c[0x0][0x240] ;  /* 0x00009000ff240b82 */ /* 0x000ea20000000a00 */
[-C--:B------:R-:W-:Y:S02]  /*0800*/  @P0 IMAD R52, R53, R38.reuse, RZ ;  /* 0x0000002635340224 */ /* 0x080fe400078e02ff */
[----:B------:R-:W-:-:S04]  /*0810*/  @P0 IMAD.WIDE.U32 R40, R51, R38, R40 ;  /* 0x0000002633280225 */ /* 0x000fc800078e0028 */
[----:B------:R-:W-:Y:S01]  /*0820*/  @P0 IMAD R39, R51, R39, R52 ;  /* 0x0000002733270224 */ /* 0x000fe200078e0234 */
[----:B------:R-:W-:Y:S02]  /*0830*/  @P3 LEA R52, P2, R34, R10, 0x1 ;  /* 0x0000000a22343211 */ /* 0x000fe400078408ff */
[----:B-1----:R-:W-:Y:S01]  /*0840*/  @P0 LEA R10, P4, R40, R28, 0x1 ;  /* 0x0000001c280a0211 */ /* 0x002fe200078808ff */
[-C--:B0-----:R-:W-:Y:S01]  /*0850*/  @P0 IMAD R28, R9, R32.reuse, RZ ;  /* 0x00000020091c0224 */ /* 0x081fe200078e02ff */
[----:B------:R-:W-:Y:S01]  /*0860*/  @P3 IADD3 R57, R35, R57, RZ ;  /* 0x0000003923393210 */ /* 0x000fe20007ffe0ff */
[----:B------:R-:W-:Y:S01]  /*0870*/  @P0 IMAD.WIDE.U32 R42, R7, R32, R42 ;  /* 0x00000020072a0225 */ /* 0x000fe200078e002a */
[----:B------:R-:W-:-:S03]  /*0880*/  @P3 IADD3 R55, R49, R55, RZ ;  /* 0x0000003731373210 */ /* 0x000fc60007ffe0ff */
[----:B------:R-:W-:Y:S01]  /*0890*/  @P0 IMAD R9, R7, R33, R28 ;  /* 0x0000002107090224 */ /* 0x000fe200078e021c */
[----:B------:R-:W-:Y:S02]  /*08a0*/  @P0 IADD3 R39, R41, R39, RZ ;  /* 0x0000002729270210 */ /* 0x000fe40007ffe0ff */
[----:B--2---:R-:W-:Y:S02]  /*08b0*/  @P3 LEA R50, P5, R48, R30, 0x1 ;  /* 0x0000001e30323211 */ /* 0x004fe400078a08ff */
[----:B------:R-:W-:Y:S02]  /*08c0*/  @P3 LEA.HI.X R53, R34, R11, R57, 0x1, P2 ;  /* 0x0000000b22353211 */ /* 0x000fe400010f0c39 */
[----:B------:R-:W-:Y:S02]  /*08d0*/  @P0 IADD3 R7, R43, R9, RZ ;  /* 0x000000092b070210 */ /* 0x000fe40007ffe0ff */
[----:B------:R-:W-:Y:S02]  /*08e0*/  @P0 LEA R54, P2, R42, R36, 0x1 ;  /* 0x000000242a360211 */ /* 0x000fe400078408ff */
[----:B------:R-:W-:-:S02]  /*08f0*/  @P0 LEA.HI.X R11, R40, R29, R39, 0x1, P4 ;  /* 0x0000001d280b0211 */ /* 0x000fc400020f0c27 */
[----:B------:R-:W-:Y:S02]  /*0900*/  CS2R R28, SRZ ;  /* 0x00000000001c7805 */ /* 0x000fe4000001ff00 */
[----:B------:R-:W-:Y:S02]  /*0910*/  @P3 LEA.HI.X R51, R48, R31, R55, 0x1, P5 ;  /* 0x0000001f30333211 */ /* 0x000fe400028f0c37 */
[----:B------:R-:W-:Y:S02]  /*0920*/  CS2R R30, SRZ ;  /* 0x00000000001e7805 */ /* 0x000fe4000001ff00 */
[----:B------:R-:W-:Y:S02]  /*0930*/  CS2R R32, SRZ ;  /* 0x0000000000207805 */ /* 0x000fe4000001ff00 */
[----:B------:R-:W-:Y:S02]  /*0940*/  CS2R R34, SRZ ;  /* 0x0000000000227805 */ /* 0x000fe4000001ff00 */
[----:B------:R-:W-:-:S02]  /*0950*/  @P0 LEA.HI.X R55, R42, R37, R7, 0x1, P2 ;  /* 0x000000252a370211 */ /* 0x000fc400010f0c07 */
[----:B------:R-:W-:Y:S02]  /*0960*/  CS2R R36, SRZ ;  /* 0x0000000000247805 */ /* 0x000fe4000001ff00 */
[----:B------:R-:W-:Y:S02]  /*0970*/  CS2R R38, SRZ ;  /* 0x0000000000267805 */ /* 0x000fe4000001ff00 */
[----:B------:R-:W-:Y:S02]  /*0980*/  CS2R R40, SRZ ;  /* 0x0000000000287805 */ /* 0x000fe4000001ff00 */
[----:B------:R-:W-:Y:S01]  /*0990*/  CS2R R42, SRZ ;  /* 0x00000000002a7805 */ /* 0x000fe2000001ff00 */
[----:B------:R-:W2:Y:S04]  /*09a0*/  @P3 LDG.E.128 R28, desc[UR6][R52.64] ;  /* 0x00000006341c3981 */ /* 0x000ea8000c1e1d00 */
[----:B------:R-:W2:Y:S04]  /*09b0*/  @P3 LDG.E.128 R32, desc[UR6][R50.64] ;  /* 0x0000000632203981 */ /* 0x000ea8000c1e1d00 */
[----:B------:R-:W2:Y:S04]  /*09c0*/  @P0 LDG.E.128 R36, desc[UR6][R10.64] ;  /* 0x000000060a240981 */ /* 0x000ea8000c1e1d00 */
[----:B------:R0:W2:Y:S01]  /*09d0*/  @P0 LDG.E.128 R40, desc[UR6][R54.64] ;  /* 0x0000000636280981 */ /* 0x0000a2000c1e1d00 */
[----:B------:R-:W-:-:S04]  /*09e0*/  ISETP.GT.AND P0, PT, R0, 0x3f, PT ;  /* 0x0000003f0000780c */ /* 0x000fc80003f04270 */
[----:B------:R-:W-:-:S13]  /*09f0*/  ISETP.GE.OR P2, PT, R0, R3, P0 ;  /* 0x000000030000720c */ /* 0x000fda0000746670 */
[----:B0-----:R-:W-:Y:S01]  /*0a00*/  @!P2 SHF.R.S32.HI R55, RZ, 0x1f, R0 ;  /* 0x0000001fff37a819 */ /* 0x001fe20000011400 */
[----:B---3--:R-:W-:Y:S02]  /*0a10*/  HADD2.F32 R48, -RZ, R16.H1_H1 ;  /* 0x30000010ff307230 */ /* 0x008fe40000004100 */
[--C-:B----4-:R-:W-:Y:S02]  /*0a20*/  HADD2.F32 R7, -RZ, R12.reuse.H1_H1 ;  /* 0x3000000cff077230 */ /* 0x110fe40000004100 */
[----:B------:R-:W-:Y:S02]  /*0a30*/  HADD2.F32 R12, -RZ, R12.H0_H0 ;  /* 0x2000000cff0c7230 */ /* 0x000fe40000004100 */
[----:B------:R-:W-:Y:S02]  /*0a40*/  HADD2.F32 R9, -RZ, R16.H0_H0 ;  /* 0x20000010ff097230 */ /* 0x000fe40000004100 */
[----:B------:R-:W-:Y:S02]  /*0a50*/  FMUL.FTZ R51, R7, R48 ;  /* 0x0000003007337220 */ /* 0x000fe40000410000 */
[----:B------:R-:W0:Y:S01]  /*0a60*/  @!P2 LDC.64 R48, c[0x0][0x290] ;  /* 0x0000a400ff30ab82 */ /* 0x000e220000000a00 */
[----:B------:R-:W-:-:S02]  /*0a70*/  HADD2.F32 R7, -RZ, R13.H0_H0 ;  /* 0x2000000dff077230 */ /* 0x000fc40000004100 */
[----:B------:R-:W-:Y:S01]  /*0a80*/  FFMA.FTZ R16, R12, R9, R51 ;  /* 0x000000090c107223 */ /* 0x000fe20000010033 */
[----:B------:R-:W-:Y:S02]  /*0a90*/  HADD2.F32 R10, -RZ, R17.H0_H0 ;  /* 0x20000011ff0a7230 */ /* 0x000fe40000004100 */
[----:B------:R-:W-:Y:S02]  /*0aa0*/  HADD2.F32 R13, -RZ, R13.H1_H1 ;  /* 0x3000000dff0d7230 */ /* 0x000fe40000004100 */
[----:B------:R-:W-:Y:S02]  /*0ab0*/  HADD2.F32 R12, -RZ, R17.H1_H1 ;  /* 0x30000011ff0c7230 */ /* 0x000fe40000004100 */
[----:B------:R-:W-:Y:S01]  /*0ac0*/  FFMA.FTZ R16, R7, R10, R16 ;  /* 0x0000000a07107223 */ /* 0x000fe20000010010 */
[----:B------:R-:W-:Y:S02]  /*0ad0*/  HADD2.F32 R10, -RZ, R14.H0_H0 ;  /* 0x2000000eff0a7230 */ /* 0x000fe40000004100 */
[----:B------:R-:W-:-:S02]  /*0ae0*/  HADD2.F32 R11, -RZ, R18.H0_H0 ;  /* 0x20000012ff0b7230 */ /* 0x000fc40000004100 */
[----:B------:R-:W-:Y:S01]  /*0af0*/  FFMA.FTZ R13, R13, R12, R16 ;  /* 0x0000000c0d0d7223 */ /* 0x000fe20000010010 */
[--C-:B------:R-:W-:Y:S02]  /*0b00*/  HADD2.F32 R9, -RZ, R15.reuse.H0_H0 ;  /* 0x2000000fff097230 */ /* 0x100fe40000004100 */
[----:B------:R-:W-:Y:S02]  /*0b10*/  HADD2.F32 R7, -RZ, R15.H1_H1 ;  /* 0x3000000fff077230 */ /* 0x000fe40000004100 */
[----:B------:R-:W-:Y:S01]  /*0b20*/  FFMA.FTZ R51, R10, R11, R13 ;  /* 0x0000000b0a337223 */ /* 0x000fe2000001000d */
[----:B------:R-:W-:Y:S01]  /*0b30*/  HADD2.F32 R10, -RZ, R20.H1_H1 ;  /* 0x30000014ff0a7230 */ /* 0x000fe20000004100 */
[----:B------:R-:W1:Y:S01]  /*0b40*/  @!P2 LDC.64 R12, c[0x0][0x298] ;  /* 0x0000a600ff0cab82 */ /* 0x000e620000000a00 */
[----:B------:R-:W-:Y:S02]  /*0b50*/  HADD2.F32 R15, -RZ, R24.H1_H1 ;  /* 0x30000018ff0f7230 */ /* 0x000fe40000004100 */
[----:B------:R-:W-:-:S02]  /*0b60*/  HADD2.F32 R20, -RZ, R20.H0_H0 ;  /* 0x20000014ff147230 */ /* 0x000fc40000004100 */
[----:B------:R-:W-:Y:S02]  /*0b70*/  HADD2.F32 R11, -RZ, R24.H0_H0 ;  /* 0x20000018ff0b7230 */ /* 0x000fe40000004100 */
[----:B------:R-:W-:Y:S01]  /*0b80*/  FMUL.FTZ R53, R10, R15 ;  /* 0x0000000f0a357220 */ /* 0x000fe20000410000 */
[----:B0-----:R-:W-:Y:S02]  /*0b90*/  @!P2 IMAD R10, R48, UR10, RZ ;  /* 0x0000000a300aac24 */ /* 0x001fe4000f8e02ff */
[----:B------:R-:W-:Y:S02]  /*0ba0*/  HADD2.F32 R16, -RZ, R14.H1_H1 ;  /* 0x3000000eff107230 */ /* 0x000fe40000004100 */
[----:B------:R-:W-:Y:S01]  /*0bb0*/  FFMA.FTZ R50, R20, R11, R53 ;  /* 0x0000000b14327223 */ /* 0x000fe20000010035 */
[----:B------:R-:W-:Y:S01]  /*0bc0*/  @!P2 IMAD R49, R49, UR8, R10 ;  /* 0x000000083131ac24 */ /* 0x000fe2000f8e020a */
[----:B------:R-:W-:Y:S01]  /*0bd0*/  @!P2 IADD3 R14, P3, R44, R0, RZ ;  /* 0x000000002c0ea210 */ /* 0x000fe20007f7e0ff */
[----:B------:R-:W0:Y:S01]  /*0be0*/  @!P2 LDC.64 R10, c[0x0][0x288] ;  /* 0x0000a200ff0aab82 */ /* 0x000e220000000a00 */
[----:B------:R-:W-:-:S02]  /*0bf0*/  HADD2.F32 R17, -RZ, R18.H1_H1 ;  /* 0x30000012ff117230 */ /* 0x000fc40000004100 */
[----:B------:R-:W-:Y:S01]  /*0c00*/  @!P2 LEA.HI.X.SX32 R15, R44, R55, 0x1, P3 ;  /* 0x000000372c0fa211 */ /* 0x000fe200018f0eff */
[----:B------:R-:W-:Y:S02]  /*0c10*/  HADD2.F32 R18, -RZ, R25.H0_H0 ;  /* 0x20000019ff127230 */ /* 0x000fe40000004100 */
[----:B------:R-:W-:Y:S01]  /*0c20*/  FFMA.FTZ R16, R16, R17, R51 ;  /* 0x0000001110107223 */ /* 0x000fe20000010033 */
[----:B------:R-:W-:Y:S02]  /*0c30*/  HADD2.F32 R17, -RZ, R21.H0_H0 ;  /* 0x20000015ff117230 */ /* 0x000fe40000004100 */
[----:B------:R-:W-:-:S04]  /*0c40*/  @!P2 IMAD.WIDE.U32 R14, R48, UR8, R14 ;  /* 0x00000008300eac25 */ /* 0x000fc8000f8e000e */
[----:B------:R-:W-:Y:S01]  /*0c50*/  HADD2.F32 R24, -RZ, R19.H0_H0 ;  /* 0x20000013ff187230 */ /* 0x000fe20000004100 */
[----:B------:R-:W-:Y:S01]  /*0c60*/  @!P2 IADD3 R15, R15, R49, RZ ;  /* 0x000000310f0fa210 */ /* 0x000fe20007ffe0ff */
[----:B------:R-:W-:Y:S02]  /*0c70*/  HADD2.F32 R21, -RZ, R21.H1_H1 ;  /* 0x30000015ff157230 */ /* 0x000fe40000004100 */
[----:B------:R-:W-:Y:S01]  /*0c80*/  FFMA.FTZ R50, R17, R18, R50 ;  /* 0x0000001211327223 */ /* 0x000fe20000010032 */
[----:B------:R-:W-:Y:S02]  /*0c90*/  HADD2.F32 R20, -RZ, R25.H1_H1 ;  /* 0x30000019ff147230 */ /* 0x000fe40000004100 */
[----:B-1----:R-:W-:Y:S02]  /*0ca0*/  @!P2 IMAD R48, R12, UR11, RZ ;  /* 0x0000000b0c30ac24 */ /* 0x002fe4000f8e02ff */
[----:B------:R-:W-:Y:S01]  /*0cb0*/  FFMA.FTZ R24, R9, R24, R16 ;  /* 0x0000001809187223 */ /* 0x000fe20000010010 */
[----:B------:R-:W-:-:S02]  /*0cc0*/  HADD2.F32 R9, -RZ, R22.H0_H0 ;  /* 0x20000016ff097230 */ /* 0x000fc40000004100 */
[----:B------:R-:W-:Y:S01]  /*0cd0*/  FFMA.FTZ R20, R21, R20, R50 ;  /* 0x0000001415147223 */ /* 0x000fe20000010032 */
[----:B------:R-:W-:Y:S02]  /*0ce0*/  HADD2.F32 R16, -RZ, R26.H0_H0 ;  /* 0x2000001aff107230 */ /* 0x000fe40000004100 */
[----:B------:R-:W-:Y:S02]  /*0cf0*/  @!P2 IMAD R17, R13, UR9, R48 ;  /* 0x000000090d11ac24 */ /* 0x000fe4000f8e0230 */
[----:B------:R-:W-:-:S04]  /*0d00*/  @!P2 IMAD.WIDE.U32 R12, R12, UR9, R14 ;  /* 0x000000090c0cac25 */ /* 0x000fc8000f8e000e */
[----:B------:R-:W-:Y:S01]  /*0d10*/  FFMA.FTZ R9, R9, R16, R20 ;  /* 0x0000001009097223 */ /* 0x000fe20000010014 */
[----:B------:R-:W-:Y:S02]  /*0d20*/  HADD2.F32 R22, -RZ, R22.H1_H1 ;  /* 0x30000016ff167230 */ /* 0x000fe40000004100 */
[----:B------:R-:W-:Y:S01]  /*0d30*/  HADD2.F32 R15, -RZ, R26.H1_H1 ;  /* 0x3000001aff0f7230 */ /* 0x000fe20000004100 */
[----:B------:R-:W-:Y:S01]  /*0d40*/  @!P2 IADD3 R13, R13, R17, RZ ;  /* 0x000000110d0da210 */ /* 0x000fe20007ffe0ff */
[----:B------:R-:W-:Y:S01]  /*0d50*/  HADD2.F32 R18, -RZ, R19.H1_H1 ;  /* 0x30000013ff127230 */ /* 0x000fe20000004100 */
[----:B0-----:R-:W-:Y:S02]  /*0d60*/  @!P2 LEA R14, P3, R12, R10, 0x2 ;  /* 0x0000000a0c0ea211 */ /* 0x001fe400078610ff */
[----:B------:R-:W-:Y:S01]  /*0d70*/  FFMA.FTZ R22, R22, R15, R9 ;  /* 0x0000000f16167223 */ /* 0x000fe20000010009 */
[----:B------:R-:W-:Y:S02]  /*0d80*/  MOV R17, 0x7f800000 ;  /* 0x7f80000000117802 */ /* 0x000fe40000000f00 */
[----:B------:R-:W-:Y:S01]  /*0d90*/  @!P2 LEA.HI.X R15, R12, R11, R13, 0x2, P3 ;  /* 0x0000000b0c0fa211 */ /* 0x000fe200018f140d */
[----:B------:R-:W-:Y:S01]  /*0da0*/  FFMA.FTZ R7, R7, R18, R24 ;  /* 0x0000001207077223 */ /* 0x000fe20000010018 */
[----:B------:R-:W-:-:S02]  /*0db0*/  HADD2.F32 R9, -RZ, R23.H0_H0 ;  /* 0x20000017ff097230 */ /* 0x000fc40000004100 */
[--C-:B------:R-:W-:Y:S01]  /*0dc0*/  HADD2.F32 R16, -RZ, R27.reuse.H0_H0 ;  /* 0x2000001bff107230 */ /* 0x100fe20000004100 */
[----:B------:R0:W5:Y:S01]  /*0dd0*/  @!P2 LDG.E R17, desc[UR6][R14.64] ;  /* 0x000000060e11a981 */ /* 0x000162000c1e1900 */
[----:B------:R-:W-:-:S03]  /*0de0*/  HADD2.F32 R10, -RZ, R27.H1_H1 ;  /* 0x3000001bff0a7230 */ /* 0x000fc60000004100 */
[----:B------:R-:W-:Y:S01]  /*0df0*/  FFMA.FTZ R12, R9, R16, R22 ;  /* 0x00000010090c7223 */ /* 0x000fe20000010016 */
[--C-:B--2---:R-:W-:Y:S02]  /*0e00*/  HADD2.F32 R18, -RZ, R28.reuse.H0_H0 ;  /* 0x2000001cff127230 */ /* 0x104fe40000004100 */
[----:B------:R-:W-:Y:S02]  /*0e10*/  HADD2.F32 R28, -RZ, R28.H1_H1 ;  /* 0x3000001cff1c7230 */ /* 0x000fe40000004100 */
[--C-:B------:R-:W-:Y:S02]  /*0e20*/  HADD2.F32 R25, -RZ, R32.reuse.H1_H1 ;  /* 0x30000020ff197230 */ /* 0x100fe40000004100 */
[----:B------:R-:W-:Y:S02]  /*0e30*/  HADD2.F32 R21, -RZ, R32.H0_H0 ;  /* 0x20000020ff157230 */ /* 0x000fe40000004100 */
[----:B0-----:R-:W-:Y:S02]  /*0e40*/  HADD2.F32 R15, -RZ, R36.H1_H1 ;  /* 0x30000024ff0f7230 */ /* 0x001fe40000004100 */
[----:B------:R-:W-:Y:S01]  /*0e50*/  FMUL.FTZ R27, R28, R25 ;  /* 0x000000191c1b7220 */ /* 0x000fe20000410000 */
[----:B------:R-:W-:-:S02]  /*0e60*/  HADD2.F32 R20, -RZ, R40.H1_H1 ;  /* 0x30000028ff147230 */ /* 0x000fc40000004100 */
[--C-:B------:R-:W-:Y:S02]  /*0e70*/  HADD2.F32 R22, -RZ, R33.reuse.H0_H0 ;  /* 0x20000021ff167230 */ /* 0x100fe40000004100 */
[----:B------:R-:W-:Y:S02]  /*0e80*/  HADD2.F32 R24, -RZ, R33.H1_H1 ;  /* 0x30000021ff187230 */ /* 0x000fe40000004100 */
[----:B------:R-:W-:Y:S01]  /*0e90*/  FMUL.FTZ R33, R15, R20 ;  /* 0x000000140f217220 */ /* 0x000fe20000410000 */
        /* <DEDUP_REMOVED lines=24> */
[----:B------:R-:W-:Y:S01]  /*1020*/  FFMA.FTZ R30, R30, R13, R11 ;  /* 0x0000000d1e1e7223 */ /* 0x000fe2000001000b */
[----:B------:R-:W-:Y:S02]  /*1030*/  HADD2.F32 R9, -RZ, R31.H0_H0 ;  /* 0x2000001fff097230 */ /* 0x000fe40000004100 */
[----:B------:R-:W-:-:S02]  /*1040*/  HADD2.F32 R16, -RZ, R35.H0_H0 ;  /* 0x20000023ff107230 */ /* 0x000fc40000004100 */
[----:B------:R-:W-:Y:S01]  /*1050*/  FFMA.FTZ R38, R38, R19, R15 ;  /* 0x0000001326267223 */ /* 0x000fe2000001000f */
[----:B------:R-:W-:Y:S02]  /*1060*/  HADD2.F32 R11, -RZ, R39.H0_H0 ;  /* 0x20000027ff0b7230 */ /* 0x000fe40000004100 */
[----:B------:R-:W-:Y:S02]  /*1070*/  HADD2.F32 R18, -RZ, R43.H0_H0 ;  /* 0x2000002bff127230 */ /* 0x000fe40000004100 */
[----:B------:R-:W-:Y:S01]  /*1080*/  FFMA.FTZ R30, R9, R16, R30 ;  /* 0x00000010091e7223 */ /* 0x000fe2000001001e */
[----:B------:R-:W-:Y:S02]  /*1090*/  HADD2.F32 R23, -RZ, R23.H1_H1 ;  /* 0x30000017ff177230 */ /* 0x000fe40000004100 */
[----:B------:R-:W-:Y:S02]  /*10a0*/  HADD2.F32 R31, -RZ, R31.H1_H1 ;  /* 0x3000001fff1f7230 */ /* 0x000fe40000004100 */
[----:B------:R-:W-:Y:S01]  /*10b0*/  FFMA.FTZ R18, R11, R18, R38 ;  /* 0x000000120b127223 */ /* 0x000fe20000010026 */
[----:B------:R-:W-:-:S02]  /*10c0*/  HADD2.F32 R14, -RZ, R35.H1_H1 ;  /* 0x30000023ff0e7230 */ /* 0x000fc40000004100 */
[----:B------:R-:W-:Y:S02]  /*10d0*/  HADD2.F32 R39, -RZ, R39.H1_H1 ;  /* 0x30000027ff277230 */ /* 0x000fe40000004100 */
[----:B------:R-:W-:Y:S02]  /*10e0*/  HADD2.F32 R16, -RZ, R43.H1_H1 ;  /* 0x3000002bff107230 */ /* 0x000fe40000004100 */
[----:B------:R-:W-:Y:S01]  /*10f0*/  FFMA.FTZ R12, R23, R10, R12 ;  /* 0x0000000a170c7223 */ /* 0x000fe2000001000c */
[----:B------:R-:W-:Y:S02]  /*1100*/  FFMA.FTZ R30, R31, R14, R30 ;  /* 0x0000000e1f1e7223 */ /* 0x000fe4000001001e */
[----:B------:R-:W-:Y:S02]  /*1110*/  FFMA.FTZ R18, R39, R16, R18 ;  /* 0x0000001027127223 */ /* 0x000fe40000010012 */
[----:B------:R-:W0:Y:S04]  /*1120*/  SHFL.BFLY PT, R9, R12, 0x8, 0x1f ;  /* 0x0d001f000c097f89 */ /* 0x000e2800000e0000 */
[----:B------:R-:W1:Y:S04]  /*1130*/  SHFL.BFLY PT, R10, R7, 0x8, 0x1f ;  /* 0x0d001f00070a7f89 */ /* 0x000e6800000e0000 */
[----:B------:R-:W2:Y:S04]  /*1140*/  SHFL.BFLY PT, R13, R30, 0x8, 0x1f ;  /* 0x0d001f001e0d7f89 */ /* 0x000ea800000e0000 */
[----:B------:R-:W3:Y:S01]  /*1150*/  SHFL.BFLY PT, R19, R18, 0x8, 0x1f ;  /* 0x0d001f0012137f89 */ /* 0x000ee200000e0000 */
[----:B0-----:R-:W-:Y:S01]  /*1160*/  FADD.FTZ R11, R12, R9 ;  /* 0x000000090c0b7221 */ /* 0x001fe20000010000 */
[----:B-1----:R-:W-:Y:S01]  /*1170*/  FADD.FTZ R10, R7, R10 ;  /* 0x0000000a070a7221 */ /* 0x002fe20000010000 */
[----:B--2---:R-:W-:Y:S01]  /*1180*/  FADD.FTZ R15, R30, R13 ;  /* 0x0000000d1e0f7221 */ /* 0x004fe20000010000 */
[----:B---3--:R-:W-:-:S02]  /*1190*/  FADD.FTZ R20, R18, R19 ;  /* 0x0000001312147221 */ /* 0x008fc40000010000 */
        /* <DEDUP_REMOVED lines=16> */
[----:B------:R-:W0:Y:S01]  /*12a0*/  SHFL.BFLY PT, R16, R15, 0x1, 0x1f ;  /* 0x0c201f000f107f89 */ /* 0x000e2200000e0000 */
[----:B------:R-:W1:Y:S03]  /*12b0*/  LDC.64 R12, c[0x0][0x2d0] ;  /* 0x0000b400ff0c7b82 */ /* 0x000e660000000a00 */
[----:B------:R-:W2:Y:S04]  /*12c0*/  SHFL.BFLY PT, R14, R7, 0x1, 0x1f ;  /* 0x0c201f00070e7f89 */ /* 0x000ea800000e0000 */
[----:B------:R-:W3:Y:S01]  /*12d0*/  SHFL.BFLY PT, R20, R19, 0x1, 0x1f ;  /* 0x0c201f0013147f89 */ /* 0x000ee200000e0000 */
[----:B------:R-:W4:Y:S03]  /*12e0*/  LDC.64 R10, c[0x0][0x2d8] ;  /* 0x0000b600ff0a7b82 */ /* 0x000f260000000a00 */
[----:B------:R-:W3:Y:S01]  /*12f0*/  SHFL.BFLY PT, R9, R22, 0x1, 0x1f ;  /* 0x0c201f0016097f89 */ /* 0x000ee200000e0000 */
[----:B------:R-:W-:Y:S01]  /*1300*/  ISETP.NE.AND P2, PT, R5, RZ, PT ;  /* 0x000000ff0500720c */ /* 0x000fe20003f45270 */
[----:B------:R-:W-:Y:S01]  /*1310*/  BSSY B0, `(.L_x_6559) ;  /* 0x0000022000007945 */ /* 0x000fe20003800000 */
[----:B------:R-:W-:Y:S01]  /*1320*/  SHF.L.U32 R21, R0, 0x2, RZ ;  /* 0x0000000200157819 */ /* 0x000fe200000006ff */
[----:B0-----:R-:W-:Y:S01]  /*1330*/  FADD.FTZ R27, R15, R16 ;  /* 0x000000100f1b7221 */ /* 0x001fe20000010000 */
[----:B------:R-:W-:Y:S01]  /*1340*/  SHF.L.U32 R16, R2, 0xd, RZ ;  /* 0x0000000d02107819 */ /* 0x000fe200000006ff */
[----:B--2---:R-:W-:Y:S01]  /*1350*/  FADD.FTZ R26, R7, R14 ;  /* 0x0000000e071a7221 */ /* 0x004fe20000010000 */
[----:B---3--:R-:W-:Y:S01]  /*1360*/  FADD.FTZ R20, R19, R20 ;  /* 0x0000001413147221 */ /* 0x008fe20000010000 */
[----:B------:R-:W-:-:S06]  /*1370*/  FADD.FTZ R9, R22, R9 ;  /* 0x0000000916097221 */ /* 0x000fcc0000010000 */
[----:B------:R-:W-:Y:S05]  /*1380*/  @P2 BRA `(.L_x_6560) ;  /* 0x0000000000682947 */ /* 0x000fea0003800000 */
[----:B------:R-:W0:Y:S01]  /*1390*/  LDC.64 R22, c[0x0][0x278] ;  /* 0x00009e00ff167b82 */ /* 0x000e220000000a00 */
[----:B------:R-:W-:Y:S01]  /*13a0*/  SHF.R.S32.HI R45, RZ, 0x1f, R44 ;  /* 0x0000001fff2d7819 */ /* 0x000fe2000001142c */
[----:B------:R-:W-:Y:S01]  /*13b0*/  ULDC.64 UR12, c[0x0][0x260] ;  /* 0x00009800000c7ab9 */ /* 0x000fe20000000a00 */
[-C--:B------:R-:W-:Y:S02]  /*13c0*/  ISETP.GE.AND P4, PT, R4, R3.reuse, PT ;  /* 0x000000030400720c */ /* 0x080fe40003f86270 */
[----:B------:R-:W-:-:S03]  /*13d0*/  ISETP.GE.AND P3, PT, R6, R3, PT ;  /* 0x000000030600720c */ /* 0x000fc60003f66270 */
[----:B------:R-:W2:Y:S01]  /*13e0*/  LDC.64 R24, c[0x0][0x280] ;  /* 0x0000a000ff187b82 */ /* 0x000ea20000000a00 */
[C---:B0-----:R-:W-:Y:S02]  /*13f0*/  IMAD R18, R22.reuse, UR10, RZ ;  /* 0x0000000a16127c24 */ /* 0x041fe4000f8e02ff */
[----:B------:R-:W-:-:S04]  /*1400*/  IMAD.WIDE.U32 R14, R22, UR8, R44 ;  /* 0x00000008160e7c25 */ /* 0x000fc8000f8e002c */
[----:B------:R-:W-:Y:S02]  /*1410*/  IMAD R5, R23, UR8, R18 ;  /* 0x0000000817057c24 */ /* 0x000fe4000f8e0212 */
[----:B--2---:R-:W-:-:S03]  /*1420*/  IMAD R18, R24, UR11, RZ ;  /* 0x0000000b18127c24 */ /* 0x004fc6000f8e02ff */
        /* <DEDUP_REMOVED lines=12> */
[----:B------:R-:W-:-:S03]  /*14f0*/  FSEL R9, R9, RZ, !P2 ;  /* 0x000000ff09097208 */ /* 0x000fc60005000000 */
[----:B------:R0:W-:Y:S04]  /*1500*/  STG.E desc[UR6][R14.64+0x40], R5 ;  /* 0x000040050e007986 */ /* 0x0001e8000c101906 */
[----:B------:R0:W-:Y:S04]  /*1510*/  STG.E desc[UR6][R14.64+0x80], R7 ;  /* 0x000080070e007986 */ /* 0x0001e8000c101906 */
[----:B------:R0:W-:Y:S02]  /*1520*/  STG.E desc[UR6][R14.64+0xc0], R9 ;  /* 0x0000c0090e007986 */ /* 0x0001e4000c101906 */
.L_x_6560:
[----:B------:R-:W-:Y:S05]  /*1530*/  BSYNC B0 ;  /* 0x0000000000007941 */ /* 0x000fea0003800000 */
.L_x_6559:
[----:B------:R-:W-:Y:S01]  /*1540*/  UIADD3 UR4, UR4, 0x3f, URZ ;  /* 0x0000003f04047890 */ /* 0x000fe2000fffe03f */
[----:B0-----:R-:W-:Y:S01]  /*1550*/  SHF.R.S32.HI R3, RZ, 0x1f, R21 ;  /* 0x0000001fff037819 */ /* 0x001fe20000011415 */
[----:B-1----:R-:W-:Y:S01]  /*1560*/  IMAD R6, R12, UR10, RZ ;  /* 0x0000000a0c067c24 */ /* 0x002fe2000f8e02ff */
[C---:B------:R-:W-:Y:S01]  /*1570*/  IADD3 R4, P1, R16.reuse, R21, RZ ;  /* 0x0000001510047210 */ /* 0x040fe20007f3e0ff */
[----:B------:R-:W-:Y:S01]  /*1580*/  USHF.R.S32.HI UR5, URZ, 0x1f, UR4 ;  /* 0x0000001f3f057899 */ /* 0x000fe20008011404 */
[----:B------:R-:W-:Y:S02]  /*1590*/  BSSY B0, `(.L_x_6561) ;  /* 0x0000022000007945 */ /* 0x000fe40003800000 */
[----:B------:R-:W-:Y:S01]  /*15a0*/  LEA.HI.X.SX32 R5, R16, R3, 0x1, P1 ;  /* 0x0000000310057211 */ /* 0x000fe200008f0eff */
[----:B------:R-:W-:Y:S01]  /*15b0*/  ULEA.HI UR5, UR5, UR4, URZ, 0x6 ;  /* 0x0000000405057291 */ /* 0x000fe2000f8f303f */
[----:B------:R-:W-:Y:S02]  /*15c0*/  IMAD R3, R13, UR8, R6 ;  /* 0x000000080d037c24 */ /* 0x000fe4000f8e0206 */
[----:B------:R-:W-:Y:S01]  /*15d0*/  IMAD.WIDE.U32 R12, R12, UR8, R4 ;  /* 0x000000080c0c7c25 */ /* 0x000fe2000f8e0004 */
[----:B------:R-:W-:-:S03]  /*15e0*/  ULOP3.LUT UR5, UR5, 0xffffffc0, URZ, 0xc0, !UPT ;  /* 0xffffffc005057892 */ /* 0x000fc6000f8ec03f */
[----:B----4-:R-:W-:Y:S01]  /*15f0*/  IMAD R4, R10, UR11, RZ ;  /* 0x0000000b0a047c24 */ /* 0x010fe2000f8e02ff */
[----:B------:R-:W-:Y:S02]  /*1600*/  IADD3 R13, R13, R3, RZ ;  /* 0x000000030d0d7210 */ /* 0x000fe40007ffe0ff */
[----:B------:R-:W-:Y:S01]  /*1610*/  IADD3 R3, -R44, UR5, RZ ;  /* 0x000000052c037c10 */ /* 0x000fe2000fffe1ff */
[----:B------:R-:W-:Y:S02]  /*1620*/  IMAD R9, R11, UR9, R4 ;  /* 0x000000090b097c24 */ /* 0x000fe4000f8e0204 */
[----:B------:R-:W-:Y:S01]  /*1630*/  IMAD.WIDE.U32 R10, R10, UR9, R12 ;  /* 0x000000090a0a7c25 */ /* 0x000fe2000f8e000c */
[----:B------:R-:W-:-:S04]  /*1640*/  ISETP.GE.OR P0, PT, R0, R3, P0 ;  /* 0x000000030000720c */ /* 0x000fc80000706670 */
[----:B------:R-:W-:-:S09]  /*1650*/  IADD3 R9, R11, R9, RZ ;  /* 0x000000090b097210 */ /* 0x000fd20007ffe0ff */
[----:B------:R-:W-:Y:S05]  /*1660*/  @P0 BRA `(.L_x_6562) ;  /* 0x0000000000500947 */ /* 0x000fea0003800000 */
[----:B------:R-:W0:Y:S01]  /*1670*/  LDC.64 R12, c[0x0][0x2a8] ;  /* 0x0000aa00ff0c7b82 */ /* 0x000e220000000a00 */
[----:B------:R-:W-:Y:S01]  /*1680*/  SHF.R.S32.HI R3, RZ, 0x1f, R0 ;  /* 0x0000001fff037819 */ /* 0x000fe20000011400 */
[----:B------:R-:W-:Y:S01]  /*1690*/  ULDC.64 UR4, c[0x0][0x2a0] ;  /* 0x0000a80000047ab9 */ /* 0x000fe20000000a00 */
[----:B------:R-:W-:-:S04]  /*16a0*/  IADD3 R4, P0, R44, R0, RZ ;  /* 0x000000002c047210 */ /* 0x000fc80007f1e0ff */
[----:B------:R-:W-:Y:S01]  /*16b0*/  LEA.HI.X.SX32 R5, R44, R3, 0x1, P0 ;  /* 0x000000032c057211 */ /* 0x000fe200000f0eff */
[----:B------:R-:W1:Y:S01]  /*16c0*/  LDC.64 R14, c[0x0][0x2b0] ;  /* 0x0000ac00ff0e7b82 */ /* 0x000e620000000a00 */
        /* <DEDUP_REMOVED lines=14> */
.L_x_6562:
[----:B------:R-:W-:Y:S05]  /*17b0*/  BSYNC B0 ;  /* 0x0000000000007941 */ /* 0x000fea0003800000 */
.L_x_6561:
[----:B------:R-:W-:Y:S01]  /*17c0*/  ULDC.64 UR12, c[0x0][0x2e8] ;  /* 0x0000ba00000c7ab9 */ /* 0x000fe20000000a00 */
[----:B------:R-:W-:Y:S01]  /*17d0*/  ULDC.64 UR4, c[0x0][0x2b8] ;  /* 0x0000ae0000047ab9 */ /* 0x000fe20000000a00 */
[----:B------:R-:W-:Y:S02]  /*17e0*/  ISETP.NE.U32.AND P0, PT, RZ, UR12, PT ;  /* 0x0000000cff007c0c */ /* 0x000fe4000bf05070 */
[C---:B------:R-:W-:Y:S02]  /*17f0*/  LEA R4, P1, R10.reuse, UR4, 0x2 ;  /* 0x000000040a047c11 */ /* 0x040fe4000f8210ff */
        /* <DEDUP_REMOVED lines=12> */
[----:B0-----:R-:W0:Y:S08]  /*18c0*/  LDC R3, c[0x0][0x2e0] ;  /* 0x0000b800ff037b82 */ /* 0x001e300000000800 */
[----:B------:R-:W2:Y:S08]  /*18d0*/  LDC R7, c[0x0][0x220] ;  /* 0x00008800ff077b82 */ /* 0x000eb00000000800 */
[----:B-1----:R-:W1:Y:S01]  /*18e0*/  LDC.64 R4, c[0x0][0x2e8] ;  /* 0x0000ba00ff047b82 */ /* 0x002e620000000a00 */
[----:B0-----:R-:W-:-:S04]  /*18f0*/  IMAD R2, R2, R3, UR9 ;  /* 0x0000000902027e24 */ /* 0x001fc8000f8e0203 */
[----:B--2---:R-:W-:-:S04]  /*1900*/  IMAD R3, R2, R7, UR8 ;  /* 0x0000000802037e24 */ /* 0x004fc8000f8e0207 */
[----:B-1----:R-:W-:-:S05]  /*1910*/  IMAD.WIDE R2, R3, 0x4, R4 ;  /* 0x0000000403027825 */ /* 0x002fca00078e0204 */
[----:B------:R-:W-:Y:S01]  /*1920*/  STG.E desc[UR6][R2.64], RZ ;  /* 0x000000ff02007986 */ /* 0x000fe2000c101906 */
[----:B------:R-:W-:Y:S05]  /*1930*/  EXIT ;  /* 0x000000000000794d */ /* 0x000fea0003800000 */
.L_x_6563:
        /* <DEDUP_REMOVED lines=12> */
.L_x_7337:


//--------------------- .text._ZN7cutlass13device_kernelIN5flash11enable_sm90INS1_16FlashAttnBwdSm90INS1_25CollectiveMainloopBwdSm90ILi2ELi2ELi2EN4cute5tupleIJNS5_1CILi1EEES8_S8_EEENS6_IJNS7_ILi64EEENS7_ILi128EEESB_EEENS_6half_tEfNS_4arch4Sm90ELb1ELb0ELb0ELb1ELb0ELb1ELb0ELb0ELi2ELi1ELi2ELi1ELb0EEENS1_21CollectiveEpilogueBwdISC_SD_SF_Li256ELb1ELb0ELi1EEENS1_25SingleTileBwdLPTSchedulerILb1ELi128ELb0EEEEEEEEEvNT_6ParamsE --------------------------
	.section	.text._ZN7cutlass13device_kernelIN5flash11enable_sm90INS1_16FlashAttnBwdSm90INS1_25CollectiveMainloopBwdSm90ILi2ELi2ELi2EN4cute5tupleIJNS5_1CILi1EEES8_S8_EEENS6_IJNS7_ILi64EEENS7_ILi128EEESB_EEENS_6half_tEfNS_4arch4Sm90ELb1ELb0ELb0ELb1ELb0ELb1ELb0ELb0ELi2ELi1ELi2ELi1ELb0EEENS1_21CollectiveEpilogueBwdISC_SD_SF_Li256ELb1ELb0ELi1EEENS1_25SingleTileBwdLPTSchedulerILb1ELi128ELb0EEEEEEEEEvNT_6ParamsE,"ax",@progbits
	.align	128
.text._ZN7cutlass13device_kernelIN5flash11enable_sm90INS1_16FlashAttnBwdSm90INS1_25CollectiveMainloopBwdSm90ILi2ELi2ELi2EN4cute5tupleIJNS5_1CILi1EEES8_S8_EEENS6_IJNS7_ILi64EEENS7_ILi128EEESB_EEENS_6half_tEfNS_4arch4Sm90ELb1ELb0ELb0ELb1ELb0ELb1ELb0ELb0ELi2ELi1ELi2ELi1ELb0EEENS1_21CollectiveEpilogueBwdISC_SD_SF_Li256ELb1ELb0ELi1EEENS1_25SingleTileBwdLPTSchedulerILb1ELi128ELb0EEEEEEEEEvNT_6ParamsE:
        .type           _ZN7cutlass13device_kernelIN5flash11enable_sm90INS1_16FlashAttnBwdSm90INS1_25CollectiveMainloopBwdSm90ILi2ELi2ELi2EN4cute5tupleIJNS5_1CILi1EEES8_S8_EEENS6_IJNS7_ILi64EEENS7_ILi128EEESB_EEENS_6half_tEfNS_4arch4Sm90ELb1ELb0ELb0ELb1ELb0ELb1ELb0ELb0ELi2ELi1ELi2ELi1ELb0EEENS1_21CollectiveEpilogueBwdISC_SD_SF_Li256ELb1ELb0ELi1EEENS1_25SingleTileBwdLPTSchedulerILb1ELi128ELb0EEEEEEEEEvNT_6ParamsE,@function
        .size           _ZN7cutlass13device_kernelIN5flash11enable_sm90INS1_16FlashAttnBwdSm90INS1_25CollectiveMainloopBwdSm90ILi2ELi2ELi2EN4cute5tupleIJNS5_1CILi1EEES8_S8_EEENS6_IJNS7_ILi64EEENS7_ILi128EEESB_EEENS_6half_tEfNS_4arch4Sm90ELb1ELb0ELb0ELb1ELb0ELb1ELb0ELb0ELi2ELi1ELi2ELi1ELb0EEENS1_21CollectiveEpilogueBwdISC_SD_SF_Li256ELb1ELb0ELi1EEENS1_25SingleTileBwdLPTSchedulerILb1ELi128ELb0EEEEEEEEEvNT_6ParamsE,(.L_x_7338 - _ZN7cutlass13device_kernelIN5flash11enable_sm90INS1_16FlashAttnBwdSm90INS1_25CollectiveMainloopBwdSm90ILi2ELi2ELi2EN4cute5tupleIJNS5_1CILi1EEES8_S8_EEENS6_IJNS7_ILi64EEENS7_ILi128EEESB_EEENS_6half_tEfNS_4arch4Sm90ELb1ELb0ELb0ELb1ELb0ELb1ELb0ELb0ELi2ELi1ELi2ELi1ELb0EEENS1_21CollectiveEpilogueBwdISC_SD_SF_Li256ELb1ELb0ELi1EEENS1_25SingleTileBwdLPTSchedulerILb1ELi128ELb0EEEEEEEEEvNT_6ParamsE)
        .other          _ZN7cutlass13device_kernelIN5flash11enable_sm90INS1_16FlashAttnBwdSm90INS1_25CollectiveMainloopBwdSm90ILi2ELi2ELi2EN4cute5tupleIJNS5_1CILi1EEES8_S8_EEENS6_IJNS7_ILi64EEENS7_ILi128EEESB_EEENS_6half_tEfNS_4arch4Sm90ELb1ELb0ELb0ELb1ELb0ELb1ELb0ELb0ELi2ELi1ELi2ELi1ELb0EEENS1_21CollectiveEpilogueBwdISC_SD_SF_Li256ELb1ELb0ELi1EEENS1_25SingleTileBwdLPTSchedulerILb1ELi128ELb0EEEEEEEEEvNT_6ParamsE,@"STO_CUDA_ENTRY STV_DEFAULT"
_ZN7cutlass13device_kernelIN5flash11enable_sm90INS1_16FlashAttnBwdSm90INS1_25CollectiveMainloopBwdSm90ILi2ELi2ELi2EN4cute5tupleIJNS5_1CILi1EEES8_S8_EEENS6_IJNS7_ILi64EEENS7_ILi128EEESB_EEENS_6half_tEfNS_4arch4Sm90ELb1ELb0ELb0ELb1ELb0ELb1ELb0ELb0ELi2ELi1ELi2ELi1ELb0EEENS1_21CollectiveEpilogueBwdISC_SD_SF_Li256ELb1ELb0ELi1EEENS1_25SingleTileBwdLPTSchedulerILb1ELi128ELb0EEEEEEEEEvNT_6ParamsE:
        /* <DEDUP_REMOVED lines=24> */
.L_x_6565:
[----:B------:R-:W-:Y:S05]  /*0180*/  BSYNC B0 ;  /* 0x0000000000007941 */ /* 0x000fea0003800000 */
.L_x_6564:
        /* <DEDUP_REMOVED lines=37> */
.L_x_6566:
        /* <DEDUP_REMOVED lines=22> */
.L_x_6567:
[----:B------:R-:W-:Y:S01]  /*0540*/  PLOP3.LUT P0, PT, PT, PT, UP0, 0x80, 0x0 ;  /* 0x000000000000781c */ /* 0x000fe20003f0f008 */
[----:B------:R-:W-:Y:S01]  /*0550*/  NOP ;  /* 0x0000000000007918 */ /* 0x000fe20000000000 */
[----:B------:R-:W-:Y:S01]  /*0560*/  ULDC.64 UR46, c[0x0][0x208] ;  /* 0x00008200002e7ab9 */ /* 0x000fe20000000a00 */
[----:B------:R-:W-:Y:S01]  /*0570*/  BSSY B6, `(.L_x_6568) ;  /* 0x0000b72000067945 */ /* 0x000fe20003800000 */
[----:B-12-4-:R-:W-:Y:S09]  /*0580*/  BAR.SYNC.DEFER_BLOCKING 0x0 ;  /* 0x0000000000007b1d */ /* 0x016ff20000010000 */
[----:B------:R-:W-:Y:S05]  /*0590*/  @!P0 BRA `(.L_x_6569) ;  /* 0x0000007800048947 */ /* 0x000fea0003800000 */
.L_x_6570:
        /* <DEDUP_REMOVED lines=32> */
.L_x_6571:
[----:B------:R-:W-:Y:S01]  /*07a0*/  ULDC UR7, c[0x0][0x8c4] ;  /* 0x0002310000077ab9 */ /* 0x000fe20000000800 */
[----:B------:R-:W-:Y:S01]  /*07b0*/  UMOV UR36, UR10 ;  /* 0x0000000a00247c82 */ /* 0x000fe20008000000 */
[----:B------:R-:W-:-:S11]  /*07c0*/  UISETP.NE.AND UP0, UPT, UR7, 0x1, UPT ;  /* 0x000000010700788c */ /* 0x000fd6000bf05270 */
[----:B------:R-:W-:Y:S02]  /*07d0*/  @UP0 ULDC.64 UR8, c[0x0][0x8c8] ;  /* 0x0002320000080ab9 */ /* 0x000fe40000000a00 */
[----:B------:R-:W-:-:S04]  /*07e0*/  UIMAD.WIDE.U32 UR4, UR10, UR8, URZ ;  /* 0x000000080a0472a5 */ /* 0x000fc8000f8e003f */
[----:B------:R-:W-:-:S04]  /*07f0*/  @UP0 USHF.R.U32.HI UR36, URZ, UR9, UR5 ;  /* 0x000000093f240299 */ /* 0x000fc80008011605 */
[----:B------:R-:W-:-:S12]  /*0800*/  UIMAD UR4, UR36, UR7, URZ ;  /* 0x00000007240472a4 */ /* 0x000fd8000f8e023f */
.L_x_6572:
        /* <DEDUP_REMOVED lines=23> */
.L_x_6573:
        /* <DEDUP_REMOVED lines=14> */
.L_x_6575:
[----:B------:R-:W-:-:S05]  /*0a60*/  ULDC UR4, c[0x0][0x8ec] ;  /* 0x00023b0000047ab9 */ /* 0x000fca0000000800 */
.L_x_6574:
        /* <DEDUP_REMOVED lines=9> */
[----:B------:R-:W-:Y:S01]  /*0b00*/  USHF.R.S32.HI UR40, URZ, 0x1f, UR37 ;  /* 0x0000001f3f287899 */ /* 0x000fe20008011425 */
[----:B------:R-:W-:Y:S01]  /*0b10*/  ISETP.NE.U32.AND P0, PT, RZ, UR4, PT ;  /* 0x00000004ff007c0c */ /* 0x000fe2000bf05070 */
[----:B------:R-:W-:-:S03]  /*0b20*/  ULDC UR41, c[0x0][0x290] ;  /* 0x0000a40000297ab9 */ /* 0x000fc60000000800 */
        /* <DEDUP_REMOVED lines=9> */
.L_x_6577:
        /* <DEDUP_REMOVED lines=14> */
.L_x_6578:
        /* <DEDUP_REMOVED lines=11> */
.L_x_6579:
        /* <DEDUP_REMOVED lines=13> */
.L_x_6580:
        /* <DEDUP_REMOVED lines=103> */
.L_x_6583:
        /* <DEDUP_REMOVED lines=15> */
.L_x_6582:
        /* <DEDUP_REMOVED lines=22> */
.L_x_6585:
        /* <DEDUP_REMOVED lines=15> */
.L_x_6584:
        /* <DEDUP_REMOVED lines=8> */
.L_x_6730:
        /* <DEDUP_REMOVED lines=15> */
.L_x_6587:
[----:B------:R-:W-:Y:S01]  /*1940*/  SHF.R.S32.HI R8, RZ, 0x4, R3 ;  /* 0x00000004ff087819 */ /* 0x000fe20000011403 */
[----:B------:R-:W-:Y:S01]  /*1950*/  UIMAD UR4, UR36, -0x80, UR41 ;  /* 0xffffff80240478a4 */ /* 0x000fe2000f8e0229 */
[----:B------:R-:W-:Y:S01]  /*1960*/  SHF.R.S32.HI R0, RZ, 0x1f, R5 ;  /* 0x0000001fff007819 */ /* 0x000fe20000011405 */
[----:B------:R-:W-:Y:S01]  /*1970*/  IMAD.U32 R231, RZ, RZ, UR38 ;  /* 0x00000026ffe77e24 */ /* 0x000fe2000f8e00ff */
[----:B---3--:R-:W-:Y:S02]  /*1980*/  LOP3.LUT R9, R7, 0x8, R2, 0xf8, !PT ;  /* 0x0000000807097812 */ /* 0x008fe400078ef802 */
        /* <DEDUP_REMOVED lines=9> */
[----:B------:R-:W-:-:S02]  /*1a20*/  LEA.HI R7, R13, R13, RZ, 0x1 ;  /* 0x0000000d0d077211 */ /* 0x000fc400078f08ff */
[----:B------:R-:W-:Y:S02]  /*1a30*/  CS2R R78, SRZ ;  /* 0x00000000004e7805 */ /* 0x000fe4000001ff00 */
[----:B------:R-:W-:Y:S02]  /*1a40*/  LOP3.LUT R11, R3, 0x7ffffe, RZ, 0xc0, !PT ;  /* 0x007ffffe030b7812 */ /* 0x000fe400078ec0ff */
[----:B------:R-:W-:Y:S02]  /*1a50*/  CS2R R76, SRZ ;  /* 0x00000000004c7805 */ /* 0x000fe4000001ff00 */
[--C-:B------:R-:W-:Y:S02]  /*1a60*/  SHF.R.S32.HI R6, RZ, 0x2, R2.reuse ;  /* 0x00000002ff067819 */ /* 0x100fe40000011402 */
[----:B------:R-:W-:Y:S02]  /*1a70*/  CS2R R74, SRZ ;  /* 0x00000000004a7805 */ /* 0x000fe4000001ff00 */
[----:B------:R-:W-:Y:S01]  /*1a80*/  SHF.R.S32.HI R3, RZ, 0x1f, R2 ;  /* 0x0000001fff037819 */ /* 0x000fe20000011402 */
[----:B------:R-:W-:Y:S01]  /*1a90*/  IMAD.IADD R11, R8, 0x1, -R11 ;  /* 0x00000001080b7824 */ /* 0x000fe200078e0a0b */
[----:B------:R-:W-:-:S02]  /*1aa0*/  SHF.R.S32.HI R0, RZ, 0x5, R0 ;  /* 0x00000005ff007819 */ /* 0x000fc40000011400 */
[----:B------:R-:W-:Y:S02]  /*1ab0*/  CS2R R72, SRZ ;  /* 0x0000000000487805 */ /* 0x000fe4000001ff00 */
[----:B------:R-:W-:Y:S02]  /*1ac0*/  LOP3.LUT R229, R9, R4, RZ, 0x3c, !PT ;  /* 0x0000000409e57212 */ /* 0x000fe400078e3cff */
[----:B------:R-:W-:Y:S02]  /*1ad0*/  CS2R R70, SRZ ;  /* 0x0000000000467805 */ /* 0x000fe4000001ff00 */
[----:B------:R-:W-:Y:S01]  /*1ae0*/  LOP3.LUT R4, R7, 0xfffffffe, RZ, 0xc0, !PT ;  /* 0xfffffffe07047812 */ /* 0x000fe200078ec0ff */
[----:B------:R-:W-:Y:S01]  /*1af0*/  IMAD R9, R0, -0x10, R15 ;  /* 0xfffffff000097824 */ /* 0x000fe200078e020f */
[----:B------:R-:W-:Y:S02]  /*1b00*/  LEA.HI R3, R3, R6, RZ, 0x3 ;  /* 0x0000000603037211 */ /* 0x000fe400078f18ff */
[----:B------:R-:W-:-:S02]  /*1b10*/  CS2R R68, SRZ ;  /* 0x0000000000447805 */ /* 0x000fc4000001ff00 */
[----:B--2---:R-:W-:Y:S01]  /*1b20*/  LEA.HI R0, R14, R14, RZ, 0x1 ;  /* 0x0000000e0e007211 */ /* 0x004fe200078f08ff */
[----:B------:R-:W-:Y:S01]  /*1b30*/  IMAD.IADD R8, R13, 0x1, -R4 ;  /* 0x000000010d087824 */ /* 0x000fe200078e0a04 */
[----:B------:R-:W-:Y:S01]  /*1b40*/  LOP3.LUT R7, R3, 0xfffffff8, RZ, 0xc0, !PT ;  /* 0xfffffff803077812 */ /* 0x000fe200078ec0ff */
[----:B------:R-:W-:Y:S01]  /*1b50*/  IMAD.SHL.U32 R4, R13, 0x1000, RZ ;  /* 0x000010000d047824 */ /* 0x000fe200078e00ff */
[----:B------:R-:W-:Y:S02]  /*1b60*/  LOP3.LUT R2, R2, 0xfffffffc, RZ, 0xc0, !PT ;  /* 0xfffffffc02027812 */ /* 0x000fe400078ec0ff */
        /* <DEDUP_REMOVED lines=65> */
[----:B------:R-:W-:Y:S02]  /*1f80*/  IMAD R2, R9, 0x4, R228 ;  /* 0x0000000409027824 */ /* 0x000fe400078e02e4 */
[----:B------:R-:W-:-:S07]  /*1f90*/  IMAD.SHL.U32 R227, R227, 0x2, RZ ;  /* 0x00000002e3e37824 */ /* 0x000fce00078e00ff */
.L_x_6599:
[----:B------:R-:W-:-:S13]  /*1fa0*/  ISETP.NE.AND P0, PT, R231, 0x3, PT ;  /* 0x00000003e700780c */ /* 0x000fda0003f05270 */
[----:B------:R-:W-:Y:S05]  /*1fb0*/  @!P0 BRA `(.L_x_6589) ;  /* 0x0000000000048947 */ /* 0x000fea0003800000 */
[----:B------:R-:W-:Y:S01]  /*1fc0*/  BPT.TRAP 0x1 ;  /* 0x000000040000795c */ /* 0x000fe20000300000 */
.L_x_6589:
[----:B------:R-:W-:Y:S01]  /*1fd0*/  IMAD R0, R3, 0x8, R228 ;  /* 0x0000000803007824 */ /* 0x000fe200078e02e4 */
[----:B------:R-:W-:-:S04]  /*1fe0*/  SHF.L.U32 R9, R4, 0x1f, RZ ;  /* 0x0000001f04097819 */ /* 0x000fc800000006ff */
[----:B------:R2:W3:Y:S01]  /*1ff0*/  SYNCS.PHASECHK.TRANS64.TRYWAIT P1, [R0+URZ+0x30810], R9 ;  /* 0x03081009000075a7 */ /* 0x0004e2000802017f */
[----:B------:R-:W-:Y:S05]  /*2000*/  @!P0 BRA `(.L_x_6590) ;  /* 0x0000000000048947 */ /* 0x000fea0003800000 */
[----:B------:R-:W-:Y:S01]  /*2010*/  BPT.TRAP 0x1 ;  /* 0x000000040000795c */ /* 0x000fe20000300000 */
.L_x_6590:
[----:B---3--:R-:W-:Y:S05]  /*2020*/  @P1 BRA `(.L_x_6591) ;  /* 0x0000000000081947 */ /* 0x008fea0003800000 */
[----:B------:R-:W3:Y:S02]  /*2030*/  SYNCS.PHASECHK.TRANS64.TRYWAIT P1, [R0+URZ+0x30810], R9 ;  /* 0x03081009000075a7 */ /* 0x000ee4000802017f */
[----:B---3--:R-:W-:Y:S05]  /*2040*/  @!P1 BRA `(.L_x_6592) ;  /* 0x0000009c00489947 */ /* 0x008fea0003800000 */
.L_x_6591:
        /* <DEDUP_REMOVED lines=81> */
.L_x_6593:
[----:B------:R1:W1:Y:S01]  /*2560*/  SYNCS.PHASECHK.TRANS64.TRYWAIT P1, [R0+URZ+0x30830], R9 ;  /* 0x03083009000075a7 */ /* 0x000262000802017f */
[----:B------:R-:W-:Y:S05]  /*2570*/  @!P0 BRA `(.L_x_6594) ;  /* 0x0000000000048947 */ /* 0x000fea0003800000 */
[----:B------:R-:W-:Y:S01]  /*2580*/  BPT.TRAP 0x1 ;  /* 0x000000040000795c */ /* 0x000fe20000300000 */
.L_x_6594:
[----:B------:R-:W-:-:S05]  /*2590*/  VIADD R6, R228, 0x20000 ;  /* 0x00020000e4067836 */ /* 0x000fca0000000000 */
[----:B------:R-:W-:-:S04]  /*25a0*/  SHF.R.U32.HI R6, RZ, 0x4, R6 ;  /* 0x00000004ff067819 */ /* 0x000fc80000011606 */
[----:B------:R-:W-:-:S04]  /*25b0*/  LOP3.LUT R225, R6, 0x3fff, RZ, 0xc0, !PT ;  /* 0x00003fff06e17812 */ /* 0x000fc800078ec0ff */
[----:B------:R-:W-:Y:S01]  /*25c0*/  LOP3.LUT R6, R225, 0x10000, RZ, 0xfc, !PT ;  /* 0x00010000e1067812 */ /* 0x000fe200078efcff */
[----:B-1----:R-:W-:Y:S06]  /*25d0*/  @P1 BRA `(.L_x_6595) ;  /* 0x0000000000081947 */ /* 0x002fec0003800000 */
[----:B------:R-:W1:Y:S02]  /*25e0*/  SYNCS.PHASECHK.TRANS64.TRYWAIT P1, [R0+URZ+0x30830], R9 ;  /* 0x03083009000075a7 */ /* 0x000e64000802017f */
[----:B-1----:R-:W-:Y:S05]  /*25f0*/  @!P1 BRA `(.L_x_6596) ;  /* 0x0000009400f09947 */ /* 0x002fea0003800000 */
.L_x_6595:
        /* <DEDUP_REMOVED lines=312> */
[----:B------:R-:W-:Y:S01]  /*3980*/  R2UR UR7, R7 ;  /* 0x00000000070772ca */ /* 0x000fe200000e0000 */
[----:B------:R-:W-:Y:S01]  /*3990*/  UIADD3 UR6, UR6, 0x180, URZ ;  /* 0x0000018006067890 */ /* 0x000fe2000fffe03f */
[----:B------:R-:W-:-:S04]  /*39a0*/  LOP3.LUT R6, R6, 0x3fff, RZ, 0xc0, !PT ;  /* 0x00003fff06067812 */ /* 0x000fc800078ec0ff */
[----:B------:R-:W-:-:S05]  /*39b0*/  LOP3.LUT R6, R6, 0x10000, RZ, 0xfc, !PT ;  /* 0x0001000006067812 */ /* 0x000fca00078efcff */
[----:B------:R-:W-:Y:S02]  /*39c0*/  IMAD R6, R3, 0x400, R6 ;  /* 0x0000040003067824 */ /* 0x000fe400078e0206 */
[----:B------:R-:W-:-:S03]  /*39d0*/  USHF.R.U32.HI UR7, URZ, 0x4, UR7 ;  /* 0x000000043f077899 */ /* 0x000fc60008011607 */
[----:B------:R-:W-:Y:S01]  /*39e0*/  R2UR UR5, R6 ;  /* 0x00000000060572ca */ /* 0x000fe200000e0000 */
[----:B------:R-:W-:-:S03]  /*39f0*/  ULOP3.LUT UR12, UR7, 0x3fff, URZ, 0xc0, !UPT ;  /* 0x00003fff070c7892 */ /* 0x000fc6000f8ec03f */
[----:B------:R-:W-:Y:S01]  /*3a00*/  UMOV UR7, 0x40000040 ;  /* 0x4000004000077882 */ /* 0x000fe20000000000 */
        /* <DEDUP_REMOVED lines=84> */
.L_x_6597:
        /* <DEDUP_REMOVED lines=49> */
.L_x_6598:
        /* <DEDUP_REMOVED lines=78> */
.L_x_6581:
        /* <DEDUP_REMOVED lines=142> */
[----:B------:R-:W-:-:S04]  /*5020*/  UMOV UR5, URZ ;  /* 0x0000003f00057c82 */ /* 0x000fc80008000000 */
        /* <DEDUP_REMOVED lines=19> */
.L_x_6601:
        /* <DEDUP_REMOVED lines=60> */
.L_x_6603:
[----:B------:R-:W-:Y:S05]  /*5520*/  BSYNC B0 ;  /* 0x0000000000007941 */ /* 0x000fea0003800000 */
.L_x_6602:
        /* <DEDUP_REMOVED lines=15> */
.L_x_6605:
[----:B------:R-:W-:Y:S05]  /*5620*/  BSYNC B0 ;  /* 0x0000000000007941 */ /* 0x000fea0003800000 */
.L_x_6604:
        /* <DEDUP_REMOVED lines=18> */
.L_x_6607:
[----:B------:R-:W-:Y:S05]  /*5750*/  BSYNC B0 ;  /* 0x0000000000007941 */ /* 0x000fea0003800000 */
.L_x_6606:
        /* <DEDUP_REMOVED lines=17> */
.L_x_6609:
[----:B------:R-:W-:Y:S05]  /*5870*/  BSYNC B0 ;  /* 0x0000000000007941 */ /* 0x000fea0003800000 */
.L_x_6608:
        /* <DEDUP_REMOVED lines=18> */
.L_x_6611:
[----:B------:R-:W-:Y:S05]  /*59a0*/  BSYNC B0 ;  /* 0x0000000000007941 */ /* 0x000fea0003800000 */
.L_x_6610:
        /* <DEDUP_REMOVED lines=18> */
.L_x_6613:
[----:B------:R-:W-:Y:S05]  /*5ad0*/  BSYNC B0 ;  /* 0x0000000000007941 */ /* 0x000fea0003800000 */
.L_x_6612:
        /* <DEDUP_REMOVED lines=19> */
.L_x_6615:
[----:B------:R-:W-:Y:S05]  /*5c10*/  BSYNC B0 ;  /* 0x0000000000007941 */ /* 0x000fea0003800000 */
.L_x_6614:
        /* <DEDUP_REMOVED lines=18> */
.L_x_6617:
[----:B------:R-:W-:Y:S05]  /*5d40*/  BSYNC B0 ;  /* 0x0000000000007941 */ /* 0x000fea0003800000 */
.L_x_6616:
        /* <DEDUP_REMOVED lines=39> */
.L_x_6619:
[----:B------:R-:W-:Y:S05]  /*5fc0*/  BSYNC B0 ;  /* 0x0000000000007941 */ /* 0x000fea0003800000 */
.L_x_6618:
        /* <DEDUP_REMOVED lines=17> */
.L_x_6621:
[----:B------:R-:W-:Y:S05]  /*60e0*/  BSYNC B0 ;  /* 0x0000000000007941 */ /* 0x000fea0003800000 */
.L_x_6620:
        /* <DEDUP_REMOVED lines=15> */
.L_x_6623:
[----:B------:R-:W-:Y:S05]  /*61e0*/  BSYNC B0 ;  /* 0x0000000000007941 */ /* 0x000fea0003800000 */
.L_x_6622:
        /* <DEDUP_REMOVED lines=15> */
.L_x_6625:
[----:B------:R-:W-:Y:S05]  /*62e0*/  BSYNC B0 ;  /* 0x0000000000007941 */ /* 0x000fea0003800000 */
.L_x_6624:
        /* <DEDUP_REMOVED lines=15> */
.L_x_6627:
[----:B------:R-:W-:Y:S05]  /*63e0*/  BSYNC B0 ;  /* 0x0000000000007941 */ /* 0x000fea0003800000 */
.L_x_6626:
        /* <DEDUP_REMOVED lines=15> */
.L_x_6629:
[----:B------:R-:W-:Y:S05]  /*64e0*/  BSYNC B0 ;  /* 0x0000000000007941 */ /* 0x000fea0003800000 */
.L_x_6628:
        /* <DEDUP_REMOVED lines=15> */
.L_x_6631:
[----:B------:R-:W-:Y:S05]  /*65e0*/  BSYNC B0 ;  /* 0x0000000000007941 */ /* 0x000fea0003800000 */
.L_x_6630:
        /* <DEDUP_REMOVED lines=15> */
.L_x_6600:
        /* <DEDUP_REMOVED lines=30> */
[----:B------:R-:W-:Y:S01]  /*68c0*/  VIADD R6, R12, 0x10 ;  /* 0x000000100c067836 */ /* 0x000fe20000000000 */
[----:B---3--:R-:W-:Y:S01]  /*68d0*/  @P1 R2UR UR6, R4 ;  /* 0x00000000040612ca */ /* 0x008fe200000e0000 */
[----:B------:R-:W-:-:S04]  /*68e0*/  @UP0 UMOV UR4, UR7 ;  /* 0x0000000700040c82 */ /* 0x000fc80008000000 */
[----:B------:R-:W-:Y:S01]  /*68f0*/  @UP0 UMOV UR5, UR8 ;  /* 0x0000000800050c82 */ /* 0x000fe20008000000 */
[----:B------:R-:W-:Y:S09]  /*6900*/  @P1 BRA `(.L_x_6632) ;  /* 0x0000000000181947 */ /* 0x000ff20003800000 */
[----:B------:R-:W-:Y:S05]  /*6910*/  @!P0 BRA `(.L_x_6632) ;  /* 0x0000000000148947 */ /* 0x000fea0003800000 */
[----:B------:R-:W2:Y:S04]  /*6920*/  LDG.E R5, desc[UR46][R2.64] ;  /* 0x0000002e02057981 */ /* 0x000ea8000c1e1900 */
[----:B------:R-:W3:Y:S01]  /*6930*/  LDG.E R4, desc[UR46][R2.64+0x4] ;  /* 0x0000042e02047981 */ /* 0x000ee2000c1e1900 */
[----:B--2---:R-:W-:Y:S02]  /*6940*/  R2UR UR7, R5 ;  /* 0x00000000050772ca */ /* 0x004fe400000e0000 */
[----:B---3--:R-:W-:-:S13]  /*6950*/  R2UR UR6, R4 ;  /* 0x00000000040672ca */ /* 0x008fda00000e0000 */
[----:B------:R-:W-:-:S12]  /*6960*/  UIADD3 UR6, -UR7, UR6, URZ ;  /* 0x0000000607067290 */ /* 0x000fd8000fffe13f */
.L_x_6632:
[----:B------:R-:W-:Y:S01]  /*6970*/  IMAD.SHL.U32 R4, R0, 0x8, RZ ;  /* 0x0000000800047824 */ /* 0x000fe200078e00ff */
[----:B------:R-:W-:Y:S01]  /*6980*/  UIMAD UR7, UR36, -0x80, UR6 ;  /* 0xffffff80240778a4 */ /* 0x000fe2000f8e0206 */
[----:B------:R-:W-:Y:S01]  /*6990*/  VIADD R0, R12, 0x20 ;  /* 0x000000200c007836 */ /* 0x000fe20000000000 */
[----:B------:R-:W-:Y:S01]  /*69a0*/  ULDC.64 UR8, c[0x0][0x820] ;  /* 0x0002080000087ab9 */ /* 0x000fe20000000a00 */
[----:B------:R-:W-:Y:S01]  /*69b0*/  ULDC.64 UR10, c[0x0][0x828] ;  /* 0x00020a00000a7ab9 */ /* 0x000fe20000000a00 */
[----:B------:R-:W-:Y:S01]  /*69c0*/  UIMAD UR6, UR40, UR8, URZ ;  /* 0x00000008280672a4 */ /* 0x000fe2000f8e023f */
[----:B------:R-:W-:Y:S01]  /*69d0*/  SHF.R.S32.HI R5, RZ, 0x1f, R4 ;  /* 0x0000001fff057819 */ /* 0x000fe20000011404 */
[----:B------:R-:W-:Y:S01]  /*69e0*/  IMAD.U32 R3, RZ, RZ, UR8 ;  /* 0x00000008ff037e24 */ /* 0x000fe2000f8e00ff */
[----:B------:R-:W-:Y:S01]  /*69f0*/  ISETP.GE.AND P6, PT, R6, UR7, PT ;  /* 0x0000000706007c0c */ /* 0x000fe2000bfc6270 */
[----:B------:R-:W-:Y:S01]  /*6a00*/  VIADD R6, R12, 0x30 ;  /* 0x000000300c067836 */ /* 0x000fe20000000000 */
[----:B------:R-:W-:-:S02]  /*6a10*/  UIMAD UR8, UR37, UR9, UR6 ;  /* 0x00000009250872a4 */ /* 0x000fc4000f8e0206 */
[----:B------:R-:W-:Y:S01]  /*6a20*/  IMAD.WIDE.U32 R2, R3, UR37, R4 ;  /* 0x0000002503027c25 */ /* 0x000fe2000f8e0004 */
[----:B------:R-:W-:Y:S01]  /*6a30*/  USHF.R.S32.HI UR6, URZ, 0x1f, UR39 ;  /* 0x0000001f3f067899 */ /* 0x000fe20008011427 */
[----:B------:R-:W-:Y:S01]  /*6a40*/  ISETP.GE.AND P2, PT, R12, UR7, PT ;  /* 0x000000070c007c0c */ /* 0x000fe2000bf46270 */
[----:B------:R-:W-:Y:S01]  /*6a50*/  USEL UR39, UR39, URZ, !UP0 ;  /* 0x0000003f27277287 */ /* 0x000fe2000c000000 */
[----:B------:R-:W-:Y:S01]  /*6a60*/  ISETP.GE.AND P0, PT, R6, UR7, PT ;  /* 0x0000000706007c0c */ /* 0x000fe2000bf06270 */
[----:B------:R-:W-:Y:S01]  /*6a70*/  IMAD.MOV.U32 R6, RZ, RZ, R2 ;  /* 0x000000ffff067224 */ /* 0x000fe200078e0002 */
[C---:B------:R-:W-:Y:S01]  /*6a80*/  IADD3 R2, P3, R12.reuse, UR4, RZ ;  /* 0x000000040c027c10 */ /* 0x040fe2000ff7e0ff */
[----:B------:R-:W-:Y:S01]  /*6a90*/  VIADD R7, R3, UR8 ;  /* 0x0000000803077c36 */ /* 0x000fe20008000000 */
[----:B------:R-:W-:Y:S01]  /*6aa0*/  USEL UR8, UR6, URZ, !UP0 ;  /* 0x0000003f06087287 */ /* 0x000fe2000c000000 */
[----:B------:R-:W-:Y:S01]  /*6ab0*/  IMAD.U32 R11, RZ, RZ, UR10 ;  /* 0x0000000aff0b7e24 */ /* 0x000fe2000f8e00ff */
[----:B------:R-:W-:Y:S01]  /*6ac0*/  ULDC UR4, c[0x0][0x80c] ;  /* 0x0002030000047ab9 */ /* 0x000fe20000000800 */
[----:B------:R-:W-:Y:S01]  /*6ad0*/  LEA.HI.X.SX32 R3, R12, UR5, 0x1, P3 ;  /* 0x000000050c037c11 */ /* 0x000fe200098f0eff */
[----:B------:R-:W-:Y:S01]  /*6ae0*/  UIMAD UR6, UR8, UR10, URZ ;  /* 0x0000000a080672a4 */ /* 0x000fe2000f8e023f */
[----:B------:R-:W-:Y:S01]  /*6af0*/  ISETP.GE.OR P4, PT, R4, UR4, P2 ;  /* 0x0000000404007c0c */ /* 0x000fe20009786670 */
        /* <DEDUP_REMOVED lines=23> */
.L_x_6634:
[----:B------:R-:W-:Y:S05]  /*6c70*/  BSYNC B0 ;  /* 0x0000000000007941 */ /* 0x000fea0003800000 */
.L_x_6633:
        /* <DEDUP_REMOVED lines=16> */
.L_x_6636:
[----:B------:R-:W-:Y:S05]  /*6d80*/  BSYNC B0 ;  /* 0x0000000000007941 */ /* 0x000fea0003800000 */
.L_x_6635:
        /* <DEDUP_REMOVED lines=16> */
.L_x_6638:
[----:B------:R-:W-:Y:S05]  /*6e90*/  BSYNC B0 ;  /* 0x0000000000007941 */ /* 0x000fea0003800000 */
.L_x_6637:
        /* <DEDUP_REMOVED lines=17> */
.L_x_6640:
[----:B------:R-:W-:Y:S05]  /*6fb0*/  BSYNC B0 ;  /* 0x0000000000007941 */ /* 0x000fea0003800000 */
.L_x_6639:
        /* <DEDUP_REMOVED lines=16> */
.L_x_6642:
[----:B------:R-:W-:Y:S05]  /*70c0*/  BSYNC B0 ;  /* 0x0000000000007941 */ /* 0x000fea0003800000 */
.L_x_6641:
        /* <DEDUP_REMOVED lines=17> */
.L_x_6644:
[----:B------:R-:W-:Y:S05]  /*71e0*/  BSYNC B0 ;  /* 0x0000000000007941 */ /* 0x000fea0003800000 */
.L_x_6643:
        /* <DEDUP_REMOVED lines=18> */
.L_x_6646:
[----:B------:R-:W-:Y:S05]  /*7310*/  BSYNC B0 ;  /* 0x0000000000007941 */ /* 0x000fea0003800000 */
.L_x_6645:
        /* <DEDUP_REMOVED lines=17> */
.L_x_6648:
[----:B------:R-:W-:Y:S05]  /*7430*/  BSYNC B0 ;  /* 0x0000000000007941 */ /* 0x000fea0003800000 */
.L_x_6647:
        /* <DEDUP_REMOVED lines=38> */
.L_x_6650:
[----:B------:R-:W-:Y:S05]  /*76a0*/  BSYNC B0 ;  /* 0x0000000000007941 */ /* 0x000fea0003800000 */
.L_x_6649:
        /* <DEDUP_REMOVED lines=16> */
.L_x_6652:
[----:B------:R-:W-:Y:S05]  /*77b0*/  BSYNC B0 ;  /* 0x0000000000007941 */ /* 0x000fea0003800000 */
.L_x_6651:
        /* <DEDUP_REMOVED lines=15> */
.L_x_6654:
[----:B------:R-:W-:Y:S05]  /*78b0*/  BSYNC B0 ;  /* 0x0000000000007941 */ /* 0x000fea0003800000 */
.L_x_6653:
        /* <DEDUP_REMOVED lines=15> */
.L_x_6656:
[----:B------:R-:W-:Y:S05]  /*79b0*/  BSYNC B0 ;  /* 0x0000000000007941 */ /* 0x000fea0003800000 */
.L_x_6655:
        /* <DEDUP_REMOVED lines=15> */
.L_x_6658:
[----:B------:R-:W-:Y:S05]  /*7ab0*/  BSYNC B0 ;  /* 0x0000000000007941 */ /* 0x000fea0003800000 */
.L_x_6657:
        /* <DEDUP_REMOVED lines=15> */
.L_x_6660:
[----:B------:R-:W-:Y:S05]  /*7bb0*/  BSYNC B0 ;  /* 0x0000000000007941 */ /* 0x000fea0003800000 */
.L_x_6659:
        /* <DEDUP_REMOVED lines=15> */
.L_x_6662:
[----:B------:R-:W-:Y:S05]  /*7cb0*/  BSYNC B0 ;  /* 0x0000000000007941 */ /* 0x000fea0003800000 */
.L_x_6661:
        /* <DEDUP_REMOVED lines=15> */
.L_x_6569:
        /* <DEDUP_REMOVED lines=29> */
.L_x_6664:
[----:B------:R-:W-:Y:S01]  /*7f80*/  ULDC UR9, c[0x0][0x8c4] ;  /* 0x0002310000097ab9 */ /* 0x000fe20000000800 */
[----:B------:R-:W-:Y:S01]  /*7f90*/  UMOV UR7, UR8 ;  /* 0x0000000800077c82 */ /* 0x000fe20008000000 */
[----:B------:R-:W-:-:S11]  /*7fa0*/  UISETP.NE.AND UP0, UPT, UR9, 0x1, UPT ;  /* 0x000000010900788c */ /* 0x000fd6000bf05270 */
[----:B------:R-:W-:Y:S02]  /*7fb0*/  @UP0 ULDC.64 UR10, c[0x0][0x8c8] ;  /* 0x00023200000a0ab9 */ /* 0x000fe40000000a00 */
[----:B------:R-:W-:-:S04]  /*7fc0*/  UIMAD.WIDE.U32 UR4, UR8, UR10, URZ ;  /* 0x0000000a080472a5 */ /* 0x000fc8000f8e003f */
[----:B------:R-:W-:-:S04]  /*7fd0*/  @UP0 USHF.R.U32.HI UR7, URZ, UR11, UR5 ;  /* 0x0000000b3f070299 */ /* 0x000fc80008011605 */
[----:B------:R-:W-:-:S12]  /*7fe0*/  UIMAD UR4, UR7, UR9, URZ ;  /* 0x00000009070472a4 */ /* 0x000fd8000f8e023f */
.L_x_6665:
        /* <DEDUP_REMOVED lines=23> */
.L_x_6666:
        /* <DEDUP_REMOVED lines=13> */
.L_x_6668:
[----:B------:R-:W-:-:S05]  /*8230*/  ULDC UR4, c[0x0][0x8ec] ;  /* 0x00023b0000047ab9 */ /* 0x000fca0000000800 */
.L_x_6667:
        /* <DEDUP_REMOVED lines=46> */
.L_x_6669:
        /* <DEDUP_REMOVED lines=13> */
.L_x_6670:
        /* <DEDUP_REMOVED lines=12> */
.L_x_6671:
        /* <DEDUP_REMOVED lines=54> */
.L_x_6674:
[----:B------:R-:W-:Y:S05]  /*8a10*/  BSYNC B0 ;  /* 0x0000000000007941 */ /* 0x000fea0003800000 */
.L_x_6673:
        /* <DEDUP_REMOVED lines=19> */
.L_x_6676:
[----:B------:R-:W-:Y:S05]  /*8b50*/  BSYNC B0 ;  /* 0x0000000000007941 */ /* 0x000fea0003800000 */
.L_x_6675:
[----:B------:R-:W-:Y:S06]  /*8b60*/  BAR.ARV 0xa, 0xa0 ;  /* 0x0282800000007b1d */ /* 0x000fec0000002000 */
[----:B------:R-:W-:Y:S04]  /*8b70*/  BSSY B0, `(.L_x_6677) ;  /* 0x0000003000007945 */ /* 0x000fe80003800000 */
[----:B------:R-:W-:Y:S05]  /*8b80*/  @!P0 BRA `(.L_x_6678) ;  /* 0x0000000000048947 */ /* 0x000fea0003800000 */
[----:B------:R-:W-:-:S04]  /*8b90*/  DEPBAR.LE SB0, 0x0 ;  /* 0x000080000000791a */ /* 0x000fc80000000000 */
.L_x_6678:
[----:B------:R-:W-:Y:S05]  /*8ba0*/  BSYNC B0 ;  /* 0x0000000000007941 */ /* 0x000fea0003800000 */
.L_x_6677:
[----:B------:R-:W-:Y:S06]  /*8bb0*/  BAR.ARV 0xb, 0xa0 ;  /* 0x02c2800000007b1d */ /* 0x000fec0000002000 */
[----:B------:R-:W-:Y:S01]  /*8bc0*/  UIADD3 UR18, UR12, 0x1, URZ ;  /* 0x000000010c127890 */ /* 0x000fe2000fffe03f */
[----:B------:R-:W-:Y:S11]  /*8bd0*/  BRA `(.L_x_6679) ;  /* 0x0000000000047947 */ /* 0x000ff60003800000 */
.L_x_6672:
[----:B------:R-:W-:-:S05]  /*8be0*/  UMOV UR18, UR12 ;  /* 0x0000000c00127c82 */ /* 0x000fca0008000000 */
.L_x_6679:
        /* <DEDUP_REMOVED lines=22> */
.L_x_6692:
        /* <DEDUP_REMOVED lines=20> */
.L_x_6681:
[----:B------:R-:W-:Y:S05]  /*8e90*/  BSYNC B0 ;  /* 0x0000000000007941 */ /* 0x000fea0003800000 */
.L_x_6680:
        /* <DEDUP_REMOVED lines=13> */
.L_x_6683:
[----:B------:R-:W-:Y:S05]  /*8f70*/  BSYNC B0 ;  /* 0x0000000000007941 */ /* 0x000fea0003800000 */
.L_x_6682:
[----:B------:R-:W-:Y:S06]  /*8f80*/  BAR.ARV 0xa, 0xa0 ;  /* 0x0282800000007b1d */ /* 0x000fec0000002000 */
[----:B------:R-:W-:Y:S04]  /*8f90*/  BSSY B0, `(.L_x_6684) ;  /* 0x0000003000007945 */ /* 0x000fe80003800000 */
[----:B------:R-:W-:Y:S05]  /*8fa0*/  @!P0 BRA `(.L_x_6685) ;  /* 0x0000000000048947 */ /* 0x000fea0003800000 */
[----:B------:R-:W-:-:S04]  /*8fb0*/  DEPBAR.LE SB0, 0x0 ;  /* 0x000080000000791a */ /* 0x000fc80000000000 */
.L_x_6685:
[----:B------:R-:W-:Y:S05]  /*8fc0*/  BSYNC B0 ;  /* 0x0000000000007941 */ /* 0x000fea0003800000 */
.L_x_6684:
        /* <DEDUP_REMOVED lines=13> */
.L_x_6687:
[----:B------:R-:W-:Y:S05]  /*90a0*/  BSYNC B0 ;  /* 0x0000000000007941 */ /* 0x000fea0003800000 */
.L_x_6686:
        /* <DEDUP_REMOVED lines=13> */
.L_x_6689:
[----:B------:R-:W-:Y:S05]  /*9180*/  BSYNC B0 ;  /* 0x0000000000007941 */ /* 0x000fea0003800000 */
.L_x_6688:
[----:B------:R-:W-:Y:S01]  /*9190*/  UIADD3 UR18, UR18, 0x2, URZ ;  /* 0x0000000212127890 */ /* 0x000fe2000fffe03f */
[----:B------:R-:W-:Y:S06]  /*91a0*/  BAR.ARV 0xa, 0xa0 ;  /* 0x0282800000007b1d */ /* 0x000fec0000002000 */
[----:B------:R-:W-:Y:S01]  /*91b0*/  UISETP.GE.AND UP0, UPT, UR18, UR7, UPT ;  /* 0x000000071200728c */ /* 0x000fe2000bf06270 */
[----:B------:R-:W-:Y:S04]  /*91c0*/  BSSY B0, `(.L_x_6690) ;  /* 0x0000003000007945 */ /* 0x000fe80003800000 */
[----:B------:R-:W-:Y:S06]  /*91d0*/  @!P0 BRA `(.L_x_6691) ;  /* 0x0000000000048947 */ /* 0x000fec0003800000 */
[----:B------:R-:W-:-:S04]  /*91e0*/  DEPBAR.LE SB0, 0x0 ;  /* 0x000080000000791a */ /* 0x000fc80000000000 */
.L_x_6691:
[----:B------:R-:W-:Y:S05]  /*91f0*/  BSYNC B0 ;  /* 0x0000000000007941 */ /* 0x000fea0003800000 */
.L_x_6690:
[----:B------:R-:W-:Y:S06]  /*9200*/  BAR.ARV 0xb, 0xa0 ;  /* 0x02c2800000007b1d */ /* 0x000fec0000002000 */
[----:B------:R-:W-:Y:S01]  /*9210*/  PLOP3.LUT P1, PT, PT, PT, UP0, 0x80, 0x0 ;  /* 0x000000000000781c */ /* 0x000fe20003f2f008 */
[----:B------:R-:W-:Y:S02]  /*9220*/  UIADD3 UR26, UR26, 0x4000, URZ ;  /* 0x000040001a1a7890 */ /* 0x000fe4000fffe03f */
[----:B------:R-:W-:-:S10]  /*9230*/  UIADD3 UR6, UR6, 0x4000, URZ ;  /* 0x0000400006067890 */ /* 0x000fd4000fffe03f */
[----:B------:R-:W-:Y:S05]  /*9240*/  @!P1 BRA `(.L_x_6692) ;  /* 0xfffffff800c09947 */ /* 0x000fea000383ffff */
[----:B------:R-:W-:Y:S05]  /*9250*/  BRA `(.L_x_6576) ;  /* 0x00000028008c7947 */ /* 0x000fea0003800000 */
.L_x_6663:
        /* <DEDUP_REMOVED lines=22> */
.L_x_6693:
[----:B------:R-:W-:Y:S01]  /*93c0*/  ULDC UR9, c[0x0][0x8c4] ;  /* 0x0002310000097ab9 */ /* 0x000fe20000000800 */
[----:B------:R-:W-:Y:S01]  /*93d0*/  UMOV UR7, UR8 ;  /* 0x0000000800077c82 */ /* 0x000fe20008000000 */
[----:B------:R-:W-:-:S11]  /*93e0*/  UISETP.NE.AND UP0, UPT, UR9, 0x1, UPT ;  /* 0x000000010900788c */ /* 0x000fd6000bf05270 */
[----:B------:R-:W-:Y:S02]  /*93f0*/  @UP0 ULDC.64 UR10, c[0x0][0x8c8] ;  /* 0x00023200000a0ab9 */ /* 0x000fe40000000a00 */
[----:B------:R-:W-:-:S04]  /*9400*/  UIMAD.WIDE.U32 UR4, UR8, UR10, URZ ;  /* 0x0000000a080472a5 */ /* 0x000fc8000f8e003f */
[----:B------:R-:W-:-:S04]  /*9410*/  @UP0 USHF.R.U32.HI UR7, URZ, UR11, UR5 ;  /* 0x0000000b3f070299 */ /* 0x000fc80008011605 */
[----:B------:R-:W-:-:S12]  /*9420*/  UIMAD UR4, UR7, UR9, URZ ;  /* 0x00000009070472a4 */ /* 0x000fd8000f8e023f */
.L_x_6694:
        /* <DEDUP_REMOVED lines=23> */
.L_x_6695:
        /* <DEDUP_REMOVED lines=14> */
.L_x_6697:
[----:B------:R-:W-:-:S05]  /*9680*/  ULDC UR4, c[0x0][0x8ec] ;  /* 0x00023b0000047ab9 */ /* 0x000fca0000000800 */
.L_x_6696:
        /* <DEDUP_REMOVED lines=60> */
.L_x_6699:
        /* <DEDUP_REMOVED lines=12> */
.L_x_6700:
[----:B------:R-:W-:Y:S05]  /*9b10*/  @!P2 BRA `(.L_x_6701) ;  /* 0x000000000014a947 */ /* 0x000fea0003800000 */
[----:B------:R-:W-:Y:S02]  /*9b20*/  IMAD.U32 R2, RZ, RZ, UR14 ;  /* 0x0000000eff027e24 */ /* 0x000fe4000f8e00ff */
[----:B------:R-:W-:-:S05]  /*9b30*/  IMAD.U32 R3, RZ, RZ, UR15 ;  /* 0x0000000fff037e24 */ /* 0x000fca000f8e00ff */
[----:B------:R-:W2:Y:S04]  /*9b40*/  LDG.E R5, desc[UR46][R2.64] ;  /* 0x0000002e02057981 */ /* 0x000ea8000c1e1900 */
[----:B------:R-:W2:Y:S02]  /*9b50*/  LDG.E R4, desc[UR46][R2.64+0x4] ;  /* 0x0000042e02047981 */ /* 0x000ea4000c1e1900 */
[----:B--2---:R-:W-:-:S07]  /*9b60*/  IMAD.IADD R4, R4, 0x1, -R5 ;  /* 0x0000000104047824 */ /* 0x004fce00078e0a05 */
.L_x_6701:
        /* <DEDUP_REMOVED lines=62> */
.L_x_6731:
        /* <DEDUP_REMOVED lines=15> */
.L_x_6704:
        /* <DEDUP_REMOVED lines=39> */
[----:B------:R1:W-:Y:S01]  /*a2b0*/  STL [R1], R5 ;  /* 0x0000000501007387 */ /* 0x0003e20000100800 */
        /* <DEDUP_REMOVED lines=52> */
.L_x_6715:
[----:B-123--:R-:W-:-:S04]  /*a600*/  SHF.L.U32 R18, R10, 0x1f, RZ ;  /* 0x0000001f0a127819 */ /* 0x00efc800000006ff */
[----:B------:R-:W2:Y:S02]  /*a610*/  SYNCS.PHASECHK.TRANS64.TRYWAIT P1, [R15+URZ+0x30840], R18 ;  /* 0x030840120f0075a7 */ /* 0x000ea4000802017f */
[----:B--2---:R-:W-:Y:S05]  /*a620*/  @!P1 BRA `(.L_x_6707) ;  /* 0x00000018000c9947 */ /* 0x004fea0003800000 */
.L_x_6732:
        /* <DEDUP_REMOVED lines=8> */
.L_x_6708:
        /* <DEDUP_REMOVED lines=37> */
.L_x_6733:
        /* <DEDUP_REMOVED lines=8> */
.L_x_6710:
        /* <DEDUP_REMOVED lines=37> */
.L_x_6734:
        /* <DEDUP_REMOVED lines=8> */
.L_x_6712:
        /* <DEDUP_REMOVED lines=31> */
.L_x_6736:
        /* <DEDUP_REMOVED lines=8> */
.L_x_6714:
        /* <DEDUP_REMOVED lines=37> */
.L_x_6706:
[----:B------:R-:W4:Y:S02]  /*b110*/  LDL.LU R4, [R1+0x4] ;  /* 0x0000040001047983 */ /* 0x000f240000300800 */
[----:B----4-:R-:W-:Y:S02]  /*b120*/  ISETP.NE.AND P1, PT, R4, RZ, PT ;  /* 0x000000ff0400720c */ /* 0x010fe40003f25270 */
[----:B------:R4:W5:Y:S11]  /*b130*/  LDL R4, [R1] ;  /* 0x0000000001047983 */ /* 0x0009760000100800 */
[----:B----4-:R-:W-:Y:S05]  /*b140*/  @!P1 BRA `(.L_x_6705) ;  /* 0x00000004005c9947 */ /* 0x010fea0003800000 */
[----:B------:R-:W-:-:S04]  /*b150*/  SHF.L.U32 R12, R10, 0x1f, RZ ;  /* 0x0000001f0a0c7819 */ /* 0x000fc800000006ff */
[----:B------:R-:W4:Y:S02]  /*b160*/  SYNCS.PHASECHK.TRANS64.TRYWAIT P1, [R15+URZ+0x30840], R12 ;  /* 0x0308400c0f0075a7 */ /* 0x000f24000802017f */
[----:B----4-:R-:W-:Y:S05]  /*b170*/  @!P1 BRA `(.L_x_6716) ;  /* 0x0000000c008c9947 */ /* 0x010fea0003800000 */
.L_x_6737:
        /* <DEDUP_REMOVED lines=8> */
.L_x_6717:
        /* <DEDUP_REMOVED lines=34> */
.L_x_6738:
        /* <DEDUP_REMOVED lines=8> */
.L_x_6719:
[----:B------:R2:W5:Y:S01]  /*b4a0*/  LDL.LU R4, [R1] ;  /* 0x0000000001047983 */ /* 0x0005620000300800 */
        /* <DEDUP_REMOVED lines=33> */
.L_x_6705:
[----:B------:R-:W1:Y:S01]  /*b6c0*/  S2R R0, SR_TID.X ;  /* 0x0000000000007919 */ /* 0x000e620000002100 */
[----:B------:R-:W-:Y:S01]  /*b6d0*/  IMAD R3, R16, 0x8, R15 ;  /* 0x0000000810037824 */ /* 0x000fe200078e020f */
[----:B-1----:R-:W-:Y:S02]  /*b6e0*/  LOP3.LUT R2, R0, 0x7f, RZ, 0xc0, !PT ;  /* 0x0000007f00027812 */ /* 0x002fe400078ec0ff */
[----:B------:R-:W-:Y:S02]  /*b6f0*/  SHF.L.U32 R0, R10, 0x1f, RZ ;  /* 0x0000001f0a007819 */ /* 0x000fe400000006ff */
[----:B------:R-:W-:Y:S02]  /*b700*/  ISETP.NE.AND P1, PT, R2, RZ, PT ;  /* 0x000000ff0200720c */ /* 0x000fe40003f25270 */
[----:B------:R-:W1:Y:S02]  /*b710*/  SYNCS.PHASECHK.TRANS64.TRYWAIT P0, [R3+URZ+0x30840], R0 ;  /* 0x03084000030075a7 */ /* 0x000e64000800017f */
[----:B-1----:R-:W-:Y:S09]  /*b720*/  @!P0 BRA `(.L_x_6720) ;  /* 0x0000000800488947 */ /* 0x002ff20003800000 */
.L_x_6739:
[----:B------:R-:W-:Y:S05]  /*b730*/  @P1 BRA `(.L_x_6721) ;  /* 0x0000000000181947 */ /* 0x000fea0003800000 */
[----:B------:R-:W1:Y:S01]  /*b740*/  S2R R2, SR_TID.X ;  /* 0x0000000000027919 */ /* 0x000e620000002100 */
[----:B------:R-:W-:-:S04]  /*b750*/  IMAD.MOV.U32 R0, RZ, RZ, 0x4100 ;  /* 0x00004100ff007424 */ /* 0x000fc800078e00ff */
[----:B------:R1:W-:Y:S02]  /*b760*/  SYNCS.ARRIVE.TRANS64 RZ, [R3+URZ+0x30830], R0 ;  /* 0x0308300003ff79a7 */ /* 0x0003e4000800003f */
[----:B-1----:R-:W-:-:S13]  /*b770*/  LOP3.LUT P0, RZ, R2, 0x1f, RZ, 0xc0, !PT ;  /* 0x0000001f02ff7812 */ /* 0x002fda000780c0ff */
[----:B------:R-:W-:Y:S05]  /*b780*/  @!P0 BRA `(.L_x_6721) ;  /* 0x0000000000048947 */ /* 0x000fea0003800000 */
[----:B------:R-:W-:Y:S01]  /*b790*/  BPT.TRAP 0x1 ;  /* 0x000000040000795c */ /* 0x000fe20000300000 */
.L_x_6721:
        /* <DEDUP_REMOVED lines=41> */
.L_x_6702:
[----:B------:R-:W-:Y:S05]  /*ba30*/  BSYNC B0 ;  /* 0x0000000000007941 */ /* 0x000fea0003800000 */
.L_x_6698:
[----:B------:R-:W-:-:S03]  /*ba40*/  UMOV UR7, 0xffffffff ;  /* 0xffffffff00077882 */ /* 0x000fc60000000000 */
[----:B------:R-:W-:Y:S05]  /*ba50*/  BRA.DIV UR7, `(.L_x_6722) ;  /* 0x0000000607907947 */ /* 0x000fea000b800000 */
[----:B------:R-:W-:-:S13]  /*ba60*/  ELECT P6, URZ, PT ;  /* 0x00000000003f782f */ /* 0x000fda00038c0000 */
.L_x_6742:
[----:B------:R-:W-:Y:S05]  /*ba70*/  @!P6 BRA `(.L_x_6576) ;  /* 0x000000000084e947 */ /* 0x000fea0003800000 */
[----:B------:R-:W-:-:S06]  /*ba80*/  ULOP3.LUT UR7, UR38, 0x2, URZ, 0xfc, !UPT ;  /* 0x0000000226077892 */ /* 0x000fcc000f8efc3f */
[----:B------:R-:W-:-:S05]  /*ba90*/  IMAD.U32 R0, RZ, RZ, UR7 ;  /* 0x00000007ff007e24 */ /* 0x000fca000f8e00ff */
[----:B------:R-:W-:-:S13]  /*baa0*/  ISETP.NE.AND P2, PT, R0, 0x3, PT ;  /* 0x000000030000780c */ /* 0x000fda0003f45270 */
[----:B------:R-:W-:Y:S05]  /*bab0*/  @!P2 BRA `(.L_x_6723) ;  /* 0x000000000004a947 */ /* 0x000fea0003800000 */
[----:B------:R-:W-:Y:S01]  /*bac0*/  BPT.TRAP 0x1 ;  /* 0x000000040000795c */ /* 0x000fe20000300000 */
.L_x_6723:
        /* <DEDUP_REMOVED lines=15> */
.L_x_6743:
[----:B------:R-:W2:Y:S02]  /*bbc0*/  SYNCS.PHASECHK.TRANS64.TRYWAIT P0, [R3+URZ], R0 ;  /* 0x00000000030075a7 */ /* 0x000ea4000800017f */
[----:B--2---:R-:W-:Y:S05]  /*bbd0*/  @!P0 BRA `(.L_x_6725) ;  /* 0x0000000400648947 */ /* 0x004fea0003800000 */
.L_x_6744:
[----:B------:R-:W-:Y:S05]  /*bbe0*/  @!P2 BRA `(.L_x_6726) ;  /* 0x000000000004a947 */ /* 0x000fea0003800000 */
[----:B------:R-:W-:Y:S01]  /*bbf0*/  BPT.TRAP 0x1 ;  /* 0x000000040000795c */ /* 0x000fe20000300000 */
.L_x_6726:
[----:B--2---:R-:W-:-:S04]  /*bc00*/  VIADD R3, R8, 0x30840 ;  /* 0x0003084008037836 */ /* 0x004fc80000000000 */
[----:B------:R-:W-:-:S04]  /*bc10*/  IMAD R5, R2, 0x8, R3 ;  /* 0x0000000802057824 */ /* 0x000fc800078e0203 */
[----:B------:R-:W2:Y:S02]  /*bc20*/  SYNCS.PHASECHK.TRANS64.TRYWAIT P0, [R5+URZ], R4 ;  /* 0x00000004050075a7 */ /* 0x000ea4000800017f */
[----:B--2---:R-:W-:Y:S05]  /*bc30*/  @!P0 BRA `(.L_x_6727) ;  /* 0x0000000400608947 */ /* 0x004fea0003800000 */
.L_x_6745:
[----:B------:R-:W-:-:S07]  /*bc40*/  IMAD R3, R6, 0x8, R3 ;  /* 0x0000000806037824 */ /* 0x000fce00078e0203 */
.L_x_6728:
[----:B---3--:R3:W4:Y:S02]  /*bc50*/  SYNCS.PHASECHK.TRANS64.TRYWAIT P0, [R3+URZ], R0 ;  /* 0x00000000030075a7 */ /* 0x008724000800017f */
[----:B----4-:R-:W-:Y:S05]  /*bc60*/  @!P0 NANOSLEEP.SYNCS 0x989680 ;  /* 0x009896800000895d */ /* 0x010fea0003900000 */
[----:B------:R-:W4:Y:S02]  /*bc70*/  @!P0 SYNCS.PHASECHK.TRANS64 P0, [R3+URZ], R0 ;  /* 0x00000000030085a7 */ /* 0x000f24000800007f */
[----:B----4-:R-:W-:Y:S05]  /*bc80*/  @!P0 BRA `(.L_x_6728) ;  /* 0xfffffffc00f08947 */ /* 0x010fea000383ffff */
.L_x_6576:
[----:B------:R-:W-:Y:S05]  /*bc90*/  BSYNC B6 ;  /* 0x0000000000067941 */ /* 0x000fea0003800000 */
.L_x_6568:
[----:B------:R-:W-:Y:S05]  /*bca0*/  EXIT ;  /* 0x000000000000794d */ /* 0x000fea0003800000 */
.L_x_6586:
[----:B------:R-:W-:Y:S02]  /*bcb0*/  IMAD.MOV.U32 R12, RZ, RZ, RZ ;  /* 0x000000ffff0c7224 */ /* 0x000fe400078e00ff */
[----:B------:R-:W-:Y:S02]  /*bcc0*/  IMAD.MOV.U32 R11, RZ, RZ, 0x1f ;  /* 0x0000001fff0b7424 */ /* 0x000fe400078e00ff */
[----:B------:R-:W-:-:S07]  /*bcd0*/  IMAD.MOV.U32 R15, RZ, RZ, -0x1 ;  /* 0xffffffffff0f7424 */ /* 0x000fce00078e00ff */
[----:B------:R-:W-:Y:S05]  /*bce0*/  WARPSYNC.COLLECTIVE R15, `(.L_x_6729) ;  /* 0x000000000f087348 */ /* 0x000fea0003c00000 */
[----:B------:R1:W2:Y:S02]  /*bcf0*/  SHFL.IDX P6, R14, R13, R12, R11 ;  /* 0x0000000c0d0e7389 */ /* 0x0002a400000c000b */
[----:B-12---:R-:W-:Y:S01]  /*bd00*/  ENDCOLLECTIVE ;  /* 0x000000000000791b */ /* 0x006fe20003800000 */
.L_x_6729:
[----:B------:R-:W-:Y:S05]  /*bd10*/  BRA `(.L_x_6730) ;  /* 0xffffff5800cc7947 */ /* 0x000fea000383ffff */
.L_x_6588:
[----:B---3--:R3:W4:Y:S02]  /*bd20*/  SYNCS.PHASECHK.TRANS64.TRYWAIT P0, [R228+URZ+0x30800], R9 ;  /* 0x03080009e40075a7 */ /* 0x008724000800017f */
[----:B----4-:R-:W-:Y:S05]  /*bd30*/  @!P0 NANOSLEEP.SYNCS 0x989680 ;  /* 0x009896800000895d */ /* 0x010fea0003900000 */
[----:B------:R-:W4:Y:S02]  /*bd40*/  @!P0 SYNCS.PHASECHK.TRANS64 P0, [R228+URZ+0x30800], R9 ;  /* 0x03080009e40085a7 */ /* 0x000f24000800007f */
[----:B----4-:R-:W-:Y:S05]  /*bd50*/  @!P0 BRA `(.L_x_6588) ;  /* 0xfffffffc00f08947 */ /* 0x010fea000383ffff */
[----:B------:R-:W-:Y:S05]  /*bd60*/  BRA `(.L_x_6587) ;  /* 0xffffff5800f47947 */ /* 0x000fea000383ffff */
.L_x_6592:
[----:B---3--:R3:W4:Y:S02]  /*bd70*/  SYNCS.PHASECHK.TRANS64.TRYWAIT P1, [R0+URZ+0x30810], R9 ;  /* 0x03081009000075a7 */ /* 0x008724000802017f */
[----:B----4-:R-:W-:Y:S05]  /*bd80*/  @!P1 NANOSLEEP.SYNCS 0x989680 ;  /* 0x009896800000995d */ /* 0x010fea0003900000 */
[----:B------:R-:W4:Y:S02]  /*bd90*/  @!P1 SYNCS.PHASECHK.TRANS64 P1, [R0+URZ+0x30810], R9 ;  /* 0x03081009000095a7 */ /* 0x000f24000802007f */
[----:B----4-:R-:W-:Y:S05]  /*bda0*/  @!P1 BRA `(.L_x_6592) ;  /* 0xfffffffc00f09947 */ /* 0x010fea000383ffff */
[----:B------:R-:W-:Y:S05]  /*bdb0*/  BRA `(.L_x_6591) ;  /* 0xffffff6000a47947 */ /* 0x000fea000383ffff */
.L_x_6596:
[----:B------:R1:W1:Y:S02]  /*bdc0*/  SYNCS.PHASECHK.TRANS64.TRYWAIT P1, [R0+URZ+0x30830], R9 ;  /* 0x03083009000075a7 */ /* 0x000264000802017f */
[----:B-1----:R-:W-:Y:S05]  /*bdd0*/  @!P1 NANOSLEEP.SYNCS 0x989680 ;  /* 0x009896800000995d */ /* 0x002fea0003900000 */
[----:B------:R-:W1:Y:S02]  /*bde0*/  @!P1 SYNCS.PHASECHK.TRANS64 P1, [R0+URZ+0x30830], R9 ;  /* 0x03083009000095a7 */ /* 0x000e64000802007f */
[----:B-1----:R-:W-:Y:S05]  /*bdf0*/  @!P1 BRA `(.L_x_6596) ;  /* 0xfffffffc00f09947 */ /* 0x002fea000383ffff */
[----:B------:R-:W-:Y:S05]  /*be00*/  BRA `(.L_x_6595) ;  /* 0xffffff6400fc7947 */ /* 0x000fea000383ffff */
.L_x_6703:
[----:B-1----:R1:W2:Y:S02]  /*be10*/  SYNCS.PHASECHK.TRANS64.TRYWAIT P0, [R15+URZ+0x30820], R2 ;  /* 0x030820020f0075a7 */ /* 0x0022a4000800017f */
[----:B--2---:R-:W-:Y:S05]  /*be20*/  @!P0 NANOSLEEP.SYNCS 0x989680 ;  /* 0x009896800000895d */ /* 0x004fea0003900000 */
[----:B------:R-:W2:Y:S02]  /*be30*/  @!P0 SYNCS.PHASECHK.TRANS64 P0, [R15+URZ+0x30820], R2 ;  /* 0x030820020f0085a7 */ /* 0x000ea4000800007f */
[----:B--2---:R-:W-:Y:S05]  /*be40*/  @!P0 BRA `(.L_x_6703) ;  /* 0xfffffffc00f08947 */ /* 0x004fea000383ffff */
[----:B------:R-:W-:Y:S05]  /*be50*/  BRA `(.L_x_6731) ;  /* 0xffffffe0003c7947 */ /* 0x000fea000383ffff */
.L_x_6707:
[----:B--2---:R2:W3:Y:S02]  /*be60*/  SYNCS.PHASECHK.TRANS64.TRYWAIT P1, [R15+URZ+0x30840], R18 ;  /* 0x030840120f0075a7 */ /* 0x0044e4000802017f */
[----:B---3--:R-:W-:Y:S05]  /*be70*/  @!P1 NANOSLEEP.SYNCS 0x989680 ;  /* 0x009896800000995d */ /* 0x008fea0003900000 */
[----:B------:R-:W3:Y:S02]  /*be80*/  @!P1 SYNCS.PHASECHK.TRANS64 P1, [R15+URZ+0x30840], R18 ;  /* 0x030840120f0095a7 */ /* 0x000ee4000802007f */
[----:B---3--:R-:W-:Y:S05]  /*be90*/  @!P1 BRA `(.L_x_6707) ;  /* 0xfffffffc00f09947 */ /* 0x008fea000383ffff */
[----:B------:R-:W-:Y:S05]  /*bea0*/  BRA `(.L_x_6732) ;  /* 0xffffffe400e07947 */ /* 0x000fea000383ffff */
.L_x_6709:
[----:B-1----:R1:W3:Y:S02]  /*beb0*/  SYNCS.PHASECHK.TRANS64.TRYWAIT P1, [R15+URZ+0x30828], R18 ;  /* 0x030828120f0075a7 */ /* 0x0022e4000802017f */
[----:B---3--:R-:W-:Y:S05]  /*bec0*/  @!P1 NANOSLEEP.SYNCS 0x989680 ;  /* 0x009896800000995d */ /* 0x008fea0003900000 */
[----:B------:R-:W3:Y:S02]  /*bed0*/  @!P1 SYNCS.PHASECHK.TRANS64 P1, [R15+URZ+0x30828], R18 ;  /* 0x030828120f0095a7 */ /* 0x000ee4000802007f */
[----:B---3--:R-:W-:Y:S05]  /*bee0*/  @!P1 BRA `(.L_x_6709) ;  /* 0xfffffffc00f09947 */ /* 0x008fea000383ffff */
[----:B------:R-:W-:Y:S05]  /*bef0*/  BRA `(.L_x_6733) ;  /* 0xffffffe800807947 */ /* 0x000fea000383ffff */
.L_x_6711:
[----:B---3--:R3:W4:Y:S02]  /*bf00*/  SYNCS.PHASECHK.TRANS64.TRYWAIT P1, [R15+URZ+0x30848], R18 ;  /* 0x030848120f0075a7 */ /* 0x008724000802017f */
[----:B----4-:R-:W-:Y:S05]  /*bf10*/  @!P1 NANOSLEEP.SYNCS 0x989680 ;  /* 0x009896800000995d */ /* 0x010fea0003900000 */
[----:B------:R-:W4:Y:S02]  /*bf20*/  @!P1 SYNCS.PHASECHK.TRANS64 P1, [R15+URZ+0x30848], R18 ;  /* 0x030848120f0095a7 */ /* 0x000f24000802007f */
[----:B----4-:R-:W-:Y:S05]  /*bf30*/  @!P1 BRA `(.L_x_6711) ;  /* 0xfffffffc00f09947 */ /* 0x010fea000383ffff */
[----:B------:R-:W-:Y:S05]  /*bf40*/  BRA `(.L_x_6734) ;  /* 0xffffffec00207947 */ /* 0x000fea000383ffff */
.L_x_6713:
[----:B------:R-:W-:-:S07]  /*bf50*/  SHF.L.U32 R4, R10, 0x1f, RZ ;  /* 0x0000001f0a047819 */ /* 0x000fce00000006ff */
.L_x_6735:
[----:B----4-:R4:W1:Y:S02]  /*bf60*/  SYNCS.PHASECHK.TRANS64.TRYWAIT P1, [R15+URZ+0x30820], R4 ;  /* 0x030820040f0075a7 */ /* 0x010864000802017f */
[----:B-1----:R-:W-:Y:S05]  /*bf70*/  @!P1 NANOSLEEP.SYNCS 0x989680 ;  /* 0x009896800000995d */ /* 0x002fea0003900000 */
[----:B------:R-:W1:Y:S02]  /*bf80*/  @!P1 SYNCS.PHASECHK.TRANS64 P1, [R15+URZ+0x30820], R4 ;  /* 0x030820040f0095a7 */ /* 0x000e64000802007f */
[----:B-1----:R-:W-:Y:S05]  /*bf90*/  @!P1 BRA `(.L_x_6735) ;  /* 0xfffffffc00f09947 */ /* 0x002fea000383ffff */
[----:B------:R-:W-:Y:S05]  /*bfa0*/  BRA `(.L_x_6736) ;  /* 0xffffffec00a47947 */ /* 0x000fea000383ffff */
.L_x_6716:
[----:B----4-:R4:W1:Y:S02]  /*bfb0*/  SYNCS.PHASECHK.TRANS64.TRYWAIT P1, [R15+URZ+0x30840], R12 ;  /* 0x0308400c0f0075a7 */ /* 0x010864000802017f */
[----:B-1----:R-:W-:Y:S05]  /*bfc0*/  @!P1 NANOSLEEP.SYNCS 0x989680 ;  /* 0x009896800000995d */ /* 0x002fea0003900000 */
[----:B------:R-:W1:Y:S02]  /*bfd0*/  @!P1 SYNCS.PHASECHK.TRANS64 P1, [R15+URZ+0x30840], R12 ;  /* 0x0308400c0f0095a7 */ /* 0x000e64000802007f */
[----:B-1----:R-:W-:Y:S05]  /*bfe0*/  @!P1 BRA `(.L_x_6716) ;  /* 0xfffffffc00f09947 */ /* 0x002fea000383ffff */
[----:B------:R-:W-:Y:S05]  /*bff0*/  BRA `(.L_x_6737) ;  /* 0xfffffff000607947 */ /* 0x000fea000383ffff */
.L_x_6718:
[----:B-1----:R1:W2:Y:S02]  /*c000*/  SYNCS.PHASECHK.TRANS64.TRYWAIT P1, [R15+URZ+0x30828], R12 ;  /* 0x0308280c0f0075a7 */ /* 0x0022a4000802017f */
[----:B--2---:R-:W-:Y:S05]  /*c010*/  @!P1 NANOSLEEP.SYNCS 0x989680 ;  /* 0x009896800000995d */ /* 0x004fea0003900000 */
[----:B------:R-:W2:Y:S02]  /*c020*/  @!P1 SYNCS.PHASECHK.TRANS64 P1, [R15+URZ+0x30828], R12 ;  /* 0x0308280c0f0095a7 */ /* 0x000ea4000802007f */
[----:B--2---:R-:W-:Y:S05]  /*c030*/  @!P1 BRA `(.L_x_6718) ;  /* 0xfffffffc00f09947 */ /* 0x004fea000383ffff */
[----:B------:R-:W-:Y:S05]  /*c040*/  BRA `(.L_x_6738) ;  /* 0xfffffff000f47947 */ /* 0x000fea000383ffff */
.L_x_6720:
[----:B------:R1:W1:Y:S02]  /*c050*/  SYNCS.PHASECHK.TRANS64.TRYWAIT P0, [R3+URZ+0x30840], R0 ;  /* 0x03084000030075a7 */ /* 0x000264000800017f */
[----:B-1----:R-:W-:Y:S05]  /*c060*/  @!P0 NANOSLEEP.SYNCS 0x989680 ;  /* 0x009896800000895d */ /* 0x002fea0003900000 */
[----:B------:R-:W1:Y:S02]  /*c070*/  @!P0 SYNCS.PHASECHK.TRANS64 P0, [R3+URZ+0x30840], R0 ;  /* 0x03084000030085a7 */ /* 0x000e64000800007f */
[----:B-1----:R-:W-:Y:S05]  /*c080*/  @!P0 BRA `(.L_x_6720) ;  /* 0xfffffffc00f08947 */ /* 0x002fea000383ffff */
[----:B------:R-:W-:Y:S05]  /*c090*/  BRA `(.L_x_6739) ;  /* 0xfffffff400a47947 */ /* 0x000fea000383ffff */
.L_x_6722:
[----:B------:R-:W-:Y:S01]  /*c0a0*/  BSSY B0, `(.L_x_6740) ;  /* 0x0000006000007945 */ /* 0x000fe20003800000 */
[----:B------:R-:W-:-:S07]  /*c0b0*/  IMAD.MOV.U32 R15, RZ, RZ, -0x1 ;  /* 0xffffffffff0f7424 */ /* 0x000fce00078e00ff */
[----:B------:R-:W-:Y:S05]  /*c0c0*/  WARPSYNC.COLLECTIVE R15, `(.L_x_6741) ;  /* 0x000000000f0c7348 */ /* 0x000fea0003c00000 */
[----:B------:R-:W-:Y:S02]  /*c0d0*/  ELECT P6, UR62, PT ;  /* 0x00000000003e782f */ /* 0x000fe400038c0000 */
[----:B------:R-:W-:Y:S01]  /*c0e0*/  MOV R14, UR62 ;  /* 0x0000003e000e7c02 */ /* 0x000fe20008000f00 */
[----:B------:R-:W-:Y:S10]  /*c0f0*/  ENDCOLLECTIVE ;  /* 0x000000000000791b */ /* 0x000ff40003800000 */
.L_x_6741:
[----:B------:R-:W-:Y:S05]  /*c100*/  BSYNC B0 ;  /* 0x0000000000007941 */ /* 0x000fea0003800000 */
.L_x_6740:
[----:B------:R-:W-:Y:S05]  /*c110*/  BRA `(.L_x_6742) ;  /* 0xfffffff800547947 */ /* 0x000fea000383ffff */
.L_x_6724:
[----:B-1----:R1:W2:Y:S02]  /*c120*/  SYNCS.PHASECHK.TRANS64.TRYWAIT P0, [R7+URZ], R4 ;  /* 0x00000004070075a7 */ /* 0x0022a4000800017f */
[----:B--2---:R-:W-:Y:S05]  /*c130*/  @!P0 NANOSLEEP.SYNCS 0x989680 ;  /* 0x009896800000895d */ /* 0x004fea0003900000 */
[----:B------:R-:W2:Y:S02]  /*c140*/  @!P0 SYNCS.PHASECHK.TRANS64 P0, [R7+URZ], R4 ;  /* 0x00000004070085a7 */ /* 0x000ea4000800007f */
[----:B--2---:R-:W-:Y:S05]  /*c150*/  @!P0 BRA `(.L_x_6724) ;  /* 0xfffffffc00f08947 */ /* 0x004fea000383ffff */
[----:B------:R-:W-:Y:S05]  /*c160*/  BRA `(.L_x_6743) ;  /* 0xfffffff800947947 */ /* 0x000fea000383ffff */
.L_x_6725:
[----:B--2---:R2:W3:Y:S02]  /*c170*/  SYNCS.PHASECHK.TRANS64.TRYWAIT P0, [R3+URZ], R0 ;  /* 0x00000000030075a7 */ /* 0x0044e4000800017f */
[----:B---3--:R-:W-:Y:S05]  /*c180*/  @!P0 NANOSLEEP.SYNCS 0x989680 ;  /* 0x009896800000895d */ /* 0x008fea0003900000 */
[----:B------:R-:W3:Y:S02]  /*c190*/  @!P0 SYNCS.PHASECHK.TRANS64 P0, [R3+URZ], R0 ;  /* 0x00000000030085a7 */ /* 0x000ee4000800007f */
[----:B---3--:R-:W-:Y:S05]  /*c1a0*/  @!P0 BRA `(.L_x_6725) ;  /* 0xfffffffc00f08947 */ /* 0x008fea000383ffff */
[----:B------:R-:W-:Y:S05]  /*c1b0*/  BRA `(.L_x_6744) ;  /* 0xfffffff800887947 */ /* 0x000fea000383ffff */
.L_x_6727:
[----:B--2---:R2:W3:Y:S02]  /*c1c0*/  SYNCS.PHASECHK.TRANS64.TRYWAIT P0, [R5+URZ], R4 ;  /* 0x00000004050075a7 */ /* 0x0044e4000800017f */
[----:B---3--:R-:W-:Y:S05]  /*c1d0*/  @!P0 NANOSLEEP.SYNCS 0x989680 ;  /* 0x009896800000895d */ /* 0x008fea0003900000 */
[----:B------:R-:W3:Y:S02]  /*c1e0*/  @!P0 SYNCS.PHASECHK.TRANS64 P0, [R5+URZ], R4 ;  /* 0x00000004050085a7 */ /* 0x000ee4000800007f */
[----:B---3--:R-:W-:Y:S05]  /*c1f0*/  @!P0 BRA `(.L_x_6727) ;  /* 0xfffffffc00f08947 */ /* 0x008fea000383ffff */
[----:B------:R-:W-:Y:S05]  /*c200*/  BRA `(.L_x_6745) ;  /* 0xfffffff8008c7947 */ /* 0x000fea000383ffff */
.L_x_6746:
        /* <DEDUP_REMOVED lines=15> */
.L_x_7338:


//--------------------- .text._ZN7cutlass13device_kernelIN5flash11enable_sm90INS1_16FlashAttnBwdSm90INS1_25CollectiveMainloopBwdSm90ILi2ELi2ELi2EN4cute5tupleIJNS5_1CILi1EEES8_S8_EEENS6_IJNS7_ILi64EEENS7_ILi128EEESB_EEENS_6half_tEfNS_4arch4Sm90ELb1ELb0ELb0ELb1ELb1ELb1ELb0ELb0ELi2ELi1ELi2ELi1ELb0EEENS1_21CollectiveEpilogueBwdISC_SD_SF_Li256ELb1ELb0ELi1EEENS1_25SingleTileBwdLPTSchedulerILb1ELi128ELb1EEEEEEEEEvNT_6ParamsE --------------------------
	.section	.text._ZN7cutlass13device_kernelIN5flash11enable_sm90INS1_16FlashAttnBwdSm90INS1_25CollectiveMainloopBwdSm90ILi2ELi2ELi2EN4cute5tupleIJNS5_1CILi1EEES8_S8_EEENS6_IJNS7_ILi64EEENS7_ILi128EEESB_EEENS_6half_tEfNS_4arch4Sm90ELb1ELb0ELb0ELb1ELb1ELb1ELb0ELb0ELi2ELi1ELi2ELi1ELb0EEENS1_21CollectiveEpilogueBwdISC_SD_SF_Li256ELb1ELb0ELi1EEENS1_25SingleTileBwdLPTSchedulerILb1ELi128ELb1EEEEEEEEEvNT_6ParamsE,"ax",@progbits
	.align	128
.text._ZN7cutlass13device_kernelIN5flash11enable_sm90INS1_16FlashAttnBwdSm90INS1_25CollectiveMainloopBwdSm90ILi2ELi2ELi2EN4cute5tupleIJNS5_1CILi1EEES8_S8_EEENS6_IJNS7_ILi64EEENS7_ILi128EEESB_EEENS_6half_tEfNS_4arch4Sm90ELb1ELb0ELb0ELb1ELb1ELb1ELb0ELb0ELi2ELi1ELi2ELi1ELb0EEENS1_21CollectiveEpilogueBwdISC_SD_SF_Li256ELb1ELb0ELi1EEENS1_25SingleTileBwdLPTSchedulerILb1ELi128ELb1EEEEEEEEEvNT_6ParamsE:
        .type           _ZN7cutlass13device_kernelIN5flash11enable_sm90INS1_16FlashAttnBwdSm90INS1_25CollectiveMainloopBwdSm90ILi2ELi2ELi2EN4cute5tupleIJNS5_1CILi1EEES8_S8_EEENS6_IJNS7_ILi64EEENS7_ILi128EEESB_EEENS_6half_tEfNS_4arch4Sm90ELb1ELb0ELb0ELb1ELb1ELb1ELb0ELb0ELi2ELi1ELi2ELi1ELb0EEENS1_21CollectiveEpilogueBwdISC_SD_SF_Li256ELb1ELb0ELi1EEENS1_25SingleTileBwdLPTSchedulerILb1ELi128ELb1EEEEEEEEEvNT_6ParamsE,@function
        .size           _ZN7cutlass13device_kernelIN5flash11enable_sm90INS1_16FlashAttnBwdSm90INS1_25CollectiveMainloopBwdSm90ILi2ELi2ELi2EN4cute5tupleIJNS5_1CILi1EEES8_S8_EEENS6_IJNS7_ILi64EEENS7_ILi128EEESB_EEENS_6half_tEfNS_4arch4Sm90ELb1ELb0ELb0ELb1ELb1ELb1ELb0ELb0ELi2ELi1ELi2ELi1ELb0EEENS1_21CollectiveEpilogueBwdISC_SD_SF_Li256ELb1ELb0ELi1EEENS1_25SingleTileBwdLPTSchedulerILb1ELi128ELb1EEEEEEEEEvNT_6ParamsE,(.L_x_7339 - _ZN7cutlass13device_kernelIN5flash11enable_sm90INS1_16FlashAttnBwdSm90INS1_25CollectiveMainloopBwdSm90ILi2ELi2ELi2EN4cute5tupleIJNS5_1CILi1EEES8_S8_EEENS6_IJNS7_ILi64EEENS7_ILi128EEESB_EEENS_6half_tEfNS_4arch4Sm90ELb1ELb0ELb0ELb1ELb1ELb1ELb0ELb0ELi2ELi1ELi2ELi1ELb0EEENS1_21CollectiveEpilogueBwdISC_SD_SF_Li256ELb1ELb0ELi1EEENS1_25SingleTileBwdLPTSchedulerILb1ELi128ELb1EEEEEEEEEvNT_6ParamsE)
        .other          _ZN7cutlass13device_kernelIN5flash11enable_sm90INS1_16FlashAttnBwdSm90INS1_25CollectiveMainloopBwdSm90ILi2ELi2ELi2EN4cute5tupleIJNS5_1CILi1EEES8_S8_EEENS6_IJNS7_ILi64EEENS7_ILi128EEESB_EEENS_6half_tEfNS_4arch4Sm90ELb1ELb0ELb0ELb1ELb1ELb1ELb0ELb0ELi2ELi1ELi2ELi1ELb0EEENS1_21CollectiveEpilogueBwdISC_SD_SF_Li256ELb1ELb0ELi1EEENS1_25SingleTileBwdLPTSchedulerILb1ELi128ELb1EEEEEEEEEvNT_6ParamsE,@"STO_CUDA_ENTRY STV_DEFAULT"
_ZN7cutlass13device_kernelIN5flash11enable_sm90INS1_16FlashAttnBwdSm90INS1_25CollectiveMainloopBwdSm90ILi2ELi2ELi2EN4cute5tupleIJNS5_1CILi1EEES8_S8_EEENS6_IJNS7_ILi64EEENS7_ILi128EEESB_EEENS_6half_tEfNS_4arch4Sm90ELb1ELb0ELb0ELb1ELb1ELb1ELb0ELb0ELi2ELi1ELi2ELi1ELb0EEENS1_21CollectiveEpilogueBwdISC_SD_SF_Li256ELb1ELb0ELi1EEENS1_25SingleTileBwdLPTSchedulerILb1ELi128ELb1EEEEEEEEEvNT_6ParamsE:
        /* <DEDUP_REMOVED lines=24> */
.L_x_6748:
[----:B------:R-:W-:Y:S05]  /*0180*/  BSYNC B0 ;  /* 0x0000000000007941 */ /* 0x000fea0003800000 */
.L_x_6747:
        /* <DEDUP_REMOVED lines=37> */
.L_x_6749:
        /* <DEDUP_REMOVED lines=22> */
.L_x_6750:
[----:B------:R-:W-:Y:S01]  /*0540*/  PLOP3.LUT P0, PT, PT, PT, UP0, 0x80, 0x0 ;  /* 0x000000000000781c */ /* 0x000fe20003f0f008 */
[----:B------:R-:W-:Y:S01]  /*0550*/  NOP ;  /* 0x0000000000007918 */ /* 0x000fe20000000000 */
[----:B------:R-:W-:Y:S01]  /*0560*/  ULDC.64 UR46, c[0x0][0x208] ;  /* 0x00008200002e7ab9 */ /* 0x000fe20000000a00 */
[----:B------:R-:W-:Y:S01]  /*0570*/  BSSY B6, `(.L_x_6751) ;  /* 0x0000c04000067945 */ /* 0x000fe20003800000 */
[----:B-12-4-:R-:W-:Y:S09]  /*0580*/  BAR.SYNC.DEFER_BLOCKING 0x0 ;  /* 0x0000000000007b1d */ /* 0x016ff20000010000 */
[----:B------:R-:W-:Y:S05]  /*0590*/  @!P0 BRA `(.L_x_6752) ;  /* 0x00000078000c8947 */ /* 0x000fea0003800000 */
.L_x_6753:
        /* <DEDUP_REMOVED lines=32> */
.L_x_6754:
[----:B------:R-:W-:Y:S01]  /*07a0*/  ULDC UR8, c[0x0][0x8c4] ;  /* 0x0002310000087ab9 */ /* 0x000fe20000000800 */
[----:B------:R-:W-:Y:S01]  /*07b0*/  UMOV UR7, UR9 ;  /* 0x0000000900077c82 */ /* 0x000fe20008000000 */
[----:B------:R-:W-:-:S11]  /*07c0*/  UISETP.NE.AND UP0, UPT, UR8, 0x1, UPT ;  /* 0x000000010800788c */ /* 0x000fd6000bf05270 */
[----:B------:R-:W-:Y:S02]  /*07d0*/  @UP0 ULDC.64 UR10, c[0x0][0x8c8] ;  /* 0x00023200000a0ab9 */ /* 0x000fe40000000a00 */
[----:B------:R-:W-:-:S04]  /*07e0*/  UIMAD.WIDE.U32 UR4, UR9, UR10, URZ ;  /* 0x0000000a090472a5 */ /* 0x000fc8000f8e003f */
[----:B------:R-:W-:-:S04]  /*07f0*/  @UP0 USHF.R.U32.HI UR7, URZ, UR11, UR5 ;  /* 0x0000000b3f070299 */ /* 0x000fc80008011605 */
[----:B------:R-:W-:-:S12]  /*0800*/  UIMAD UR4, UR7, UR8, URZ ;  /* 0x00000008070472a4 */ /* 0x000fd8000f8e023f */
.L_x_6755:
        /* <DEDUP_REMOVED lines=23> */
.L_x_6756:
        /* <DEDUP_REMOVED lines=14> */
.L_x_6758:
[----:B------:R-:W-:-:S05]  /*0a60*/  ULDC UR4, c[0x0][0x8ec] ;  /* 0x00023b0000047ab9 */ /* 0x000fca0000000800 */
.L_x_6757:
        /* <DEDUP_REMOVED lines=23> */
.L_x_6760:
        /* <DEDUP_REMOVED lines=14> */
.L_x_6761:
        /* <DEDUP_REMOVED lines=11> */
.L_x_6762:
        /* <DEDUP_REMOVED lines=13> */
.L_x_6763:
        /* <DEDUP_REMOVED lines=103> */
.L_x_6766:
        /* <DEDUP_REMOVED lines=15> */
.L_x_6765:
        /* <DEDUP_REMOVED lines=22> */
.L_x_6768:
        /* <DEDUP_REMOVED lines=15> */
.L_x_6767:
        /* <DEDUP_REMOVED lines=8> */
.L_x_6931:
        /* <DEDUP_REMOVED lines=15> */
.L_x_6770:
        /* <DEDUP_REMOVED lines=102> */
.L_x_6782:
[----:B------:R-:W-:-:S13]  /*1fc0*/  ISETP.NE.AND P0, PT, R231, 0x3, PT ;  /* 0x00000003e700780c */ /* 0x000fda0003f05270 */
[----:B------:R-:W-:Y:S05]  /*1fd0*/  @!P0 BRA `(.L_x_6772) ;  /* 0x0000000000048947 */ /* 0x000fea0003800000 */
[----:B------:R-:W-:Y:S01]  /*1fe0*/  BPT.TRAP 0x1 ;  /* 0x000000040000795c */ /* 0x000fe20000300000 */
.L_x_6772:
[----:B------:R-:W-:Y:S01]  /*1ff0*/  IMAD R0, R3, 0x8, R228 ;  /* 0x0000000803007824 */ /* 0x000fe200078e02e4 */
[----:B------:R-:W-:-:S04]  /*2000*/  SHF.L.U32 R9, R4, 0x1f, RZ ;  /* 0x0000001f04097819 */ /* 0x000fc800000006ff */
[----:B------:R2:W3:Y:S01]  /*2010*/  SYNCS.PHASECHK.TRANS64.TRYWAIT P1, [R0+URZ+0x30810], R9 ;  /* 0x03081009000075a7 */ /* 0x0004e2000802017f */
[----:B------:R-:W-:Y:S05]  /*2020*/  @!P0 BRA `(.L_x_6773) ;  /* 0x0000000000048947 */ /* 0x000fea0003800000 */
[----:B------:R-:W-:Y:S01]  /*2030*/  BPT.TRAP 0x1 ;  /* 0x000000040000795c */ /* 0x000fe20000300000 */
.L_x_6773:
[----:B---3--:R-:W-:Y:S05]  /*2040*/  @P1 BRA `(.L_x_6774) ;  /* 0x0000000000081947 */ /* 0x008fea0003800000 */
[----:B------:R-:W3:Y:S02]  /*2050*/  SYNCS.PHASECHK.TRANS64.TRYWAIT P1, [R0+URZ+0x30810], R9 ;  /* 0x03081009000075a7 */ /* 0x000ee4000802017f */
[----:B---3--:R-:W-:Y:S05]  /*2060*/  @!P1 BRA `(.L_x_6775) ;  /* 0x000000a400889947 */ /* 0x008fea0003800000 */
.L_x_6774:
        /* <DEDUP_REMOVED lines=81> */
.L_x_6776:
[----:B------:R1:W1:Y:S01]  /*2580*/  SYNCS.PHASECHK.TRANS64.TRYWAIT P1, [R0+URZ+0x30830], R9 ;  /* 0x03083009000075a7 */ /* 0x000262000802017f */
[----:B------:R-:W-:Y:S05]  /*2590*/  @!P0 BRA `(.L_x_6777) ;  /* 0x0000000000048947 */ /* 0x000fea0003800000 */
[----:B------:R-:W-:Y:S01]  /*25a0*/  BPT.TRAP 0x1 ;  /* 0x000000040000795c */ /* 0x000fe20000300000 */
.L_x_6777:
[----:B------:R-:W-:-:S05]  /*25b0*/  VIADD R6, R228, 0x20000 ;  /* 0x00020000e4067836 */ /* 0x000fca0000000000 */
[----:B------:R-:W-:-:S04]  /*25c0*/  SHF.R.U32.HI R6, RZ, 0x4, R6 ;  /* 0x00000004ff067819 */ /* 0x000fc80000011606 */
[----:B------:R-:W-:-:S04]  /*25d0*/  LOP3.LUT R225, R6, 0x3fff, RZ, 0xc0, !PT ;  /* 0x00003fff06e17812 */ /* 0x000fc800078ec0ff */
[----:B------:R-:W-:Y:S01]  /*25e0*/  LOP3.LUT R6, R225, 0x10000, RZ, 0xfc, !PT ;  /* 0x00010000e1067812 */ /* 0x000fe200078efcff */
[----:B-1----:R-:W-:Y:S06]  /*25f0*/  @P1 BRA `(.L_x_6778) ;  /* 0x0000000000081947 */ /* 0x002fec0003800000 */
[----:B------:R-:W1:Y:S02]  /*2600*/  SYNCS.PHASECHK.TRANS64.TRYWAIT P1, [R0+URZ+0x30830], R9 ;  /* 0x03083009000075a7 */ /* 0x000e64000802017f */
[----:B-1----:R-:W-:Y:S05]  /*2610*/  @!P1 BRA `(.L_x_6779) ;  /* 0x000000a000309947 */ /* 0x002fea0003800000 */
.L_x_6778:
        /* <DEDUP_REMOVED lines=405> */
.L_x_6780:
        /* <DEDUP_REMOVED lines=49> */
.L_x_6781:
        /* <DEDUP_REMOVED lines=78> */
.L_x_6764:
        /* <DEDUP_REMOVED lines=162> */
.L_x_6784:
        /* <DEDUP_REMOVED lines=60> */
.L_x_6786:
[----:B------:R-:W-:Y:S05]  /*5540*/  BSYNC B0 ;  /* 0x0000000000007941 */ /* 0x000fea0003800000 */
.L_x_6785:
        /* <DEDUP_REMOVED lines=15> */
.L_x_6788:
[----:B------:R-:W-:Y:S05]  /*5640*/  BSYNC B0 ;  /* 0x0000000000007941 */ /* 0x000fea0003800000 */
.L_x_6787:
        /* <DEDUP_REMOVED lines=18> */
.L_x_6790:
[----:B------:R-:W-:Y:S05]  /*5770*/  BSYNC B0 ;  /* 0x0000000000007941 */ /* 0x000fea0003800000 */
.L_x_6789:
        /* <DEDUP_REMOVED lines=17> */
.L_x_6792:
[----:B------:R-:W-:Y:S05]  /*5890*/  BSYNC B0 ;  /* 0x0000000000007941 */ /* 0x000fea0003800000 */
.L_x_6791:
        /* <DEDUP_REMOVED lines=18> */
.L_x_6794:
[----:B------:R-:W-:Y:S05]  /*59c0*/  BSYNC B0 ;  /* 0x0000000000007941 */ /* 0x000fea0003800000 */
.L_x_6793:
        /* <DEDUP_REMOVED lines=18> */
.L_x_6796:
[----:B------:R-:W-:Y:S05]  /*5af0*/  BSYNC B0 ;  /* 0x0000000000007941 */ /* 0x000fea0003800000 */
.L_x_6795:
        /* <DEDUP_REMOVED lines=19> */
.L_x_6798:
[----:B------:R-:W-:Y:S05]  /*5c30*/  BSYNC B0 ;  /* 0x0000000000007941 */ /* 0x000fea0003800000 */
.L_x_6797:
        /* <DEDUP_REMOVED lines=18> */
.L_x_6800:
[----:B------:R-:W-:Y:S05]  /*5d60*/  BSYNC B0 ;  /* 0x0000000000007941 */ /* 0x000fea0003800000 */
.L_x_6799:
        /* <DEDUP_REMOVED lines=39> */
.L_x_6802:
[----:B------:R-:W-:Y:S05]  /*5fe0*/  BSYNC B0 ;  /* 0x0000000000007941 */ /* 0x000fea0003800000 */
.L_x_6801:
        /* <DEDUP_REMOVED lines=17> */
.L_x_6804:
[----:B------:R-:W-:Y:S05]  /*6100*/  BSYNC B0 ;  /* 0x0000000000007941 */ /* 0x000fea0003800000 */
.L_x_6803:
        /* <DEDUP_REMOVED lines=15> */
.L_x_6806:
[----:B------:R-:W-:Y:S05]  /*6200*/  BSYNC B0 ;  /* 0x0000000000007941 */ /* 0x000fea0003800000 */
.L_x_6805:
        /* <DEDUP_REMOVED lines=15> */
.L_x_6808:
[----:B------:R-:W-:Y:S05]  /*6300*/  BSYNC B0 ;  /* 0x0000000000007941 */ /* 0x000fea0003800000 */
.L_x_6807:
        /* <DEDUP_REMOVED lines=15> */
.L_x_6810:
[----:B------:R-:W-:Y:S05]  /*6400*/  BSYNC B0 ;  /* 0x0000000000007941 */ /* 0x000fea0003800000 */
.L_x_6809:
        /* <DEDUP_REMOVED lines=15> */
.L_x_6812:
[----:B------:R-:W-:Y:S05]  /*6500*/  BSYNC B0 ;  /* 0x0000000000007941 */ /* 0x000fea0003800000 */
.L_x_6811:
        /* <DEDUP_REMOVED lines=15> */
.L_x_6814:
[----:B------:R-:W-:Y:S05]  /*6600*/  BSYNC B0 ;  /* 0x0000000000007941 */ /* 0x000fea0003800000 */
.L_x_6813:
        /* <DEDUP_REMOVED lines=15> */
.L_x_6783:
        /* <DEDUP_REMOVED lines=41> */
.L_x_6815:
        /* <DEDUP_REMOVED lines=48> */
.L_x_6817:
[----:B------:R-:W-:Y:S05]  /*6c90*/  BSYNC B0 ;  /* 0x0000000000007941 */ /* 0x000fea0003800000 */
.L_x_6816:
        /* <DEDUP_REMOVED lines=16> */
.L_x_6819:
[----:B------:R-:W-:Y:S05]  /*6da0*/  BSYNC B0 ;  /* 0x0000000000007941 */ /* 0x000fea0003800000 */
.L_x_6818:
        /* <DEDUP_REMOVED lines=16> */
.L_x_6821:
[----:B------:R-:W-:Y:S05]  /*6eb0*/  BSYNC B0 ;  /* 0x0000000000007941 */ /* 0x000fea0003800000 */
.L_x_6820:
        /* <DEDUP_REMOVED lines=17> */
.L_x_6823:
[----:B------:R-:W-:Y:S05]  /*6fd0*/  BSYNC B0 ;  /* 0x0000000000007941 */ /* 0x000fea0003800000 */
.L_x_6822:
        /* <DEDUP_REMOVED lines=16> */
.L_x_6825:
[----:B------:R-:W-:Y:S05]  /*70e0*/  BSYNC B0 ;  /* 0x0000000000007941 */ /* 0x000fea0003800000 */
.L_x_6824:
        /* <DEDUP_REMOVED lines=17> */
.L_x_6827:
[----:B------:R-:W-:Y:S05]  /*7200*/  BSYNC B0 ;  /* 0x0000000000007941 */ /* 0x000fea0003800000 */
.L_x_6826:
        /* <DEDUP_REMOVED lines=18> */
.L_x_6829:
[----:B------:R-:W-:Y:S05]  /*7330*/  BSYNC B0 ;  /* 0x0000000000007941 */ /* 0x000fea0003800000 */
.L_x_6828:
        /* <DEDUP_REMOVED lines=17> */
.L_x_6831:
[----:B------:R-:W-:Y:S05]  /*7450*/  BSYNC B0 ;  /* 0x0000000000007941 */ /* 0x000fea0003800000 */
.L_x_6830:
        /* <DEDUP_REMOVED lines=38> */
.L_x_6833:
[----:B------:R-:W-:Y:S05]  /*76c0*/  BSYNC B0 ;  /* 0x0000000000007941 */ /* 0x000fea0003800000 */
.L_x_6832:
        /* <DEDUP_REMOVED lines=16> */
.L_x_6835:
[----:B------:R-:W-:Y:S05]  /*77d0*/  BSYNC B0 ;  /* 0x0000000000007941 */ /* 0x000fea0003800000 */
.L_x_6834:
        /* <DEDUP_REMOVED lines=15> */
.L_x_6837:
[----:B------:R-:W-:Y:S05]  /*78d0*/  BSYNC B0 ;  /* 0x0000000000007941 */ /* 0x000fea0003800000 */
.L_x_6836:
        /* <DEDUP_REMOVED lines=15> */
.L_x_6839:
[----:B------:R-:W-:Y:S05]  /*79d0*/  BSYNC B0 ;  /* 0x0000000000007941 */ /* 0x000fea0003800000 */
.L_x_6838:
        /* <DEDUP_REMOVED lines=15> */
.L_x_6841:
[----:B------:R-:W-:Y:S05]  /*7ad0*/  BSYNC B0 ;  /* 0x0000000000007941 */ /* 0x000fea0003800000 */
.L_x_6840:
        /* <DEDUP_REMOVED lines=15> */
.L_x_6843:
[----:B------:R-:W-:Y:S05]  /*7bd0*/  BSYNC B0 ;  /* 0x0000000000007941 */ /* 0x000fea0003800000 */
.L_x_6842:
        /* <DEDUP_REMOVED lines=15> */
.L_x_6845:
[----:B------:R-:W-:Y:S05]  /*7cd0*/  BSYNC B0 ;  /* 0x0000000000007941 */ /* 0x000fea0003800000 */
.L_x_6844:
        /* <DEDUP_REMOVED lines=15> */
.L_x_6752:
        /* <DEDUP_REMOVED lines=29> */
.L_x_6847:
[----:B------:R-:W-:Y:S01]  /*7fa0*/  ULDC UR9, c[0x0][0x8c4] ;  /* 0x0002310000097ab9 */ /* 0x000fe20000000800 */
[----:B------:R-:W-:Y:S01]  /*7fb0*/  UMOV UR7, UR8 ;  /* 0x0000000800077c82 */ /* 0x000fe20008000000 */
[----:B------:R-:W-:-:S11]  /*7fc0*/  UISETP.NE.AND UP0, UPT, UR9, 0x1, UPT ;  /* 0x000000010900788c */ /* 0x000fd6000bf05270 */
[----:B------:R-:W-:Y:S02]  /*7fd0*/  @UP0 ULDC.64 UR10, c[0x0][0x8c8] ;  /* 0x00023200000a0ab9 */ /* 0x000fe40000000a00 */
[----:B------:R-:W-:-:S04]  /*7fe0*/  UIMAD.WIDE.U32 UR4, UR8, UR10, URZ ;  /* 0x0000000a080472a5 */ /* 0x000fc8000f8e003f */
[----:B------:R-:W-:-:S04]  /*7ff0*/  @UP0 USHF.R.U32.HI UR7, URZ, UR11, UR5 ;  /* 0x0000000b3f070299 */ /* 0x000fc80008011605 */
[----:B------:R-:W-:-:S12]  /*8000*/  UIMAD UR4, UR7, UR9, URZ ;  /* 0x00000009070472a4 */ /* 0x000fd8000f8e023f */
.L_x_6848:
        /* <DEDUP_REMOVED lines=23> */
.L_x_6849:
        /* <DEDUP_REMOVED lines=13> */
.L_x_6851:
[----:B------:R-:W-:-:S05]  /*8250*/  ULDC UR4, c[0x0][0x8ec] ;  /* 0x00023b0000047ab9 */ /* 0x000fca0000000800 */
.L_x_6850:
        /* <DEDUP_REMOVED lines=48> */
.L_x_6852:
        /* <DEDUP_REMOVED lines=13> */
.L_x_6853:
        /* <DEDUP_REMOVED lines=12> */
.L_x_6854:
        /* <DEDUP_REMOVED lines=68> */
.L_x_6858:
[----:B------:R-:W2:Y:S04]  /*8b30*/  LDG.E.STRONG.GPU R4, desc[UR46][R2.64] ;  /* 0x0000002e02047981 */ /* 0x000ea8000c1ef900 */
[----:B--2---:R-:W-:Y:S01]  /*8b40*/  CCTL.IVALL ;  /* 0x00000000ff00798f */ /* 0x004fe20002000000 */
[----:B------:R-:W-:Y:S05]  /*8b50*/  YIELD ;  /* 0x0000000000007946 */ /* 0x000fea0003800000 */
[----:B------:R-:W-:-:S13]  /*8b60*/  ISETP.NE.AND P1, PT, R4, R5, PT ;  /* 0x000000050400720c */ /* 0x000fda0003f25270 */
[----:B------:R-:W-:Y:S05]  /*8b70*/  @P1 BRA `(.L_x_6858) ;  /* 0xfffffffc00ec1947 */ /* 0x000fea000383ffff */
.L_x_6857:
[----:B------:R-:W-:Y:S05]  /*8b80*/  BSYNC B0 ;  /* 0x0000000000007941 */ /* 0x000fea0003800000 */
.L_x_6856:
[----:B------:R-:W-:-:S03]  /*8b90*/  UMOV UR6, 0xffffffff ;  /* 0xffffffff00067882 */ /* 0x000fc60000000000 */
[----:B------:R-:W-:Y:S05]  /*8ba0*/  BRA.DIV UR6, `(.L_x_6859) ;  /* 0x0000003a06e07947 */ /* 0x000fea000b800000 */
[----:B------:R-:W-:Y:S01]  /*8bb0*/  NOP ;  /* 0x0000000000007918 */ /* 0x000fe20000000000 */
.L_x_6934:
        /* <DEDUP_REMOVED lines=22> */
.L_x_6861:
[----:B------:R-:W-:Y:S05]  /*8d20*/  BSYNC B0 ;  /* 0x0000000000007941 */ /* 0x000fea0003800000 */
.L_x_6860:
        /* <DEDUP_REMOVED lines=20> */
.L_x_6863:
[----:B------:R-:W-:Y:S05]  /*8e70*/  BSYNC B0 ;  /* 0x0000000000007941 */ /* 0x000fea0003800000 */
.L_x_6862:
[----:B------:R-:W-:Y:S06]  /*8e80*/  BAR.ARV 0xa, 0xa0 ;  /* 0x0282800000007b1d */ /* 0x000fec0000002000 */
[----:B------:R-:W-:Y:S04]  /*8e90*/  BSSY B0, `(.L_x_6864) ;  /* 0x0000003000007945 */ /* 0x000fe80003800000 */
[----:B------:R-:W-:Y:S05]  /*8ea0*/  @!P0 BRA `(.L_x_6865) ;  /* 0x0000000000048947 */ /* 0x000fea0003800000 */
[----:B------:R-:W-:-:S04]  /*8eb0*/  DEPBAR.LE SB0, 0x0 ;  /* 0x000080000000791a */ /* 0x000fc80000000000 */
.L_x_6865:
[----:B------:R-:W-:Y:S05]  /*8ec0*/  BSYNC B0 ;  /* 0x0000000000007941 */ /* 0x000fea0003800000 */
.L_x_6864:
        /* <DEDUP_REMOVED lines=19> */
.L_x_6867:
[----:B------:R-:W-:Y:S05]  /*9000*/  BSYNC B0 ;  /* 0x0000000000007941 */ /* 0x000fea0003800000 */
.L_x_6866:
[----:B------:R-:W-:Y:S01]  /*9010*/  UIADD3 UR7, UR13, 0x1, URZ ;  /* 0x000000010d077890 */ /* 0x000fe2000fffe03f */
[----:B------:R-:W-:Y:S11]  /*9020*/  BRA `(.L_x_6868) ;  /* 0x0000000000047947 */ /* 0x000ff60003800000 */
.L_x_6855:
[----:B------:R-:W-:-:S05]  /*9030*/  UMOV UR7, UR13 ;  /* 0x0000000d00077c82 */ /* 0x000fca0008000000 */
.L_x_6868:
        /* <DEDUP_REMOVED lines=16> */
.L_x_6893:
        /* <DEDUP_REMOVED lines=18> */
.L_x_6871:
[----:B------:R-:W2:Y:S04]  /*9260*/  LDG.E.STRONG.GPU R4, desc[UR46][R2.64] ;  /* 0x0000002e02047981 */ /* 0x000ea8000c1ef900 */
[----:B--2---:R-:W-:Y:S01]  /*9270*/  CCTL.IVALL ;  /* 0x00000000ff00798f */ /* 0x004fe20002000000 */
[----:B------:R-:W-:Y:S05]  /*9280*/  YIELD ;  /* 0x0000000000007946 */ /* 0x000fea0003800000 */
[----:B------:R-:W-:-:S13]  /*9290*/  ISETP.NE.AND P1, PT, R4, R5, PT ;  /* 0x000000050400720c */ /* 0x000fda0003f25270 */
[----:B------:R-:W-:Y:S05]  /*92a0*/  @P1 BRA `(.L_x_6871) ;  /* 0xfffffffc00ec1947 */ /* 0x000fea000383ffff */
.L_x_6870:
[----:B------:R-:W-:Y:S05]  /*92b0*/  BSYNC B0 ;  /* 0x0000000000007941 */ /* 0x000fea0003800000 */
.L_x_6869:
[----:B------:R-:W-:-:S03]  /*92c0*/  UMOV UR24, 0xffffffff ;  /* 0xffffffff00187882 */ /* 0x000fc60000000000 */
[----:B------:R-:W-:Y:S05]  /*92d0*/  BRA.DIV UR24, `(.L_x_6872) ;  /* 0x0000003618307947 */ /* 0x000fea000b800000 */
[----:B------:R-:W-:Y:S01]  /*92e0*/  NOP ;  /* 0x0000000000007918 */ /* 0x000fe20000000000 */
.L_x_6937:
        /* <DEDUP_REMOVED lines=19> */
.L_x_6874:
[----:B------:R-:W-:Y:S05]  /*9420*/  BSYNC B0 ;  /* 0x0000000000007941 */ /* 0x000fea0003800000 */
.L_x_6873:
        /* <DEDUP_REMOVED lines=15> */
.L_x_6876:
[----:B------:R-:W-:Y:S05]  /*9520*/  BSYNC B0 ;  /* 0x0000000000007941 */ /* 0x000fea0003800000 */
.L_x_6875:
[----:B------:R-:W-:Y:S06]  /*9530*/  BAR.ARV 0xa, 0xa0 ;  /* 0x0282800000007b1d */ /* 0x000fec0000002000 */
[----:B------:R-:W-:Y:S04]  /*9540*/  BSSY B0, `(.L_x_6877) ;  /* 0x0000003000007945 */ /* 0x000fe80003800000 */
[----:B------:R-:W-:Y:S05]  /*9550*/  @!P0 BRA `(.L_x_6878) ;  /* 0x0000000000048947 */ /* 0x000fea0003800000 */
[----:B------:R-:W-:-:S04]  /*9560*/  DEPBAR.LE SB0, 0x0 ;  /* 0x000080000000791a */ /* 0x000fc80000000000 */
.L_x_6878:
[----:B------:R-:W-:Y:S05]  /*9570*/  BSYNC B0 ;  /* 0x0000000000007941 */ /* 0x000fea0003800000 */
.L_x_6877:
        /* <DEDUP_REMOVED lines=19> */
.L_x_6880:
[----:B------:R-:W-:Y:S05]  /*96b0*/  BSYNC B0 ;  /* 0x0000000000007941 */ /* 0x000fea0003800000 */
.L_x_6879:
        /* <DEDUP_REMOVED lines=17> */
.L_x_6883:
[----:B------:R-:W2:Y:S04]  /*97d0*/  LDG.E.STRONG.GPU R4, desc[UR46][R2.64] ;  /* 0x0000002e02047981 */ /* 0x000ea8000c1ef900 */
[----:B--2---:R-:W-:Y:S01]  /*97e0*/  CCTL.IVALL ;  /* 0x00000000ff00798f */ /* 0x004fe20002000000 */
[----:B------:R-:W-:Y:S05]  /*97f0*/  YIELD ;  /* 0x0000000000007946 */ /* 0x000fea0003800000 */
[----:B------:R-:W-:-:S13]  /*9800*/  ISETP.NE.AND P1, PT, R4, R5, PT ;  /* 0x000000050400720c */ /* 0x000fda0003f25270 */
[----:B------:R-:W-:Y:S05]  /*9810*/  @P1 BRA `(.L_x_6883) ;  /* 0xfffffffc00ec1947 */ /* 0x000fea000383ffff */
.L_x_6882:
[----:B------:R-:W-:Y:S05]  /*9820*/  BSYNC B0 ;  /* 0x0000000000007941 */ /* 0x000fea0003800000 */
.L_x_6881:
[----:B------:R-:W-:-:S03]  /*9830*/  UMOV UR18, 0xffffffff ;  /* 0xffffffff00127882 */ /* 0x000fc60000000000 */
[----:B------:R-:W-:Y:S05]  /*9840*/  BRA.DIV UR18, `(.L_x_6884) ;  /* 0x0000002e12f07947 */ /* 0x000fea000b800000 */
[----:B------:R-:W-:Y:S01]  /*9850*/  NOP ;  /* 0x0000000000007918 */ /* 0x000fe20000000000 */
.L_x_6940:
        /* <DEDUP_REMOVED lines=15> */
.L_x_6886:
[----:B------:R-:W-:Y:S05]  /*9950*/  BSYNC B0 ;  /* 0x0000000000007941 */ /* 0x000fea0003800000 */
.L_x_6885:
        /* <DEDUP_REMOVED lines=15> */
.L_x_6888:
[----:B------:R-:W-:Y:S05]  /*9a50*/  BSYNC B0 ;  /* 0x0000000000007941 */ /* 0x000fea0003800000 */
.L_x_6887:
[----:B------:R-:W-:Y:S06]  /*9a60*/  BAR.ARV 0xa, 0xa0 ;  /* 0x0282800000007b1d */ /* 0x000fec0000002000 */
[----:B------:R-:W-:Y:S04]  /*9a70*/  BSSY B0, `(.L_x_6889) ;  /* 0x0000003000007945 */ /* 0x000fe80003800000 */
[----:B------:R-:W-:Y:S05]  /*9a80*/  @!P0 BRA `(.L_x_6890) ;  /* 0x0000000000048947 */ /* 0x000fea0003800000 */
[----:B------:R-:W-:-:S04]  /*9a90*/  DEPBAR.LE SB0, 0x0 ;  /* 0x000080000000791a */ /* 0x000fc80000000000 */
.L_x_6890:
[----:B------:R-:W-:Y:S05]  /*9aa0*/  BSYNC B0 ;  /* 0x0000000000007941 */ /* 0x000fea0003800000 */
.L_x_6889:
        /* <DEDUP_REMOVED lines=19> */
.L_x_6892:
[----:B------:R-:W-:Y:S05]  /*9be0*/  BSYNC B0 ;  /* 0x0000000000007941 */ /* 0x000fea0003800000 */
.L_x_6891:
[----:B------:R-:W-:Y:S02]  /*9bf0*/  UIADD3 UR7, UR7, 0x2, URZ ;  /* 0x0000000207077890 */ /* 0x000fe4000fffe03f */
[----:B------:R-:W-:Y:S02]  /*9c00*/  UIADD3 UR6, UR6, 0x4000, URZ ;  /* 0x0000400006067890 */ /* 0x000fe4000fffe03f */
[----:B------:R-:W-:-:S06]  /*9c10*/  UISETP.GE.AND UP0, UPT, UR7, UR12, UPT ;  /* 0x0000000c0700728c */ /* 0x000fcc000bf06270 */
[----:B------:R-:W-:-:S13]  /*9c20*/  PLOP3.LUT P1, PT, PT, PT, UP0, 0x80, 0x0 ;  /* 0x000000000000781c */ /* 0x000fda0003f2f008 */
[----:B------:R-:W-:Y:S05]  /*9c30*/  @!P1 BRA `(.L_x_6893) ;  /* 0xfffffff400409947 */ /* 0x000fea000383ffff */
[----:B------:R-:W-:Y:S05]  /*9c40*/  BRA `(.L_x_6759) ;  /* 0x0000002800587947 */ /* 0x000fea0003800000 */
.L_x_6846:
        /* <DEDUP_REMOVED lines=21> */
.L_x_6894:
[----:B------:R-:W1:Y:S01]  /*9da0*/  LDC R3, c[0x0][0x8c4] ;  /* 0x00023100ff037b82 */ /* 0x000e620000000800 */
[----:B------:R-:W-:Y:S01]  /*9db0*/  IMAD.MOV.U32 R0, RZ, RZ, R5 ;  /* 0x000000ffff007224 */ /* 0x000fe200078e0005 */
[----:B-1----:R-:W-:-:S13]  /*9dc0*/  ISETP.NE.AND P0, PT, R3, 0x1, PT ;  /* 0x000000010300780c */ /* 0x002fda0003f05270 */
[----:B------:R-:W1:Y:S02]  /*9dd0*/  @P0 LDC.64 R6, c[0x0][0x8c8] ;  /* 0x00023200ff060b82 */ /* 0x000e640000000a00 */
[----:B-1----:R-:W-:-:S05]  /*9de0*/  @P0 IMAD.HI.U32 R4, R5, R6, RZ ;  /* 0x0000000605040227 */ /* 0x002fca00078e00ff */
[----:B------:R-:W-:-:S05]  /*9df0*/  @P0 SHF.R.U32.HI R0, RZ, R7, R4 ;  /* 0x00000007ff000219 */ /* 0x000fca0000011604 */
[----:B------:R-:W-:-:S07]  /*9e00*/  IMAD R3, R0, R3, RZ ;  /* 0x0000000300037224 */ /* 0x000fce00078e02ff */
.L_x_6895:
        /* <DEDUP_REMOVED lines=23> */
.L_x_6896:
        /* <DEDUP_REMOVED lines=10> */
.L_x_6898:
[----:B------:R-:W1:Y:S02]  /*a020*/  LDC R4, c[0x0][0x8ec] ;  /* 0x00023b00ff047b82 */ /* 0x000e640000000800 */
.L_x_6897:
        /* <DEDUP_REMOVED lines=42> */
.L_x_6900:
        /* <DEDUP_REMOVED lines=20> */
.L_x_6901:
[----:B------:R-:W-:Y:S05]  /*a410*/  @!P0 BRA `(.L_x_6902) ;  /* 0x00000000000c8947 */ /* 0x000fea0003800000 */
[----:B------:R-:W2:Y:S04]  /*a420*/  LDG.E R5, desc[UR46][R2.64] ;  /* 0x0000002e02057981 */ /* 0x000ea8000c1e1900 */
[----:B------:R-:W2:Y:S02]  /*a430*/  LDG.E R0, desc[UR46][R2.64+0x4] ;  /* 0x0000042e02007981 */ /* 0x000ea4000c1e1900 */
[----:B--2---:R-:W-:-:S07]  /*a440*/  IMAD.IADD R0, R0, 0x1, -R5 ;  /* 0x0000000100007824 */ /* 0x004fce00078e0a05 */
.L_x_6902:
        /* <DEDUP_REMOVED lines=66> */
.L_x_6941:
        /* <DEDUP_REMOVED lines=15> */
.L_x_6905:
        /* <DEDUP_REMOVED lines=92> */
.L_x_6916:
[----:B-123--:R-:W-:-:S04]  /*af20*/  SHF.L.U32 R18, R10, 0x1f, RZ ;  /* 0x0000001f0a127819 */ /* 0x00efc800000006ff */
[----:B------:R-:W2:Y:S02]  /*af30*/  SYNCS.PHASECHK.TRANS64.TRYWAIT P1, [R15+URZ+0x30840], R18 ;  /* 0x030840120f0075a7 */ /* 0x000ea4000802017f */
[----:B--2---:R-:W-:Y:S05]  /*af40*/  @!P1 BRA `(.L_x_6908) ;  /* 0x0000001800609947 */ /* 0x004fea0003800000 */
.L_x_6942:
        /* <DEDUP_REMOVED lines=8> */
.L_x_6909:
        /* <DEDUP_REMOVED lines=37> */
.L_x_6943:
        /* <DEDUP_REMOVED lines=8> */
.L_x_6911:
        /* <DEDUP_REMOVED lines=37> */
.L_x_6944:
        /* <DEDUP_REMOVED lines=8> */
.L_x_6913:
        /* <DEDUP_REMOVED lines=31> */
.L_x_6946:
        /* <DEDUP_REMOVED lines=8> */
.L_x_6915:
        /* <DEDUP_REMOVED lines=37> */
.L_x_6907:
[----:B------:R-:W4:Y:S02]  /*ba30*/  LDL.LU R4, [R1+0x4] ;  /* 0x0000040001047983 */ /* 0x000f240000300800 */
[----:B----4-:R-:W-:Y:S02]  /*ba40*/  ISETP.NE.AND P1, PT, R4, RZ, PT ;  /* 0x000000ff0400720c */ /* 0x010fe40003f25270 */
[----:B------:R4:W5:Y:S11]  /*ba50*/  LDL R4, [R1] ;  /* 0x0000000001047983 */ /* 0x0009760000100800 */
[----:B----4-:R-:W-:Y:S05]  /*ba60*/  @!P1 BRA `(.L_x_6906) ;  /* 0x00000004005c9947 */ /* 0x010fea0003800000 */
[----:B------:R-:W-:-:S04]  /*ba70*/  SHF.L.U32 R12, R10, 0x1f, RZ ;  /* 0x0000001f0a0c7819 */ /* 0x000fc800000006ff */
[----:B------:R-:W4:Y:S02]  /*ba80*/  SYNCS.PHASECHK.TRANS64.TRYWAIT P1, [R15+URZ+0x30840], R12 ;  /* 0x0308400c0f0075a7 */ /* 0x000f24000802017f */
[----:B----4-:R-:W-:Y:S05]  /*ba90*/  @!P1 BRA `(.L_x_6917) ;  /* 0x0000000c00e09947 */ /* 0x010fea0003800000 */
.L_x_6947:
        /* <DEDUP_REMOVED lines=8> */
.L_x_6918:
        /* <DEDUP_REMOVED lines=34> */
.L_x_6948:
        /* <DEDUP_REMOVED lines=8> */
.L_x_6920:
        /* <DEDUP_REMOVED lines=34> */
.L_x_6906:
[----:B------:R-:W1:Y:S01]  /*bfe0*/  S2R R0, SR_TID.X ;  /* 0x0000000000007919 */ /* 0x000e620000002100 */
[----:B------:R-:W-:Y:S01]  /*bff0*/  IMAD R3, R16, 0x8, R15 ;  /* 0x0000000810037824 */ /* 0x000fe200078e020f */
[----:B-1----:R-:W-:Y:S02]  /*c000*/  LOP3.LUT R2, R0, 0x7f, RZ, 0xc0, !PT ;  /* 0x0000007f00027812 */ /* 0x002fe400078ec0ff */
[----:B------:R-:W-:Y:S02]  /*c010*/  SHF.L.U32 R0, R10, 0x1f, RZ ;  /* 0x0000001f0a007819 */ /* 0x000fe400000006ff */
[----:B------:R-:W-:Y:S02]  /*c020*/  ISETP.NE.AND P1, PT, R2, RZ, PT ;  /* 0x000000ff0200720c */ /* 0x000fe40003f25270 */
[----:B------:R-:W1:Y:S02]  /*c030*/  SYNCS.PHASECHK.TRANS64.TRYWAIT P0, [R3+URZ+0x30840], R0 ;  /* 0x03084000030075a7 */ /* 0x000e64000800017f */
[----:B-1----:R-:W-:Y:S09]  /*c040*/  @!P0 BRA `(.L_x_6921) ;  /* 0x00000008009c8947 */ /* 0x002ff20003800000 */
.L_x_6949:
[----:B------:R-:W-:Y:S05]  /*c050*/  @P1 BRA `(.L_x_6922) ;  /* 0x0000000000181947 */ /* 0x000fea0003800000 */
[----:B------:R-:W1:Y:S01]  /*c060*/  S2R R2, SR_TID.X ;  /* 0x0000000000027919 */ /* 0x000e620000002100 */
[----:B------:R-:W-:-:S04]  /*c070*/  IMAD.MOV.U32 R0, RZ, RZ, 0x4100 ;  /* 0x00004100ff007424 */ /* 0x000fc800078e00ff */
[----:B------:R1:W-:Y:S02]  /*c080*/  SYNCS.ARRIVE.TRANS64 RZ, [R3+URZ+0x30830], R0 ;  /* 0x0308300003ff79a7 */ /* 0x0003e4000800003f */
[----:B-1----:R-:W-:-:S13]  /*c090*/  LOP3.LUT P0, RZ, R2, 0x1f, RZ, 0xc0, !PT ;  /* 0x0000001f02ff7812 */ /* 0x002fda000780c0ff */
[----:B------:R-:W-:Y:S05]  /*c0a0*/  @!P0 BRA `(.L_x_6922) ;  /* 0x0000000000048947 */ /* 0x000fea0003800000 */
[----:B------:R-:W-:Y:S01]  /*c0b0*/  BPT.TRAP 0x1 ;  /* 0x000000040000795c */ /* 0x000fe20000300000 */
.L_x_6922:
        /* <DEDUP_REMOVED lines=41> */
.L_x_6903:
[----:B------:R-:W-:Y:S05]  /*c350*/  BSYNC B0 ;  /* 0x0000000000007941 */ /* 0x000fea0003800000 */
.L_x_6899:
[----:B------:R-:W-:-:S03]  /*c360*/  UMOV UR7, 0xffffffff ;  /* 0xffffffff00077882 */ /* 0x000fc60000000000 */
[----:B------:R-:W-:Y:S05]  /*c370*/  BRA.DIV UR7, `(.L_x_6923) ;  /* 0x0000000607e47947 */ /* 0x000fea000b800000 */
[----:B------:R-:W-:-:S13]  /*c380*/  ELECT P6, URZ, PT ;  /* 0x00000000003f782f */ /* 0x000fda00038c0000 */
.L_x_6952:
[----:B------:R-:W-:Y:S05]  /*c390*/  @!P6 BRA `(.L_x_6759) ;  /* 0x000000000084e947 */ /* 0x000fea0003800000 */
[----:B------:R-:W-:-:S06]  /*c3a0*/  ULOP3.LUT UR7, UR38, 0x2, URZ, 0xfc, !UPT ;  /* 0x0000000226077892 */ /* 0x000fcc000f8efc3f */
[----:B------:R-:W-:-:S05]  /*c3b0*/  IMAD.U32 R0, RZ, RZ, UR7 ;  /* 0x00000007ff007e24 */ /* 0x000fca000f8e00ff */
[----:B------:R-:W-:-:S13]  /*c3c0*/  ISETP.NE.AND P2, PT, R0, 0x3, PT ;  /* 0x000000030000780c */ /* 0x000fda0003f45270 */
[----:B------:R-:W-:Y:S05]  /*c3d0*/  @!P2 BRA `(.L_x_6924) ;  /* 0x000000000004a947 */ /* 0x000fea0003800000 */
[----:B------:R-:W-:Y:S01]  /*c3e0*/  BPT.TRAP 0x1 ;  /* 0x000000040000795c */ /* 0x000fe20000300000 */
.L_x_6924:
        /* <DEDUP_REMOVED lines=15> */
.L_x_6953:
[----:B------:R-:W2:Y:S02]  /*c4e0*/  SYNCS.PHASECHK.TRANS64.TRYWAIT P0, [R3+URZ], R0 ;  /* 0x00000000030075a7 */ /* 0x000ea4000800017f */
[----:B--2---:R-:W-:Y:S05]  /*c4f0*/  @!P0 BRA `(.L_x_6926) ;  /* 0x0000000400b88947 */ /* 0x004fea0003800000 */
.L_x_6954:
[----:B------:R-:W-:Y:S05]  /*c500*/  @!P2 BRA `(.L_x_6927) ;  /* 0x000000000004a947 */ /* 0x000fea0003800000 */
[----:B------:R-:W-:Y:S01]  /*c510*/  BPT.TRAP 0x1 ;  /* 0x000000040000795c */ /* 0x000fe20000300000 */
.L_x_6927:
[----:B--2---:R-:W-:-:S04]  /*c520*/  VIADD R3, R8, 0x30840 ;  /* 0x0003084008037836 */ /* 0x004fc80000000000 */
[----:B------:R-:W-:-:S04]  /*c530*/  IMAD R5, R2, 0x8, R3 ;  /* 0x0000000802057824 */ /* 0x000fc800078e0203 */
[----:B------:R-:W2:Y:S02]  /*c540*/  SYNCS.PHASECHK.TRANS64.TRYWAIT P0, [R5+URZ], R4 ;  /* 0x00000004050075a7 */ /* 0x000ea4000800017f */
[----:B--2---:R-:W-:Y:S05]  /*c550*/  @!P0 BRA `(.L_x_6928) ;  /* 0x0000000400b48947 */ /* 0x004fea0003800000 */
.L_x_6955:
[----:B------:R-:W-:-:S07]  /*c560*/  IMAD R3, R6, 0x8, R3 ;  /* 0x0000000806037824 */ /* 0x000fce00078e0203 */
.L_x_6929:
[----:B---3--:R3:W4:Y:S02]  /*c570*/  SYNCS.PHASECHK.TRANS64.TRYWAIT P0, [R3+URZ], R0 ;  /* 0x00000000030075a7 */ /* 0x008724000800017f */
[----:B----4-:R-:W-:Y:S05]  /*c580*/  @!P0 NANOSLEEP.SYNCS 0x989680 ;  /* 0x009896800000895d */ /* 0x010fea0003900000 */
[----:B------:R-:W4:Y:S02]  /*c590*/  @!P0 SYNCS.PHASECHK.TRANS64 P0, [R3+URZ], R0 ;  /* 0x00000000030085a7 */ /* 0x000f24000800007f */
[----:B----4-:R-:W-:Y:S05]  /*c5a0*/  @!P0 BRA `(.L_x_6929) ;  /* 0xfffffffc00f08947 */ /* 0x010fea000383ffff */
.L_x_6759:
[----:B------:R-:W-:Y:S05]  /*c5b0*/  BSYNC B6 ;  /* 0x0000000000067941 */ /* 0x000fea0003800000 */
.L_x_6751:
[----:B------:R-:W-:Y:S05]  /*c5c0*/  EXIT ;  /* 0x000000000000794d */ /* 0x000fea0003800000 */
.L_x_6769:
[----:B------:R-:W-:Y:S02]  /*c5d0*/  IMAD.MOV.U32 R12, RZ, RZ, RZ ;  /* 0x000000ffff0c7224 */ /* 0x000fe400078e00ff */
[----:B------:R-:W-:Y:S02]  /*c5e0*/  IMAD.MOV.U32 R11, RZ, RZ, 0x1f ;  /* 0x0000001fff0b7424 */ /* 0x000fe400078e00ff */
[----:B------:R-:W-:-:S07]  /*c5f0*/  IMAD.MOV.U32 R15, RZ, RZ, -0x1 ;  /* 0xffffffffff0f7424 */ /* 0x000fce00078e00ff */
[----:B------:R-:W-:Y:S05]  /*c600*/  WARPSYNC.COLLECTIVE R15, `(.L_x_6930) ;  /* 0x000000000f087348 */ /* 0x000fea0003c00000 */
[----:B------:R1:W2:Y:S02]  /*c610*/  SHFL.IDX P6, R14, R13, R12, R11 ;  /* 0x0000000c0d0e7389 */ /* 0x0002a400000c000b */
[----:B-12---:R-:W-:Y:S01]  /*c620*/  ENDCOLLECTIVE ;  /* 0x000000000000791b */ /* 0x006fe20003800000 */
.L_x_6930:
[----:B------:R-:W-:Y:S05]  /*c630*/  BRA `(.L_x_6931) ;  /* 0xffffff50008c7947 */ /* 0x000fea000383ffff */
.L_x_6771:
[----:B---3--:R3:W4:Y:S02]  /*c640*/  SYNCS.PHASECHK.TRANS64.TRYWAIT P0, [R228+URZ+0x30800], R9 ;  /* 0x03080009e40075a7 */ /* 0x008724000800017f */
[----:B----4-:R-:W-:Y:S05]  /*c650*/  @!P0 NANOSLEEP.SYNCS 0x989680 ;  /* 0x009896800000895d */ /* 0x010fea0003900000 */
[----:B------:R-:W4:Y:S02]  /*c660*/  @!P0 SYNCS.PHASECHK.TRANS64 P0, [R228+URZ+0x30800], R9 ;  /* 0x03080009e40085a7 */ /* 0x000f24000800007f */
[----:B----4-:R-:W-:Y:S05]  /*c670*/  @!P0 BRA `(.L_x_6771) ;  /* 0xfffffffc00f08947 */ /* 0x010fea000383ffff */
[----:B------:R-:W-:Y:S05]  /*c680*/  BRA `(.L_x_6770) ;  /* 0xffffff5000b47947 */ /* 0x000fea000383ffff */
.L_x_6775:
[----:B---3--:R3:W4:Y:S02]  /*c690*/  SYNCS.PHASECHK.TRANS64.TRYWAIT P1, [R0+URZ+0x30810], R9 ;  /* 0x03081009000075a7 */ /* 0x008724000802017f */
[----:B----4-:R-:W-:Y:S05]  /*c6a0*/  @!P1 NANOSLEEP.SYNCS 0x989680 ;  /* 0x009896800000995d */ /* 0x010fea0003900000 */
[----:B------:R-:W4:Y:S02]  /*c6b0*/  @!P1 SYNCS.PHASECHK.TRANS64 P1, [R0+URZ+0x30810], R9 ;  /* 0x03081009000095a7 */ /* 0x000f24000802007f */
[----:B----4-:R-:W-:Y:S05]  /*c6c0*/  @!P1 BRA `(.L_x_6775) ;  /* 0xfffffffc00f09947 */ /* 0x010fea000383ffff */
[----:B------:R-:W-:Y:S05]  /*c6d0*/  BRA `(.L_x_6774) ;  /* 0xffffff5800647947 */ /* 0x000fea000383ffff */
.L_x_6779:
[----:B------:R1:W1:Y:S02]  /*c6e0*/  SYNCS.PHASECHK.TRANS64.TRYWAIT P1, [R0+URZ+0x30830], R9 ;  /* 0x03083009000075a7 */ /* 0x000264000802017f */
[----:B-1----:R-:W-:Y:S05]  /*c6f0*/  @!P1 NANOSLEEP.SYNCS 0x989680 ;  /* 0x009896800000995d */ /* 0x002fea0003900000 */
[----:B------:R-:W1:Y:S02]  /*c700*/  @!P1 SYNCS.PHASECHK.TRANS64 P1, [R0+URZ+0x30830], R9 ;  /* 0x03083009000095a7 */ /* 0x000e64000802007f */
[----:B-1----:R-:W-:Y:S05]  /*c710*/  @!P1 BRA `(.L_x_6779) ;  /* 0xfffffffc00f09947 */ /* 0x002fea000383ffff */
[----:B------:R-:W-:Y:S05]  /*c720*/  BRA `(.L_x_6778) ;  /* 0xffffff5c00bc7947 */ /* 0x000fea000383ffff */
.L_x_6859:
[----:B------:R-:W-:Y:S01]  /*c730*/  BSSY B0, `(.L_x_6932) ;  /* 0x0000005000007945 */ /* 0x000fe20003800000 */
[----:B------:R-:W-:-:S07]  /*c740*/  IMAD.MOV.U32 R15, RZ, RZ, -0x1 ;  /* 0xffffffffff0f7424 */ /* 0x000fce00078e00ff */
[----:B------:R-:W-:Y:S05]  /*c750*/  WARPSYNC.COLLECTIVE R15, `(.L_x_6933) ;  /* 0x000000000f087348 */ /* 0x000fea0003c00000 */
[----:B------:R-:W-:Y:S01]  /*c760*/  NOP ;  /* 0x0000000000007918 */ /* 0x000fe20000000000 */
[----:B------:R-:W-:Y:S01]  /*c770*/  ENDCOLLECTIVE ;  /* 0x000000000000791b */ /* 0x000fe20003800000 */
.L_x_6933:
[----:B------:R-:W-:Y:S05]  /*c780*/  BSYNC B0 ;  /* 0x0000000000007941 */ /* 0x000fea0003800000 */
.L_x_6932:
[----:B------:R-:W-:Y:S05]  /*c790*/  BRA `(.L_x_6934) ;  /* 0xffffffc400087947 */ /* 0x000fea000383ffff */
.L_x_6872:
[----:B------:R-:W-:Y:S01]  /*c7a0*/  BSSY B0, `(.L_x_6935) ;  /* 0x0000005000007945 */ /* 0x000fe20003800000 */
[----:B------:R-:W-:-:S07]  /*c7b0*/  IMAD.MOV.U32 R15, RZ, RZ, -0x1 ;  /* 0xffffffffff0f7424 */ /* 0x000fce00078e00ff */
[----:B------:R-:W-:Y:S05]  /*c7c0*/  WARPSYNC.COLLECTIVE R15, `(.L_x_6936) ;  /* 0x000000000f087348 */ /* 0x000fea0003c00000 */
[----:B------:R-:W-:Y:S01]  /*c7d0*/  NOP ;  /* 0x0000000000007918 */ /* 0x000fe20000000000 */
[----:B------:R-:W-:Y:S01]  /*c7e0*/  ENDCOLLECTIVE ;  /* 0x000000000000791b */ /* 0x000fe20003800000 */
.L_x_6936:
[----:B------:R-:W-:Y:S05]  /*c7f0*/  BSYNC B0 ;  /* 0x0000000000007941 */ /* 0x000fea0003800000 */
.L_x_6935:
[----:B------:R-:W-:Y:S05]  /*c800*/  BRA `(.L_x_6937) ;  /* 0xffffffc800b87947 */ /* 0x000fea000383ffff */
.L_x_6884:
[----:B------:R-:W-:Y:S01]  /*c810*/  BSSY B0, `(.L_x_6938) ;  /* 0x0000005000007945 */ /* 0x000fe20003800000 */
[----:B------:R-:W-:-:S07]  /*c820*/  IMAD.MOV.U32 R15, RZ, RZ, -0x1 ;  /* 0xffffffffff0f7424 */ /* 0x000fce00078e00ff */
[----:B------:R-:W-:Y:S05]  /*c830*/  WARPSYNC.COLLECTIVE R15, `(.L_x_6939) ;  /* 0x000000000f087348 */ /* 0x000fea0003c00000 */
[----:B------:R-:W-:Y:S01]  /*c840*/  NOP ;  /* 0x0000000000007918 */ /* 0x000fe20000000000 */
[----:B------:R-:W-:Y:S01]  /*c850*/  ENDCOLLECTIVE ;  /* 0x000000000000791b */ /* 0x000fe20003800000 */
.L_x_6939:
[----:B------:R-:W-:Y:S05]  /*c860*/  BSYNC B0 ;  /* 0x0000000000007941 */ /* 0x000fea0003800000 */
.L_x_6938:
[----:B------:R-:W-:Y:S05]  /*c870*/  BRA `(.L_x_6940) ;  /* 0xffffffcc00f87947 */ /* 0x000fea000383ffff */
.L_x_6904:
[----:B-1----:R1:W2:Y:S02]  /*c880*/  SYNCS.PHASECHK.TRANS64.TRYWAIT P0, [R15+URZ+0x30820], R2 ;  /* 0x030820020f0075a7 */ /* 0x0022a4000800017f */
[----:B--2---:R-:W-:Y:S05]  /*c890*/  @!P0 NANOSLEEP.SYNCS 0x989680 ;  /* 0x009896800000895d */ /* 0x004fea0003900000 */
[----:B------:R-:W2:Y:S02]  /*c8a0*/  @!P0 SYNCS.PHASECHK.TRANS64 P0, [R15+URZ+0x30820], R2 ;  /* 0x030820020f0085a7 */ /* 0x000ea4000800007f */
[----:B--2---:R-:W-:Y:S05]  /*c8b0*/  @!P0 BRA `(.L_x_6904) ;  /* 0xfffffffc00f08947 */ /* 0x004fea000383ffff */
[----:B------:R-:W-:Y:S05]  /*c8c0*/  BRA `(.L_x_6941) ;  /* 0xffffffdc00e87947 */ /* 0x000fea000383ffff */
.L_x_6908:
[----:B--2---:R2:W3:Y:S02]  /*c8d0*/  SYNCS.PHASECHK.TRANS64.TRYWAIT P1, [R15+URZ+0x30840], R18 ;  /* 0x030840120f0075a7 */ /* 0x0044e4000802017f */
[----:B---3--:R-:W-:Y:S05]  /*c8e0*/  @!P1 NANOSLEEP.SYNCS 0x989680 ;  /* 0x009896800000995d */ /* 0x008fea0003900000 */
[----:B------:R-:W3:Y:S02]  /*c8f0*/  @!P1 SYNCS.PHASECHK.TRANS64 P1, [R15+URZ+0x30840], R18 ;  /* 0x030840120f0095a7 */ /* 0x000ee4000802007f */
[----:B---3--:R-:W-:Y:S05]  /*c900*/  @!P1 BRA `(.L_x_6908) ;  /* 0xfffffffc00f09947 */ /* 0x008fea000383ffff */
[----:B------:R-:W-:Y:S05]  /*c910*/  BRA `(.L_x_6942) ;  /* 0xffffffe4008c7947 */ /* 0x000fea000383ffff */
.L_x_6910:
[----:B-1----:R1:W3:Y:S02]  /*c920*/  SYNCS.PHASECHK.TRANS64.TRYWAIT P1, [R15+URZ+0x30828], R18 ;  /* 0x030828120f0075a7 */ /* 0x0022e4000802017f */
[----:B---3--:R-:W-:Y:S05]  /*c930*/  @!P1 NANOSLEEP.SYNCS 0x989680 ;  /* 0x009896800000995d */ /* 0x008fea0003900000 */
[----:B------:R-:W3:Y:S02]  /*c940*/  @!P1 SYNCS.PHASECHK.TRANS64 P1, [R15+URZ+0x30828], R18 ;  /* 0x030828120f0095a7 */ /* 0x000ee4000802007f */
[----:B---3--:R-:W-:Y:S05]  /*c950*/  @!P1 BRA `(.L_x_6910) ;  /* 0xfffffffc00f09947 */ /* 0x008fea000383ffff */
[----:B------:R-:W-:Y:S05]  /*c960*/  BRA `(.L_x_6943) ;  /* 0xffffffe8002c7947 */ /* 0x000fea000383ffff */
.L_x_6912:
[----:B---3--:R3:W4:Y:S02]  /*c970*/  SYNCS.PHASECHK.TRANS64.TRYWAIT P1, [R15+URZ+0x30848], R18 ;  /* 0x030848120f0075a7 */ /* 0x008724000802017f */
[----:B----4-:R-:W-:Y:S05]  /*c980*/  @!P1 NANOSLEEP.SYNCS 0x989680 ;  /* 0x009896800000995d */ /* 0x010fea0003900000 */
[----:B------:R-:W4:Y:S02]  /*c990*/  @!P1 SYNCS.PHASECHK.TRANS64 P1, [R15+URZ+0x30848], R18 ;  /* 0x030848120f0095a7 */ /* 0x000f24000802007f */
[----:B----4-:R-:W-:Y:S05]  /*c9a0*/  @!P1 BRA `(.L_x_6912) ;  /* 0xfffffffc00f09947 */ /* 0x010fea000383ffff */
[----:B------:R-:W-:Y:S05]  /*c9b0*/  BRA `(.L_x_6944) ;  /* 0xffffffe800cc7947 */ /* 0x000fea000383ffff */
.L_x_6914:
[----:B------:R-:W-:-:S07]  /*c9c0*/  SHF.L.U32 R4, R10, 0x1f, RZ ;  /* 0x0000001f0a047819 */ /* 0x000fce00000006ff */
.L_x_6945:
[----:B----4-:R4:W1:Y:S02]  /*c9d0*/  SYNCS.PHASECHK.TRANS64.TRYWAIT P1, [R15+URZ+0x30820], R4 ;  /* 0x030820040f0075a7 */ /* 0x010864000802017f */
[----:B-1----:R-:W-:Y:S05]  /*c9e0*/  @!P1 NANOSLEEP.SYNCS 0x989680 ;  /* 0x009896800000995d */ /* 0x002fea0003900000 */
[----:B------:R-:W1:Y:S02]  /*c9f0*/  @!P1 SYNCS.PHASECHK.TRANS64 P1, [R15+URZ+0x30820], R4 ;  /* 0x030820040f0095a7 */ /* 0x000e64000802007f */
[----:B-1----:R-:W-:Y:S05]  /*ca00*/  @!P1 BRA `(.L_x_6945) ;  /* 0xfffffffc00f09947 */ /* 0x002fea000383ffff */
[----:B------:R-:W-:Y:S05]  /*ca10*/  BRA `(.L_x_6946) ;  /* 0xffffffec00507947 */ /* 0x000fea000383ffff */
.L_x_6917:
[----:B----4-:R4:W1:Y:S02]  /*ca20*/  SYNCS.PHASECHK.TRANS64.TRYWAIT P1, [R15+URZ+0x30840], R12 ;  /* 0x0308400c0f0075a7 */ /* 0x010864000802017f */
[----:B-1----:R-:W-:Y:S05]  /*ca30*/  @!P1 NANOSLEEP.SYNCS 0x989680 ;  /* 0x009896800000995d */ /* 0x002fea0003900000 */
[----:B------:R-:W1:Y:S02]  /*ca40*/  @!P1 SYNCS.PHASECHK.TRANS64 P1, [R15+URZ+0x30840], R12 ;  /* 0x0308400c0f0095a7 */ /* 0x000e64000802007f */
[----:B-1----:R-:W-:Y:S05]  /*ca50*/  @!P1 BRA `(.L_x_6917) ;  /* 0xfffffffc00f09947 */ /* 0x002fea000383ffff */
[----:B------:R-:W-:Y:S05]  /*ca60*/  BRA `(.L_x_6947) ;  /* 0xfffffff0000c7947 */ /* 0x000fea000383ffff */
.L_x_6919:
[----:B-1----:R1:W2:Y:S02]  /*ca70*/  SYNCS.PHASECHK.TRANS64.TRYWAIT P1, [R15+URZ+0x30828], R12 ;  /* 0x0308280c0f0075a7 */ /* 0x0022a4000802017f */
[----:B--2---:R-:W-:Y:S05]  /*ca80*/  @!P1 NANOSLEEP.SYNCS 0x989680 ;  /* 0x009896800000995d */ /* 0x004fea0003900000 */
[----:B------:R-:W2:Y:S02]  /*ca90*/  @!P1 SYNCS.PHASECHK.TRANS64 P1, [R15+URZ+0x30828], R12 ;  /* 0x0308280c0f0095a7 */ /* 0x000ea4000802007f */
[----:B--2---:R-:W-:Y:S05]  /*caa0*/  @!P1 BRA `(.L_x_6919) ;  /* 0xfffffffc00f09947 */ /* 0x004fea000383ffff */
[----:B------:R-:W-:Y:S05]  /*cab0*/  BRA `(.L_x_6948) ;  /* 0xfffffff000a07947 */ /* 0x000fea000383ffff */
.L_x_6921:
[----:B------:R1:W1:Y:S02]  /*cac0*/  SYNCS.PHASECHK.TRANS64.TRYWAIT P0, [R3+URZ+0x30840], R0 ;  /* 0x03084000030075a7 */ /* 0x000264000800017f */
[----:B-1----:R-:W-:Y:S05]  /*cad0*/  @!P0 NANOSLEEP.SYNCS 0x989680 ;  /* 0x009896800000895d */ /* 0x002fea0003900000 */
[----:B------:R-:W1:Y:S02]  /*cae0*/  @!P0 SYNCS.PHASECHK.TRANS64 P0, [R3+URZ+0x30840], R0 ;  /* 0x03084000030085a7 */ /* 0x000e64000800007f */
[----:B-1----:R-:W-:Y:S05]  /*caf0*/  @!P0 BRA `(.L_x_6921) ;  /* 0xfffffffc00f08947 */ /* 0x002fea000383ffff */
[----:B------:R-:W-:Y:S05]  /*cb00*/  BRA `(.L_x_6949) ;  /* 0xfffffff400507947 */ /* 0x000fea000383ffff */
.L_x_6923:
[----:B------:R-:W-:Y:S01]  /*cb10*/  BSSY B0, `(.L_x_6950) ;  /* 0x0000006000007945 */ /* 0x000fe20003800000 */
[----:B------:R-:W-:-:S07]  /*cb20*/  IMAD.MOV.U32 R15, RZ, RZ, -0x1 ;  /* 0xffffffffff0f7424 */ /* 0x000fce00078e00ff */
[----:B------:R-:W-:Y:S05]  /*cb30*/  WARPSYNC.COLLECTIVE R15, `(.L_x_6951) ;  /* 0x000000000f0c7348 */ /* 0x000fea0003c00000 */
[----:B------:R-:W-:Y:S02]  /*cb40*/  ELECT P6, UR62, PT ;  /* 0x00000000003e782f */ /* 0x000fe400038c0000 */
[----:B------:R-:W-:Y:S01]  /*cb50*/  MOV R14, UR62 ;  /* 0x0000003e000e7c02 */ /* 0x000fe20008000f00 */
[----:B------:R-:W-:Y:S10]  /*cb60*/  ENDCOLLECTIVE ;  /* 0x000000000000791b */ /* 0x000ff40003800000 */
.L_x_6951:
[----:B------:R-:W-:Y:S05]  /*cb70*/  BSYNC B0 ;  /* 0x0000000000007941 */ /* 0x000fea0003800000 */
.L_x_6950:
[----:B------:R-:W-:Y:S05]  /*cb80*/  BRA `(.L_x_6952) ;  /* 0xfffffff800007947 */ /* 0x000fea000383ffff */
.L_x_6925:
[----:B-1----:R1:W2:Y:S02]  /*cb90*/  SYNCS.PHASECHK.TRANS64.TRYWAIT P0, [R7+URZ], R4 ;  /* 0x00000004070075a7 */ /* 0x0022a4000800017f */
[----:B--2---:R-:W-:Y:S05]  /*cba0*/  @!P0 NANOSLEEP.SYNCS 0x989680 ;  /* 0x009896800000895d */ /* 0x004fea0003900000 */
[----:B------:R-:W2:Y:S02]  /*cbb0*/  @!P0 SYNCS.PHASECHK.TRANS64 P0, [R7+URZ], R4 ;  /* 0x00000004070085a7 */ /* 0x000ea4000800007f */
[----:B--2---:R-:W-:Y:S05]  /*cbc0*/  @!P0 BRA `(.L_x_6925) ;  /* 0xfffffffc00f08947 */ /* 0x004fea000383ffff */
[----:B------:R-:W-:Y:S05]  /*cbd0*/  BRA `(.L_x_6953) ;  /* 0xfffffff800407947 */ /* 0x000fea000383ffff */
.L_x_6926:
[----:B--2---:R2:W3:Y:S02]  /*cbe0*/  SYNCS.PHASECHK.TRANS64.TRYWAIT P0, [R3+URZ], R0 ;  /* 0x00000000030075a7 */ /* 0x0044e4000800017f */
[----:B---3--:R-:W-:Y:S05]  /*cbf0*/  @!P0 NANOSLEEP.SYNCS 0x989680 ;  /* 0x009896800000895d */ /* 0x008fea0003900000 */
[----:B------:R-:W3:Y:S02]  /*cc00*/  @!P0 SYNCS.PHASECHK.TRANS64 P0, [R3+URZ], R0 ;  /* 0x00000000030085a7 */ /* 0x000ee4000800007f */
[----:B---3--:R-:W-:Y:S05]  /*cc10*/  @!P0 BRA `(.L_x_6926) ;  /* 0xfffffffc00f08947 */ /* 0x008fea000383ffff */
[----:B------:R-:W-:Y:S05]  /*cc20*/  BRA `(.L_x_6954) ;  /* 0xfffffff800347947 */ /* 0x000fea000383ffff */
.L_x_6928:
[----:B--2---:R2:W3:Y:S02]  /*cc30*/  SYNCS.PHASECHK.TRANS64.TRYWAIT P0, [R5+URZ], R4 ;  /* 0x00000004050075a7 */ /* 0x0044e4000800017f */
[----:B---3--:R-:W-:Y:S05]  /*cc40*/  @!P0 NANOSLEEP.SYNCS 0x989680 ;  /* 0x009896800000895d */ /* 0x008fea0003900000 */
[----:B------:R-:W3:Y:S02]  /*cc50*/  @!P0 SYNCS.PHASECHK.TRANS64 P0, [R5+URZ], R4 ;  /* 0x00000004050085a7 */ /* 0x000ee4000800007f */
[----:B---3--:R-:W-:Y:S05]  /*cc60*/  @!P0 BRA `(.L_x_6928) ;  /* 0xfffffffc00f08947 */ /* 0x008fea000383ffff */
[----:B------:R-:W-:Y:S05]  /*cc70*/  BRA `(.L_x_6955) ;  /* 0xfffffff800387947 */ /* 0x000fea000383ffff */
.L_x_6956:
        /* <DEDUP_REMOVED lines=16> */
.L_x_7339:


//--------------------- .text._ZN7cutlass13device_kernelIN5flash11enable_sm90INS1_16FlashAttnBwdSm90INS1_25CollectiveMainloopBwdSm90ILi2ELi2ELi2EN4cute5tupleIJNS5_1CILi1EEES8_S8_EEENS6_IJNS7_ILi64EEENS7_ILi128EEESB_EEENS_6half_tEfNS_4arch4Sm90ELb1ELb0ELb0ELb1ELb0ELb1ELb0ELb0ELi2ELi1ELi2ELi1ELb0EEENS1_24CollectiveEpilogueBwdGQAISC_fSF_Li256ELb1ELb0EEENS1_25SingleTileBwdLPTSchedulerILb1ELi128ELb0EEEEEEEEEvNT_6ParamsE --------------------------
	.section	.text._ZN7cutlass13device_kernelIN5flash11enable_sm90INS1_16FlashAttnBwdSm90INS1_25CollectiveMainloopBwdSm90ILi2ELi2ELi2EN4cute5tupleIJNS5_1CILi1EEES8_S8_EEENS6_IJNS7_ILi64EEENS7_ILi128EEESB_EEENS_6half_tEfNS_4arch4Sm90ELb1ELb0ELb0ELb1ELb0ELb1ELb0ELb0ELi2ELi1ELi2ELi1ELb0EEENS1_24CollectiveEpilogueBwdGQAISC_fSF_Li256ELb1ELb0EEENS1_25SingleTileBwdLPTSchedulerILb1ELi128ELb0EEEEEEEEEvNT_6ParamsE,"ax",@progbits
	.align	128
.text._ZN7cutlass13device_kernelIN5flash11enable_sm90INS1_16FlashAttnBwdSm90INS1_25CollectiveMainloopBwdSm90ILi2ELi2ELi2EN4cute5tupleIJNS5_1CILi1EEES8_S8_EEENS6_IJNS7_ILi64EEENS7_ILi128EEESB_EEENS_6half_tEfNS_4arch4Sm90ELb1ELb0ELb0ELb1ELb0ELb1ELb0ELb0ELi2ELi1ELi2ELi1ELb0EEENS1_24CollectiveEpilogueBwdGQAISC_fSF_Li256ELb1ELb0EEENS1_25SingleTileBwdLPTSchedulerILb1ELi128ELb0EEEEEEEEEvNT_6ParamsE:
        .type           _ZN7cutlass13device_kernelIN5flash11enable_sm90INS1_16FlashAttnBwdSm90INS1_25CollectiveMainloopBwdSm90ILi2ELi2ELi2EN4cute5tupleIJNS5_1CILi1EEES8_S8_EEENS6_IJNS7_ILi64EEENS7_ILi128EEESB_EEENS_6half_tEfNS_4arch4Sm90ELb1ELb0ELb0ELb1ELb0ELb1ELb0ELb0ELi2ELi1ELi2ELi1ELb0EEENS1_24CollectiveEpilogueBwdGQAISC_fSF_Li256ELb1ELb0EEENS1_25SingleTileBwdLPTSchedulerILb1ELi128ELb0EEEEEEEEEvNT_6ParamsE,@function
        .size           _ZN7cutlass13device_kernelIN5flash11enable_sm90INS1_16FlashAttnBwdSm90INS1_25CollectiveMainloopBwdSm90ILi2ELi2ELi2EN4cute5tupleIJNS5_1CILi1EEES8_S8_EEENS6_IJNS7_ILi64EEENS7_ILi128EEESB_EEENS_6half_tEfNS_4arch4Sm90ELb1ELb0ELb0ELb1ELb0ELb1ELb0ELb0ELi2ELi1ELi2ELi1ELb0EEENS1_24CollectiveEpilogueBwdGQAISC_fSF_Li256ELb1ELb0EEENS1_25SingleTileBwdLPTSchedulerILb1ELi128ELb0EEEEEEEEEvNT_6ParamsE,(.L_x_7340 - _ZN7cutlass13device_kernelIN5flash11enable_sm90INS1_16FlashAttnBwdSm90INS1_25CollectiveMainloopBwdSm90ILi2ELi2ELi2EN4cute5tupleIJNS5_1CILi1EEES8_S8_EEENS6_IJNS7_ILi64EEENS7_ILi128EEESB_EEENS_6half_tEfNS_4arch4Sm90ELb1ELb0ELb0ELb1ELb0ELb1ELb0ELb0ELi2ELi1ELi2ELi1ELb0EEENS1_24CollectiveEpilogueBwdGQAISC_fSF_Li256ELb1ELb0EEENS1_25SingleTileBwdLPTSchedulerILb1ELi128ELb0EEEEEEEEEvNT_6ParamsE)
        .other          _ZN7cutlass13device_kernelIN5flash11enable_sm90INS1_16FlashAttnBwdSm90INS1_25CollectiveMainloopBwdSm90ILi2ELi2ELi2EN4cute5tupleIJNS5_1CILi1EEES8_S8_EEENS6_IJNS7_ILi64EEENS7_ILi128EEESB_EEENS_6half_tEfNS_4arch4Sm90ELb1ELb0ELb0ELb1ELb0ELb1ELb0ELb0ELi2ELi1ELi2ELi1ELb0EEENS1_24CollectiveEpilogueBwdGQAISC_fSF_Li256ELb1ELb0EEENS1_25SingleTileBwdLPTSchedulerILb1ELi128ELb0EEEEEEEEEvNT_6ParamsE,@"STO_CUDA_ENTRY STV_DEFAULT"
_ZN7cutlass13device_kernelIN5flash11enable_sm90INS1_16FlashAttnBwdSm90INS1_25CollectiveMainloopBwdSm90ILi2ELi2ELi2EN4cute5tupleIJNS5_1CILi1EEES8_S8_EEENS6_IJNS7_ILi64EEENS7_ILi128EEESB_EEENS_6half_tEfNS_4arch4Sm90ELb1ELb0ELb0ELb1ELb0ELb1ELb0ELb0ELi2ELi1ELi2ELi1ELb0EEENS1_24CollectiveEpilogueBwdGQAISC_fSF_Li256ELb1ELb0EEENS1_25SingleTileBwdLPTSchedulerILb1ELi128ELb0EEEEEEEEEvNT_6ParamsE:
        /* <DEDUP_REMOVED lines=24> */
.L_x_6958:
[----:B------:R-:W-:Y:S05]  /*0180*/  BSYNC B0 ;  /* 0x0000000000007941 */ /* 0x000fea0003800000 */
.L_x_6957:
        /* <DEDUP_REMOVED lines=37> */
.L_x_6959:
        /* <DEDUP_REMOVED lines=22> */
.L_x_6960:
[----:B------:R-:W-:Y:S01]  /*0540*/  PLOP3.LUT P0, PT, PT, PT, UP0, 0x80, 0x0 ;  /* 0x000000000000781c */ /* 0x000fe20003f0f008 */
[----:B------:R-:W-:Y:S01]  /*0550*/  NOP ;  /* 0x0000000000007918 */ /* 0x000fe20000000000 */
[----:B------:R-:W-:Y:S01]  /*0560*/  ULDC.64 UR46, c[0x0][0x208] ;  /* 0x00008200002e7ab9 */ /* 0x000fe20000000a00 */
[----:B------:R-:W-:Y:S01]  /*0570*/  BSSY B6, `(.L_x_6961) ;  /* 0x00008a0000067945 */ /* 0x000fe20003800000 */
[----:B-12-4-:R-:W-:Y:S09]  /*0580*/  BAR.SYNC.DEFER_BLOCKING 0x0 ;  /* 0x0000000000007b1d */ /* 0x016ff20000010000 */
[----:B------:R-:W-:Y:S05]  /*0590*/  @!P0 BRA `(.L_x_6962) ;  /* 0x0000004800bc8947 */ /* 0x000fea0003800000 */
.L_x_6963:
        /* <DEDUP_REMOVED lines=32> */
.L_x_6964:
[----:B------:R-:W-:Y:S01]  /*07a0*/  ULDC UR7, c[0x0][0x8cc] ;  /* 0x0002330000077ab9 */ /* 0x000fe20000000800 */
[----:B------:R-:W-:Y:S01]  /*07b0*/  UMOV UR36, UR10 ;  /* 0x0000000a00247c82 */ /* 0x000fe20008000000 */
[----:B------:R-:W-:-:S11]  /*07c0*/  UISETP.NE.AND UP0, UPT, UR7, 0x1, UPT ;  /* 0x000000010700788c */ /* 0x000fd6000bf05270 */
[----:B------:R-:W-:Y:S02]  /*07d0*/  @UP0 ULDC.64 UR8, c[0x0][0x8d0] ;  /* 0x0002340000080ab9 */ /* 0x000fe40000000a00 */
[----:B------:R-:W-:-:S04]  /*07e0*/  UIMAD.WIDE.U32 UR4, UR10, UR8, URZ ;  /* 0x000000080a0472a5 */ /* 0x000fc8000f8e003f */
[----:B------:R-:W-:-:S04]  /*07f0*/  @UP0 USHF.R.U32.HI UR36, URZ, UR9, UR5 ;  /* 0x000000093f240299 */ /* 0x000fc80008011605 */
[----:B------:R-:W-:-:S12]  /*0800*/  UIMAD UR4, UR36, UR7, URZ ;  /* 0x00000007240472a4 */ /* 0x000fd8000f8e023f */
.L_x_6965:
        /* <DEDUP_REMOVED lines=23> */
.L_x_6966:
        /* <DEDUP_REMOVED lines=14> */
.L_x_6968:
[----:B------:R-:W-:-:S05]  /*0a60*/  ULDC UR4, c[0x0][0x8f4] ;  /* 0x00023d0000047ab9 */ /* 0x000fca0000000800 */
.L_x_6967:
        /* <DEDUP_REMOVED lines=20> */
.L_x_6970:
        /* <DEDUP_REMOVED lines=14> */
.L_x_6971:
        /* <DEDUP_REMOVED lines=11> */
.L_x_6972:
        /* <DEDUP_REMOVED lines=13> */
.L_x_6973:
        /* <DEDUP_REMOVED lines=101> */
.L_x_6976:
        /* <DEDUP_REMOVED lines=15> */
.L_x_6975:
        /* <DEDUP_REMOVED lines=22> */
.L_x_6978:
        /* <DEDUP_REMOVED lines=15> */
.L_x_6977:
        /* <DEDUP_REMOVED lines=8> */
.L_x_7064:
        /* <DEDUP_REMOVED lines=15> */
.L_x_6980:
        /* <DEDUP_REMOVED lines=102> */
.L_x_6992:
[----:B------:R-:W-:-:S13]  /*1f70*/  ISETP.NE.AND P0, PT, R231, 0x3, PT ;  /* 0x00000003e700780c */ /* 0x000fda0003f05270 */
[----:B------:R-:W-:Y:S05]  /*1f80*/  @!P0 BRA `(.L_x_6982) ;  /* 0x0000000000048947 */ /* 0x000fea0003800000 */
[----:B------:R-:W-:Y:S01]  /*1f90*/  BPT.TRAP 0x1 ;  /* 0x000000040000795c */ /* 0x000fe20000300000 */
.L_x_6982:
[----:B------:R-:W-:Y:S01]  /*1fa0*/  IMAD R0, R3, 0x8, R228 ;  /* 0x0000000803007824 */ /* 0x000fe200078e02e4 */
[----:B------:R-:W-:-:S04]  /*1fb0*/  SHF.L.U32 R9, R4, 0x1f, RZ ;  /* 0x0000001f04097819 */ /* 0x000fc800000006ff */
[----:B------:R2:W3:Y:S01]  /*1fc0*/  SYNCS.PHASECHK.TRANS64.TRYWAIT P1, [R0+URZ+0x30810], R9 ;  /* 0x03081009000075a7 */ /* 0x0004e2000802017f */
[----:B------:R-:W-:Y:S05]  /*1fd0*/  @!P0 BRA `(.L_x_6983) ;  /* 0x0000000000048947 */ /* 0x000fea0003800000 */
[----:B------:R-:W-:Y:S01]  /*1fe0*/  BPT.TRAP 0x1 ;  /* 0x000000040000795c */ /* 0x000fe20000300000 */
.L_x_6983:
[----:B---3--:R-:W-:Y:S05]  /*1ff0*/  @P1 BRA `(.L_x_6984) ;  /* 0x0000000000081947 */ /* 0x008fea0003800000 */
[----:B------:R-:W3:Y:S02]  /*2000*/  SYNCS.PHASECHK.TRANS64.TRYWAIT P1, [R0+URZ+0x30810], R9 ;  /* 0x03081009000075a7 */ /* 0x000ee4000802017f */
[----:B---3--:R-:W-:Y:S05]  /*2010*/  @!P1 BRA `(.L_x_6985) ;  /* 0x00000070000c9947 */ /* 0x008fea0003800000 */
.L_x_6984:
        /* <DEDUP_REMOVED lines=81> */
.L_x_6986:
[----:B------:R1:W1:Y:S01]  /*2530*/  SYNCS.PHASECHK.TRANS64.TRYWAIT P1, [R0+URZ+0x30830], R9 ;  /* 0x03083009000075a7 */ /* 0x000262000802017f */
[----:B------:R-:W-:Y:S05]  /*2540*/  @!P0 BRA `(.L_x_6987) ;  /* 0x0000000000048947 */ /* 0x000fea0003800000 */
[----:B------:R-:W-:Y:S01]  /*2550*/  BPT.TRAP 0x1 ;  /* 0x000000040000795c */ /* 0x000fe20000300000 */
.L_x_6987:
[----:B------:R-:W-:-:S05]  /*2560*/  VIADD R6, R228, 0x20000 ;  /* 0x00020000e4067836 */ /* 0x000fca0000000000 */
[----:B------:R-:W-:-:S04]  /*2570*/  SHF.R.U32.HI R6, RZ, 0x4, R6 ;  /* 0x00000004ff067819 */ /* 0x000fc80000011606 */
[----:B------:R-:W-:-:S04]  /*2580*/  LOP3.LUT R225, R6, 0x3fff, RZ, 0xc0, !PT ;  /* 0x00003fff06e17812 */ /* 0x000fc800078ec0ff */
[----:B------:R-:W-:Y:S01]  /*2590*/  LOP3.LUT R6, R225, 0x10000, RZ, 0xfc, !PT ;  /* 0x00010000e1067812 */ /* 0x000fe200078efcff */
[----:B-1----:R-:W-:Y:S06]  /*25a0*/  @P1 BRA `(.L_x_6988) ;  /* 0x0000000000081947 */ /* 0x002fec0003800000 */
[----:B------:R-:W1:Y:S02]  /*25b0*/  SYNCS.PHASECHK.TRANS64.TRYWAIT P1, [R0+URZ+0x30830], R9 ;  /* 0x03083009000075a7 */ /* 0x000e64000802017f */
[----:B-1----:R-:W-:Y:S05]  /*25c0*/  @!P1 BRA `(.L_x_6989) ;  /* 0x0000006800b49947 */ /* 0x002fea0003800000 */
.L_x_6988:
        /* <DEDUP_REMOVED lines=406> */
.L_x_6990:
        /* <DEDUP_REMOVED lines=49> */
.L_x_6991:
        /* <DEDUP_REMOVED lines=78> */
.L_x_6974:
        /* <DEDUP_REMOVED lines=103> */
.L_x_6995:
[----:B------:R-:W-:Y:S01]  /*4d90*/  @P0 ELECT P1, URZ, PT ;  /* 0x00000000003f082f */ /* 0x000fe20003820000 */
[----:B------:R2:W-:-:S12]  /*4da0*/  UBLKRED.G.S.ADD.F32.RN [UR6], [UR4], UR5, desc[UR8] ;  /* 0x00000806040073bb */ /* 0x0005d800080a1405 */
[----:B------:R-:W-:Y:S02]  /*4db0*/  @P1 PLOP3.LUT P0, PT, P1, PT, PT, 0x8, 0x0 ;  /* 0x000000000000181c */ /* 0x000fe40000f0e170 */
[----:B------:R-:W-:-:S11]  /*4dc0*/  PLOP3.LUT P1, PT, PT, PT, PT, 0x8, 0x0 ;  /* 0x000000000000781c */ /* 0x000fd60003f2e170 */
[----:B--2---:R-:W-:Y:S05]  /*4dd0*/  @P0 BRA.U.ANY `(.L_x_6995) ;  /* 0xfffffffd00ec0947 */ /* 0x004fea000393ffff */
[----:B------:R0:W-:Y:S01]  /*4de0*/  UTMACMDFLUSH ;  /* 0x00000000000079b7 */ /* 0x0001e20000000000 */
[----:B------:R-:W-:-:S04]  /*4df0*/  DEPBAR.LE SB0, 0x0 ;  /* 0x000080000000791a */ /* 0x000fc80000000000 */
.L_x_6994:
[----:B------:R-:W-:Y:S05]  /*4e00*/  BSYNC B0 ;  /* 0x0000000000007941 */ /* 0x000fea0003800000 */
.L_x_6993:
        /* <DEDUP_REMOVED lines=32> */
.L_x_6996:
        /* <DEDUP_REMOVED lines=8> */
.L_x_6962:
        /* <DEDUP_REMOVED lines=29> */
.L_x_6998:
[----:B------:R-:W-:Y:S01]  /*5260*/  ULDC UR9, c[0x0][0x8cc] ;  /* 0x0002330000097ab9 */ /* 0x000fe20000000800 */
[----:B------:R-:W-:Y:S01]  /*5270*/  UMOV UR7, UR8 ;  /* 0x0000000800077c82 */ /* 0x000fe20008000000 */
[----:B------:R-:W-:-:S11]  /*5280*/  UISETP.NE.AND UP0, UPT, UR9, 0x1, UPT ;  /* 0x000000010900788c */ /* 0x000fd6000bf05270 */
[----:B------:R-:W-:Y:S02]  /*5290*/  @UP0 ULDC.64 UR10, c[0x0][0x8d0] ;  /* 0x00023400000a0ab9 */ /* 0x000fe40000000a00 */
[----:B------:R-:W-:-:S04]  /*52a0*/  UIMAD.WIDE.U32 UR4, UR8, UR10, URZ ;  /* 0x0000000a080472a5 */ /* 0x000fc8000f8e003f */
[----:B------:R-:W-:-:S04]  /*52b0*/  @UP0 USHF.R.U32.HI UR7, URZ, UR11, UR5 ;  /* 0x0000000b3f070299 */ /* 0x000fc80008011605 */
[----:B------:R-:W-:-:S12]  /*52c0*/  UIMAD UR4, UR7, UR9, URZ ;  /* 0x00000009070472a4 */ /* 0x000fd8000f8e023f */
.L_x_6999:
        /* <DEDUP_REMOVED lines=23> */
.L_x_7000:
        /* <DEDUP_REMOVED lines=13> */
.L_x_7002:
[----:B------:R-:W-:-:S05]  /*5510*/  ULDC UR4, c[0x0][0x8f4] ;  /* 0x00023d0000047ab9 */ /* 0x000fca0000000800 */
.L_x_7001:
        /* <DEDUP_REMOVED lines=46> */
.L_x_7003:
        /* <DEDUP_REMOVED lines=13> */
.L_x_7004:
        /* <DEDUP_REMOVED lines=12> */
.L_x_7005:
        /* <DEDUP_REMOVED lines=54> */
.L_x_7008:
[----:B------:R-:W-:Y:S05]  /*5cf0*/  BSYNC B0 ;  /* 0x0000000000007941 */ /* 0x000fea0003800000 */
.L_x_7007:
        /* <DEDUP_REMOVED lines=19> */
.L_x_7010:
[----:B------:R-:W-:Y:S05]  /*5e30*/  BSYNC B0 ;  /* 0x0000000000007941 */ /* 0x000fea0003800000 */
.L_x_7009:
[----:B------:R-:W-:Y:S06]  /*5e40*/  BAR.ARV 0xa, 0xa0 ;  /* 0x0282800000007b1d */ /* 0x000fec0000002000 */
[----:B------:R-:W-:Y:S04]  /*5e50*/  BSSY B0, `(.L_x_7011) ;  /* 0x0000003000007945 */ /* 0x000fe80003800000 */
[----:B------:R-:W-:Y:S05]  /*5e60*/  @!P0 BRA `(.L_x_7012) ;  /* 0x0000000000048947 */ /* 0x000fea0003800000 */
[----:B------:R-:W-:-:S04]  /*5e70*/  DEPBAR.LE SB0, 0x0 ;  /* 0x000080000000791a */ /* 0x000fc80000000000 */
.L_x_7012:
[----:B------:R-:W-:Y:S05]  /*5e80*/  BSYNC B0 ;  /* 0x0000000000007941 */ /* 0x000fea0003800000 */
.L_x_7011:
[----:B------:R-:W-:Y:S06]  /*5e90*/  BAR.ARV 0xb, 0xa0 ;  /* 0x02c2800000007b1d */ /* 0x000fec0000002000 */
[----:B------:R-:W-:Y:S01]  /*5ea0*/  UIADD3 UR18, UR12, 0x1, URZ ;  /* 0x000000010c127890 */ /* 0x000fe2000fffe03f */
[----:B------:R-:W-:Y:S11]  /*5eb0*/  BRA `(.L_x_7013) ;  /* 0x0000000000047947 */ /* 0x000ff60003800000 */
.L_x_7006:
[----:B------:R-:W-:-:S05]  /*5ec0*/  UMOV UR18, UR12 ;  /* 0x0000000c00127c82 */ /* 0x000fca0008000000 */
.L_x_7013:
        /* <DEDUP_REMOVED lines=22> */
.L_x_7026:
        /* <DEDUP_REMOVED lines=20> */
.L_x_7015:
[----:B------:R-:W-:Y:S05]  /*6170*/  BSYNC B0 ;  /* 0x0000000000007941 */ /* 0x000fea0003800000 */
.L_x_7014:
        /* <DEDUP_REMOVED lines=13> */
.L_x_7017:
[----:B------:R-:W-:Y:S05]  /*6250*/  BSYNC B0 ;  /* 0x0000000000007941 */ /* 0x000fea0003800000 */
.L_x_7016:
[----:B------:R-:W-:Y:S06]  /*6260*/  BAR.ARV 0xa, 0xa0 ;  /* 0x0282800000007b1d */ /* 0x000fec0000002000 */
[----:B------:R-:W-:Y:S04]  /*6270*/  BSSY B0, `(.L_x_7018) ;  /* 0x0000003000007945 */ /* 0x000fe80003800000 */
[----:B------:R-:W-:Y:S05]  /*6280*/  @!P0 BRA `(.L_x_7019) ;  /* 0x0000000000048947 */ /* 0x000fea0003800000 */
[----:B------:R-:W-:-:S04]  /*6290*/  DEPBAR.LE SB0, 0x0 ;  /* 0x000080000000791a */ /* 0x000fc80000000000 */
.L_x_7019:
[----:B------:R-:W-:Y:S05]  /*62a0*/  BSYNC B0 ;  /* 0x0000000000007941 */ /* 0x000fea0003800000 */
.L_x_7018:
        /* <DEDUP_REMOVED lines=13> */
.L_x_7021:
[----:B------:R-:W-:Y:S05]  /*6380*/  BSYNC B0 ;  /* 0x0000000000007941 */ /* 0x000fea0003800000 */
.L_x_7020:
        /* <DEDUP_REMOVED lines=13> */
.L_x_7023:
[----:B------:R-:W-:Y:S05]  /*6460*/  BSYNC B0 ;  /* 0x0000000000007941 */ /* 0x000fea0003800000 */
.L_x_7022:
[----:B------:R-:W-:Y:S01]  /*6470*/  UIADD3 UR18, UR18, 0x2, URZ ;  /* 0x0000000212127890 */ /* 0x000fe2000fffe03f */
[----:B------:R-:W-:Y:S06]  /*6480*/  BAR.ARV 0xa, 0xa0 ;  /* 0x0282800000007b1d */ /* 0x000fec0000002000 */
[----:B------:R-:W-:Y:S01]  /*6490*/  UISETP.GE.AND UP0, UPT, UR18, UR7, UPT ;  /* 0x000000071200728c */ /* 0x000fe2000bf06270 */
[----:B------:R-:W-:Y:S04]  /*64a0*/  BSSY B0, `(.L_x_7024) ;  /* 0x0000003000007945 */ /* 0x000fe80003800000 */
[----:B------:R-:W-:Y:S06]  /*64b0*/  @!P0 BRA `(.L_x_7025) ;  /* 0x0000000000048947 */ /* 0x000fec0003800000 */
[----:B------:R-:W-:-:S04]  /*64c0*/  DEPBAR.LE SB0, 0x0 ;  /* 0x000080000000791a */ /* 0x000fc80000000000 */
.L_x_7025:
[----:B------:R-:W-:Y:S05]  /*64d0*/  BSYNC B0 ;  /* 0x0000000000007941 */ /* 0x000fea0003800000 */
.L_x_7024:
[----:B------:R-:W-:Y:S06]  /*64e0*/  BAR.ARV 0xb, 0xa0 ;  /* 0x02c2800000007b1d */ /* 0x000fec0000002000 */
[----:B------:R-:W-:Y:S01]  /*64f0*/  PLOP3.LUT P1, PT, PT, PT, UP0, 0x80, 0x0 ;  /* 0x000000000000781c */ /* 0x000fe20003f2f008 */
[----:B------:R-:W-:Y:S02]  /*6500*/  UIADD3 UR26, UR26, 0x4000, URZ ;  /* 0x000040001a1a7890 */ /* 0x000fe4000fffe03f */
[----:B------:R-:W-:-:S10]  /*6510*/  UIADD3 UR6, UR6, 0x4000, URZ ;  /* 0x0000400006067890 */ /* 0x000fd4000fffe03f */
[----:B------:R-:W-:Y:S05]  /*6520*/  @!P1 BRA `(.L_x_7026) ;  /* 0xfffffff800c09947 */ /* 0x000fea000383ffff */
[----:B------:R-:W-:Y:S05]  /*6530*/  BRA `(.L_x_6969) ;  /* 0x00000028008c7947 */ /* 0x000fea0003800000 */
.L_x_6997:
        /* <DEDUP_REMOVED lines=22> */
.L_x_7027:
[----:B------:R-:W-:Y:S01]  /*66a0*/  ULDC UR9, c[0x0][0x8cc] ;  /* 0x0002330000097ab9 */ /* 0x000fe20000000800 */
[----:B------:R-:W-:Y:S01]  /*66b0*/  UMOV UR7, UR8 ;  /* 0x0000000800077c82 */ /* 0x000fe20008000000 */
[----:B------:R-:W-:-:S11]  /*66c0*/  UISETP.NE.AND UP0, UPT, UR9, 0x1, UPT ;  /* 0x000000010900788c */ /* 0x000fd6000bf05270 */
[----:B------:R-:W-:Y:S02]  /*66d0*/  @UP0 ULDC.64 UR10, c[0x0][0x8d0] ;  /* 0x00023400000a0ab9 */ /* 0x000fe40000000a00 */
[----:B------:R-:W-:-:S04]  /*66e0*/  UIMAD.WIDE.U32 UR4, UR8, UR10, URZ ;  /* 0x0000000a080472a5 */ /* 0x000fc8000f8e003f */
[----:B------:R-:W-:-:S04]  /*66f0*/  @UP0 USHF.R.U32.HI UR7, URZ, UR11, UR5 ;  /* 0x0000000b3f070299 */ /* 0x000fc80008011605 */
[----:B------:R-:W-:-:S12]  /*6700*/  UIMAD UR4, UR7, UR9, URZ ;  /* 0x00000009070472a4 */ /* 0x000fd8000f8e023f */
.L_x_7028:
        /* <DEDUP_REMOVED lines=23> */
.L_x_7029:
        /* <DEDUP_REMOVED lines=14> */
.L_x_7031:
[----:B------:R-:W-:-:S05]  /*6960*/  ULDC UR4, c[0x0][0x8f4] ;  /* 0x00023d0000047ab9 */ /* 0x000fca0000000800 */
.L_x_7030:
        /* <DEDUP_REMOVED lines=60> */
.L_x_7033:
        /* <DEDUP_REMOVED lines=12> */
.L_x_7034:
[----:B------:R-:W-:Y:S05]  /*6df0*/  @!P2 BRA `(.L_x_7035) ;  /* 0x000000000014a947 */ /* 0x000fea0003800000 */
[----:B------:R-:W-:Y:S02]  /*6e00*/  IMAD.U32 R2, RZ, RZ, UR14 ;  /* 0x0000000eff027e24 */ /* 0x000fe4000f8e00ff */
[----:B------:R-:W-:-:S05]  /*6e10*/  IMAD.U32 R3, RZ, RZ, UR15 ;  /* 0x0000000fff037e24 */ /* 0x000fca000f8e00ff */
[----:B------:R-:W2:Y:S04]  /*6e20*/  LDG.E R5, desc[UR46][R2.64] ;  /* 0x0000002e02057981 */ /* 0x000ea8000c1e1900 */
[----:B------:R-:W2:Y:S02]  /*6e30*/  LDG.E R4, desc[UR46][R2.64+0x4] ;  /* 0x0000042e02047981 */ /* 0x000ea4000c1e1900 */
[----:B--2---:R-:W-:-:S07]  /*6e40*/  IMAD.IADD R4, R4, 0x1, -R5 ;  /* 0x0000000104047824 */ /* 0x004fce00078e0a05 */
.L_x_7035:
        /* <DEDUP_REMOVED lines=62> */
.L_x_7065:
        /* <DEDUP_REMOVED lines=15> */
.L_x_7038:
        /* <DEDUP_REMOVED lines=92> */
.L_x_7049:
[----:B-123--:R-:W-:-:S04]  /*78e0*/  SHF.L.U32 R18, R10, 0x1f, RZ ;  /* 0x0000001f0a127819 */ /* 0x00efc800000006ff */
[----:B------:R-:W2:Y:S02]  /*78f0*/  SYNCS.PHASECHK.TRANS64.TRYWAIT P1, [R15+URZ+0x30840], R18 ;  /* 0x030840120f0075a7 */ /* 0x000ea4000802017f */
[----:B--2---:R-:W-:Y:S05]  /*7900*/  @!P1 BRA `(.L_x_7041) ;  /* 0x00000018000c9947 */ /* 0x004fea0003800000 */
.L_x_7066:
        /* <DEDUP_REMOVED lines=8> */
.L_x_7042:
        /* <DEDUP_REMOVED lines=37> */
.L_x_7067:
        /* <DEDUP_REMOVED lines=8> */
.L_x_7044:
        /* <DEDUP_REMOVED lines=37> */
.L_x_7068:
        /* <DEDUP_REMOVED lines=8> */
.L_x_7046:
        /* <DEDUP_REMOVED lines=31> */
.L_x_7070:
        /* <DEDUP_REMOVED lines=8> */
.L_x_7048:
        /* <DEDUP_REMOVED lines=37> */
.L_x_7040:
[----:B------:R-:W4:Y:S02]  /*83f0*/  LDL.LU R4, [R1+0x4] ;  /* 0x0000040001047983 */ /* 0x000f240000300800 */
[----:B----4-:R-:W-:Y:S02]  /*8400*/  ISETP.NE.AND P1, PT, R4, RZ, PT ;  /* 0x000000ff0400720c */ /* 0x010fe40003f25270 */
[----:B------:R4:W5:Y:S11]  /*8410*/  LDL R4, [R1] ;  /* 0x0000000001047983 */ /* 0x0009760000100800 */
[----:B----4-:R-:W-:Y:S05]  /*8420*/  @!P1 BRA `(.L_x_7039) ;  /* 0x00000004005c9947 */ /* 0x010fea0003800000 */
[----:B------:R-:W-:-:S04]  /*8430*/  SHF.L.U32 R12, R10, 0x1f, RZ ;  /* 0x0000001f0a0c7819 */ /* 0x000fc800000006ff */
[----:B------:R-:W4:Y:S02]  /*8440*/  SYNCS.PHASECHK.TRANS64.TRYWAIT P1, [R15+URZ+0x30840], R12 ;  /* 0x0308400c0f0075a7 */ /* 0x000f24000802017f */
[----:B----4-:R-:W-:Y:S05]  /*8450*/  @!P1 BRA `(.L_x_7050) ;  /* 0x0000000c008c9947 */ /* 0x010fea0003800000 */
.L_x_7071:
        /* <DEDUP_REMOVED lines=8> */
.L_x_7051:
        /* <DEDUP_REMOVED lines=34> */
.L_x_7072:
        /* <DEDUP_REMOVED lines=8> */
.L_x_7053:
        /* <DEDUP_REMOVED lines=34> */
.L_x_7039:
[----:B------:R-:W1:Y:S01]  /*89a0*/  S2R R0, SR_TID.X ;  /* 0x0000000000007919 */ /* 0x000e620000002100 */
[----:B------:R-:W-:Y:S01]  /*89b0*/  IMAD R3, R16, 0x8, R15 ;  /* 0x0000000810037824 */ /* 0x000fe200078e020f */
[----:B-1----:R-:W-:Y:S02]  /*89c0*/  LOP3.LUT R2, R0, 0x7f, RZ, 0xc0, !PT ;  /* 0x0000007f00027812 */ /* 0x002fe400078ec0ff */
[----:B------:R-:W-:Y:S02]  /*89d0*/  SHF.L.U32 R0, R10, 0x1f, RZ ;  /* 0x0000001f0a007819 */ /* 0x000fe400000006ff */
[----:B------:R-:W-:Y:S02]  /*89e0*/  ISETP.NE.AND P1, PT, R2, RZ, PT ;  /* 0x000000ff0200720c */ /* 0x000fe40003f25270 */
[----:B------:R-:W1:Y:S02]  /*89f0*/  SYNCS.PHASECHK.TRANS64.TRYWAIT P0, [R3+URZ+0x30840], R0 ;  /* 0x03084000030075a7 */ /* 0x000e64000800017f */
[----:B-1----:R-:W-:Y:S09]  /*8a00*/  @!P0 BRA `(.L_x_7054) ;  /* 0x0000000800488947 */ /* 0x002ff20003800000 */
.L_x_7073:
[----:B------:R-:W-:Y:S05]  /*8a10*/  @P1 BRA `(.L_x_7055) ;  /* 0x0000000000181947 */ /* 0x000fea0003800000 */
[----:B------:R-:W1:Y:S01]  /*8a20*/  S2R R2, SR_TID.X ;  /* 0x0000000000027919 */ /* 0x000e620000002100 */
[----:B------:R-:W-:-:S04]  /*8a30*/  IMAD.MOV.U32 R0, RZ, RZ, 0x4100 ;  /* 0x00004100ff007424 */ /* 0x000fc800078e00ff */
[----:B------:R1:W-:Y:S02]  /*8a40*/  SYNCS.ARRIVE.TRANS64 RZ, [R3+URZ+0x30830], R0 ;  /* 0x0308300003ff79a7 */ /* 0x0003e4000800003f */
[----:B-1----:R-:W-:-:S13]  /*8a50*/  LOP3.LUT P0, RZ, R2, 0x1f, RZ, 0xc0, !PT ;  /* 0x0000001f02ff7812 */ /* 0x002fda000780c0ff */
[----:B------:R-:W-:Y:S05]  /*8a60*/  @!P0 BRA `(.L_x_7055) ;  /* 0x0000000000048947 */ /* 0x000fea0003800000 */
[----:B------:R-:W-:Y:S01]  /*8a70*/  BPT.TRAP 0x1 ;  /* 0x000000040000795c */ /* 0x000fe20000300000 */
.L_x_7055:
        /* <DEDUP_REMOVED lines=41> */
.L_x_7036:
[----:B------:R-:W-:Y:S05]  /*8d10*/  BSYNC B0 ;  /* 0x0000000000007941 */ /* 0x000fea0003800000 */
.L_x_7032:
[----:B------:R-:W-:-:S03]  /*8d20*/  UMOV UR7, 0xffffffff ;  /* 0xffffffff00077882 */ /* 0x000fc60000000000 */
[----:B------:R-:W-:Y:S05]  /*8d30*/  BRA.DIV UR7, `(.L_x_7056) ;  /* 0x0000000607907947 */ /* 0x000fea000b800000 */
[----:B------:R-:W-:-:S13]  /*8d40*/  ELECT P6, URZ, PT ;  /* 0x00000000003f782f */ /* 0x000fda00038c0000 */
.L_x_7076:
[----:B------:R-:W-:Y:S05]  /*8d50*/  @!P6 BRA `(.L_x_6969) ;  /* 0x000000000084e947 */ /* 0x000fea0003800000 */
[----:B------:R-:W-:-:S06]  /*8d60*/  ULOP3.LUT UR7, UR38, 0x2, URZ, 0xfc, !UPT ;  /* 0x0000000226077892 */ /* 0x000fcc000f8efc3f */
[----:B------:R-:W-:-:S05]  /*8d70*/  IMAD.U32 R0, RZ, RZ, UR7 ;  /* 0x00000007ff007e24 */ /* 0x000fca000f8e00ff */
[----:B------:R-:W-:-:S13]  /*8d80*/  ISETP.NE.AND P2, PT, R0, 0x3, PT ;  /* 0x000000030000780c */ /* 0x000fda0003f45270 */
[----:B------:R-:W-:Y:S05]  /*8d90*/  @!P2 BRA `(.L_x_7057) ;  /* 0x000000000004a947 */ /* 0x000fea0003800000 */
[----:B------:R-:W-:Y:S01]  /*8da0*/  BPT.TRAP 0x1 ;  /* 0x000000040000795c */ /* 0x000fe20000300000 */
.L_x_7057:
        /* <DEDUP_REMOVED lines=15> */
.L_x_7077:
[----:B------:R-:W2:Y:S02]  /*8ea0*/  SYNCS.PHASECHK.TRANS64.TRYWAIT P0, [R3+URZ], R0 ;  /* 0x00000000030075a7 */ /* 0x000ea4000800017f */
[----:B--2---:R-:W-:Y:S05]  /*8eb0*/  @!P0 BRA `(.L_x_7059) ;  /* 0x0000000400648947 */ /* 0x004fea0003800000 */
.L_x_7078:
[----:B------:R-:W-:Y:S05]  /*8ec0*/  @!P2 BRA `(.L_x_7060) ;  /* 0x000000000004a947 */ /* 0x000fea0003800000 */
[----:B------:R-:W-:Y:S01]  /*8ed0*/  BPT.TRAP 0x1 ;  /* 0x000000040000795c */ /* 0x000fe20000300000 */
.L_x_7060:
[----:B--2---:R-:W-:-:S04]  /*8ee0*/  VIADD R3, R8, 0x30840 ;  /* 0x0003084008037836 */ /* 0x004fc80000000000 */
[----:B------:R-:W-:-:S04]  /*8ef0*/  IMAD R5, R2, 0x8, R3 ;  /* 0x0000000802057824 */ /* 0x000fc800078e0203 */
[----:B------:R-:W2:Y:S02]  /*8f00*/  SYNCS.PHASECHK.TRANS64.TRYWAIT P0, [R5+URZ], R4 ;  /* 0x00000004050075a7 */ /* 0x000ea4000800017f */
[----:B--2---:R-:W-:Y:S05]  /*8f10*/  @!P0 BRA `(.L_x_7061) ;  /* 0x0000000400608947 */ /* 0x004fea0003800000 */
.L_x_7079:
[----:B------:R-:W-:-:S07]  /*8f20*/  IMAD R3, R6, 0x8, R3 ;  /* 0x0000000806037824 */ /* 0x000fce00078e0203 */
.L_x_7062:
[----:B---3--:R3:W4:Y:S02]  /*8f30*/  SYNCS.PHASECHK.TRANS64.TRYWAIT P0, [R3+URZ], R0 ;  /* 0x00000000030075a7 */ /* 0x008724000800017f */
[----:B----4-:R-:W-:Y:S05]  /*8f40*/  @!P0 NANOSLEEP.SYNCS 0x989680 ;  /* 0x009896800000895d */ /* 0x010fea0003900000 */
[----:B------:R-:W4:Y:S02]  /*8f50*/  @!P0 SYNCS.PHASECHK.TRANS64 P0, [R3+URZ], R0 ;  /* 0x00000000030085a7 */ /* 0x000f24000800007f */
[----:B----4-:R-:W-:Y:S05]  /*8f60*/  @!P0 BRA `(.L_x_7062) ;  /* 0xfffffffc00f08947 */ /* 0x010fea000383ffff */
.L_x_6969:
[----:B------:R-:W-:Y:S05]  /*8f70*/  BSYNC B6 ;  /* 0x0000000000067941 */ /* 0x000fea0003800000 */
.L_x_6961:
[----:B------:R-:W-:Y:S05]  /*8f80*/  EXIT ;  /* 0x000000000000794d */ /* 0x000fea0003800000 */
.L_x_6979:
[----:B------:R-:W-:Y:S02]  /*8f90*/  IMAD.MOV.U32 R12, RZ, RZ, RZ ;  /* 0x000000ffff0c7224 */ /* 0x000fe400078e00ff */
[----:B------:R-:W-:Y:S02]  /*8fa0*/  IMAD.MOV.U32 R11, RZ, RZ, 0x1f ;  /* 0x0000001fff0b7424 */ /* 0x000fe400078e00ff */
[----:B------:R-:W-:-:S07]  /*8fb0*/  IMAD.MOV.U32 R15, RZ, RZ, -0x1 ;  /* 0xffffffffff0f7424 */ /* 0x000fce00078e00ff */
[----:B------:R-:W-:Y:S05]  /*8fc0*/  WARPSYNC.COLLECTIVE R15, `(.L_x_7063) ;  /* 0x000000000f087348 */ /* 0x000fea0003c00000 */
[----:B------:R1:W2:Y:S02]  /*8fd0*/  SHFL.IDX P6, R14, R13, R12, R11 ;  /* 0x0000000c0d0e7389 */ /* 0x0002a400000c000b */
[----:B-12---:R-:W-:Y:S01]  /*8fe0*/  ENDCOLLECTIVE ;  /* 0x000000000000791b */ /* 0x006fe20003800000 */
.L_x_7063:
[----:B------:R-:W-:Y:S05]  /*8ff0*/  BRA `(.L_x_7064) ;  /* 0xffffff8800087947 */ /* 0x000fea000383ffff */
.L_x_6981:
[----:B---3--:R3:W4:Y:S02]  /*9000*/  SYNCS.PHASECHK.TRANS64.TRYWAIT P0, [R228+URZ+0x30800], R9 ;  /* 0x03080009e40075a7 */ /* 0x008724000800017f */
[----:B----4-:R-:W-:Y:S05]  /*9010*/  @!P0 NANOSLEEP.SYNCS 0x989680 ;  /* 0x009896800000895d */ /* 0x010fea0003900000 */
[----:B------:R-:W4:Y:S02]  /*9020*/  @!P0 SYNCS.PHASECHK.TRANS64 P0, [R228+URZ+0x30800], R9 ;  /* 0x03080009e40085a7 */ /* 0x000f24000800007f */
[----:B----4-:R-:W-:Y:S05]  /*9030*/  @!P0 BRA `(.L_x_6981) ;  /* 0xfffffffc00f08947 */ /* 0x010fea000383ffff */
[----:B------:R-:W-:Y:S05]  /*9040*/  BRA `(.L_x_6980) ;  /* 0xffffff8800307947 */ /* 0x000fea000383ffff */
.L_x_6985:
[----:B---3--:R3:W4:Y:S02]  /*9050*/  SYNCS.PHASECHK.TRANS64.TRYWAIT P1, [R0+URZ+0x30810], R9 ;  /* 0x03081009000075a7 */ /* 0x008724000802017f */
[----:B----4-:R-:W-:Y:S05]  /*9060*/  @!P1 NANOSLEEP.SYNCS 0x989680 ;  /* 0x009896800000995d */ /* 0x010fea0003900000 */
[----:B------:R-:W4:Y:S02]  /*9070*/  @!P1 SYNCS.PHASECHK.TRANS64 P1, [R0+URZ+0x30810], R9 ;  /* 0x03081009000095a7 */ /* 0x000f24000802007f */
[----:B----4-:R-:W-:Y:S05]  /*9080*/  @!P1 BRA `(.L_x_6985) ;  /* 0xfffffffc00f09947 */ /* 0x010fea000383ffff */
[----:B------:R-:W-:Y:S05]  /*9090*/  BRA `(.L_x_6984) ;  /* 0xffffff8c00e07947 */ /* 0x000fea000383ffff */
.L_x_6989:
[----:B------:R1:W1:Y:S02]  /*90a0*/  SYNCS.PHASECHK.TRANS64.TRYWAIT P1, [R0+URZ+0x30830], R9 ;  /* 0x03083009000075a7 */ /* 0x000264000802017f */
[----:B-1----:R-:W-:Y:S05]  /*90b0*/  @!P1 NANOSLEEP.SYNCS 0x989680 ;  /* 0x009896800000995d */ /* 0x002fea0003900000 */
[----:B------:R-:W1:Y:S02]  /*90c0*/  @!P1 SYNCS.PHASECHK.TRANS64 P1, [R0+URZ+0x30830], R9 ;  /* 0x03083009000095a7 */ /* 0x000e64000802007f */
[----:B-1----:R-:W-:Y:S05]  /*90d0*/  @!P1 BRA `(.L_x_6989) ;  /* 0xfffffffc00f09947 */ /* 0x002fea000383ffff */
[----:B------:R-:W-:Y:S05]  /*90e0*/  BRA `(.L_x_6988) ;  /* 0xffffff9400387947 */ /* 0x000fea000383ffff */
.L_x_7037:
[----:B-1----:R1:W2:Y:S02]  /*90f0*/  SYNCS.PHASECHK.TRANS64.TRYWAIT P0, [R15+URZ+0x30820], R2 ;  /* 0x030820020f0075a7 */ /* 0x0022a4000800017f */
[----:B--2---:R-:W-:Y:S05]  /*9100*/  @!P0 NANOSLEEP.SYNCS 0x989680 ;  /* 0x009896800000895d */ /* 0x004fea0003900000 */
[----:B------:R-:W2:Y:S02]  /*9110*/  @!P0 SYNCS.PHASECHK.TRANS64 P0, [R15+URZ+0x30820], R2 ;  /* 0x030820020f0085a7 */ /* 0x000ea4000800007f */
[----:B--2---:R-:W-:Y:S05]  /*9120*/  @!P0 BRA `(.L_x_7037) ;  /* 0xfffffffc00f08947 */ /* 0x004fea000383ffff */
[----:B------:R-:W-:Y:S05]  /*9130*/  BRA `(.L_x_7065) ;  /* 0xffffffe0003c7947 */ /* 0x000fea000383ffff */
.L_x_7041:
[----:B--2---:R2:W3:Y:S02]  /*9140*/  SYNCS.PHASECHK.TRANS64.TRYWAIT P1, [R15+URZ+0x30840], R18 ;  /* 0x030840120f0075a7 */ /* 0x0044e4000802017f */
[----:B---3--:R-:W-:Y:S05]  /*9150*/  @!P1 NANOSLEEP.SYNCS 0x989680 ;  /* 0x009896800000995d */ /* 0x008fea0003900000 */
[----:B------:R-:W3:Y:S02]  /*9160*/  @!P1 SYNCS.PHASECHK.TRANS64 P1, [R15+URZ+0x30840], R18 ;  /* 0x030840120f0095a7 */ /* 0x000ee4000802007f */
[----:B---3--:R-:W-:Y:S05]  /*9170*/  @!P1 BRA `(.L_x_7041) ;  /* 0xfffffffc00f09947 */ /* 0x008fea000383ffff */
[----:B------:R-:W-:Y:S05]  /*9180*/  BRA `(.L_x_7066) ;  /* 0xffffffe400e07947 */ /* 0x000fea000383ffff */
.L_x_7043:
[----:B-1----:R1:W3:Y:S02]  /*9190*/  SYNCS.PHASECHK.TRANS64.TRYWAIT P1, [R15+URZ+0x30828], R18 ;  /* 0x030828120f0075a7 */ /* 0x0022e4000802017f */
[----:B---3--:R-:W-:Y:S05]  /*91a0*/  @!P1 NANOSLEEP.SYNCS 0x989680 ;  /* 0x009896800000995d */ /* 0x008fea0003900000 */
[----:B------:R-:W3:Y:S02]  /*91b0*/  @!P1 SYNCS.PHASECHK.TRANS64 P1, [R15+URZ+0x30828], R18 ;  /* 0x030828120f0095a7 */ /* 0x000ee4000802007f */
[----:B---3--:R-:W-:Y:S05]  /*91c0*/  @!P1 BRA `(.L_x_7043) ;  /* 0xfffffffc00f09947 */ /* 0x008fea000383ffff */
[----:B------:R-:W-:Y:S05]  /*91d0*/  BRA `(.L_x_7067) ;  /* 0xffffffe800807947 */ /* 0x000fea000383ffff */
.L_x_7045:
[----:B---3--:R3:W4:Y:S02]  /*91e0*/  SYNCS.PHASECHK.TRANS64.TRYWAIT P1, [R15+URZ+0x30848], R18 ;  /* 0x030848120f0075a7 */ /* 0x008724000802017f */
[----:B----4-:R-:W-:Y:S05]  /*91f0*/  @!P1 NANOSLEEP.SYNCS 0x989680 ;  /* 0x009896800000995d */ /* 0x010fea0003900000 */
[----:B------:R-:W4:Y:S02]  /*9200*/  @!P1 SYNCS.PHASECHK.TRANS64 P1, [R15+URZ+0x30848], R18 ;  /* 0x030848120f0095a7 */ /* 0x000f24000802007f */
[----:B----4-:R-:W-:Y:S05]  /*9210*/  @!P1 BRA `(.L_x_7045) ;  /* 0xfffffffc00f09947 */ /* 0x010fea000383ffff */
[----:B------:R-:W-:Y:S05]  /*9220*/  BRA `(.L_x_7068) ;  /* 0xffffffec00207947 */ /* 0x000fea000383ffff */
.L_x_7047:
[----:B------:R-:W-:-:S07]  /*9230*/  SHF.L.U32 R4, R10, 0x1f, RZ ;  /* 0x0000001f0a047819 */ /* 0x000fce00000006ff */
.L_x_7069:
[----:B----4-:R4:W1:Y:S02]  /*9240*/  SYNCS.PHASECHK.TRANS64.TRYWAIT P1, [R15+URZ+0x30820], R4 ;  /* 0x030820040f0075a7 */ /* 0x010864000802017f */
[----:B-1----:R-:W-:Y:S05]  /*9250*/  @!P1 NANOSLEEP.SYNCS 0x989680 ;  /* 0x009896800000995d */ /* 0x002fea0003900000 */
[----:B------:R-:W1:Y:S02]  /*9260*/  @!P1 SYNCS.PHASECHK.TRANS64 P1, [R15+URZ+0x30820], R4 ;  /* 0x030820040f0095a7 */ /* 0x000e64000802007f */
[----:B-1----:R-:W-:Y:S05]  /*9270*/  @!P1 BRA `(.L_x_7069) ;  /* 0xfffffffc00f09947 */ /* 0x002fea000383ffff */
[----:B------:R-:W-:Y:S05]  /*9280*/  BRA `(.L_x_7070) ;  /* 0xffffffec00a47947 */ /* 0x000fea000383ffff */
.L_x_7050:
[----:B----4-:R4:W1:Y:S02]  /*9290*/  SYNCS.PHASECHK.TRANS64.TRYWAIT P1, [R15+URZ+0x30840], R12 ;  /* 0x0308400c0f0075a7 */ /* 0x010864000802017f */
[----:B-1----:R-:W-:Y:S05]  /*92a0*/  @!P1 NANOSLEEP.SYNCS 0x989680 ;  /* 0x009896800000995d */ /* 0x002fea0003900000 */
[----:B------:R-:W1:Y:S02]  /*92b0*/  @!P1 SYNCS.PHASECHK.TRANS64 P1, [R15+URZ+0x30840], R12 ;  /* 0x0308400c0f0095a7 */ /* 0x000e64000802007f */
[----:B-1----:R-:W-:Y:S05]  /*92c0*/  @!P1 BRA `(.L_x_7050) ;  /* 0xfffffffc00f09947 */ /* 0x002fea000383ffff */
[----:B------:R-:W-:Y:S05]  /*92d0*/  BRA `(.L_x_7071) ;  /* 0xfffffff000607947 */ /* 0x000fea000383ffff */
.L_x_7052:
[----:B-1----:R1:W2:Y:S02]  /*92e0*/  SYNCS.PHASECHK.TRANS64.TRYWAIT P1, [R15+URZ+0x30828], R12 ;  /* 0x0308280c0f0075a7 */ /* 0x0022a4000802017f */
[----:B--2---:R-:W-:Y:S05]  /*92f0*/  @!P1 NANOSLEEP.SYNCS 0x989680 ;  /* 0x009896800000995d */ /* 0x004fea0003900000 */
[----:B------:R-:W2:Y:S02]  /*9300*/  @!P1 SYNCS.PHASECHK.TRANS64 P1, [R15+URZ+0x30828], R12 ;  /* 0x0308280c0f0095a7 */ /* 0x000ea4000802007f */
[----:B--2---:R-:W-:Y:S05]  /*9310*/  @!P1 BRA `(.L_x_7052) ;  /* 0xfffffffc00f09947 */ /* 0x004fea000383ffff */
[----:B------:R-:W-:Y:S05]  /*9320*/  BRA `(.L_x_7072) ;  /* 0xfffffff000f47947 */ /* 0x000fea000383ffff */
.L_x_7054:
[----:B------:R1:W1:Y:S02]  /*9330*/  SYNCS.PHASECHK.TRANS64.TRYWAIT P0, [R3+URZ+0x30840], R0 ;  /* 0x03084000030075a7 */ /* 0x000264000800017f */
[----:B-1----:R-:W-:Y:S05]  /*9340*/  @!P0 NANOSLEEP.SYNCS 0x989680 ;  /* 0x009896800000895d */ /* 0x002fea0003900000 */
[----:B------:R-:W1:Y:S02]  /*9350*/  @!P0 SYNCS.PHASECHK.TRANS64 P0, [R3+URZ+0x30840], R0 ;  /* 0x03084000030085a7 */ /* 0x000e64000800007f */
[----:B-1----:R-:W-:Y:S05]  /*9360*/  @!P0 BRA `(.L_x_7054) ;  /* 0xfffffffc00f08947 */ /* 0x002fea000383ffff */
[----:B------:R-:W-:Y:S05]  /*9370*/  BRA `(.L_x_7073) ;  /* 0xfffffff400a47947 */ /* 0x000fea000383ffff */
.L_x_7056:
[----:B------:R-:W-:Y:S01]  /*9380*/  BSSY B0, `(.L_x_7074) ;  /* 0x0000006000007945 */ /* 0x000fe20003800000 */
[----:B------:R-:W-:-:S07]  /*9390*/  IMAD.MOV.U32 R15, RZ, RZ, -0x1 ;  /* 0xffffffffff0f7424 */ /* 0x000fce00078e00ff */
[----:B------:R-:W-:Y:S05]  /*93a0*/  WARPSYNC.COLLECTIVE R15, `(.L_x_7075) ;  /* 0x000000000f0c7348 */ /* 0x000fea0003c00000 */
[----:B------:R-:W-:Y:S02]  /*93b0*/  ELECT P6, UR62, PT ;  /* 0x00000000003e782f */ /* 0x000fe400038c0000 */
[----:B------:R-:W-:Y:S01]  /*93c0*/  MOV R14, UR62 ;  /* 0x0000003e000e7c02 */ /* 0x000fe20008000f00 */
[----:B------:R-:W-:Y:S10]  /*93d0*/  ENDCOLLECTIVE ;  /* 0x000000000000791b */ /* 0x000ff40003800000 */
.L_x_7075:
[----:B------:R-:W-:Y:S05]  /*93e0*/  BSYNC B0 ;  /* 0x0000000000007941 */ /* 0x000fea0003800000 */
.L_x_7074:
[----:B------:R-:W-:Y:S05]  /*93f0*/  BRA `(.L_x_7076) ;  /* 0xfffffff800547947 */ /* 0x000fea000383ffff */
.L_x_7058:
[----:B-1----:R1:W2:Y:S02]  /*9400*/  SYNCS.PHASECHK.TRANS64.TRYWAIT P0, [R7+URZ], R4 ;  /* 0x00000004070075a7 */ /* 0x0022a4000800017f */
[----:B--2---:R-:W-:Y:S05]  /*9410*/  @!P0 NANOSLEEP.SYNCS 0x989680 ;  /* 0x009896800000895d */ /* 0x004fea0003900000 */
[----:B------:R-:W2:Y:S02]  /*9420*/  @!P0 SYNCS.PHASECHK.TRANS64 P0, [R7+URZ], R4 ;  /* 0x00000004070085a7 */ /* 0x000ea4000800007f */
[----:B--2---:R-:W-:Y:S05]  /*9430*/  @!P0 BRA `(.L_x_7058) ;  /* 0xfffffffc00f08947 */ /* 0x004fea000383ffff */
[----:B------:R-:W-:Y:S05]  /*9440*/  BRA `(.L_x_7077) ;  /* 0xfffffff800947947 */ /* 0x000fea000383ffff */
.L_x_7059:
[----:B--2---:R2:W3:Y:S02]  /*9450*/  SYNCS.PHASECHK.TRANS64.TRYWAIT P0, [R3+URZ], R0 ;  /* 0x00000000030075a7 */ /* 0x0044e4000800017f */
[----:B---3--:R-:W-:Y:S05]  /*9460*/  @!P0 NANOSLEEP.SYNCS 0x989680 ;  /* 0x009896800000895d */ /* 0x008fea0003900000 */
[----:B------:R-:W3:Y:S02]  /*9470*/  @!P0 SYNCS.PHASECHK.TRANS64 P0, [R3+URZ], R0 ;  /* 0x00000000030085a7 */ /* 0x000ee4000800007f */
[----:B---3--:R-:W-:Y:S05]  /*9480*/  @!P0 BRA `(.L_x_7059) ;  /* 0xfffffffc00f08947 */ /* 0x008fea000383ffff */
[----:B------:R-:W-:Y:S05]  /*9490*/  BRA `(.L_x_7078) ;  /* 0xfffffff800887947 */ /* 0x000fea000383ffff */
.L_x_7061:
[----:B--2---:R2:W3:Y:S02]  /*94a0*/  SYNCS.PHASECHK.TRANS64.TRYWAIT P0, [R5+URZ], R4 ;  /* 0x00000004050075a7 */ /* 0x0044e4000800017f */
[----:B---3--:R-:W-:Y:S05]  /*94b0*/  @!P0 NANOSLEEP.SYNCS 0x989680 ;  /* 0x009896800000895d */ /* 0x008fea0003900000 */
[----:B------:R-:W3:Y:S02]  /*94c0*/  @!P0 SYNCS.PHASECHK.TRANS64 P0, [R5+URZ], R4 ;  /* 0x00000004050085a7 */ /* 0x000ee4000800007f */
[----:B---3--:R-:W-:Y:S05]  /*94d0*/  @!P0 BRA `(.L_x_7061) ;  /* 0xfffffffc00f08947 */ /* 0x008fea000383ffff */
[----:B------:R-:W-:Y:S05]  /*94e0*/  BRA `(.L_x_7079) ;  /* 0xfffffff8008c7947 */ /* 0x000fea000383ffff */
.L_x_7080:
        /* <DEDUP_REMOVED lines=9> */
.L_x_7340:


//--------------------- .text._ZN7cutlass13device_kernelIN5flash32FlashAttnBwdPostprocessConvertdQIN4cute5tupleIJNS3_1CILi128EEES6_EEENS_6half_tEfNS_4arch4Sm90ELi256ENS3_8TiledMMAINS3_8MMA_AtomIJNS3_4SM904GMMA26MMA_64x128x16_F32F16F16_RSILNSE_5MajorE0ELSG_1ELNSE_7ScaleInE1ELSH_1EEEEEENS3_6LayoutINS4_IJNS5_ILi2EEENS5_ILi1EEESM_EEENS4_IJSM_NS5_ILi0EEESO_EEEEENS4_IJNS3_10UnderscoreESR_SR_EEEEELb0EEEEEvNT_6ParamsE --------------------------
	.section	.text._ZN7cutlass13device_kernelIN5flash32FlashAttnBwdPostprocessConvertdQIN4cute5tupleIJNS3_1CILi128EEES6_EEENS_6half_tEfNS_4arch4Sm90ELi256ENS3_8TiledMMAINS3_8MMA_AtomIJNS3_4SM904GMMA26MMA_64x128x16_F32F16F16_RSILNSE_5MajorE0ELSG_1ELNSE_7ScaleInE1ELSH_1EEEEEENS3_6LayoutINS4_IJNS5_ILi2EEENS5_ILi1EEESM_EEENS4_IJSM_NS5_ILi0EEESO_EEEEENS4_IJNS3_10UnderscoreESR_SR_EEEEELb0EEEEEvNT_6ParamsE,"ax",@progbits
	.align	128
.text._ZN7cutlass13device_kernelIN5flash32FlashAttnBwdPostprocessConvertdQIN4cute5tupleIJNS3_1CILi128EEES6_EEENS_6half_tEfNS_4arch4Sm90ELi256ENS3_8TiledMMAINS3_8MMA_AtomIJNS3_4SM904GMMA26MMA_64x128x16_F32F16F16_RSILNSE_5MajorE0ELSG_1ELNSE_7ScaleInE1ELSH_1EEEEEENS3_6LayoutINS4_IJNS5_ILi2EEENS5_ILi1EEESM_EEENS4_IJSM_NS5_ILi0EEESO_EEEEENS4_IJNS3_10UnderscoreESR_SR_EEEEELb0EEEEEvNT_6ParamsE:
        .type           _ZN7cutlass13device_kernelIN5flash32FlashAttnBwdPostprocessConvertdQIN4cute5tupleIJNS3_1CILi128EEES6_EEENS_6half_tEfNS_4arch4Sm90ELi256ENS3_8TiledMMAINS3_8MMA_AtomIJNS3_4SM904GMMA26MMA_64x128x16_F32F16F16_RSILNSE_5MajorE0ELSG_1ELNSE_7ScaleInE1ELSH_1EEEEEENS3_6LayoutINS4_IJNS5_ILi2EEENS5_ILi1EEESM_EEENS4_IJSM_NS5_ILi0EEESO_EEEEENS4_IJNS3_10UnderscoreESR_SR_EEEEELb0EEEEEvNT_6ParamsE,@function
        .size           _ZN7cutlass13device_kernelIN5flash32FlashAttnBwdPostprocessConvertdQIN4cute5tupleIJNS3_1CILi128EEES6_EEENS_6half_tEfNS_4arch4Sm90ELi256ENS3_8TiledMMAINS3_8MMA_AtomIJNS3_4SM904GMMA26MMA_64x128x16_F32F16F16_RSILNSE_5MajorE0ELSG_1ELNSE_7ScaleInE1ELSH_1EEEEEENS3_6LayoutINS4_IJNS5_ILi2EEENS5_ILi1EEESM_EEENS4_IJSM_NS5_ILi0EEESO_EEEEENS4_IJNS3_10UnderscoreESR_SR_EEEEELb0EEEEEvNT_6ParamsE,(.L_x_7341 - _ZN7cutlass13device_kernelIN5flash32FlashAttnBwdPostprocessConvertdQIN4cute5tupleIJNS3_1CILi128EEES6_EEENS_6half_tEfNS_4arch4Sm90ELi256ENS3_8TiledMMAINS3_8MMA_AtomIJNS3_4SM904GMMA26MMA_64x128x16_F32F16F16_RSILNSE_5MajorE0ELSG_1ELNSE_7ScaleInE1ELSH_1EEEEEENS3_6LayoutINS4_IJNS5_ILi2EEENS5_ILi1EEESM_EEENS4_IJSM_NS5_ILi0EEESO_EEEEENS4_IJNS3_10UnderscoreESR_SR_EEEEELb0EEEEEvNT_6ParamsE)
        .other          _ZN7cutlass13device_kernelIN5flash32FlashAttnBwdPostprocessConvertdQIN4cute5tupleIJNS3_1CILi128EEES6_EEENS_6half_tEfNS_4arch4Sm90ELi256ENS3_8TiledMMAINS3_8MMA_AtomIJNS3_4SM904GMMA26MMA_64x128x16_F32F16F16_RSILNSE_5MajorE0ELSG_1ELNSE_7ScaleInE1ELSH_1EEEEEENS3_6LayoutINS4_IJNS5_ILi2EEENS5_ILi1EEESM_EEENS4_IJSM_NS5_ILi0EEESO_EEEEENS4_IJNS3_10UnderscoreESR_SR_EEEEELb0EEEEEvNT_6ParamsE,@"STO_CUDA_ENTRY STV_DEFAULT"
_ZN7cutlass13device_kernelIN5flash32FlashAttnBwdPostprocessConvertdQIN4cute5tupleIJNS3_1CILi128EEES6_EEENS_6half_tEfNS_4arch4Sm90ELi256ENS3_8TiledMMAINS3_8MMA_AtomIJNS3_4SM904GMMA26MMA_64x128x16_F32F16F16_RSILNSE_5MajorE0ELSG_1ELNSE_7ScaleInE1ELSH_1EEEEEENS3_6LayoutINS4_IJNS5_ILi2EEENS5_ILi1EEESM_EEENS4_IJSM_NS5_ILi0EEESO_EEEEENS4_IJNS3_10UnderscoreESR_SR_EEEEELb0EEEEEvNT_6ParamsE:
[----:B------:R-:W-:Y:S08]  /*0000*/  LDC R1, c[0x0][0x28] ;  /* 0x00000a00ff017b82 */ /* 0x000ff00000000800 */
[----:B------:R-:W0:Y:S01]  /*0010*/  LDC.64 R4, c[0x0][0x278] ;  /* 0x00009e00ff047b82 */ /* 0x000e220000000a00 */
[----:B------:R-:W1:Y:S01]  /*0020*/  S2R R15, SR_CTAID.Z ;  /* 0x00000000000f7919 */ /* 0x000e620000002700 */
[----:B------:R-:W-:-:S06]  /*0030*/  ULDC.64 UR8, c[0x0][0x208] ;  /* 0x0000820000087ab9 */ /* 0x000fcc0000000a00 */
[----:B------:R-:W2:Y:S08]  /*0040*/  LDC.64 R10, c[0x0][0x270] ;  /* 0x00009c00ff0a7b82 */ /* 0x000eb00000000a00 */
[----:B------:R-:W1:Y:S01]  /*0050*/  LDC.64 R2, c[0x0][0x270] ;  /* 0x00009c00ff027b82 */ /* 0x000e620000000a00 */
[----:B0-----:R-:W-:-:S04]  /*0060*/  ISETP.NE.U32.AND P2, PT, R4, RZ, PT ;  /* 0x000000ff0400720c */ /* 0x001fc80003f45070 */
[----:B------:R-:W-:Y:S02]  /*0070*/  ISETP.NE.AND.EX P2, PT, R5, RZ, PT, P2 ;  /* 0x000000ff0500720c */ /* 0x000fe40003f45320 */
[----:B--2---:R-:W-:-:S04]  /*0080*/  ISETP.NE.U32.AND P1, PT, R10, RZ, PT ;  /* 0x000000ff0a00720c */ /* 0x004fc80003f25070 */
[----:B------:R-:W-:Y:S01]  /*0090*/  ISETP.NE.AND.EX P1, PT, R11, RZ, PT, P1 ;  /* 0x000000ff0b00720c */ /* 0x000fe20003f25310 */
[----:B------:R-:W-:Y:S01]  /*00a0*/  ULDC UR4, c[0x0][0x240] ;  /* 0x0000900000047ab9 */ /* 0x000fe20000000800 */
[----:B-1----:R-:W-:-:S05]  /*00b0*/  IMAD.WIDE R2, R15, 0x4, R2 ;  /* 0x000000040f027825 */ /* 0x002fca00078e0202 */
[----:B------:R-:W0:Y:S01]  /*00c0*/  @P2 LDC.64 R4, c[0x0][0x278] ;  /* 0x00009e00ff042b82 */ /* 0x000e220000000a00 */
[----:B------:R-:W-:-:S05]  /*00d0*/  IMAD.U32 R0, RZ, RZ, UR4 ;  /* 0x00000004ff007e24 */ /* 0x000fca000f8e00ff */
[----:B------:R1:W5:Y:S01]  /*00e0*/  @P1 LDG.E R9, desc[UR8][R2.64] ;  /* 0x0000000802091981 */ /* 0x000362000c1e1900 */
[----:B0-----:R-:W-:-:S05]  /*00f0*/  @P2 IMAD.WIDE R4, R15, 0x4, R4 ;  /* 0x000000040f042825 */ /* 0x001fca00078e0204 */
[----:B------:R1:W5:Y:S01]  /*0100*/  @P2 LDG.E R0, desc[UR8][R4.64] ;  /* 0x0000000804002981 */ /* 0x000362000c1e1900 */
[----:B------:R-:W-:Y:S01]  /*0110*/  ISETP.NE.U32.AND P0, PT, R10, RZ, PT ;  /* 0x000000ff0a00720c */ /* 0x000fe20003f05070 */
[----:B------:R-:W0:Y:S03]  /*0120*/  S2R R6, SR_CTAID.X ;  /* 0x0000000000067919 */ /* 0x000e260000002500 */
[----:B------:R-:W-:Y:S01]  /*0130*/  ISETP.NE.AND.EX P0, PT, R11, RZ, PT, P0 ;  /* 0x000000ff0b00720c */ /* 0x000fe20003f05300 */
[----:B0-----:R-:W-:Y:S01]  /*0140*/  IMAD.SHL.U32 R11, R6, 0x80, RZ ;  /* 0x00000080060b7824 */ /* 0x001fe200078e00ff */
[----:B-1----:R-:W-:Y:S11]  /*0150*/  @P2 BRA `(.L_x_7081) ;  /* 0x0000000000102947 */ /* 0x002ff60003800000 */
[----:B------:R-:W-:Y:S05]  /*0160*/  @!P1 BRA `(.L_x_7081) ;  /* 0x00000000000c9947 */ /* 0x000fea0003800000 */
[----:B------:R-:W2:Y:S04]  /*0170*/  LDG.E R5, desc[UR8][R2.64] ;  /* 0x0000000802057981 */ /* 0x000ea8000c1e1900 */
[----:B-----5:R-:W2:Y:S02]  /*0180*/  LDG.E R0, desc[UR8][R2.64+0x4] ;  /* 0x0000040802007981 */ /* 0x020ea4000c1e1900 */
[----:B--2---:R-:W-:-:S07]  /*0190*/  IADD3 R0, -R5, R0, RZ ;  /* 0x0000000005007210 */ /* 0x004fce0007ffe1ff */
.L_x_7081:
[----:B-----5:R-:W-:-:S13]  /*01a0*/  ISETP.LE.AND P2, PT, R0, R11, PT ;  /* 0x0000000b0000720c */ /* 0x020fda0003f43270 */
[----:B------:R-:W-:Y:S05]  /*01b0*/  @P0 EXIT P2 ;  /* 0x000000000000094d */ /* 0x000fea0001000000 */
[----:B------:R-:W0:Y:S01]  /*01c0*/  S2R R10, SR_CTAID.Y ;  /* 0x00000000000a7919 */ /* 0x000e220000002600 */
[C---:B------:R-:W-:Y:S01]  /*01d0*/  @P1 IMAD R2, R15.reuse, 0x80, R9 ;  /* 0x000000800f021824 */ /* 0x040fe200078e0209 */
[----:B------:R-:W1:Y:S01]  /*01e0*/  LDC.64 R18, c[0x0][0x228] ;  /* 0x00008a00ff127b82 */ /* 0x000e620000000a00 */
[----:B------:R-:W-:Y:S01]  /*01f0*/  SHF.L.U32 R13, R6, 0xe, RZ ;  /* 0x0000000e060d7819 */ /* 0x000fe200000006ff */
[----:B------:R-:W2:Y:S01]  /*0200*/  S2R R17, SR_TID.X ;  /* 0x0000000000117919 */ /* 0x000ea20000002100 */
[----:B------:R-:W-:Y:S01]  /*0210*/  SEL R8, R15, RZ, !P0 ;  /* 0x000000ff0f087207 */ /* 0x000fe20004000000 */
[----:B------:R-:W-:Y:S01]  /*0220*/  BSSY B0, `(.L_x_7082) ;  /* 0x0000031000007945 */ /* 0x000fe20003800000 */
[----:B------:R-:W-:Y:S01]  /*0230*/  @P1 SHF.R.S32.HI R3, RZ, 0x1f, R2 ;  /* 0x0000001fff031819 */ /* 0x000fe20000011402 */
[----:B------:R-:W3:Y:S02]  /*0240*/  S2R R12, SR_CgaCtaId ;  /* 0x00000000000c7919 */ /* 0x000ee40000008800 */
[----:B------:R-:W4:Y:S01]  /*0250*/  LDC.64 R20, c[0x0][0x230] ;  /* 0x00008c00ff147b82 */ /* 0x000f220000000a00 */
[----:B------:R-:W-:-:S05]  /*0260*/  @P1 LEA.HI R3, R3, R2, RZ, 0x7 ;  /* 0x0000000203031211 */ /* 0x000fca00078f38ff */
[----:B------:R-:W-:Y:S02]  /*0270*/  @P1 IMAD.SHL.U32 R3, R3, 0x80, RZ ;  /* 0x0000008003031824 */ /* 0x000fe400078e00ff */
[----:B------:R-:W5:Y:S03]  /*0280*/  LDC.64 R22, c[0x0][0x210] ;  /* 0x00008400ff167b82 */ /* 0x000f660000000a00 */
[----:B------:R-:W-:Y:S02]  /*0290*/  @P1 LOP3.LUT R5, R3, 0xffffc000, RZ, 0xc0, !PT ;  /* 0xffffc00003051812 */ /* 0x000fe400078ec0ff */
[----:B------:R-:W-:Y:S02]  /*02a0*/  CS2R R2, SRZ ;  /* 0x0000000000027805 */ /* 0x000fe4000001ff00 */
[--C-:B------:R-:W-:Y:S01]  /*02b0*/  @P1 SHF.R.S32.HI R3, RZ, 0x1f, R5.reuse ;  /* 0x0000001fff031819 */ /* 0x100fe20000011405 */
[----:B------:R-:W-:Y:S01]  /*02c0*/  @P1 IMAD.MOV.U32 R2, RZ, RZ, R5 ;  /* 0x000000ffff021224 */ /* 0x000fe200078e0005 */
[----:B------:R-:W-:-:S04]  /*02d0*/  SHF.R.S32.HI R5, RZ, 0x1f, R15 ;  /* 0x0000001fff057819 */ /* 0x000fc8000001140f */
[C---:B------:R-:W-:Y:S02]  /*02e0*/  IADD3 R2, P2, R13.reuse, R2, RZ ;  /* 0x000000020d027210 */ /* 0x040fe40007f5e0ff */
[----:B0-----:R-:W-:Y:S02]  /*02f0*/  SHF.R.S32.HI R7, RZ, 0x1f, R10 ;  /* 0x0000001fff077819 */ /* 0x001fe4000001140a */
[----:B------:R-:W-:Y:S02]  /*0300*/  LEA.HI.X.SX32 R3, R13, R3, 0x1, P2 ;  /* 0x000000030d037211 */ /* 0x000fe400010f0eff */
[----:B------:R-:W-:Y:S01]  /*0310*/  SEL R5, R5, RZ, !P0 ;  /* 0x000000ff05057207 */ /* 0x000fe20004000000 */
[-C--:B-1----:R-:W-:Y:S01]  /*0320*/  IMAD R4, R7, R18.reuse, RZ ;  /* 0x0000001207047224 */ /* 0x082fe200078e02ff */
[----:B--2---:R-:W-:Y:S01]  /*0330*/  ISETP.NE.AND P0, PT, R17, RZ, PT ;  /* 0x000000ff1100720c */ /* 0x004fe20003f05270 */
[----:B------:R-:W-:-:S04]  /*0340*/  IMAD.WIDE.U32 R2, R10, R18, R2 ;  /* 0x000000120a027225 */ /* 0x000fc800078e0002 */
[----:B------:R-:W-:Y:S02]  /*0350*/  IMAD R13, R10, R19, R4 ;  /* 0x000000130a0d7224 */ /* 0x000fe400078e0204 */
[-C--:B----4-:R-:W-:Y:S02]  /*0360*/  IMAD R4, R5, R20.reuse, RZ ;  /* 0x0000001405047224 */ /* 0x090fe400078e02ff */
[----:B------:R-:W-:Y:S02]  /*0370*/  IMAD.IADD R3, R3, 0x1, R13 ;  /* 0x0000000103037824 */ /* 0x000fe400078e020d */
[C---:B------:R-:W-:Y:S02]  /*0380*/  IMAD R13, R8.reuse, R21, R4 ;  /* 0x00000015080d7224 */ /* 0x040fe400078e0204 */
[----:B------:R-:W-:-:S05]  /*0390*/  IMAD.WIDE.U32 R2, R8, R20, R2 ;  /* 0x0000001408027225 */ /* 0x000fca00078e0002 */
[----:B------:R-:W-:Y:S02]  /*03a0*/  IADD3 R3, R3, R13, RZ ;  /* 0x0000000d03037210 */ /* 0x000fe40007ffe0ff */
[----:B-----5:R-:W-:-:S04]  /*03b0*/  LEA R22, P2, R2, R22, 0x2 ;  /* 0x0000001602167211 */ /* 0x020fc800078410ff */
[----:B------:R-:W-:Y:S01]  /*03c0*/  LEA.HI.X R3, R2, R23, R3, 0x2, P2 ;  /* 0x0000001702037211 */ /* 0x000fe200010f1403 */
[----:B---3--:R-:W-:Y:S08]  /*03d0*/  @P0 BRA `(.L_x_7083) ;  /* 0x0000000000540947 */ /* 0x008ff00003800000 */
[----:B------:R-:W0:Y:S01]  /*03e0*/  S2UR UR7, SR_CgaCtaId ;  /* 0x00000000000779c3 */ /* 0x000e220000008800 */
[----:B------:R-:W-:Y:S01]  /*03f0*/  UMOV UR6, 0x400 ;  /* 0x0000040000067882 */ /* 0x000fe20000000000 */
[----:B------:R-:W-:Y:S01]  /*0400*/  UMOV UR4, 0x1 ;  /* 0x0000000100047882 */ /* 0x000fe20000000000 */
[----:B------:R-:W-:Y:S01]  /*0410*/  IMAD.MOV.U32 R2, RZ, RZ, 0x10000 ;  /* 0x00010000ff027424 */ /* 0x000fe200078e00ff */
        /* <DEDUP_REMOVED lines=12> */
.L_x_7084:
[----:B------:R-:W-:Y:S01]  /*04e0*/  @P0 ELECT P2, URZ, PT ;  /* 0x00000000003f082f */ /* 0x000fe20003840000 */
[----:B------:R1:W-:-:S12]  /*04f0*/  UBLKCP.S.G [UR6], [UR4], UR10 ;  /* 0x00000006040073ba */ /* 0x0003d8000800020a */
[----:B------:R-:W-:Y:S02]  /*0500*/  @P2 PLOP3.LUT P0, PT, P2, PT, PT, 0x8, 0x0 ;  /* 0x000000000000281c */ /* 0x000fe4000170e170 */
[----:B------:R-:W-:-:S11]  /*0510*/  PLOP3.LUT P2, PT, PT, PT, PT, 0x8, 0x0 ;  /* 0x000000000000781c */ /* 0x000fd60003f4e170 */
[----:B-1----:R-:W-:Y:S05]  /*0520*/  @P0 BRA.U.ANY `(.L_x_7084) ;  /* 0xfffffffd00ec0947 */ /* 0x002fea000393ffff */
.L_x_7083:
[----:B------:R-:W-:Y:S05]  /*0530*/  BSYNC B0 ;  /* 0x0000000000007941 */ /* 0x000fea0003800000 */
.L_x_7082:
[----:B------:R-:W-:Y:S01]  /*0540*/  BAR.SYNC.DEFER_BLOCKING 0x0 ;  /* 0x0000000000007b1d */ /* 0x000fe20000010000 */
[----:B------:R-:W-:Y:S02]  /*0550*/  MOV R57, 0x400 ;  /* 0x0000040000397802 */ /* 0x000fe40000000f00 */
[----:B------:R-:W-:Y:S02]  /*0560*/  CS2R R78, SRZ ;  /* 0x00000000004e7805 */ /* 0x000fe4000001ff00 */
[----:B0-----:R-:W-:Y:S01]  /*0570*/  SHF.L.U32 R2, RZ, 0x1f, RZ ;  /* 0x0000001fff027819 */ /* 0x001fe200000006ff */
[--C-:B------:R-:W-:Y:S01]  /*0580*/  @P1 IMAD.MOV.U32 R78, RZ, RZ, R9.reuse ;  /* 0x000000ffff4e1224 */ /* 0x100fe200078e0009 */
[----:B------:R-:W-:Y:S02]  /*0590*/  LEA R57, R12, R57, 0x18 ;  /* 0x000000390c397211 */ /* 0x000fe400078ec0ff */
[----:B------:R-:W-:-:S07]  /*05a0*/  @P1 SHF.R.S32.HI R79, RZ, 0x1f, R9 ;  /* 0x0000001fff4f1819 */ /* 0x000fce0000011409 */
.L_x_7085:
[----:B0-----:R0:W1:Y:S02]  /*05b0*/  SYNCS.PHASECHK.TRANS64.TRYWAIT P0, [R57+URZ+0x18000], R2 ;  /* 0x01800002390075a7 */ /* 0x001064000800017f */
[----:B-1----:R-:W-:Y:S05]  /*05c0*/  @!P0 NANOSLEEP.SYNCS 0x989680 ;  /* 0x009896800000895d */ /* 0x002fea0003900000 */
[----:B------:R-:W1:Y:S02]  /*05d0*/  @!P0 SYNCS.PHASECHK.TRANS64 P0, [R57+URZ+0x18000], R2 ;  /* 0x01800002390085a7 */ /* 0x000e64000800007f */
[----:B-1----:R-:W-:Y:S05]  /*05e0*/  @!P0 BRA `(.L_x_7085) ;  /* 0xfffffffc00f08947 */ /* 0x002fea000383ffff */
[----:B0-----:R-:W-:Y:S01]  /*05f0*/  SHF.R.S32.HI R2, RZ, 0x1f, R17 ;  /* 0x0000001fff027819 */ /* 0x001fe20000011411 */
[----:B------:R-:W-:Y:S01]  /*0600*/  ULDC UR4, c[0x0][0x268] ;  /* 0x00009a0000047ab9 */ /* 0x000fe20000000800 */
[----:B------:R-:W-:Y:S01]  /*0610*/  VIADDMNMX R0, R0, -R11, 0x80, PT ;  /* 0x0000008000007446 */ /* 0x000fe2000380090b */
[----:B------:R-:W-:Y:S01]  /*0620*/  ULDC.64 UR6, c[0x0][0x258] ;  /* 0x0000960000067ab9 */ /* 0x000fe20000000a00 */
[CC--:B------:R-:W-:Y:S01]  /*0630*/  LEA.HI R3, R2.reuse, R17.reuse, RZ, 0x7 ;  /* 0x0000001102037211 */ /* 0x0c0fe200078f38ff */
[----:B------:R-:W-:Y:S01]  /*0640*/  IMAD R7, R7, UR6, RZ ;  /* 0x0000000607077c24 */ /* 0x000fe2000f8e02ff */
[----:B------:R-:W-:Y:S01]  /*0650*/  LEA.HI R9, R2, R17, RZ, 0x4 ;  /* 0x0000001102097211 */ /* 0x000fe200078f20ff */
[----:B------:R-:W-:Y:S01]  /*0660*/  BSSY B0, `(.L_x_7086) ;  /* 0x00000d1000007945 */ /* 0x000fe20003800000 */
[----:B------:R-:W-:Y:S02]  /*0670*/  LOP3.LUT R4, R3, 0xfffff80, RZ, 0xc0, !PT ;  /* 0x0fffff8003047812 */ /* 0x000fe400078ec0ff */
[----:B------:R-:W-:-:S02]  /*0680*/  SHF.R.S32.HI R25, RZ, 0x7, R3 ;  /* 0x00000007ff197819 */ /* 0x000fc40000011403 */
[-C--:B------:R-:W-:Y:S02]  /*0690*/  IADD3 R4, -R4, R17.reuse, RZ ;  /* 0x0000001104047210 */ /* 0x080fe40007ffe1ff */
[----:B------:R-:W-:Y:S02]  /*06a0*/  LOP3.LUT R3, R9, 0xfffffff0, RZ, 0xc0, !PT ;  /* 0xfffffff009037812 */ /* 0x000fe400078ec0ff */
[----:B------:R-:W-:Y:S01]  /*06b0*/  LEA.HI R2, R2, R17, RZ, 0x5 ;  /* 0x0000001102027211 */ /* 0x000fe200078f28ff */
[----:B------:R-:W-:Y:S01]  /*06c0*/  IMAD R4, R25, 0x800, R4 ;  /* 0x0000080019047824 */ /* 0x000fe200078e0204 */
[----:B------:R-:W-:Y:S01]  /*06d0*/  SHF.R.S32.HI R9, RZ, 0x4, R9 ;  /* 0x00000004ff097819 */ /* 0x000fe20000011409 */
[----:B------:R-:W-:Y:S02]  /*06e0*/  IMAD.IADD R3, R17, 0x1, -R3 ;  /* 0x0000000111037824 */ /* 0x000fe400078e0a03 */
[----:B------:R-:W-:Y:S01]  /*06f0*/  IMAD.SHL.U32 R80, R4, 0x4, RZ ;  /* 0x0000000404507824 */ /* 0x000fe200078e00ff */
[C---:B------:R-:W-:Y:S01]  /*0700*/  SHF.L.U32 R11, R9.reuse, 0x6, RZ ;  /* 0x00000006090b7819 */ /* 0x040fe200000006ff */
[----:B------:R-:W-:Y:S01]  /*0710*/  IMAD.SHL.U32 R16, R2, 0x20, RZ ;  /* 0x0000002002107824 */ /* 0x000fe200078e00ff */
[----:B------:R-:W-:Y:S01]  /*0720*/  SHF.R.S32.HI R4, RZ, 0x1f, R3 ;  /* 0x0000001fff047819 */ /* 0x000fe20000011403 */
[----:B------:R-:W-:Y:S01]  /*0730*/  IMAD.SHL.U32 R24, R9, 0x8, RZ ;  /* 0x0000000809187824 */ /* 0x000fe200078e00ff */
[----:B------:R-:W-:-:S02]  /*0740*/  LEA R80, R80, R57, 0x2 ;  /* 0x0000003950507211 */ /* 0x000fc400078e10ff */
[----:B------:R-:W-:Y:S02]  /*0750*/  LEA.HI R4, R4, R3, RZ, 0x3 ;  /* 0x0000000304047211 */ /* 0x000fe400078f18ff */
[----:B------:R-:W-:Y:S01]  /*0760*/  LOP3.LUT R23, R11, 0x1c0, RZ, 0xc0, !PT ;  /* 0x000001c00b177812 */ /* 0x000fe200078ec0ff */
[----:B------:R-:W0:Y:S01]  /*0770*/  LDS.128 R40, [R80] ;  /* 0x0000000050287984 */ /* 0x000e220000000c00 */
[----:B------:R-:W-:Y:S02]  /*0780*/  LOP3.LUT R2, R4, 0xfffffff8, RZ, 0xc0, !PT ;  /* 0xfffffff804027812 */ /* 0x000fe400078ec0ff */
[----:B------:R-:W-:Y:S01]  /*0790*/  LOP3.LUT R21, R16, 0x7ffffc00, RZ, 0xc0, !PT ;  /* 0x7ffffc0010157812 */ /* 0x000fe200078ec0ff */
[----:B------:R-:W1:Y:S01]  /*07a0*/  LDS.128 R44, [R80+0x800] ;  /* 0x00080000502c7984 */ /* 0x000e620000000c00 */
[----:B------:R-:W-:Y:S01]  /*07b0*/  SHF.R.S32.HI R26, RZ, 0x3, R4 ;  /* 0x00000003ff1a7819 */ /* 0x000fe20000011404 */
[----:B------:R-:W-:Y:S01]  /*07c0*/  IMAD.IADD R2, R3, 0x1, -R2 ;  /* 0x0000000103027824 */ /* 0x000fe200078e0a02 */
[----:B------:R-:W-:Y:S01]  /*07d0*/  SHF.R.U32.HI R29, RZ, 0x3, R23 ;  /* 0x00000003ff1d7819 */ /* 0x000fe20000011617 */
[----:B------:R-:W2:Y:S01]  /*07e0*/  LDS.128 R12, [R80+0x1000] ;  /* 0x00100000500c7984 */ /* 0x000ea20000000c00 */
[----:B------:R-:W-:Y:S01]  /*07f0*/  LEA R34, R26, R25, 0x4 ;  /* 0x000000191a227211 */ /* 0x000fe200078e20ff */
[C---:B------:R-:W-:Y:S01]  /*0800*/  IMAD.SHL.U32 R20, R2.reuse, 0x8, RZ ;  /* 0x0000000802147824 */ /* 0x040fe200078e00ff */
[----:B------:R-:W-:Y:S01]  /*0810*/  SHF.L.U32 R11, R2, 0x6, RZ ;  /* 0x00000006020b7819 */ /* 0x000fe200000006ff */
[----:B------:R-:W3:Y:S01]  /*0820*/  LDS.128 R52, [R80+0x1800] ;  /* 0x0018000050347984 */ /* 0x000ee20000000c00 */
[----:B------:R-:W-:Y:S01]  /*0830*/  IMAD R32, R26, 0x200, R21 ;  /* 0x000002001a207824 */ /* 0x000fe200078e0215 */
[----:B------:R-:W-:-:S02]  /*0840*/  R2P PR, R2, 0x6 ;  /* 0x0000000602007804 */ /* 0x000fc40000000000 */
[----:B------:R-:W4:Y:S01]  /*0850*/  LDS.128 R16, [R80+0x2000] ;  /* 0x0020000050107984 */ /* 0x000f220000000c00 */
[----:B------:R-:W-:Y:S02]  /*0860*/  LOP3.LUT R11, R11, 0x1c0, RZ, 0xc0, !PT ;  /* 0x000001c00b0b7812 */ /* 0x000fe400078ec0ff */
[----:B------:R-:W-:Y:S01]  /*0870*/  LOP3.LUT R28, R23, 0x38, R20, 0xf8, !PT ;  /* 0x00000038171c7812 */ /* 0x000fe200078ef814 */
[----:B------:R-:W-:Y:S01]  /*0880*/  LDS.128 R36, [R80+0x4800] ;  /* 0x0048000050247984 */ /* 0x000fe20000000c00 */
[----:B------:R-:W-:Y:S02]  /*0890*/  LOP3.LUT R4, R11, 0x8, R24, 0xf8, !PT ;  /* 0x000000080b047812 */ /* 0x000fe400078ef818 */
[----:B------:R-:W-:Y:S01]  /*08a0*/  SHF.R.U32.HI R11, RZ, 0x3, R11 ;  /* 0x00000003ff0b7819 */ /* 0x000fe2000001160b */
[----:B------:R-:W5:Y:S01]  /*08b0*/  LDS.128 R20, [R80+0x2800] ;  /* 0x0028000050147984 */ /* 0x000f620000000c00 */
[----:B------:R-:W-:Y:S02]  /*08c0*/  LOP3.LUT R33, R28, R29, RZ, 0x3c, !PT ;  /* 0x0000001d1c217212 */ /* 0x000fe400078e3cff */
[----:B------:R-:W-:Y:S01]  /*08d0*/  LOP3.LUT R11, R4, R11, RZ, 0x3c, !PT ;  /* 0x0000000b040b7212 */ /* 0x000fe200078e3cff */
[----:B------:R-:W5:Y:S02]  /*08e0*/  LDS.128 R24, [R80+0x3000] ;  /* 0x0030000050187984 */ /* 0x000f640000000c00 */
[----:B------:R-:W-:-:S02]  /*08f0*/  IMAD.U32 R4, R34, 0x200, R33 ;  /* 0x0000020022047824 */ /* 0x000fc400078e0021 */
[----:B------:R-:W5:Y:S01]  /*0900*/  LDS.128 R28, [R80+0x3800] ;  /* 0x00380000501c7984 */ /* 0x000f620000000c00 */
[----:B------:R-:W-:-:S03]  /*0910*/  IMAD.IADD R2, R11, 0x1, R32 ;  /* 0x000000010b027824 */ /* 0x000fc600078e0220 */
[----:B------:R-:W5:Y:S01]  /*0920*/  LDS.128 R32, [R80+0x4000] ;  /* 0x0040000050207984 */ /* 0x000f620000000c00 */
[----:B0-----:R-:W-:Y:S01]  /*0930*/  FMUL.FTZ R11, R40, UR4 ;  /* 0x00000004280b7c20 */ /* 0x001fe20008410000 */
[----:B------:R-:W-:Y:S01]  /*0940*/  FMUL.FTZ R56, R41, UR4 ;  /* 0x0000000429387c20 */ /* 0x000fe20008410000 */
[----:B------:R-:W-:Y:S01]  /*0950*/  FMUL.FTZ R58, R42, UR4 ;  /* 0x000000042a3a7c20 */ /* 0x000fe20008410000 */
[----:B------:R-:W-:Y:S01]  /*0960*/  FMUL.FTZ R61, R43, UR4 ;  /* 0x000000042b3d7c20 */ /* 0x000fe20008410000 */
[----:B-1----:R-:W-:Y:S01]  /*0970*/  FMUL.FTZ R59, R44, UR4 ;  /* 0x000000042c3b7c20 */ /* 0x002fe20008410000 */
[----:B------:R-:W-:Y:S01]  /*0980*/  FMUL.FTZ R64, R45, UR4 ;  /* 0x000000042d407c20 */ /* 0x000fe20008410000 */
[----:B------:R-:W0:Y:S01]  /*0990*/  LDS.128 R40, [R80+0x5000] ;  /* 0x0050000050287984 */ /* 0x000e220000000c00 */
[----:B------:R-:W-:Y:S01]  /*09a0*/  FMUL.FTZ R60, R46, UR4 ;  /* 0x000000042e3c7c20 */ /* 0x000fe20008410000 */
[----:B------:R-:W-:Y:S01]  /*09b0*/  FMUL.FTZ R63, R47, UR4 ;  /* 0x000000042f3f7c20 */ /* 0x000fe20008410000 */
[----:B--2---:R-:W-:Y:S01]  /*09c0*/  FMUL.FTZ R62, R12, UR4 ;  /* 0x000000040c3e7c20 */ /* 0x004fe20008410000 */
[----:B------:R-:W1:Y:S01]  /*09d0*/  LDS.128 R44, [R80+0x5800] ;  /* 0x00580000502c7984 */ /* 0x000e620000000c00 */
[----:B------:R-:W-:Y:S01]  /*09e0*/  FMUL.FTZ R67, R13, UR4 ;  /* 0x000000040d437c20 */ /* 0x000fe20008410000 */
[----:B------:R-:W-:Y:S01]  /*09f0*/  FMUL.FTZ R65, R14, UR4 ;  /* 0x000000040e417c20 */ /* 0x000fe20008410000 */
[----:B------:R-:W-:Y:S01]  /*0a00*/  FMUL.FTZ R68, R15, UR4 ;  /* 0x000000040f447c20 */ /* 0x000fe20008410000 */
[----:B------:R-:W2:Y:S01]  /*0a10*/  LDS.128 R48, [R80+0x6000] ;  /* 0x0060000050307984 */ /* 0x000ea20000000c00 */
[----:B---3--:R-:W-:Y:S01]  /*0a20*/  FMUL.FTZ R66, R52, UR4 ;  /* 0x0000000434427c20 */ /* 0x008fe20008410000 */
[----:B------:R-:W-:Y:S01]  /*0a30*/  FMUL.FTZ R71, R53, UR4 ;  /* 0x0000000435477c20 */ /* 0x000fe20008410000 */
[----:B------:R-:W-:Y:S01]  /*0a40*/  FMUL.FTZ R69, R54, UR4 ;  /* 0x0000000436457c20 */ /* 0x000fe20008410000 */
[----:B------:R-:W3:Y:S01]  /*0a50*/  LDS.128 R12, [R80+0x6800] ;  /* 0x00680000500c7984 */ /* 0x000ee20000000c00 */
[----:B------:R-:W-:Y:S01]  /*0a60*/  FMUL.FTZ R72, R55, UR4 ;  /* 0x0000000437487c20 */ /* 0x000fe20008410000 */
[----:B----4-:R-:W-:Y:S01]  /*0a70*/  FMUL.FTZ R70, R16, UR4 ;  /* 0x0000000410467c20 */ /* 0x010fe20008410000 */
[----:B------:R-:W-:Y:S01]  /*0a80*/  FMUL.FTZ R75, R17, UR4 ;  /* 0x00000004114b7c20 */ /* 0x000fe20008410000 */
[----:B------:R-:W4:Y:S01]  /*0a90*/  LDS.128 R52, [R80+0x7000] ;  /* 0x0070000050347984 */ /* 0x000f220000000c00 */
[----:B------:R-:W-:Y:S01]  /*0aa0*/  FMUL.FTZ R73, R18, UR4 ;  /* 0x0000000412497c20 */ /* 0x000fe20008410000 */
[----:B------:R-:W-:Y:S01]  /*0ab0*/  FMUL.FTZ R74, R19, UR4 ;  /* 0x00000004134a7c20 */ /* 0x000fe20008410000 */
[----:B-----5:R-:W-:Y:S01]  /*0ac0*/  FMUL.FTZ R77, R21, UR4 ;  /* 0x00000004154d7c20 */ /* 0x020fe20008410000 */
[----:B------:R-:W5:Y:S01]  /*0ad0*/  LDS.128 R16, [R80+0x7800] ;  /* 0x0078000050107984 */ /* 0x000f620000000c00 */
        /* <DEDUP_REMOVED lines=14> */
[----:B------:R-:W-:Y:S01]  /*0bc0*/  FMUL.FTZ R31, R31, UR4 ;  /* 0x000000041f1f7c20 */ /* 0x000fe20008410000 */
[----:B------:R-:W-:Y:S01]  /*0bd0*/  F2FP.F16.F32.PACK_AB R74, R77, R20 ;  /* 0x000000144d4a723e */ /* 0x000fe200000000ff */
[----:B------:R-:W-:Y:S01]  /*0be0*/  FMUL.FTZ R29, R29, UR4 ;  /* 0x000000041d1d7c20 */ /* 0x000fe20008410000 */
[----:B------:R-:W-:Y:S01]  /*0bf0*/  F2FP.F16.F32.PACK_AB R20, R25, R22 ;  /* 0x000000161914723e */ /* 0x000fe200000000ff */
[----:B------:R-:W-:Y:S01]  /*0c00*/  FMUL.FTZ R35, R35, UR4 ;  /* 0x0000000423237c20 */ /* 0x000fe20008410000 */
[----:B0-----:R-:W-:Y:S01]  /*0c10*/  FMUL.FTZ R36, R40, UR4 ;  /* 0x0000000428247c20 */ /* 0x001fe20008410000 */
[----:B------:R-:W-:Y:S01]  /*0c20*/  FMUL.FTZ R38, R42, UR4 ;  /* 0x000000042a267c20 */ /* 0x000fe20008410000 */
[----:B------:R-:W-:Y:S01]  /*0c30*/  F2FP.F16.F32.PACK_AB R22, R29, R24 ;  /* 0x000000181d16723e */ /* 0x000fe200000000ff */
[----:B------:R-:W-:Y:S01]  /*0c40*/  FMUL.FTZ R37, R37, UR4 ;  /* 0x0000000425257c20 */ /* 0x000fe20008410000 */
[----:B-1----:R-:W-:Y:S01]  /*0c50*/  FMUL.FTZ R40, R44, UR4 ;  /* 0x000000042c287c20 */ /* 0x002fe20008410000 */
[----:B------:R-:W-:Y:S01]  /*0c60*/  FMUL.FTZ R42, R46, UR4 ;  /* 0x000000042e2a7c20 */ /* 0x000fe20008410000 */
[----:B------:R-:W-:Y:S01]  /*0c70*/  FMUL.FTZ R43, R43, UR4 ;  /* 0x000000042b2b7c20 */ /* 0x000fe20008410000 */
[----:B------:R-:W-:Y:S01]  /*0c80*/  FMUL.FTZ R33, R33, UR4 ;  /* 0x0000000421217c20 */ /* 0x000fe20008410000 */
[----:B--2---:R-:W-:Y:S01]  /*0c90*/  FMUL.FTZ R44, R48, UR4 ;  /* 0x00000004302c7c20 */ /* 0x004fe20008410000 */
[----:B------:R-:W-:Y:S01]  /*0ca0*/  FMUL.FTZ R46, R50, UR4 ;  /* 0x00000004322e7c20 */ /* 0x000fe20008410000 */
[----:B------:R-:W-:Y:S01]  /*0cb0*/  FMUL.FTZ R39, R39, UR4 ;  /* 0x0000000427277c20 */ /* 0x000fe20008410000 */
[----:B------:R-:W-:Y:S01]  /*0cc0*/  FMUL.FTZ R45, R45, UR4 ;  /* 0x000000042d2d7c20 */ /* 0x000fe20008410000 */
[----:B---3--:R-:W-:Y:S01]  /*0cd0*/  FMUL.FTZ R48, R12, UR4 ;  /* 0x000000040c307c20 */ /* 0x008fe20008410000 */
[----:B------:R-:W-:Y:S01]  /*0ce0*/  F2FP.F16.F32.PACK_AB R12, R56, R11 ;  /* 0x0000000b380c723e */ /* 0x000fe200000000ff */
[----:B------:R-:W-:Y:S01]  /*0cf0*/  HFMA2.MMA R56, -RZ, RZ, 0, 1.9073486328125e-06 ;  /* 0x00000020ff387435 */ /* 0x000fe200000001ff */
[----:B------:R-:W-:Y:S01]  /*0d00*/  FMUL.FTZ R50, R14, UR4 ;  /* 0x000000040e327c20 */ /* 0x000fe20008410000 */
[----:B------:R-:W-:Y:S01]  /*0d10*/  F2FP.F16.F32.PACK_AB R14, R64, R59 ;  /* 0x0000003b400e723e */ /* 0x000fe200000000ff */
[----:B------:R-:W-:Y:S01]  /*0d20*/  VIADD R11, R57, 0x10000 ;  /* 0x00010000390b7836 */ /* 0x000fe20000000000 */
[----:B------:R-:W-:Y:S01]  /*0d30*/  F2FP.F16.F32.PACK_AB R64, R67, R62 ;  /* 0x0000003e4340723e */ /* 0x000fe200000000ff */
[----:B----4-:R-:W-:Y:S01]  /*0d40*/  FMUL.FTZ R85, R53, UR4 ;  /* 0x0000000435557c20 */ /* 0x010fe20008410000 */
[----:B------:R-:W-:Y:S01]  /*0d50*/  F2FP.F16.F32.PACK_AB R67, R72, R69 ;  /* 0x000000454843723e */ /* 0x000fe200000000ff */
[----:B------:R-:W-:Y:S01]  /*0d60*/  FMUL.FTZ R53, R54, UR4 ;  /* 0x0000000436357c20 */ /* 0x000fe20008410000 */
[----:B------:R-:W-:Y:S01]  /*0d70*/  F2FP.F16.F32.PACK_AB R72, R75, R70 ;  /* 0x000000464b48723e */ /* 0x000fe200000000ff */
[----:B------:R-:W-:Y:S01]  /*0d80*/  FMUL.FTZ R81, R13, UR4 ;  /* 0x000000040d517c20 */ /* 0x000fe20008410000 */
[----:B------:R-:W-:Y:S01]  /*0d90*/  F2FP.F16.F32.PACK_AB R75, R76, R21 ;  /* 0x000000154c4b723e */ /* 0x000fe200000000ff */
[----:B------:R-:W-:Y:S01]  /*0da0*/  FMUL.FTZ R83, R15, UR4 ;  /* 0x000000040f537c20 */ /* 0x000fe20008410000 */
[----:B------:R-:W-:Y:S01]  /*0db0*/  F2FP.F16.F32.PACK_AB R21, R27, R23 ;  /* 0x000000171b15723e */ /* 0x000fe200000000ff */
[----:B------:R-:W-:Y:S01]  /*0dc0*/  IMAD.MOV.U32 R27, RZ, RZ, 0x40 ;  /* 0x00000040ff1b7424 */ /* 0x000fe200078e00ff */
[----:B------:R-:W-:Y:S01]  /*0dd0*/  SEL R56, R56, 0xffffffe0, !P1 ;  /* 0xffffffe038387807 */ /* 0x000fe20004800000 */
[----:B------:R-:W-:Y:S01]  /*0de0*/  FMUL.FTZ R54, R55, UR4 ;  /* 0x0000000437367c20 */ /* 0x000fe20008410000 */
[----:B------:R-:W-:Y:S01]  /*0df0*/  LEA R25, R2, R11, 0x1 ;  /* 0x0000000b02197211 */ /* 0x000fe200078e08ff */
[----:B------:R-:W-:Y:S01]  /*0e00*/  FMUL.FTZ R41, R41, UR4 ;  /* 0x0000000429297c20 */ /* 0x000fe20008410000 */
[----:B------:R-:W-:Y:S01]  /*0e10*/  F2FP.F16.F32.PACK_AB R23, R31, R26 ;  /* 0x0000001a1f17723e */ /* 0x000fe200000000ff */
[----:B------:R-:W-:Y:S01]  /*0e20*/  FMUL.FTZ R47, R47, UR4 ;  /* 0x000000042f2f7c20 */ /* 0x000fe20008410000 */
[----:B------:R-:W-:Y:S01]  /*0e30*/  SEL R26, R27, 0xffffffc0, !P2 ;  /* 0xffffffc01b1a7807 */ /* 0x000fe20005000000 */
[----:B------:R-:W-:-:S02]  /*0e40*/  IMAD.IADD R24, R25, 0x1, R56 ;  /* 0x0000000119187824 */ /* 0x000fc400078e0238 */
[----:B------:R-:W-:Y:S01]  /*0e50*/  FMUL.FTZ R51, R51, UR4 ;  /* 0x0000000433337c20 */ /* 0x000fe20008410000 */
[----:B------:R-:W-:Y:S01]  /*0e60*/  F2FP.F16.F32.PACK_AB R13, R61, R58 ;  /* 0x0000003a3d0d723e */ /* 0x000fe200000000ff */
[--C-:B------:R-:W-:Y:S01]  /*0e70*/  IMAD R2, R2, 0x2, R57.reuse ;  /* 0x0000000202027824 */ /* 0x100fe200078e0239 */
[----:B------:R-:W-:Y:S01]  /*0e80*/  F2FP.F16.F32.PACK_AB R15, R63, R60 ;  /* 0x0000003c3f0f723e */ /* 0x000fe200000000ff */
[----:B-----5:R-:W-:Y:S01]  /*0e90*/  FMUL.FTZ R55, R18, UR4 ;  /* 0x0000000412377c20 */ /* 0x020fe20008410000 */
[----:B------:R-:W-:Y:S01]  /*0ea0*/  FMUL.FTZ R49, R49, UR4 ;  /* 0x0000000431317c20 */ /* 0x000fe20008410000 */
[----:B------:R-:W-:Y:S01]  /*0eb0*/  F2FP.F16.F32.PACK_AB R65, R68, R65 ;  /* 0x000000414441723e */ /* 0x000fe200000000ff */
[----:B------:R-:W-:Y:S01]  /*0ec0*/  IMAD.IADD R18, R24, 0x1, R26 ;  /* 0x0000000118127824 */ /* 0x000fe200078e021a */
[----:B------:R-:W-:Y:S01]  /*0ed0*/  F2FP.F16.F32.PACK_AB R66, R71, R66 ;  /* 0x000000424742723e */ /* 0x000fe200000000ff */
[----:B------:R-:W-:Y:S01]  /*0ee0*/  FMUL.FTZ R52, R52, UR4 ;  /* 0x0000000434347c20 */ /* 0x000fe20008410000 */
[----:B------:R-:W-:Y:S01]  /*0ef0*/  IADD3 R25, R25, R26, RZ ;  /* 0x0000001a19197210 */ /* 0x000fe20007ffe0ff */
[----:B------:R-:W-:Y:S01]  /*0f00*/  FMUL.FTZ R16, R16, UR4 ;  /* 0x0000000410107c20 */ /* 0x000fe20008410000 */
[----:B------:R-:W-:Y:S01]  /*0f10*/  F2FP.F16.F32.PACK_AB R29, R35, R30 ;  /* 0x0000001e231d723e */ /* 0x000fe200000000ff */
[----:B------:R-:W-:Y:S01]  /*0f20*/  FMUL.FTZ R17, R17, UR4 ;  /* 0x0000000411117c20 */ /* 0x000fe20008410000 */
[----:B------:R-:W-:Y:S01]  /*0f30*/  FMUL.FTZ R26, R19, UR4 ;  /* 0x00000004131a7c20 */ /* 0x000fe20008410000 */
[----:B------:R-:W-:Y:S01]  /*0f40*/  F2FP.F16.F32.PACK_AB R30, R37, R32 ;  /* 0x00000020251e723e */ /* 0x000fe200000000ff */
[----:B------:R-:W-:Y:S01]  /*0f50*/  STSM.16.M88.4 [R2+0x10000], R12 ;  /* 0x0100000c02007844 */ /* 0x000fe20000000200 */
[----:B------:R-:W-:Y:S01]  /*0f60*/  F2FP.F16.F32.PACK_AB R37, R43, R38 ;  /* 0x000000262b25723e */ /* 0x000fe200000000ff */
[C---:B------:R-:W-:Y:S01]  /*0f70*/  IMAD R57, R4.reuse, 0x2, R57 ;  /* 0x0000000204397824 */ /* 0x040fe200078e0239 */
[----:B------:R-:W-:Y:S01]  /*0f80*/  F2FP.F16.F32.PACK_AB R28, R33, R28 ;  /* 0x0000001c211c723e */ /* 0x000fe200000000ff */
[----:B------:R-:W-:Y:S01]  /*0f90*/  STSM.16.M88.4 [R24], R64 ;  /* 0x0000004018007844 */ /* 0x000fe20000000200 */
[----:B------:R-:W-:Y:S01]  /*0fa0*/  F2FP.F16.F32.PACK_AB R31, R39, R34 ;  /* 0x00000022271f723e */ /* 0x000fe200000000ff */
[----:B------:R-:W-:Y:S01]  /*0fb0*/  ULDC UR4, c[0x0][0x244] ;  /* 0x0000910000047ab9 */ /* 0x000fe20000000800 */
[----:B------:R-:W-:Y:S01]  /*0fc0*/  F2FP.F16.F32.PACK_AB R38, R45, R40 ;  /* 0x000000282d26723e */ /* 0x000fe200000000ff */
[----:B------:R-:W-:Y:S01]  /*0fd0*/  STSM.16.M88.4 [R25], R72 ;  /* 0x0000004819007844 */ /* 0x000fe20000000200 */
[----:B------:R-:W-:Y:S01]  /*0fe0*/  F2FP.F16.F32.PACK_AB R36, R41, R36 ;  /* 0x000000242924723e */ /* 0x000fe200000000ff */
[----:B------:R-:W-:Y:S01]  /*0ff0*/  IMAD R11, R4, 0x2, R11 ;  /* 0x00000002040b7824 */ /* 0x000fe200078e020b */
        /* <DEDUP_REMOVED lines=13> */
[----:B0-----:R-:W-:Y:S01]  /*10d0*/  IMAD R23, R10, UR7, R7 ;  /* 0x000000070a177c24 */ /* 0x001fe2000f8e0207 */
[----:B------:R-:W-:Y:S01]  /*10e0*/  SHF.L.U32 R20, R3, 0x3, RZ ;  /* 0x0000000303147819 */ /* 0x000fe200000006ff */
[C---:B------:R-:W-:Y:S01]  /*10f0*/  VIADD R3, R9.reuse, 0x10 ;  /* 0x0000001009037836 */ /* 0x040fe20000000000 */
[C---:B------:R-:W-:Y:S01]  /*1100*/  IADD3 R16, P1, R9.reuse, R78, RZ ;  /* 0x0000004e09107210 */ /* 0x040fe20007f3e0ff */
[----:B------:R2:W-:Y:S01]  /*1110*/  STSM.16.M88.4 [R18+0x4000], R52 ;  /* 0x0040003412007844 */ /* 0x0005e20000000200 */
[----:B------:R-:W-:Y:S01]  /*1120*/  BAR.SYNC.DEFER_BLOCKING 0x0 ;  /* 0x0000000000007b1d */ /* 0x000fe20000010000 */
[----:B------:R-:W-:Y:S01]  /*1130*/  ISETP.GE.AND P0, PT, R20, UR4, PT ;  /* 0x0000000414007c0c */ /* 0x000fe2000bf06270 */
[C---:B------:R-:W-:Y:S01]  /*1140*/  VIADD R7, R9.reuse, 0x20 ;  /* 0x0000002009077836 */ /* 0x040fe20000000000 */
[--C-:B------:R-:W-:Y:S02]  /*1150*/  SHF.R.S32.HI R21, RZ, 0x1f, R20.reuse ;  /* 0x0000001fff157819 */ /* 0x100fe40000011414 */
[----:B------:R-:W-:Y:S01]  /*1160*/  LEA.HI.X.SX32 R17, R9, R79, 0x1, P1 ;  /* 0x0000004f09117211 */ /* 0x000fe200008f0eff */
[----:B------:R-:W-:Y:S01]  /*1170*/  ULDC.64 UR4, c[0x0][0x260] ;  /* 0x0000980000047ab9 */ /* 0x000fe20000000a00 */
[-C--:B------:R-:W-:Y:S01]  /*1180*/  ISETP.GE.OR P6, PT, R3, R0.reuse, P0 ;  /* 0x000000000300720c */ /* 0x080fe200007c6670 */
[----:B-1----:R-:W-:Y:S01]  /*1190*/  IMAD.WIDE.U32 R2, R10, UR6, R20 ;  /* 0x000000060a027c25 */ /* 0x002fe2000f8e0014 */
[----:B------:R-:W-:-:S02]  /*11a0*/  ISETP.GE.OR P1, PT, R9, R0, P0 ;  /* 0x000000000900720c */ /* 0x000fc40000726670 */
[----:B------:R-:W-:Y:S01]  /*11b0*/  IADD3 R19, R9, 0x30, RZ ;  /* 0x0000003009137810 */ /* 0x000fe20007ffe0ff */
[----:B------:R-:W-:Y:S01]  /*11c0*/  IMAD R5, R5, UR4, RZ ;  /* 0x0000000405057c24 */ /* 0x000fe2000f8e02ff */
[----:B------:R-:W-:Y:S01]  /*11d0*/  IADD3 R3, R3, R23, RZ ;  /* 0x0000001703037210 */ /* 0x000fe20007ffe0ff */
[----:B------:R-:W-:Y:S01]  /*11e0*/  VIADD R21, R9, 0x60 ;  /* 0x0000006009157836 */ /* 0x000fe20000000000 */
[-C--:B------:R-:W-:Y:S01]  /*11f0*/  ISETP.GE.OR P5, PT, R7, R0.reuse, P0 ;  /* 0x000000000700720c */ /* 0x080fe200007a6670 */
[----:B------:R-:W-:Y:S01]  /*1200*/  VIADD R7, R9, 0x40 ;  /* 0x0000004009077836 */ /* 0x000fe20000000000 */
[-C--:B------:R-:W-:Y:S01]  /*1210*/  ISETP.GE.OR P4, PT, R19, R0.reuse, P0 ;  /* 0x000000001300720c */ /* 0x080fe20000786670 */
[C---:B------:R-:W-:Y:S01]  /*1220*/  VIADD R19, R9.reuse, 0x50 ;  /* 0x0000005009137836 */ /* 0x040fe20000000000 */
[----:B------:R-:W-:Y:S01]  /*1230*/  IADD3 R23, R9, 0x70, RZ ;  /* 0x0000007009177810 */ /* 0x000fe20007ffe0ff */
[C---:B------:R-:W-:Y:S01]  /*1240*/  IMAD R5, R8.reuse, UR5, R5 ;  /* 0x0000000508057c24 */ /* 0x040fe2000f8e0205 */
[-C--:B------:R-:W-:Y:S01]  /*1250*/  ISETP.GE.OR P3, PT, R7, R0.reuse, P0 ;  /* 0x000000000700720c */ /* 0x080fe20000766670 */
[----:B------:R-:W-:Y:S01]  /*1260*/  IMAD.WIDE.U32 R2, R8, UR4, R2 ;  /* 0x0000000408027c25 */ /* 0x000fe2000f8e0002 */
[----:B------:R-:W-:Y:S01]  /*1270*/  ISETP.GE.OR P2, PT, R19, R0, P0 ;  /* 0x000000001300720c */ /* 0x000fe20000746670 */
[----:B------:R2:W0:Y:S02]  /*1280*/  LDS.128 R12, [R57+0x13800] ;  /* 0x01380000390c7984 */ /* 0x0004240000000c00 */
[----:B------:R-:W-:-:S04]  /*1290*/  IMAD.WIDE R6, R6, 0x80, R16 ;  /* 0x0000008006067825 */ /* 0x000fc800078e0210 */
[----:B------:R-:W-:Y:S01]  /*12a0*/  IMAD.IADD R5, R3, 0x1, R5 ;  /* 0x0000000103057824 */ /* 0x000fe200078e0205 */
[----:B------:R-:W-:Y:S06]  /*12b0*/  @P1 BRA `(.L_x_7087) ;  /* 0x00000000002c1947 */ /* 0x000fec0003800000 */
[----:B------:R-:W1:Y:S01]  /*12c0*/  LDS.128 R8, [R11] ;  /* 0x000000000b087984 */ /* 0x000e620000000c00 */
[----:B------:R-:W-:Y:S01]  /*12d0*/  ULDC.64 UR4, c[0x0][0x250] ;  /* 0x0000940000047ab9 */ /* 0x000fe20000000a00 */
[----:B------:R-:W-:Y:S02]  /*12e0*/  IMAD.MOV.U32 R4, RZ, RZ, R2 ;  /* 0x000000ffff047224 */ /* 0x000fe400078e0002 */
[----:B------:R-:W-:Y:S02]  /*12f0*/  IMAD R19, R7, UR4, RZ ;  /* 0x0000000407137c24 */ /* 0x000fe4000f8e02ff */
[----:B------:R-:W-:-:S04]  /*1300*/  IMAD.WIDE.U32 R16, R6, UR4, R4 ;  /* 0x0000000406107c25 */ /* 0x000fc8000f8e0004 */
[----:B------:R-:W-:Y:S01]  /*1310*/  IMAD R19, R6, UR5, R19 ;  /* 0x0000000506137c24 */ /* 0x000fe2000f8e0213 */
[----:B------:R-:W-:Y:S02]  /*1320*/  ULDC.64 UR4, c[0x0][0x238] ;  /* 0x00008e0000047ab9 */ /* 0x000fe40000000a00 */
[----:B--2---:R-:W-:Y:S02]  /*1330*/  LEA R18, P1, R16, UR4, 0x1 ;  /* 0x0000000410127c11 */ /* 0x004fe4000f8208ff */
[----:B------:R-:W-:-:S04]  /*1340*/  IADD3 R17, R17, R19, RZ ;  /* 0x0000001311117210 */ /* 0x000fc80007ffe0ff */
[----:B------:R-:W-:-:S05]  /*1350*/  LEA.HI.X R19, R16, UR5, R17, 0x1, P1 ;  /* 0x0000000510137c11 */ /* 0x000fca00088f0c11 */
[----:B-1----:R1:W-:Y:S02]  /*1360*/  STG.E.128 desc[UR8][R18.64], R8 ;  /* 0x0000000812007986 */ /* 0x0023e4000c101d08 */
.L_x_7087:
[----:B------:R-:W-:Y:S05]  /*1370*/  BSYNC B0 ;  /* 0x0000000000007941 */ /* 0x000fea0003800000 */
.L_x_7086:
[----:B-1----:R1:W3:Y:S01]  /*1380*/  LDS.128 R8, [R57+0x10800] ;  /* 0x0108000039087984 */ /* 0x0022e20000000c00 */
[----:B------:R-:W-:Y:S01]  /*1390*/  BSSY B0, `(.L_x_7088) ;  /* 0x0000011000007945 */ /* 0x000fe20003800000 */
[-C--:B------:R-:W-:Y:S02]  /*13a0*/  ISETP.GE.OR P1, PT, R21, R0.reuse, P0 ;  /* 0x000000001500720c */ /* 0x080fe40000726670 */
[----:B------:R-:W-:Y:S01]  /*13b0*/  ISETP.GE.OR P0, PT, R23, R0, P0 ;  /* 0x000000001700720c */ /* 0x000fe20000706670 */
[----:B------:R-:W-:-:S12]  /*13c0*/  @P6 BRA `(.L_x_7089) ;  /* 0x0000000000346947 */ /* 0x000fd80003800000 */
        /* <DEDUP_REMOVED lines=12> */
[----:B---3--:R4:W-:Y:S02]  /*1490*/  STG.E.128 desc[UR8][R18.64], R8 ;  /* 0x0000000812007986 */ /* 0x0089e4000c101d08 */
.L_x_7089:
[----:B------:R-:W-:Y:S05]  /*14a0*/  BSYNC B0 ;  /* 0x0000000000007941 */ /* 0x000fea0003800000 */
.L_x_7088:
[----:B---34-:R3:W4:Y:S01]  /*14b0*/  LDS.128 R8, [R57+0x11000] ;  /* 0x0110000039087984 */ /* 0x0187220000000c00 */
[----:B------:R-:W-:Y:S04]  /*14c0*/  BSSY B0, `(.L_x_7090) ;  /* 0x000000f000007945 */ /* 0x000fe80003800000 */
        /* <DEDUP_REMOVED lines=13> */
[----:B----4-:R2:W-:Y:S02]  /*15a0*/  STG.E.128 desc[UR8][R18.64], R8 ;  /* 0x0000000812007986 */ /* 0x0105e4000c101d08 */
.L_x_7091:
[----:B------:R-:W-:Y:S05]  /*15b0*/  BSYNC B0 ;  /* 0x0000000000007941 */ /* 0x000fea0003800000 */
.L_x_7090:
[----:B--2-4-:R2:W4:Y:S01]  /*15c0*/  LDS.128 R8, [R57+0x11800] ;  /* 0x0118000039087984 */ /* 0x0145220000000c00 */
[----:B------:R-:W-:Y:S04]  /*15d0*/  BSSY B0, `(.L_x_7092) ;  /* 0x000000f000007945 */ /* 0x000fe80003800000 */
[----:B------:R-:W-:Y:S05]  /*15e0*/  @P4 BRA `(.L_x_7093) ;  /* 0x0000000000344947 */ /* 0x000fea0003800000 */
[----:B------:R-:W-:Y:S01]  /*15f0*/  IADD3 R19, P4, R6, 0x30, RZ ;  /* 0x0000003006137810 */ /* 0x000fe20007f9e0ff */
[----:B------:R-:W-:Y:S01]  /*1600*/  ULDC.64 UR4, c[0x0][0x250] ;  /* 0x0000940000047ab9 */ /* 0x000fe20000000a00 */
[----:B------:R-:W-:Y:S01]  /*1610*/  MOV R17, R5 ;  /* 0x0000000500117202 */ /* 0x000fe20000000f00 */
[----:B------:R-:W-:Y:S01]  /*1620*/  IMAD.MOV.U32 R16, RZ, RZ, R2 ;  /* 0x000000ffff107224 */ /* 0x000fe200078e0002 */
[----:B------:R-:W-:-:S03]  /*1630*/  IADD3.X R0, RZ, R7, RZ, P4, !PT ;  /* 0x00000007ff007210 */ /* 0x000fc600027fe4ff */
        /* <DEDUP_REMOVED lines=8> */
.L_x_7093:
[----:B------:R-:W-:Y:S05]  /*16c0*/  BSYNC B0 ;  /* 0x0000000000007941 */ /* 0x000fea0003800000 */
.L_x_7092:
[----:B----4-:R4:W0:Y:S01]  /*16d0*/  LDS.128 R8, [R57+0x12000] ;  /* 0x0120000039087984 */ /* 0x0108220000000c00 */
        /* <DEDUP_REMOVED lines=14> */
[----:B0-----:R0:W-:Y:S02]  /*17c0*/  STG.E.128 desc[UR8][R18.64], R8 ;  /* 0x0000000812007986 */ /* 0x0011e4000c101d08 */
.L_x_7095:
[----:B------:R-:W-:Y:S05]  /*17d0*/  BSYNC B0 ;  /* 0x0000000000007941 */ /* 0x000fea0003800000 */
.L_x_7094:
[----:B0-----:R0:W0:Y:S01]  /*17e0*/  LDS.128 R8, [R57+0x12800] ;  /* 0x0128000039087984 */ /* 0x0010220000000c00 */
        /* <DEDUP_REMOVED lines=15> */
.L_x_7097:
[----:B------:R-:W-:Y:S05]  /*18e0*/  BSYNC B0 ;  /* 0x0000000000007941 */ /* 0x000fea0003800000 */
.L_x_7096:
        /* <DEDUP_REMOVED lines=16> */
.L_x_7099:
[----:B------:R-:W-:Y:S05]  /*19f0*/  BSYNC B0 ;  /* 0x0000000000007941 */ /* 0x000fea0003800000 */
.L_x_7098:
[----:B------:R-:W-:Y:S05]  /*1a00*/  @P0 EXIT ;  /* 0x000000000000094d */ /* 0x000fea0003800000 */
[----:B0-----:R-:W-:Y:S01]  /*1a10*/  IADD3 R9, P0, R6, 0x70, RZ ;  /* 0x0000007006097810 */ /* 0x001fe20007f1e0ff */
[----:B------:R-:W-:Y:S01]  /*1a20*/  ULDC.64 UR4, c[0x0][0x250] ;  /* 0x0000940000047ab9 */ /* 0x000fe20000000a00 */
[----:B------:R-:W-:Y:S02]  /*1a30*/  IMAD.MOV.U32 R3, RZ, RZ, R5 ;  /* 0x000000ffff037224 */ /* 0x000fe400078e0005 */
[----:B------:R-:W-:Y:S01]  /*1a40*/  IADD3.X R6, RZ, R7, RZ, P0, !PT ;  /* 0x00000007ff067210 */ /* 0x000fe200007fe4ff */
[----:B------:R-:W-:-:S04]  /*1a50*/  IMAD.WIDE.U32 R2, R9, UR4, R2 ;  /* 0x0000000409027c25 */ /* 0x000fc8000f8e0002 */
[----:B------:R-:W-:-:S04]  /*1a60*/  IMAD R6, R6, UR4, RZ ;  /* 0x0000000406067c24 */ /* 0x000fc8000f8e02ff */
[----:B------:R-:W-:Y:S01]  /*1a70*/  IMAD R9, R9, UR5, R6 ;  /* 0x0000000509097c24 */ /* 0x000fe2000f8e0206 */
[----:B------:R-:W-:Y:S02]  /*1a80*/  ULDC.64 UR4, c[0x0][0x238] ;  /* 0x00008e0000047ab9 */ /* 0x000fe40000000a00 */
[----:B------:R-:W-:Y:S02]  /*1a90*/  LEA R4, P0, R2, UR4, 0x1 ;  /* 0x0000000402047c11 */ /* 0x000fe4000f8008ff */
[----:B------:R-:W-:-:S04]  /*1aa0*/  IADD3 R3, R3, R9, RZ ;  /* 0x0000000903037210 */ /* 0x000fc80007ffe0ff */
[----:B------:R-:W-:-:S05]  /*1ab0*/  LEA.HI.X R5, R2, UR5, R3, 0x1, P0 ;  /* 0x0000000502057c11 */ /* 0x000fca00080f0c03 */
[----:B------:R-:W-:Y:S01]  /*1ac0*/  STG.E.128 desc[UR8][R4.64], R12 ;  /* 0x0000000c04007986 */ /* 0x000fe2000c101d08 */
[----:B------:R-:W-:Y:S05]  /*1ad0*/  EXIT ;  /* 0x000000000000794d */ /* 0x000fea0003800000 */
.L_x_7100:
        /* <DEDUP_REMOVED lines=10> */
.L_x_7341:


//--------------------- .text._ZN7cutlass13device_kernelIN5flash32FlashAttnBwdPostprocessConvertdQIN4cute5tupleIJNS3_1CILi64EEENS5_ILi128EEEEEENS_6half_tEfNS_4arch4Sm90ELi256ENS3_8TiledMMAINS3_8MMA_AtomIJNS3_4SM904GMMA25MMA_64x64x16_F32F16F16_SSILNSF_5MajorE0ELSH_1ELNSF_7ScaleInE1ELSI_1EEEEEENS3_6LayoutINS4_IJNS5_ILi1EEENS5_ILi2EEESM_EEENS4_IJNS5_ILi0EEESM_SP_EEEEENS4_IJNS3_10UnderscoreESS_SS_EEEEELb0EEEEEvNT_6ParamsE --------------------------
	.section	.text._ZN7cutlass13device_kernelIN5flash32FlashAttnBwdPostprocessConvertdQIN4cute5tupleIJNS3_1CILi64EEENS5_ILi128EEEEEENS_6half_tEfNS_4arch4Sm90ELi256ENS3_8TiledMMAINS3_8MMA_AtomIJNS3_4SM904GMMA25MMA_64x64x16_F32F16F16_SSILNSF_5MajorE0ELSH_1ELNSF_7ScaleInE1ELSI_1EEEEEENS3_6LayoutINS4_IJNS5_ILi1EEENS5_ILi2EEESM_EEENS4_IJNS5_ILi0EEESM_SP_EEEEENS4_IJNS3_10UnderscoreESS_SS_EEEEELb0EEEEEvNT_6ParamsE,"ax",@progbits
	.align	128
.text._ZN7cutlass13device_kernelIN5flash32FlashAttnBwdPostprocessConvertdQIN4cute5tupleIJNS3_1CILi64EEENS5_ILi128EEEEEENS_6half_tEfNS_4arch4Sm90ELi256ENS3_8TiledMMAINS3_8MMA_AtomIJNS3_4SM904GMMA25MMA_64x64x16_F32F16F16_SSILNSF_5MajorE0ELSH_1ELNSF_7ScaleInE1ELSI_1EEEEEENS3_6LayoutINS4_IJNS5_ILi1EEENS5_ILi2EEESM_EEENS4_IJNS5_ILi0EEESM_SP_EEEEENS4_IJNS3_10UnderscoreESS_SS_EEEEELb0EEEEEvNT_6ParamsE:
        .type           _ZN7cutlass13device_kernelIN5flash32FlashAttnBwdPostprocessConvertdQIN4cute5tupleIJNS3_1CILi64EEENS5_ILi128EEEEEENS_6half_tEfNS_4arch4Sm90ELi256ENS3_8TiledMMAINS3_8MMA_AtomIJNS3_4SM904GMMA25MMA_64x64x16_F32F16F16_SSILNSF_5MajorE0ELSH_1ELNSF_7ScaleInE1ELSI_1EEEEEENS3_6LayoutINS4_IJNS5_ILi1EEENS5_ILi2EEESM_EEENS4_IJNS5_ILi0EEESM_SP_EEEEENS4_IJNS3_10UnderscoreESS_SS_EEEEELb0EEEEEvNT_6ParamsE,@function
        .size           _ZN7cutlass13device_kernelIN5flash32FlashAttnBwdPostprocessConvertdQIN4cute5tupleIJNS3_1CILi64EEENS5_ILi128EEEEEENS_6half_tEfNS_4arch4Sm90ELi256ENS3_8TiledMMAINS3_8MMA_AtomIJNS3_4SM904GMMA25MMA_64x64x16_F32F16F16_SSILNSF_5MajorE0ELSH_1ELNSF_7ScaleInE1ELSI_1EEEEEENS3_6LayoutINS4_IJNS5_ILi1EEENS5_ILi2EEESM_EEENS4_IJNS5_ILi0EEESM_SP_EEEEENS4_IJNS3_10UnderscoreESS_SS_EEEEELb0EEEEEvNT_6ParamsE,(.L_x_7342 - _ZN7cutlass13device_kernelIN5flash32FlashAttnBwdPostprocessConvertdQIN4cute5tupleIJNS3_1CILi64EEENS5_ILi128EEEEEENS_6half_tEfNS_4arch4Sm90ELi256ENS3_8TiledMMAINS3_8MMA_AtomIJNS3_4SM904GMMA25MMA_64x64x16_F32F16F16_SSILNSF_5MajorE0ELSH_1ELNSF_7ScaleInE1ELSI_1EEEEEENS3_6LayoutINS4_IJNS5_ILi1EEENS5_ILi2EEESM_EEENS4_IJNS5_ILi0EEESM_SP_EEEEENS4_IJNS3_10UnderscoreESS_SS_EEEEELb0EEEEEvNT_6ParamsE)
        .other          _ZN7cutlass13device_kernelIN5flash32FlashAttnBwdPostprocessConvertdQIN4cute5tupleIJNS3_1CILi64EEENS5_ILi128EEEEEENS_6half_tEfNS_4arch4Sm90ELi256ENS3_8TiledMMAINS3_8MMA_AtomIJNS3_4SM904GMMA25MMA_64x64x16_F32F16F16_SSILNSF_5MajorE0ELSH_1ELNSF_7ScaleInE1ELSI_1EEEEEENS3_6LayoutINS4_IJNS5_ILi1EEENS5_ILi2EEESM_EEENS4_IJNS5_ILi0EEESM_SP_EEEEENS4_IJNS3_10UnderscoreESS_SS_EEEEELb0EEEEEvNT_6ParamsE,@"STO_CUDA_ENTRY STV_DEFAULT"
_ZN7cutlass13device_kernelIN5flash32FlashAttnBwdPostprocessConvertdQIN4cute5tupleIJNS3_1CILi64EEENS5_ILi128EEEEEENS_6half_tEfNS_4arch4Sm90ELi256ENS3_8TiledMMAINS3_8MMA_AtomIJNS3_4SM904GMMA25MMA_64x64x16_F32F16F16_SSILNSF_5MajorE0ELSH_1ELNSF_7ScaleInE1ELSI_1EEEEEENS3_6LayoutINS4_IJNS5_ILi1EEENS5_ILi2EEESM_EEENS4_IJNS5_ILi0EEESM_SP_EEEEENS4_IJNS3_10UnderscoreESS_SS_EEEEELb0EEEEEvNT_6ParamsE:
        /* <DEDUP_REMOVED lines=25> */
[----:B--2---:R-:W-:-:S07]  /*0190*/  IMAD.IADD R43, R43, 0x1, -R0 ;  /* 0x000000012b2b7824 */ /* 0x004fce00078e0a00 */
.L_x_7101:
[----:B-----5:R-:W-:-:S13]  /*01a0*/  ISETP.LE.AND P2, PT, R43, R42, PT ;  /* 0x0000002a2b00720c */ /* 0x020fda0003f43270 */
[----:B------:R-:W-:Y:S05]  /*01b0*/  @P0 EXIT P2 ;  /* 0x000000000000094d */ /* 0x000fea0001000000 */
[----:B------:R-:W0:Y:S01]  /*01c0*/  S2R R6, SR_CTAID.Y ;  /* 0x0000000000067919 */ /* 0x000e220000002600 */
[----:B------:R-:W-:Y:S01]  /*01d0*/  @P1 IMAD R0, R13, 0x40, R9 ;  /* 0x000000400d001824 */ /* 0x000fe200078e0209 */
[----:B------:R-:W1:Y:S01]  /*01e0*/  LDC.64 R14, c[0x0][0x228] ;  /* 0x00008a00ff0e7b82 */ /* 0x000e620000000a00 */
[----:B------:R-:W-:Y:S01]  /*01f0*/  CS2R R10, SRZ ;  /* 0x00000000000a7805 */ /* 0x000fe2000001ff00 */
[----:B------:R-:W-:Y:S01]  /*0200*/  IMAD.SHL.U32 R7, R3, 0x2000, RZ ;  /* 0x0000200003077824 */ /* 0x000fe200078e00ff */
[----:B------:R-:W2:Y:S01]  /*0210*/  S2R R8, SR_CgaCtaId ;  /* 0x0000000000087919 */ /* 0x000ea20000008800 */
[----:B------:R-:W-:Y:S01]  /*0220*/  @P1 SHF.R.S32.HI R5, RZ, 0x1f, R0 ;  /* 0x0000001fff051819 */ /* 0x000fe20000011400 */
[----:B------:R-:W-:Y:S01]  /*0230*/  BSSY B0, `(.L_x_7102) ;  /* 0x0000030000007945 */ /* 0x000fe20003800000 */
[----:B------:R-:W-:Y:S02]  /*0240*/  SEL R4, R13, RZ, !P0 ;  /* 0x000000ff0d047207 */ /* 0x000fe40004000000 */
[----:B------:R-:W-:Y:S01]  /*0250*/  @P1 LEA.HI R5, R5, R0, RZ, 0x6 ;  /* 0x0000000005051211 */ /* 0x000fe200078f30ff */
[----:B------:R-:W3:Y:S01]  /*0260*/  LDC.64 R16, c[0x0][0x230] ;  /* 0x00008c00ff107b82 */ /* 0x000ee20000000a00 */
[----:B------:R-:W4:Y:S02]  /*0270*/  S2R R0, SR_TID.X ;  /* 0x0000000000007919 */ /* 0x000f240000002100 */
[----:B------:R-:W-:-:S04]  /*0280*/  @P1 SHF.L.U32 R5, R5, 0x7, RZ ;  /* 0x0000000705051819 */ /* 0x000fc800000006ff */
[----:B------:R-:W-:Y:S01]  /*0290*/  @P1 LOP3.LUT R5, R5, 0xffffe000, RZ, 0xc0, !PT ;  /* 0xffffe00005051812 */ /* 0x000fe200078ec0ff */
[----:B------:R-:W5:Y:S03]  /*02a0*/  LDC.64 R18, c[0x0][0x210] ;  /* 0x00008400ff127b82 */ /* 0x000f660000000a00 */
[--C-:B------:R-:W-:Y:S01]  /*02b0*/  @P1 SHF.R.S32.HI R11, RZ, 0x1f, R5.reuse ;  /* 0x0000001fff0b1819 */ /* 0x100fe20000011405 */
[----:B------:R-:W-:-:S05]  /*02c0*/  @P1 IMAD.MOV.U32 R10, RZ, RZ, R5 ;  /* 0x000000ffff0a1224 */ /* 0x000fca00078e0005 */
[C---:B------:R-:W-:Y:S02]  /*02d0*/  IADD3 R10, P2, R7.reuse, R10, RZ ;  /* 0x0000000a070a7210 */ /* 0x040fe40007f5e0ff */
[----:B0-----:R-:W-:Y:S02]  /*02e0*/  SHF.R.S32.HI R5, RZ, 0x1f, R6 ;  /* 0x0000001fff057819 */ /* 0x001fe40000011406 */
[----:B------:R-:W-:Y:S02]  /*02f0*/  LEA.HI.X.SX32 R11, R7, R11, 0x1, P2 ;  /* 0x0000000b070b7211 */ /* 0x000fe400010f0eff */
[----:B------:R-:W-:Y:S01]  /*0300*/  SHF.R.S32.HI R7, RZ, 0x1f, R13 ;  /* 0x0000001fff077819 */ /* 0x000fe2000001140d */
[-C--:B-1----:R-:W-:Y:S02]  /*0310*/  IMAD R2, R5, R14.reuse, RZ ;  /* 0x0000000e05027224 */ /* 0x082fe400078e02ff */
[----:B------:R-:W-:Y:S01]  /*0320*/  IMAD.WIDE.U32 R10, R6, R14, R10 ;  /* 0x0000000e060a7225 */ /* 0x000fe200078e000a */
[----:B------:R-:W-:-:S03]  /*0330*/  SEL R7, R7, RZ, !P0 ;  /* 0x000000ff07077207 */ /* 0x000fc60004000000 */
[----:B------:R-:W-:Y:S01]  /*0340*/  IMAD R15, R6, R15, R2 ;  /* 0x0000000f060f7224 */ /* 0x000fe200078e0202 */
[----:B----4-:R-:W-:Y:S01]  /*0350*/  ISETP.NE.AND P0, PT, R0, RZ, PT ;  /* 0x000000ff0000720c */ /* 0x010fe20003f05270 */
[-C--:B---3--:R-:W-:Y:S02]  /*0360*/  IMAD R2, R7, R16.reuse, RZ ;  /* 0x0000001007027224 */ /* 0x088fe400078e02ff */
[----:B------:R-:W-:Y:S02]  /*0370*/  IMAD.IADD R11, R11, 0x1, R15 ;  /* 0x000000010b0b7824 */ /* 0x000fe400078e020f */
[C---:B------:R-:W-:Y:S02]  /*0380*/  IMAD R13, R4.reuse, R17, R2 ;  /* 0x00000011040d7224 */ /* 0x040fe400078e0202 */
[----:B------:R-:W-:-:S04]  /*0390*/  IMAD.WIDE.U32 R10, R4, R16, R10 ;  /* 0x00000010040a7225 */ /* 0x000fc800078e000a */
[----:B------:R-:W-:Y:S01]  /*03a0*/  IMAD.IADD R2, R11, 0x1, R13 ;  /* 0x000000010b027824 */ /* 0x000fe200078e020d */
[----:B-----5:R-:W-:-:S04]  /*03b0*/  LEA R18, P2, R10, R18, 0x2 ;  /* 0x000000120a127211 */ /* 0x020fc800078410ff */
[----:B------:R-:W-:Y:S01]  /*03c0*/  LEA.HI.X R2, R10, R19, R2, 0x2, P2 ;  /* 0x000000130a027211 */ /* 0x000fe200010f1402 */
[----:B--2---:R-:W-:Y:S08]  /*03d0*/  @P0 BRA `(.L_x_7103) ;  /* 0x0000000000540947 */ /* 0x004ff00003800000 */
[----:B------:R-:W0:Y:S01]  /*03e0*/  S2UR UR7, SR_CgaCtaId ;  /* 0x00000000000779c3 */ /* 0x000e220000008800 */
[----:B------:R-:W-:Y:S01]  /*03f0*/  UMOV UR6, 0x400 ;  /* 0x0000040000067882 */ /* 0x000fe20000000000 */
[----:B------:R-:W-:Y:S01]  /*0400*/  UMOV UR4, 0x1 ;  /* 0x0000000100047882 */ /* 0x000fe20000000000 */
[----:B------:R-:W-:Y:S01]  /*0410*/  HFMA2.MMA R10, -RZ, RZ, 0, -0.0 ;  /* 0x00008000ff0a7435 */ /* 0x000fe200000001ff */
        /* <DEDUP_REMOVED lines=12> */
.L_x_7104:
[----:B------:R-:W-:Y:S01]  /*04e0*/  @P0 ELECT P2, URZ, PT ;  /* 0x00000000003f082f */ /* 0x000fe20003840000 */
[----:B------:R1:W-:-:S12]  /*04f0*/  UBLKCP.S.G [UR6], [UR4], UR10 ;  /* 0x00000006040073ba */ /* 0x0003d8000800020a */
[----:B------:R-:W-:Y:S02]  /*0500*/  @P2 PLOP3.LUT P0, PT, P2, PT, PT, 0x8, 0x0 ;  /* 0x000000000000281c */ /* 0x000fe4000170e170 */
[----:B------:R-:W-:-:S11]  /*0510*/  PLOP3.LUT P2, PT, PT, PT, PT, 0x8, 0x0 ;  /* 0x000000000000781c */ /* 0x000fd60003f4e170 */
[----:B-1----:R-:W-:Y:S05]  /*0520*/  @P0 BRA.U.ANY `(.L_x_7104) ;  /* 0xfffffffd00ec0947 */ /* 0x002fea000393ffff */
.L_x_7103:
[----:B------:R-:W-:Y:S05]  /*0530*/  BSYNC B0 ;  /* 0x0000000000007941 */ /* 0x000fea0003800000 */
.L_x_7102:
[----:B------:R-:W-:Y:S01]  /*0540*/  BAR.SYNC.DEFER_BLOCKING 0x0 ;  /* 0x0000000000007b1d */ /* 0x000fe20000010000 */
[----:B------:R-:W-:Y:S02]  /*0550*/  MOV R41, 0x400 ;  /* 0x0000040000297802 */ /* 0x000fe40000000f00 */
[----:B------:R-:W-:Y:S02]  /*0560*/  CS2R R50, SRZ ;  /* 0x0000000000327805 */ /* 0x000fe4000001ff00 */
[----:B------:R-:W-:Y:S01]  /*0570*/  SHF.L.U32 R2, RZ, 0x1f, RZ ;  /* 0x0000001fff027819 */ /* 0x000fe200000006ff */
[--C-:B------:R-:W-:Y:S01]  /*0580*/  @P1 IMAD.MOV.U32 R50, RZ, RZ, R9.reuse ;  /* 0x000000ffff321224 */ /* 0x100fe200078e0009 */
[----:B------:R-:W-:Y:S02]  /*0590*/  LEA R41, R8, R41, 0x18 ;  /* 0x0000002908297211 */ /* 0x000fe400078ec0ff */
[----:B------:R-:W-:-:S07]  /*05a0*/  @P1 SHF.R.S32.HI R51, RZ, 0x1f, R9 ;  /* 0x0000001fff331819 */ /* 0x000fce0000011409 */
.L_x_7105:
[----:B-1----:R1:W2:Y:S02]  /*05b0*/  SYNCS.PHASECHK.TRANS64.TRYWAIT P0, [R41+URZ+0xc000], R2 ;  /* 0x00c00002290075a7 */ /* 0x0022a4000800017f */
[----:B--2---:R-:W-:Y:S05]  /*05c0*/  @!P0 NANOSLEEP.SYNCS 0x989680 ;  /* 0x009896800000895d */ /* 0x004fea0003900000 */
[----:B------:R-:W2:Y:S02]  /*05d0*/  @!P0 SYNCS.PHASECHK.TRANS64 P0, [R41+URZ+0xc000], R2 ;  /* 0x00c00002290085a7 */ /* 0x000ea4000800007f */
[----:B--2---:R-:W-:Y:S05]  /*05e0*/  @!P0 BRA `(.L_x_7105) ;  /* 0xfffffffc00f08947 */ /* 0x004fea000383ffff */
[----:B------:R-:W-:Y:S01]  /*05f0*/  SHF.R.S32.HI R9, RZ, 0x1f, R0 ;  /* 0x0000001fff097819 */ /* 0x000fe20000011400 */
[----:B------:R-:W-:Y:S01]  /*0600*/  ULDC UR4, c[0x0][0x268] ;  /* 0x00009a0000047ab9 */ /* 0x000fe20000000800 */
[----:B------:R-:W-:Y:S01]  /*0610*/  VIADDMNMX R43, R43, -R42, 0x40, PT ;  /* 0x000000402b2b7446 */ /* 0x000fe2000380092a */
[----:B------:R-:W-:Y:S01]  /*0620*/  ULDC.64 UR6, c[0x0][0x258] ;  /* 0x0000960000067ab9 */ /* 0x000fe20000000a00 */
[-C--:B-1----:R-:W-:Y:S01]  /*0630*/  LEA.HI R2, R9, R0.reuse, RZ, 0x7 ;  /* 0x0000000009027211 */ /* 0x082fe200078f38ff */
[----:B------:R-:W-:Y:S01]  /*0640*/  IMAD R5, R5, UR6, RZ ;  /* 0x0000000605057c24 */ /* 0x000fe2000f8e02ff */
[----:B------:R-:W-:Y:S01]  /*0650*/  LEA.HI R40, R9, R0, RZ, 0x4 ;  /* 0x0000000009287211 */ /* 0x000fe200078f20ff */
[----:B------:R-:W-:Y:S01]  /*0660*/  BSSY B0, `(.L_x_7106) ;  /* 0x0000092000007945 */ /* 0x000fe20003800000 */
[----:B------:R-:W-:Y:S02]  /*0670*/  LOP3.LUT R11, R2, 0xfffff80, RZ, 0xc0, !PT ;  /* 0x0fffff80020b7812 */ /* 0x000fe400078ec0ff */
[----:B------:R-:W-:-:S02]  /*0680*/  LOP3.LUT R13, R40, 0xfffffff0, RZ, 0xc0, !PT ;  /* 0xfffffff0280d7812 */ /* 0x000fc400078ec0ff */
[----:B------:R-:W-:Y:S01]  /*0690*/  SHF.R.S32.HI R2, RZ, 0x7, R2 ;  /* 0x00000007ff027819 */ /* 0x000fe20000011402 */
[C---:B------:R-:W-:Y:S01]  /*06a0*/  IMAD.IADD R11, R0.reuse, 0x1, -R11 ;  /* 0x00000001000b7824 */ /* 0x040fe200078e0a0b */
[----:B------:R-:W-:Y:S01]  /*06b0*/  LEA.HI R12, R9, R0, RZ, 0x5 ;  /* 0x00000000090c7211 */ /* 0x000fe200078f28ff */
[----:B------:R-:W-:Y:S01]  /*06c0*/  IMAD.IADD R0, R0, 0x1, -R13 ;  /* 0x0000000100007824 */ /* 0x000fe200078e0a0d */
[----:B------:R-:W-:Y:S01]  /*06d0*/  SHF.R.S32.HI R40, RZ, 0x4, R40 ;  /* 0x00000004ff287819 */ /* 0x000fe20000011428 */
[----:B------:R-:W-:Y:S01]  /*06e0*/  IMAD.SHL.U32 R28, R2, 0x1000, RZ ;  /* 0x00001000021c7824 */ /* 0x000fe200078e00ff */
[--C-:B------:R-:W-:Y:S02]  /*06f0*/  SHF.R.S32.HI R24, RZ, 0x5, R12.reuse ;  /* 0x00000005ff187819 */ /* 0x100fe4000001140c */
[----:B------:R-:W-:Y:S01]  /*0700*/  SHF.R.S32.HI R17, RZ, 0x1f, R12 ;  /* 0x0000001fff117819 */ /* 0x000fe2000001140c */
[----:B------:R-:W-:Y:S01]  /*0710*/  IMAD R8, R11, 0x4, R28 ;  /* 0x000000040b087824 */ /* 0x000fe200078e021c */
[----:B------:R-:W-:Y:S01]  /*0720*/  SHF.R.S32.HI R21, RZ, 0x1f, R0 ;  /* 0x0000001fff157819 */ /* 0x000fe20000011400 */
[C---:B------:R-:W-:Y:S01]  /*0730*/  IMAD.SHL.U32 R30, R40.reuse, 0x40, RZ ;  /* 0x00000040281e7824 */ /* 0x040fe200078e00ff */
[----:B------:R-:W-:Y:S01]  /*0740*/  LEA.HI R20, R17, R24, RZ, 0x2 ;  /* 0x0000001811147211 */ /* 0x000fe200078f10ff */
[----:B------:R-:W-:Y:S01]  /*0750*/  IMAD.SHL.U32 R49, R40, 0x8, RZ ;  /* 0x0000000828317824 */ /* 0x000fe200078e00ff */
[----:B------:R-:W-:-:S02]  /*0760*/  LEA.HI R52, R21, R0, RZ, 0x3 ;  /* 0x0000000015347211 */ /* 0x000fc400078f18ff */
[----:B------:R-:W-:Y:S02]  /*0770*/  LOP3.LUT R25, R20, 0x3ffffc, RZ, 0xc0, !PT ;  /* 0x003ffffc14197812 */ /* 0x000fe400078ec0ff */
[----:B------:R-:W-:Y:S02]  /*0780*/  LEA R53, R8, R41, 0x2 ;  /* 0x0000002908357211 */ /* 0x000fe400078e10ff */
[----:B------:R-:W-:Y:S01]  /*0790*/  LOP3.LUT R29, R52, 0xfffffff8, RZ, 0xc0, !PT ;  /* 0xfffffff8341d7812 */ /* 0x000fe200078ec0ff */
[----:B------:R-:W-:Y:S01]  /*07a0*/  IMAD.IADD R45, R24, 0x1, -R25 ;  /* 0x00000001182d7824 */ /* 0x000fe200078e0a19 */
[----:B------:R-:W-:Y:S01]  /*07b0*/  LOP3.LUT R48, R30, 0x1c0, RZ, 0xc0, !PT ;  /* 0x000001c01e307812 */ /* 0x000fe200078ec0ff */
[----:B0-----:R-:W0:Y:S01]  /*07c0*/  LDS.128 R8, [R53] ;  /* 0x0000000035087984 */ /* 0x001e220000000c00 */
[----:B------:R-:W-:Y:S01]  /*07d0*/  SHF.R.S32.HI R52, RZ, 0x3, R52 ;  /* 0x00000003ff347819 */ /* 0x000fe20000011434 */
[----:B------:R-:W-:Y:S01]  /*07e0*/  IMAD.IADD R44, R0, 0x1, -R29 ;  /* 0x00000001002c7824 */ /* 0x000fe200078e0a1d */
[----:B------:R-:W-:Y:S01]  /*07f0*/  LEA R45, R45, R28, 0xa ;  /* 0x0000001c2d2d7211 */ /* 0x000fe200078e50ff */
[----:B------:R-:W1:Y:S02]  /*0800*/  LDS.128 R12, [R53+0x800] ;  /* 0x00080000350c7984 */ /* 0x000e640000000c00 */
[----:B------:R-:W-:Y:S01]  /*0810*/  IMAD.SHL.U32 R46, R44, 0x40, RZ ;  /* 0x000000402c2e7824 */ /* 0x000fe200078e00ff */
[----:B------:R-:W-:Y:S01]  /*0820*/  LEA R45, R52, R45, 0x9 ;  /* 0x0000002d342d7211 */ /* 0x000fe200078e48ff */
[----:B------:R-:W2:Y:S01]  /*0830*/  LDS.128 R16, [R53+0x1000] ;  /* 0x0010000035107984 */ /* 0x000ea20000000c00 */
[C---:B------:R-:W-:Y:S01]  /*0840*/  IMAD.SHL.U32 R47, R44.reuse, 0x8, RZ ;  /* 0x000000082c2f7824 */ /* 0x040fe200078e00ff */
[----:B------:R-:W-:Y:S01]  /*0850*/  R2P PR, R44, 0x6 ;  /* 0x000000062c007804 */ /* 0x000fe20000000000 */
[----:B------:R-:W-:Y:S01]  /*0860*/  IMAD R2, R52, 0x8, R2 ;  /* 0x0000000834027824 */ /* 0x000fe200078e0202 */
[----:B------:R-:W3:Y:S01]  /*0870*/  LDS.128 R24, [R53+0x2000] ;  /* 0x0020000035187984 */ /* 0x000ee20000000c00 */
[----:B------:R-:W-:-:S02]  /*0880*/  LOP3.LUT R46, R46, 0x1c0, RZ, 0xc0, !PT ;  /* 0x000001c02e2e7812 */ /* 0x000fc400078ec0ff */
[----:B------:R-:W-:Y:S01]  /*0890*/  LOP3.LUT R47, R48, 0x38, R47, 0xf8, !PT ;  /* 0x00000038302f7812 */ /* 0x000fe200078ef82f */
[----:B------:R-:W4:Y:S01]  /*08a0*/  LDS.128 R28, [R53+0x2800] ;  /* 0x00280000351c7984 */ /* 0x000f220000000c00 */
[----:B------:R-:W-:Y:S02]  /*08b0*/  LOP3.LUT R49, R46, 0x8, R49, 0xf8, !PT ;  /* 0x000000082e317812 */ /* 0x000fe400078ef831 */
[----:B------:R-:W-:Y:S01]  /*08c0*/  SHF.R.U32.HI R46, RZ, 0x3, R46 ;  /* 0x00000003ff2e7819 */ /* 0x000fe2000001162e */
[----:B------:R-:W5:Y:S01]  /*08d0*/  LDS.128 R20, [R53+0x1800] ;  /* 0x0018000035147984 */ /* 0x000f620000000c00 */
[----:B------:R-:W-:Y:S02]  /*08e0*/  SHF.R.U32.HI R48, RZ, 0x3, R48 ;  /* 0x00000003ff307819 */ /* 0x000fe40000011630 */
[----:B------:R-:W-:Y:S01]  /*08f0*/  LOP3.LUT R46, R49, R46, RZ, 0x3c, !PT ;  /* 0x0000002e312e7212 */ /* 0x000fe200078e3cff */
[----:B------:R-:W5:Y:S01]  /*0900*/  LDS.128 R32, [R53+0x3000] ;  /* 0x0030000035207984 */ /* 0x000f620000000c00 */
[----:B------:R-:W-:-:S03]  /*0910*/  LOP3.LUT R47, R47, R48, RZ, 0x3c, !PT ;  /* 0x000000302f2f7212 */ /* 0x000fc600078e3cff */
[----:B------:R-:W5:Y:S01]  /*0920*/  LDS.128 R36, [R53+0x3800] ;  /* 0x0038000035247984 */ /* 0x000f620000000c00 */
[----:B------:R-:W-:Y:S02]  /*0930*/  IMAD.IADD R44, R46, 0x1, R45 ;  /* 0x000000012e2c7824 */ /* 0x000fe400078e022d */
[----:B------:R-:W-:Y:S02]  /*0940*/  IMAD.U32 R2, R2, 0x200, R47 ;  /* 0x0000020002027824 */ /* 0x000fe400078e002f */
[----:B0-----:R-:W-:Y:S01]  /*0950*/  FMUL.FTZ R45, R9, UR4 ;  /* 0x00000004092d7c20 */ /* 0x001fe20008410000 */
[----:B------:R-:W-:Y:S01]  /*0960*/  FMUL.FTZ R46, R11, UR4 ;  /* 0x000000040b2e7c20 */ /* 0x000fe20008410000 */
[----:B------:R-:W-:Y:S01]  /*0970*/  FMUL.FTZ R9, R10, UR4 ;  /* 0x000000040a097c20 */ /* 0x000fe20008410000 */
        /* <DEDUP_REMOVED lines=8> */
[----:B------:R-:W-:Y:S01]  /*0a00*/  F2FP.F16.F32.PACK_AB R10, R13, R10 ;  /* 0x0000000a0d0a723e */ /* 0x000fe200000000ff */
[----:B---3--:R-:W-:Y:S01]  /*0a10*/  FMUL.FTZ R18, R24, UR4 ;  /* 0x0000000418127c20 */ /* 0x008fe20008410000 */
[----:B------:R-:W-:Y:S01]  /*0a20*/  FMUL.FTZ R17, R17, UR4 ;  /* 0x0000000411117c20 */ /* 0x000fe20008410000 */
[----:B------:R-:W-:Y:S01]  /*0a30*/  F2FP.F16.F32.PACK_AB R13, R19, R14 ;  /* 0x0000000e130d723e */ /* 0x000fe200000000ff */
[----:B------:R-:W-:Y:S01]  /*0a40*/  FMUL.FTZ R25, R25, UR4 ;  /* 0x0000000419197c20 */ /* 0x000fe20008410000 */
[----:B----4-:R-:W-:Y:S01]  /*0a50*/  FMUL.FTZ R24, R30, UR4 ;  /* 0x000000041e187c20 */ /* 0x010fe20008410000 */
[----:B------:R-:W-:Y:S01]  /*0a60*/  FMUL.FTZ R31, R31, UR4 ;  /* 0x000000041f1f7c20 */ /* 0x000fe20008410000 */
[----:B------:R-:W-:Y:S01]  /*0a70*/  FMUL.FTZ R29, R29, UR4 ;  /* 0x000000041d1d7c20 */ /* 0x000fe20008410000 */
[----:B------:R-:W-:Y:S01]  /*0a80*/  F2FP.F16.F32.PACK_AB R8, R45, R8 ;  /* 0x000000082d08723e */ /* 0x000fe200000000ff */
[----:B-----5:R-:W-:Y:S01]  /*0a90*/  FMUL.FTZ R15, R20, UR4 ;  /* 0x00000004140f7c20 */ /* 0x020fe20008410000 */
[----:B------:R-:W-:Y:S01]  /*0aa0*/  FMUL.FTZ R20, R21, UR4 ;  /* 0x0000000415147c20 */ /* 0x000fe20008410000 */
[----:B------:R-:W-:Y:S01]  /*0ab0*/  FMUL.FTZ R21, R26, UR4 ;  /* 0x000000041a157c20 */ /* 0x000fe20008410000 */
[----:B------:R-:W-:Y:S01]  /*0ac0*/  FMUL.FTZ R26, R27, UR4 ;  /* 0x000000041b1a7c20 */ /* 0x000fe20008410000 */
[----:B------:R-:W-:Y:S01]  /*0ad0*/  FMUL.FTZ R27, R32, UR4 ;  /* 0x00000004201b7c20 */ /* 0x000fe20008410000 */
[----:B------:R-:W-:Y:S01]  /*0ae0*/  F2FP.F16.F32.PACK_AB R19, R31, R24 ;  /* 0x000000181f13723e */ /* 0x000fe200000000ff */
[----:B------:R-:W-:Y:S01]  /*0af0*/  FMUL.FTZ R32, R33, UR4 ;  /* 0x0000000421207c20 */ /* 0x000fe20008410000 */
[----:B------:R-:W-:Y:S01]  /*0b00*/  HFMA2.MMA R24, -RZ, RZ, 0, 1.9073486328125e-06 ;  /* 0x00000020ff187435 */ /* 0x000fe200000001ff */
[----:B------:R-:W-:Y:S01]  /*0b10*/  FMUL.FTZ R16, R22, UR4 ;  /* 0x0000000416107c20 */ /* 0x000fe20008410000 */
[----:B------:R-:W-:Y:S01]  /*0b20*/  FMUL.FTZ R23, R23, UR4 ;  /* 0x0000000417177c20 */ /* 0x000fe20008410000 */
[----:B------:R-:W-:Y:S01]  /*0b30*/  FMUL.FTZ R33, R38, UR4 ;  /* 0x0000000426217c20 */ /* 0x000fe20008410000 */
[----:B------:R-:W-:Y:S01]  /*0b40*/  FMUL.FTZ R38, R39, UR4 ;  /* 0x0000000427267c20 */ /* 0x000fe20008410000 */
[----:B------:R-:W-:Y:S01]  /*0b50*/  VIADD R39, R41, 0x8000 ;  /* 0x0000800029277836 */ /* 0x000fe20000000000 */
[----:B------:R-:W-:Y:S01]  /*0b60*/  F2FP.F16.F32.PACK_AB R14, R20, R15 ;  /* 0x0000000f140e723e */ /* 0x000fe200000000ff */
[----:B------:R-:W-:Y:S01]  /*0b70*/  FMUL.FTZ R22, R28, UR4 ;  /* 0x000000041c167c20 */ /* 0x000fe20008410000 */
[----:B------:R-:W-:Y:S01]  /*0b80*/  F2FP.F16.F32.PACK_AB R15, R23, R16 ;  /* 0x00000010170f723e */ /* 0x000fe200000000ff */
[----:B------:R-:W-:Y:S01]  /*0b90*/  IMAD R23, R44, 0x2, R39 ;  /* 0x000000022c177824 */ /* 0x000fe200078e0227 */
[----:B------:R-:W-:Y:S01]  /*0ba0*/  SEL R24, R24, 0xffffffe0, !P1 ;  /* 0xffffffe018187807 */ /* 0x000fe20004800000 */
[----:B------:R-:W-:Y:S01]  /*0bb0*/  FMUL.FTZ R28, R34, UR4 ;  /* 0x00000004221c7c20 */ /* 0x000fe20008410000 */
[----:B------:R-:W-:Y:S01]  /*0bc0*/  FMUL.FTZ R35, R35, UR4 ;  /* 0x0000000423237c20 */ /* 0x000fe20008410000 */
[----:B------:R-:W-:Y:S01]  /*0bd0*/  FMUL.FTZ R30, R36, UR4 ;  /* 0x00000004241e7c20 */ /* 0x000fe20008410000 */
[----:B------:R-:W-:Y:S01]  /*0be0*/  FMUL.FTZ R37, R37, UR4 ;  /* 0x0000000425257c20 */ /* 0x000fe20008410000 */
[C---:B------:R-:W-:Y:S01]  /*0bf0*/  VIADD R45, R23.reuse, 0x40 ;  /* 0x00000040172d7836 */ /* 0x040fe20000000000 */
[----:B------:R-:W-:Y:S01]  /*0c00*/  F2FP.F16.F32.PACK_AB R9, R46, R9 ;  /* 0x000000092e09723e */ /* 0x000fe200000000ff */
[----:B------:R-:W-:Y:S01]  /*0c10*/  @P2 VIADD R45, R23, 0xffffffc0 ;  /* 0xffffffc0172d2836 */ /* 0x000fe20000000000 */
[----:B------:R-:W-:Y:S01]  /*0c20*/  F2FP.F16.F32.PACK_AB R11, R48, R11 ;  /* 0x0000000b300b723e */ /* 0x000fe200000000ff */
[--C-:B------:R-:W-:Y:S01]  /*0c30*/  IMAD R44, R44, 0x2, R41.reuse ;  /* 0x000000022c2c7824 */ /* 0x100fe200078e0229 */
[----:B------:R-:W-:Y:S01]  /*0c40*/  F2FP.F16.F32.PACK_AB R20, R32, R27 ;  /* 0x0000001b2014723e */ /* 0x000fe200000000ff */
[----:B------:R-:W-:Y:S01]  /*0c50*/  IMAD R41, R2, 0x2, R41 ;  /* 0x0000000202297824 */ /* 0x000fe200078e0229 */
[----:B------:R-:W-:Y:S01]  /*0c60*/  F2FP.F16.F32.PACK_AB R12, R17, R12 ;  /* 0x0000000c110c723e */ /* 0x000fe200000000ff */
[----:B------:R-:W-:Y:S01]  /*0c70*/  ULDC UR4, c[0x0][0x244] ;  /* 0x0000910000047ab9 */ /* 0x000fe20000000800 */
[----:B------:R-:W-:Y:S01]  /*0c80*/  F2FP.F16.F32.PACK_AB R16, R25, R18 ;  /* 0x000000121910723e */ /* 0x000fe200000000ff */
[----:B------:R0:W-:Y:S01]  /*0c90*/  STSM.16.M88.4 [R44+0x8000], R8 ;  /* 0x008000082c007844 */ /* 0x0001e20000000200 */
[----:B------:R-:W-:-:S02]  /*0ca0*/  IADD3 R32, R23, R24, RZ ;  /* 0x0000001817207210 */ /* 0x000fc40007ffe0ff */
[----:B------:R-:W-:Y:S02]  /*0cb0*/  F2FP.F16.F32.PACK_AB R17, R26, R21 ;  /* 0x000000151a11723e */ /* 0x000fe400000000ff */
[----:B------:R-:W-:Y:S01]  /*0cc0*/  F2FP.F16.F32.PACK_AB R18, R29, R22 ;  /* 0x000000161d12723e */ /* 0x000fe200000000ff */
[----:B------:R1:W-:Y:S01]  /*0cd0*/  STSM.16.M88.4 [R32], R12 ;  /* 0x0000000c20007844 */ /* 0x0003e20000000200 */
[----:B------:R-:W-:Y:S01]  /*0ce0*/  F2FP.F16.F32.PACK_AB R23, R38, R33 ;  /* 0x000000212617723e */ /* 0x000fe200000000ff */
[----:B------:R-:W-:Y:S01]  /*0cf0*/  IMAD.IADD R33, R24, 0x1, R45 ;  /* 0x0000000118217824 */ /* 0x000fe200078e022d */
[----:B------:R-:W-:Y:S01]  /*0d00*/  F2FP.F16.F32.PACK_AB R21, R35, R28 ;  /* 0x0000001c2315723e */ /* 0x000fe200000000ff */
[----:B------:R1:W-:Y:S01]  /*0d10*/  STSM.16.M88.4 [R45], R16 ;  /* 0x000000102d007844 */ /* 0x0003e20000000200 */
[----:B------:R-:W-:Y:S01]  /*0d20*/  F2FP.F16.F32.PACK_AB R22, R37, R30 ;  /* 0x0000001e2516723e */ /* 0x000fe200000000ff */
[----:B------:R-:W-:Y:S01]  /*0d30*/  IMAD.SHL.U32 R30, R0, 0x8, RZ ;  /* 0x00000008001e7824 */ /* 0x000fe200078e00ff */
[----:B------:R-:W-:-:S02]  /*0d40*/  IADD3 R28, P0, R40, R50, RZ ;  /* 0x00000032281c7210 */ /* 0x000fc40007f1e0ff */
[C---:B------:R-:W-:Y:S01]  /*0d50*/  IADD3 R0, R40.reuse, 0x10, RZ ;  /* 0x0000001028007810 */ /* 0x040fe20007ffe0ff */
[----:B------:R1:W-:Y:S01]  /*0d60*/  STSM.16.M88.4 [R33], R20 ;  /* 0x0000001421007844 */ /* 0x0003e20000000200 */
[----:B------:R-:W-:Y:S01]  /*0d70*/  LEA.HI.X.SX32 R29, R40, R51, 0x1, P0 ;  /* 0x00000033281d7211 */ /* 0x000fe200000f0eff */
[----:B0-----:R-:W-:Y:S01]  /*0d80*/  IMAD R11, R6, UR7, R5 ;  /* 0x00000007060b7c24 */ /* 0x001fe2000f8e0205 */
[----:B------:R-:W-:Y:S01]  /*0d90*/  BAR.SYNC.DEFER_BLOCKING 0x0 ;  /* 0x0000000000007b1d */ /* 0x000fe20000010000 */
[----:B------:R-:W-:Y:S01]  /*0da0*/  ISETP.GE.AND P0, PT, R30, UR4, PT ;  /* 0x000000041e007c0c */ /* 0x000fe2000bf06270 */
[C---:B------:R-:W-:Y:S01]  /*0db0*/  VIADD R5, R40.reuse, 0x20 ;  /* 0x0000002028057836 */ /* 0x040fe20000000000 */
[--C-:B------:R-:W-:Y:S02]  /*0dc0*/  SHF.R.S32.HI R31, RZ, 0x1f, R30.reuse ;  /* 0x0000001fff1f7819 */ /* 0x100fe4000001141e */
[CC--:B------:R-:W-:Y:S01]  /*0dd0*/  ISETP.GE.OR P3, PT, R40.reuse, R43.reuse, P0 ;  /* 0x0000002b2800720c */ /* 0x0c0fe20000766670 */
[----:B------:R-:W-:Y:S01]  /*0de0*/  ULDC.64 UR4, c[0x0][0x260] ;  /* 0x0000980000047ab9 */ /* 0x000fe20000000a00 */
[----:B------:R-:W-:Y:S01]  /*0df0*/  VIADD R40, R40, 0x30 ;  /* 0x0000003028287836 */ /* 0x000fe20000000000 */
[-C--:B------:R-:W-:Y:S01]  /*0e00*/  ISETP.GE.OR P1, PT, R5, R43.reuse, P0 ;  /* 0x0000002b0500720c */ /* 0x080fe20000726670 */
[----:B------:R-:W-:Y:S01]  /*0e10*/  IMAD.WIDE.U32 R8, R6, UR6, R30 ;  /* 0x0000000606087c25 */ /* 0x000fe2000f8e001e */
[----:B------:R-:W-:-:S02]  /*0e20*/  ISETP.GE.OR P2, PT, R0, R43, P0 ;  /* 0x0000002b0000720c */ /* 0x000fc40000746670 */
[----:B------:R-:W-:Y:S01]  /*0e30*/  ISETP.GE.OR P0, PT, R40, R43, P0 ;  /* 0x0000002b2800720c */ /* 0x000fe20000706670 */
[----:B------:R-:W-:Y:S02]  /*0e40*/  IMAD R7, R7, UR4, RZ ;  /* 0x0000000407077c24 */ /* 0x000fe4000f8e02ff */
[----:B------:R-:W-:Y:S02]  /*0e50*/  IMAD.IADD R9, R9, 0x1, R11 ;  /* 0x0000000109097824 */ /* 0x000fe400078e020b */
[C---:B------:R-:W-:Y:S02]  /*0e60*/  IMAD R11, R4.reuse, UR5, R7 ;  /* 0x00000005040b7c24 */ /* 0x040fe4000f8e0207 */
[----:B------:R-:W-:Y:S01]  /*0e70*/  IMAD.WIDE.U32 R4, R4, UR4, R8 ;  /* 0x0000000404047c25 */ /* 0x000fe2000f8e0008 */
[----:B------:R-:W-:-:S03]  /*0e80*/  LEA R8, R2, R39, 0x1 ;  /* 0x0000002702087211 */ /* 0x000fc600078e08ff */
[----:B------:R-:W-:Y:S01]  /*0e90*/  IMAD.WIDE R6, R3, 0x40, R28 ;  /* 0x0000004003067825 */ /* 0x000fe200078e021c */
[----:B------:R1:W0:Y:S03]  /*0ea0*/  LDS.128 R24, [R41+0x9800] ;  /* 0x0098000029187984 */ /* 0x0002260000000c00 */
[----:B------:R-:W-:Y:S01]  /*0eb0*/  IMAD.IADD R3, R5, 0x1, R11 ;  /* 0x0000000105037824 */ /* 0x000fe200078e020b */
[----:B------:R-:W-:Y:S06]  /*0ec0*/  @P3 BRA `(.L_x_7107) ;  /* 0x00000000002c3947 */ /* 0x000fec0003800000 */
[----:B------:R-:W2:Y:S01]  /*0ed0*/  LDS.128 R8, [R8] ;  /* 0x0000000008087984 */ /* 0x000ea20000000c00 */
[----:B------:R-:W-:Y:S01]  /*0ee0*/  ULDC.64 UR4, c[0x0][0x250] ;  /* 0x0000940000047ab9 */ /* 0x000fe20000000a00 */
[----:B------:R-:W-:Y:S02]  /*0ef0*/  IMAD.MOV.U32 R2, RZ, RZ, R4 ;  /* 0x000000ffff027224 */ /* 0x000fe400078e0004 */
[----:B-1----:R-:W-:Y:S02]  /*0f00*/  IMAD R15, R7, UR4, RZ ;  /* 0x00000004070f7c24 */ /* 0x002fe4000f8e02ff */
[----:B------:R-:W-:-:S04]  /*0f10*/  IMAD.WIDE.U32 R12, R6, UR4, R2 ;  /* 0x00000004060c7c25 */ /* 0x000fc8000f8e0002 */
[----:B------:R-:W-:Y:S01]  /*0f20*/  IMAD R15, R6, UR5, R15 ;  /* 0x00000005060f7c24 */ /* 0x000fe2000f8e020f */
[----:B------:R-:W-:Y:S02]  /*0f30*/  ULDC.64 UR4, c[0x0][0x238] ;  /* 0x00008e0000047ab9 */ /* 0x000fe40000000a00 */
[----:B------:R-:W-:Y:S01]  /*0f40*/  LEA R14, P3, R12, UR4, 0x1 ;  /* 0x000000040c0e7c11 */ /* 0x000fe2000f8608ff */
[----:B------:R-:W-:-:S05]  /*0f50*/  IMAD.IADD R13, R13, 0x1, R15 ;  /* 0x000000010d0d7824 */ /* 0x000fca00078e020f */
[----:B------:R-:W-:-:S05]  /*0f60*/  LEA.HI.X R15, R12, UR5, R13, 0x1, P3 ;  /* 0x000000050c0f7c11 */ /* 0x000fca00098f0c0d */
[----:B--2---:R2:W-:Y:S02]  /*0f70*/  STG.E.128 desc[UR8][R14.64], R8 ;  /* 0x000000080e007986 */ /* 0x0045e4000c101d08 */
.L_x_7107:
[----:B------:R-:W-:Y:S05]  /*0f80*/  BSYNC B0 ;  /* 0x0000000000007941 */ /* 0x000fea0003800000 */
.L_x_7106:
[----:B--2---:R2:W3:Y:S01]  /*0f90*/  LDS.128 R8, [R41+0x8800] ;  /* 0x0088000029087984 */ /* 0x0044e20000000c00 */
[----:B------:R-:W-:Y:S04]  /*0fa0*/  BSSY B0, `(.L_x_7108) ;  /* 0x000000f000007945 */ /* 0x000fe80003800000 */
[----:B------:R-:W-:Y:S05]  /*0fb0*/  @P2 BRA `(.L_x_7109) ;  /* 0x0000000000342947 */ /* 0x000fea0003800000 */
[----:B-1----:R-:W-:Y:S01]  /*0fc0*/  IADD3 R15, P2, R6, 0x10, RZ ;  /* 0x00000010060f7810 */ /* 0x002fe20007f5e0ff */
        /* <DEDUP_REMOVED lines=12> */
.L_x_7109:
[----:B------:R-:W-:Y:S05]  /*1090*/  BSYNC B0 ;  /* 0x0000000000007941 */ /* 0x000fea0003800000 */
.L_x_7108:
[----:B---34-:R3:W4:Y:S01]  /*10a0*/  LDS.128 R8, [R41+0x9000] ;  /* 0x0090000029087984 */ /* 0x0187220000000c00 */
        /* <DEDUP_REMOVED lines=14> */
[----:B----4-:R1:W-:Y:S02]  /*1190*/  STG.E.128 desc[UR8][R14.64], R8 ;  /* 0x000000080e007986 */ /* 0x0103e4000c101d08 */
.L_x_7111:
[----:B------:R-:W-:Y:S05]  /*11a0*/  BSYNC B0 ;  /* 0x0000000000007941 */ /* 0x000fea0003800000 */
.L_x_7110:
[----:B------:R-:W-:Y:S05]  /*11b0*/  @P0 EXIT ;  /* 0x000000000000094d */ /* 0x000fea0003800000 */
[----:B------:R-:W-:Y:S01]  /*11c0*/  IADD3 R5, P0, R6, 0x30, RZ ;  /* 0x0000003006057810 */ /* 0x000fe20007f1e0ff */
[----:B------:R-:W-:Y:S01]  /*11d0*/  ULDC.64 UR4, c[0x0][0x250] ;  /* 0x0000940000047ab9 */ /* 0x000fe20000000a00 */
[----:B------:R-:W-:Y:S02]  /*11e0*/  IMAD.MOV.U32 R2, RZ, RZ, R4 ;  /* 0x000000ffff027224 */ /* 0x000fe400078e0004 */
[----:B------:R-:W-:Y:S02]  /*11f0*/  IADD3.X R6, RZ, R7, RZ, P0, !PT ;  /* 0x00000007ff067210 */ /* 0x000fe400007fe4ff */
[----:B------:R-:W-:-:S04]  /*1200*/  IMAD.WIDE.U32 R2, R5, UR4, R2 ;  /* 0x0000000405027c25 */ /* 0x000fc8000f8e0002 */
[----:B------:R-:W-:-:S04]  /*1210*/  IMAD R6, R6, UR4, RZ ;  /* 0x0000000406067c24 */ /* 0x000fc8000f8e02ff */
[----:B------:R-:W-:Y:S01]  /*1220*/  IMAD R5, R5, UR5, R6 ;  /* 0x0000000505057c24 */ /* 0x000fe2000f8e0206 */
[----:B------:R-:W-:Y:S02]  /*1230*/  ULDC.64 UR4, c[0x0][0x238] ;  /* 0x00008e0000047ab9 */ /* 0x000fe40000000a00 */
[----:B------:R-:W-:Y:S01]  /*1240*/  LEA R4, P0, R2, UR4, 0x1 ;  /* 0x0000000402047c11 */ /* 0x000fe2000f8008ff */
[----:B------:R-:W-:-:S05]  /*1250*/  IMAD.IADD R3, R3, 0x1, R5 ;  /* 0x0000000103037824 */ /* 0x000fca00078e0205 */
[----:B------:R-:W-:-:S05]  /*1260*/  LEA.HI.X R5, R2, UR5, R3, 0x1, P0 ;  /* 0x0000000502057c11 */ /* 0x000fca00080f0c03 */
[----:B0-----:R-:W-:Y:S01]  /*1270*/  STG.E.128 desc[UR8][R4.64], R24 ;  /* 0x0000001804007986 */ /* 0x001fe2000c101d08 */
[----:B------:R-:W-:Y:S05]  /*1280*/  EXIT ;  /* 0x000000000000794d */ /* 0x000fea0003800000 */
.L_x_7112:
        /* <DEDUP_REMOVED lines=15> */
.L_x_7342:


//--------------------- .text._ZN7cutlass13device_kernelIN5flash11enable_sm90INS1_16FlashAttnBwdSm90INS1_25CollectiveMainloopBwdSm90ILi2ELi2ELi2EN4cute5tupleIJNS5_1CILi1EEES8_S8_EEENS6_IJNS7_ILi64EEENS7_ILi128EEESB_EEENS_6half_tEfNS_4arch4Sm90ELb1ELb0ELb0ELb1ELb1ELb1ELb0ELb0ELi2ELi1ELi2ELi1ELb0EEENS1_24CollectiveEpilogueBwdGQAISC_fSF_Li256ELb1ELb1EEENS1_25SingleTileBwdLPTSchedulerILb1ELi128ELb1EEEEEEEEEvNT_6ParamsE --------------------------
	.section	.text._ZN7cutlass13device_kernelIN5flash11enable_sm90INS1_16FlashAttnBwdSm90INS1_25CollectiveMainloopBwdSm90ILi2ELi2ELi2EN4cute5tupleIJNS5_1CILi1EEES8_S8_EEENS6_IJNS7_ILi64EEENS7_ILi128EEESB_EEENS_6half_tEfNS_4arch4Sm90ELb1ELb0ELb0ELb1ELb1ELb1ELb0ELb0ELi2ELi1ELi2ELi1ELb0EEENS1_24CollectiveEpilogueBwdGQAISC_fSF_Li256ELb1ELb1EEENS1_25SingleTileBwdLPTSchedulerILb1ELi128ELb1EEEEEEEEEvNT_6ParamsE,"ax",@progbits
	.align	128
.text._ZN7cutlass13device_kernelIN5flash11enable_sm90INS1_16FlashAttnBwdSm90INS1_25CollectiveMainloopBwdSm90ILi2ELi2ELi2EN4cute5tupleIJNS5_1CILi1EEES8_S8_EEENS6_IJNS7_ILi64EEENS7_ILi128EEESB_EEENS_6half_tEfNS_4arch4Sm90ELb1ELb0ELb0ELb1ELb1ELb1ELb0ELb0ELi2ELi1ELi2ELi1ELb0EEENS1_24CollectiveEpilogueBwdGQAISC_fSF_Li256ELb1ELb1EEENS1_25SingleTileBwdLPTSchedulerILb1ELi128ELb1EEEEEEEEEvNT_6ParamsE:
        .type           _ZN7cutlass13device_kernelIN5flash11enable_sm90INS1_16FlashAttnBwdSm90INS1_25CollectiveMainloopBwdSm90ILi2ELi2ELi2EN4cute5tupleIJNS5_1CILi1EEES8_S8_EEENS6_IJNS7_ILi64EEENS7_ILi128EEESB_EEENS_6half_tEfNS_4arch4Sm90ELb1ELb0ELb0ELb1ELb1ELb1ELb0ELb0ELi2ELi1ELi2ELi1ELb0EEENS1_24CollectiveEpilogueBwdGQAISC_fSF_Li256ELb1ELb1EEENS1_25SingleTileBwdLPTSchedulerILb1ELi128ELb1EEEEEEEEEvNT_6ParamsE,@function
        .size           _ZN7cutlass13device_kernelIN5flash11enable_sm90INS1_16FlashAttnBwdSm90INS1_25CollectiveMainloopBwdSm90ILi2ELi2ELi2EN4cute5tupleIJNS5_1CILi1EEES8_S8_EEENS6_IJNS7_ILi64EEENS7_ILi128EEESB_EEENS_6half_tEfNS_4arch4Sm90ELb1ELb0ELb0ELb1ELb1ELb1ELb0ELb0ELi2ELi1ELi2ELi1ELb0EEENS1_24CollectiveEpilogueBwdGQAISC_fSF_Li256ELb1ELb1EEENS1_25SingleTileBwdLPTSchedulerILb1ELi128ELb1EEEEEEEEEvNT_6ParamsE,(.L_x_7343 - _ZN7cutlass13device_kernelIN5flash11enable_sm90INS1_16FlashAttnBwdSm90INS1_25CollectiveMainloopBwdSm90ILi2ELi2ELi2EN4cute5tupleIJNS5_1CILi1EEES8_S8_EEENS6_IJNS7_ILi64EEENS7_ILi128EEESB_EEENS_6half_tEfNS_4arch4Sm90ELb1ELb0ELb0ELb1ELb1ELb1ELb0ELb0ELi2ELi1ELi2ELi1ELb0EEENS1_24CollectiveEpilogueBwdGQAISC_fSF_Li256ELb1ELb1EEENS1_25SingleTileBwdLPTSchedulerILb1ELi128ELb1EEEEEEEEEvNT_6ParamsE)
        .other          _ZN7cutlass13device_kernelIN5flash11enable_sm90INS1_16FlashAttnBwdSm90INS1_25CollectiveMainloopBwdSm90ILi2ELi2ELi2EN4cute5tupleIJNS5_1CILi1EEES8_S8_EEENS6_IJNS7_ILi64EEENS7_ILi128EEESB_EEENS_6half_tEfNS_4arch4Sm90ELb1ELb0ELb0ELb1ELb1ELb1ELb0ELb0ELi2ELi1ELi2ELi1ELb0EEENS1_24CollectiveEpilogueBwdGQAISC_fSF_Li256ELb1ELb1EEENS1_25SingleTileBwdLPTSchedulerILb1ELi128ELb1EEEEEEEEEvNT_6ParamsE,@"STO_CUDA_ENTRY STV_DEFAULT"
_ZN7cutlass13device_kernelIN5flash11enable_sm90INS1_16FlashAttnBwdSm90INS1_25CollectiveMainloopBwdSm90ILi2ELi2ELi2EN4cute5tupleIJNS5_1CILi1EEES8_S8_EEENS6_IJNS7_ILi64EEENS7_ILi128EEESB_EEENS_6half_tEfNS_4arch4Sm90ELb1ELb0ELb0ELb1ELb1ELb1ELb0ELb0ELi2ELi1ELi2ELi1ELb0EEENS1_24CollectiveEpilogueBwdGQAISC_fSF_Li256ELb1ELb1EEENS1_25SingleTileBwdLPTSchedulerILb1ELi128ELb1EEEEEEEEEvNT_6ParamsE:
        /* <DEDUP_REMOVED lines=24> */
.L_x_7114:
[----:B------:R-:W-:Y:S05]  /*0180*/  BSYNC B0 ;  /* 0x0000000000007941 */ /* 0x000fea0003800000 */
.L_x_7113:
        /* <DEDUP_REMOVED lines=37> */
.L_x_7115:
        /* <DEDUP_REMOVED lines=22> */
.L_x_7116:
[----:B------:R-:W-:Y:S01]  /*0540*/  PLOP3.LUT P0, PT, PT, PT, UP0, 0x80, 0x0 ;  /* 0x000000000000781c */ /* 0x000fe20003f0f008 */
[----:B------:R-:W-:Y:S01]  /*0550*/  NOP ;  /* 0x0000000000007918 */ /* 0x000fe20000000000 */
[----:B------:R-:W-:Y:S01]  /*0560*/  ULDC.64 UR46, c[0x0][0x208] ;  /* 0x00008200002e7ab9 */ /* 0x000fe20000000a00 */
[----:B------:R-:W-:Y:S01]  /*0570*/  BSSY B6, `(.L_x_7117) ;  /* 0x0000980000067945 */ /* 0x000fe20003800000 */
[----:B-12-4-:R-:W-:Y:S09]  /*0580*/  BAR.SYNC.DEFER_BLOCKING 0x0 ;  /* 0x0000000000007b1d */ /* 0x016ff20000010000 */
[----:B------:R-:W-:Y:S05]  /*0590*/  @!P0 BRA `(.L_x_7118) ;  /* 0x0000004c00fc8947 */ /* 0x000fea0003800000 */
.L_x_7119:
        /* <DEDUP_REMOVED lines=32> */
.L_x_7120:
[----:B------:R-:W-:Y:S01]  /*07a0*/  ULDC UR8, c[0x0][0x8cc] ;  /* 0x0002330000087ab9 */ /* 0x000fe20000000800 */
[----:B------:R-:W-:Y:S01]  /*07b0*/  UMOV UR7, UR9 ;  /* 0x0000000900077c82 */ /* 0x000fe20008000000 */
[----:B------:R-:W-:-:S11]  /*07c0*/  UISETP.NE.AND UP0, UPT, UR8, 0x1, UPT ;  /* 0x000000010800788c */ /* 0x000fd6000bf05270 */
[----:B------:R-:W-:Y:S02]  /*07d0*/  @UP0 ULDC.64 UR10, c[0x0][0x8d0] ;  /* 0x00023400000a0ab9 */ /* 0x000fe40000000a00 */
[----:B------:R-:W-:-:S04]  /*07e0*/  UIMAD.WIDE.U32 UR4, UR9, UR10, URZ ;  /* 0x0000000a090472a5 */ /* 0x000fc8000f8e003f */
[----:B------:R-:W-:-:S04]  /*07f0*/  @UP0 USHF.R.U32.HI UR7, URZ, UR11, UR5 ;  /* 0x0000000b3f070299 */ /* 0x000fc80008011605 */
[----:B------:R-:W-:-:S12]  /*0800*/  UIMAD UR4, UR7, UR8, URZ ;  /* 0x00000008070472a4 */ /* 0x000fd8000f8e023f */
.L_x_7121:
        /* <DEDUP_REMOVED lines=23> */
.L_x_7122:
        /* <DEDUP_REMOVED lines=14> */
.L_x_7124:
[----:B------:R-:W-:-:S05]  /*0a60*/  ULDC UR4, c[0x0][0x8f4] ;  /* 0x00023d0000047ab9 */ /* 0x000fca0000000800 */
.L_x_7123:
        /* <DEDUP_REMOVED lines=22> */
.L_x_7126:
        /* <DEDUP_REMOVED lines=14> */
.L_x_7127:
        /* <DEDUP_REMOVED lines=11> */
.L_x_7128:
        /* <DEDUP_REMOVED lines=13> */
.L_x_7129:
        /* <DEDUP_REMOVED lines=101> */
.L_x_7132:
        /* <DEDUP_REMOVED lines=15> */
.L_x_7131:
        /* <DEDUP_REMOVED lines=22> */
.L_x_7134:
        /* <DEDUP_REMOVED lines=15> */
.L_x_7133:
        /* <DEDUP_REMOVED lines=8> */
.L_x_7250:
        /* <DEDUP_REMOVED lines=15> */
.L_x_7136:
        /* <DEDUP_REMOVED lines=102> */
.L_x_7148:
[----:B------:R-:W-:-:S13]  /*1f90*/  ISETP.NE.AND P0, PT, R231, 0x3, PT ;  /* 0x00000003e700780c */ /* 0x000fda0003f05270 */
[----:B------:R-:W-:Y:S05]  /*1fa0*/  @!P0 BRA `(.L_x_7138) ;  /* 0x0000000000048947 */ /* 0x000fea0003800000 */
[----:B------:R-:W-:Y:S01]  /*1fb0*/  BPT.TRAP 0x1 ;  /* 0x000000040000795c */ /* 0x000fe20000300000 */
.L_x_7138:
[----:B------:R-:W-:Y:S01]  /*1fc0*/  IMAD R0, R3, 0x8, R228 ;  /* 0x0000000803007824 */ /* 0x000fe200078e02e4 */
[----:B------:R-:W-:-:S04]  /*1fd0*/  SHF.L.U32 R9, R4, 0x1f, RZ ;  /* 0x0000001f04097819 */ /* 0x000fc800000006ff */
[----:B------:R2:W3:Y:S01]  /*1fe0*/  SYNCS.PHASECHK.TRANS64.TRYWAIT P1, [R0+URZ+0x30810], R9 ;  /* 0x03081009000075a7 */ /* 0x0004e2000802017f */
[----:B------:R-:W-:Y:S05]  /*1ff0*/  @!P0 BRA `(.L_x_7139) ;  /* 0x0000000000048947 */ /* 0x000fea0003800000 */
[----:B------:R-:W-:Y:S01]  /*2000*/  BPT.TRAP 0x1 ;  /* 0x000000040000795c */ /* 0x000fe20000300000 */
.L_x_7139:
[----:B---3--:R-:W-:Y:S05]  /*2010*/  @P1 BRA `(.L_x_7140) ;  /* 0x0000000000081947 */ /* 0x008fea0003800000 */
[----:B------:R-:W3:Y:S02]  /*2020*/  SYNCS.PHASECHK.TRANS64.TRYWAIT P1, [R0+URZ+0x30810], R9 ;  /* 0x03081009000075a7 */ /* 0x000ee4000802017f */
[----:B---3--:R-:W-:Y:S05]  /*2030*/  @!P1 BRA `(.L_x_7141) ;  /* 0x0000007c00849947 */ /* 0x008fea0003800000 */
.L_x_7140:
        /* <DEDUP_REMOVED lines=81> */
.L_x_7142:
[----:B------:R1:W1:Y:S01]  /*2550*/  SYNCS.PHASECHK.TRANS64.TRYWAIT P1, [R0+URZ+0x30830], R9 ;  /* 0x03083009000075a7 */ /* 0x000262000802017f */
[----:B------:R-:W-:Y:S05]  /*2560*/  @!P0 BRA `(.L_x_7143) ;  /* 0x0000000000048947 */ /* 0x000fea0003800000 */
[----:B------:R-:W-:Y:S01]  /*2570*/  BPT.TRAP 0x1 ;  /* 0x000000040000795c */ /* 0x000fe20000300000 */
.L_x_7143:
[----:B------:R-:W-:-:S05]  /*2580*/  VIADD R6, R228, 0x20000 ;  /* 0x00020000e4067836 */ /* 0x000fca0000000000 */
[----:B------:R-:W-:-:S04]  /*2590*/  SHF.R.U32.HI R6, RZ, 0x4, R6 ;  /* 0x00000004ff067819 */ /* 0x000fc80000011606 */
[----:B------:R-:W-:-:S04]  /*25a0*/  LOP3.LUT R225, R6, 0x3fff, RZ, 0xc0, !PT ;  /* 0x00003fff06e17812 */ /* 0x000fc800078ec0ff */
[----:B------:R-:W-:Y:S01]  /*25b0*/  LOP3.LUT R6, R225, 0x10000, RZ, 0xfc, !PT ;  /* 0x00010000e1067812 */ /* 0x000fe200078efcff */
[----:B-1----:R-:W-:Y:S06]  /*25c0*/  @P1 BRA `(.L_x_7144) ;  /* 0x0000000000081947 */ /* 0x002fec0003800000 */
[----:B------:R-:W1:Y:S02]  /*25d0*/  SYNCS.PHASECHK.TRANS64.TRYWAIT P1, [R0+URZ+0x30830], R9 ;  /* 0x03083009000075a7 */ /* 0x000e64000802017f */
[----:B-1----:R-:W-:Y:S05]  /*25e0*/  @!P1 BRA `(.L_x_7145) ;  /* 0x00000078002c9947 */ /* 0x002fea0003800000 */
.L_x_7144:
        /* <DEDUP_REMOVED lines=406> */
.L_x_7146:
        /* <DEDUP_REMOVED lines=49> */
.L_x_7147:
        /* <DEDUP_REMOVED lines=78> */
.L_x_7130:
        /* <DEDUP_REMOVED lines=111> */
.L_x_7151:
[----:B------:R-:W2:Y:S04]  /*4e30*/  LDG.E.STRONG.GPU R4, desc[UR46][R2.64] ;  /* 0x0000002e02047981 */ /* 0x000ea8000c1ef900 */
[----:B--2---:R-:W-:Y:S01]  /*4e40*/  CCTL.IVALL ;  /* 0x00000000ff00798f */ /* 0x004fe20002000000 */
[----:B------:R-:W-:Y:S05]  /*4e50*/  YIELD ;  /* 0x0000000000007946 */ /* 0x000fea0003800000 */
[----:B------:R-:W-:-:S13]  /*4e60*/  ISETP.NE.AND P0, PT, R4, UR17, PT ;  /* 0x0000001104007c0c */ /* 0x000fda000bf05270 */
[----:B------:R-:W-:Y:S05]  /*4e70*/  @P0 BRA `(.L_x_7151) ;  /* 0xfffffffc00ec0947 */ /* 0x000fea000383ffff */
.L_x_7150:
[----:B------:R-:W-:Y:S05]  /*4e80*/  BSYNC B0 ;  /* 0x0000000000007941 */ /* 0x000fea0003800000 */
.L_x_7149:
[----:B------:R-:W-:-:S03]  /*4e90*/  UMOV UR4, 0xffffffff ;  /* 0xffffffff00047882 */ /* 0x000fc60000000000 */
[----:B------:R-:W-:Y:S05]  /*4ea0*/  BRA.DIV UR4, `(.L_x_7152) ;  /* 0x0000005204107947 */ /* 0x000fea000b800000 */
[----:B------:R-:W-:Y:S01]  /*4eb0*/  NOP ;  /* 0x0000000000007918 */ /* 0x000fe20000000000 */
.L_x_7253:
        /* <DEDUP_REMOVED lines=15> */
.L_x_7155:
[----:B------:R-:W-:Y:S01]  /*4fb0*/  @P0 ELECT P2, URZ, PT ;  /* 0x00000000003f082f */ /* 0x000fe20003840000 */
[----:B------:R2:W-:-:S12]  /*4fc0*/  UBLKRED.G.S.ADD.F32.RN [UR4], [UR8], UR9, desc[UR10] ;  /* 0x00000a04080073bb */ /* 0x0005d800080a1409 */
[----:B------:R-:W-:Y:S02]  /*4fd0*/  @P2 PLOP3.LUT P0, PT, P2, PT, PT, 0x8, 0x0 ;  /* 0x000000000000281c */ /* 0x000fe4000170e170 */
[----:B------:R-:W-:-:S11]  /*4fe0*/  PLOP3.LUT P2, PT, PT, PT, PT, 0x8, 0x0 ;  /* 0x000000000000781c */ /* 0x000fd60003f4e170 */
[----:B--2---:R-:W-:Y:S05]  /*4ff0*/  @P0 BRA.U.ANY `(.L_x_7155) ;  /* 0xfffffffd00ec0947 */ /* 0x004fea000393ffff */
[----:B------:R0:W-:Y:S01]  /*5000*/  UTMACMDFLUSH ;  /* 0x00000000000079b7 */ /* 0x0001e20000000000 */
[----:B------:R-:W-:-:S04]  /*5010*/  DEPBAR.LE SB0, 0x0 ;  /* 0x000080000000791a */ /* 0x000fc80000000000 */
.L_x_7154:
[----:B------:R-:W-:Y:S05]  /*5020*/  BSYNC B0 ;  /* 0x0000000000007941 */ /* 0x000fea0003800000 */
.L_x_7153:
        /* <DEDUP_REMOVED lines=14> */
.L_x_7157:
[----:B------:R-:W-:Y:S05]  /*5110*/  BSYNC B0 ;  /* 0x0000000000007941 */ /* 0x000fea0003800000 */
.L_x_7156:
        /* <DEDUP_REMOVED lines=24> */
.L_x_7160:
[----:B-12---:R-:W2:Y:S04]  /*52a0*/  LDG.E.STRONG.GPU R0, desc[UR46][R2.64] ;  /* 0x0000002e02007981 */ /* 0x006ea8000c1ef900 */
[----:B--2---:R-:W-:Y:S01]  /*52b0*/  CCTL.IVALL ;  /* 0x00000000ff00798f */ /* 0x004fe20002000000 */
[----:B------:R-:W-:Y:S05]  /*52c0*/  YIELD ;  /* 0x0000000000007946 */ /* 0x000fea0003800000 */
[----:B------:R-:W-:-:S13]  /*52d0*/  ISETP.NE.AND P0, PT, R0, UR17, PT ;  /* 0x0000001100007c0c */ /* 0x000fda000bf05270 */
[----:B------:R-:W-:Y:S05]  /*52e0*/  @P0 BRA `(.L_x_7160) ;  /* 0xfffffffc00ec0947 */ /* 0x000fea000383ffff */
.L_x_7159:
[----:B------:R-:W-:Y:S05]  /*52f0*/  BSYNC B0 ;  /* 0x0000000000007941 */ /* 0x000fea0003800000 */
.L_x_7158:
[----:B------:R-:W-:-:S03]  /*5300*/  UMOV UR4, 0xffffffff ;  /* 0xffffffff00047882 */ /* 0x000fc60000000000 */
[----:B------:R-:W-:Y:S05]  /*5310*/  BRA.DIV UR4, `(.L_x_7161) ;  /* 0x0000004e04107947 */ /* 0x000fea000b800000 */
[----:B------:R-:W-:Y:S01]  /*5320*/  NOP ;  /* 0x0000000000007918 */ /* 0x000fe20000000000 */
.L_x_7256:
        /* <DEDUP_REMOVED lines=16> */
.L_x_7164:
[----:B------:R-:W-:Y:S01]  /*5430*/  @P0 ELECT P2, URZ, PT ;  /* 0x00000000003f082f */ /* 0x000fe20003840000 */
[----:B------:R3:W-:-:S12]  /*5440*/  UBLKRED.G.S.ADD.F32.RN [UR4], [UR8], UR6, desc[UR10] ;  /* 0x00000a04080073bb */ /* 0x0007d800080a1406 */
[----:B------:R-:W-:Y:S02]  /*5450*/  @P2 PLOP3.LUT P0, PT, P2, PT, PT, 0x8, 0x0 ;  /* 0x000000000000281c */ /* 0x000fe4000170e170 */
[----:B------:R-:W-:-:S11]  /*5460*/  PLOP3.LUT P2, PT, PT, PT, PT, 0x8, 0x0 ;  /* 0x000000000000781c */ /* 0x000fd60003f4e170 */
[----:B---3--:R-:W-:Y:S05]  /*5470*/  @P0 BRA.U.ANY `(.L_x_7164) ;  /* 0xfffffffd00ec0947 */ /* 0x008fea000393ffff */
[----:B------:R0:W-:Y:S01]  /*5480*/  UTMACMDFLUSH ;  /* 0x00000000000079b7 */ /* 0x0001e20000000000 */
[----:B------:R-:W-:-:S04]  /*5490*/  DEPBAR.LE SB0, 0x0 ;  /* 0x000080000000791a */ /* 0x000fc80000000000 */
.L_x_7163:
[----:B------:R-:W-:Y:S05]  /*54a0*/  BSYNC B0 ;  /* 0x0000000000007941 */ /* 0x000fea0003800000 */
.L_x_7162:
        /* <DEDUP_REMOVED lines=14> */
.L_x_7118:
        /* <DEDUP_REMOVED lines=29> */
.L_x_7166:
[----:B------:R-:W-:Y:S01]  /*5760*/  ULDC UR9, c[0x0][0x8cc] ;  /* 0x0002330000097ab9 */ /* 0x000fe20000000800 */
[----:B------:R-:W-:Y:S01]  /*5770*/  UMOV UR7, UR8 ;  /* 0x0000000800077c82 */ /* 0x000fe20008000000 */
[----:B------:R-:W-:-:S11]  /*5780*/  UISETP.NE.AND UP0, UPT, UR9, 0x1, UPT ;  /* 0x000000010900788c */ /* 0x000fd6000bf05270 */
[----:B------:R-:W-:Y:S02]  /*5790*/  @UP0 ULDC.64 UR10, c[0x0][0x8d0] ;  /* 0x00023400000a0ab9 */ /* 0x000fe40000000a00 */
[----:B------:R-:W-:-:S04]  /*57a0*/  UIMAD.WIDE.U32 UR4, UR8, UR10, URZ ;  /* 0x0000000a080472a5 */ /* 0x000fc8000f8e003f */
[----:B------:R-:W-:-:S04]  /*57b0*/  @UP0 USHF.R.U32.HI UR7, URZ, UR11, UR5 ;  /* 0x0000000b3f070299 */ /* 0x000fc80008011605 */
[----:B------:R-:W-:-:S12]  /*57c0*/  UIMAD UR4, UR7, UR9, URZ ;  /* 0x00000009070472a4 */ /* 0x000fd8000f8e023f */
.L_x_7167:
        /* <DEDUP_REMOVED lines=23> */
.L_x_7168:
        /* <DEDUP_REMOVED lines=13> */
.L_x_7170:
[----:B------:R-:W-:-:S05]  /*5a10*/  ULDC UR4, c[0x0][0x8f4] ;  /* 0x00023d0000047ab9 */ /* 0x000fca0000000800 */
.L_x_7169:
        /* <DEDUP_REMOVED lines=48> */
.L_x_7171:
        /* <DEDUP_REMOVED lines=13> */
.L_x_7172:
        /* <DEDUP_REMOVED lines=12> */
.L_x_7173:
        /* <DEDUP_REMOVED lines=68> */
.L_x_7177:
[----:B------:R-:W2:Y:S04]  /*62f0*/  LDG.E.STRONG.GPU R4, desc[UR46][R2.64] ;  /* 0x0000002e02047981 */ /* 0x000ea8000c1ef900 */
[----:B--2---:R-:W-:Y:S01]  /*6300*/  CCTL.IVALL ;  /* 0x00000000ff00798f */ /* 0x004fe20002000000 */
[----:B------:R-:W-:Y:S05]  /*6310*/  YIELD ;  /* 0x0000000000007946 */ /* 0x000fea0003800000 */
[----:B------:R-:W-:-:S13]  /*6320*/  ISETP.NE.AND P1, PT, R4, R5, PT ;  /* 0x000000050400720c */ /* 0x000fda0003f25270 */
[----:B------:R-:W-:Y:S05]  /*6330*/  @P1 BRA `(.L_x_7177) ;  /* 0xfffffffc00ec1947 */ /* 0x000fea000383ffff */
.L_x_7176:
[----:B------:R-:W-:Y:S05]  /*6340*/  BSYNC B0 ;  /* 0x0000000000007941 */ /* 0x000fea0003800000 */
.L_x_7175:
[----:B------:R-:W-:-:S03]  /*6350*/  UMOV UR6, 0xffffffff ;  /* 0xffffffff00067882 */ /* 0x000fc60000000000 */
[----:B------:R-:W-:Y:S05]  /*6360*/  BRA.DIV UR6, `(.L_x_7178) ;  /* 0x0000003e06187947 */ /* 0x000fea000b800000 */
[----:B------:R-:W-:Y:S01]  /*6370*/  NOP ;  /* 0x0000000000007918 */ /* 0x000fe20000000000 */
.L_x_7259:
        /* <DEDUP_REMOVED lines=22> */
.L_x_7180:
[----:B------:R-:W-:Y:S05]  /*64e0*/  BSYNC B0 ;  /* 0x0000000000007941 */ /* 0x000fea0003800000 */
.L_x_7179:
        /* <DEDUP_REMOVED lines=20> */
.L_x_7182:
[----:B------:R-:W-:Y:S05]  /*6630*/  BSYNC B0 ;  /* 0x0000000000007941 */ /* 0x000fea0003800000 */
.L_x_7181:
[----:B------:R-:W-:Y:S06]  /*6640*/  BAR.ARV 0xa, 0xa0 ;  /* 0x0282800000007b1d */ /* 0x000fec0000002000 */
[----:B------:R-:W-:Y:S04]  /*6650*/  BSSY B0, `(.L_x_7183) ;  /* 0x0000003000007945 */ /* 0x000fe80003800000 */
[----:B------:R-:W-:Y:S05]  /*6660*/  @!P0 BRA `(.L_x_7184) ;  /* 0x0000000000048947 */ /* 0x000fea0003800000 */
[----:B------:R-:W-:-:S04]  /*6670*/  DEPBAR.LE SB0, 0x0 ;  /* 0x000080000000791a */ /* 0x000fc80000000000 */
.L_x_7184:
[----:B------:R-:W-:Y:S05]  /*6680*/  BSYNC B0 ;  /* 0x0000000000007941 */ /* 0x000fea0003800000 */
.L_x_7183:
        /* <DEDUP_REMOVED lines=19> */
.L_x_7186:
[----:B------:R-:W-:Y:S05]  /*67c0*/  BSYNC B0 ;  /* 0x0000000000007941 */ /* 0x000fea0003800000 */
.L_x_7185:
[----:B------:R-:W-:Y:S01]  /*67d0*/  UIADD3 UR7, UR13, 0x1, URZ ;  /* 0x000000010d077890 */ /* 0x000fe2000fffe03f */
[----:B------:R-:W-:Y:S11]  /*67e0*/  BRA `(.L_x_7187) ;  /* 0x0000000000047947 */ /* 0x000ff60003800000 */
.L_x_7174:
[----:B------:R-:W-:-:S05]  /*67f0*/  UMOV UR7, UR13 ;  /* 0x0000000d00077c82 */ /* 0x000fca0008000000 */
.L_x_7187:
        /* <DEDUP_REMOVED lines=16> */
.L_x_7212:
        /* <DEDUP_REMOVED lines=18> */
.L_x_7190:
[----:B------:R-:W2:Y:S04]  /*6a20*/  LDG.E.STRONG.GPU R4, desc[UR46][R2.64] ;  /* 0x0000002e02047981 */ /* 0x000ea8000c1ef900 */
[----:B--2---:R-:W-:Y:S01]  /*6a30*/  CCTL.IVALL ;  /* 0x00000000ff00798f */ /* 0x004fe20002000000 */
[----:B------:R-:W-:Y:S05]  /*6a40*/  YIELD ;  /* 0x0000000000007946 */ /* 0x000fea0003800000 */
[----:B------:R-:W-:-:S13]  /*6a50*/  ISETP.NE.AND P1, PT, R4, R5, PT ;  /* 0x000000050400720c */ /* 0x000fda0003f25270 */
[----:B------:R-:W-:Y:S05]  /*6a60*/  @P1 BRA `(.L_x_7190) ;  /* 0xfffffffc00ec1947 */ /* 0x000fea000383ffff */
.L_x_7189:
[----:B------:R-:W-:Y:S05]  /*6a70*/  BSYNC B0 ;  /* 0x0000000000007941 */ /* 0x000fea0003800000 */
.L_x_7188:
[----:B------:R-:W-:-:S03]  /*6a80*/  UMOV UR24, 0xffffffff ;  /* 0xffffffff00187882 */ /* 0x000fc60000000000 */
[----:B------:R-:W-:Y:S05]  /*6a90*/  BRA.DIV UR24, `(.L_x_7191) ;  /* 0x0000003618687947 */ /* 0x000fea000b800000 */
[----:B------:R-:W-:Y:S01]  /*6aa0*/  NOP ;  /* 0x0000000000007918 */ /* 0x000fe20000000000 */
.L_x_7262:
        /* <DEDUP_REMOVED lines=19> */
.L_x_7193:
[----:B------:R-:W-:Y:S05]  /*6be0*/  BSYNC B0 ;  /* 0x0000000000007941 */ /* 0x000fea0003800000 */
.L_x_7192:
        /* <DEDUP_REMOVED lines=15> */
.L_x_7195:
[----:B------:R-:W-:Y:S05]  /*6ce0*/  BSYNC B0 ;  /* 0x0000000000007941 */ /* 0x000fea0003800000 */
.L_x_7194:
[----:B------:R-:W-:Y:S06]  /*6cf0*/  BAR.ARV 0xa, 0xa0 ;  /* 0x0282800000007b1d */ /* 0x000fec0000002000 */
[----:B------:R-:W-:Y:S04]  /*6d00*/  BSSY B0, `(.L_x_7196) ;  /* 0x0000003000007945 */ /* 0x000fe80003800000 */
[----:B------:R-:W-:Y:S05]  /*6d10*/  @!P0 BRA `(.L_x_7197) ;  /* 0x0000000000048947 */ /* 0x000fea0003800000 */
[----:B------:R-:W-:-:S04]  /*6d20*/  DEPBAR.LE SB0, 0x0 ;  /* 0x000080000000791a */ /* 0x000fc80000000000 */
.L_x_7197:
[----:B------:R-:W-:Y:S05]  /*6d30*/  BSYNC B0 ;  /* 0x0000000000007941 */ /* 0x000fea0003800000 */
.L_x_7196:
        /* <DEDUP_REMOVED lines=19> */
.L_x_7199:
[----:B------:R-:W-:Y:S05]  /*6e70*/  BSYNC B0 ;  /* 0x0000000000007941 */ /* 0x000fea0003800000 */
.L_x_7198:
        /* <DEDUP_REMOVED lines=17> */
.L_x_7202:
[----:B------:R-:W2:Y:S04]  /*6f90*/  LDG.E.STRONG.GPU R4, desc[UR46][R2.64] ;  /* 0x0000002e02047981 */ /* 0x000ea8000c1ef900 */
[----:B--2---:R-:W-:Y:S01]  /*6fa0*/  CCTL.IVALL ;  /* 0x00000000ff00798f */ /* 0x004fe20002000000 */
[----:B------:R-:W-:Y:S05]  /*6fb0*/  YIELD ;  /* 0x0000000000007946 */ /* 0x000fea0003800000 */
[----:B------:R-:W-:-:S13]  /*6fc0*/  ISETP.NE.AND P1, PT, R4, R5, PT ;  /* 0x000000050400720c */ /* 0x000fda0003f25270 */
[----:B------:R-:W-:Y:S05]  /*6fd0*/  @P1 BRA `(.L_x_7202) ;  /* 0xfffffffc00ec1947 */ /* 0x000fea000383ffff */
.L_x_7201:
[----:B------:R-:W-:Y:S05]  /*6fe0*/  BSYNC B0 ;  /* 0x0000000000007941 */ /* 0x000fea0003800000 */
.L_x_7200:
[----:B------:R-:W-:-:S03]  /*6ff0*/  UMOV UR18, 0xffffffff ;  /* 0xffffffff00127882 */ /* 0x000fc60000000000 */
[----:B------:R-:W-:Y:S05]  /*7000*/  BRA.DIV UR18, `(.L_x_7203) ;  /* 0x0000003212287947 */ /* 0x000fea000b800000 */
[----:B------:R-:W-:Y:S01]  /*7010*/  NOP ;  /* 0x0000000000007918 */ /* 0x000fe20000000000 */
.L_x_7265:
        /* <DEDUP_REMOVED lines=15> */
.L_x_7205:
[----:B------:R-:W-:Y:S05]  /*7110*/  BSYNC B0 ;  /* 0x0000000000007941 */ /* 0x000fea0003800000 */
.L_x_7204:
        /* <DEDUP_REMOVED lines=15> */
.L_x_7207:
[----:B------:R-:W-:Y:S05]  /*7210*/  BSYNC B0 ;  /* 0x0000000000007941 */ /* 0x000fea0003800000 */
.L_x_7206:
[----:B------:R-:W-:Y:S06]  /*7220*/  BAR.ARV 0xa, 0xa0 ;  /* 0x0282800000007b1d */ /* 0x000fec0000002000 */
[----:B------:R-:W-:Y:S04]  /*7230*/  BSSY B0, `(.L_x_7208) ;  /* 0x0000003000007945 */ /* 0x000fe80003800000 */
[----:B------:R-:W-:Y:S05]  /*7240*/  @!P0 BRA `(.L_x_7209) ;  /* 0x0000000000048947 */ /* 0x000fea0003800000 */
[----:B------:R-:W-:-:S04]  /*7250*/  DEPBAR.LE SB0, 0x0 ;  /* 0x000080000000791a */ /* 0x000fc80000000000 */
.L_x_7209:
[----:B------:R-:W-:Y:S05]  /*7260*/  BSYNC B0 ;  /* 0x0000000000007941 */ /* 0x000fea0003800000 */
.L_x_7208:
        /* <DEDUP_REMOVED lines=19> */
.L_x_7211:
[----:B------:R-:W-:Y:S05]  /*73a0*/  BSYNC B0 ;  /* 0x0000000000007941 */ /* 0x000fea0003800000 */
.L_x_7210:
[----:B------:R-:W-:Y:S02]  /*73b0*/  UIADD3 UR7, UR7, 0x2, URZ ;  /* 0x0000000207077890 */ /* 0x000fe4000fffe03f */
[----:B------:R-:W-:Y:S02]  /*73c0*/  UIADD3 UR6, UR6, 0x4000, URZ ;  /* 0x0000400006067890 */ /* 0x000fe4000fffe03f */
[----:B------:R-:W-:-:S06]  /*73d0*/  UISETP.GE.AND UP0, UPT, UR7, UR12, UPT ;  /* 0x0000000c0700728c */ /* 0x000fcc000bf06270 */
[----:B------:R-:W-:-:S13]  /*73e0*/  PLOP3.LUT P1, PT, PT, PT, UP0, 0x80, 0x0 ;  /* 0x000000000000781c */ /* 0x000fda0003f2f008 */
[----:B------:R-:W-:Y:S05]  /*73f0*/  @!P1 BRA `(.L_x_7212) ;  /* 0xfffffff400409947 */ /* 0x000fea000383ffff */
[----:B------:R-:W-:Y:S05]  /*7400*/  BRA `(.L_x_7125) ;  /* 0x0000002800587947 */ /* 0x000fea0003800000 */
.L_x_7165:
        /* <DEDUP_REMOVED lines=21> */
.L_x_7213:
[----:B------:R-:W1:Y:S01]  /*7560*/  LDC R3, c[0x0][0x8cc] ;  /* 0x00023300ff037b82 */ /* 0x000e620000000800 */
[----:B------:R-:W-:Y:S01]  /*7570*/  IMAD.MOV.U32 R0, RZ, RZ, R5 ;  /* 0x000000ffff007224 */ /* 0x000fe200078e0005 */
[----:B-1----:R-:W-:-:S13]  /*7580*/  ISETP.NE.AND P0, PT, R3, 0x1, PT ;  /* 0x000000010300780c */ /* 0x002fda0003f05270 */
[----:B------:R-:W1:Y:S02]  /*7590*/  @P0 LDC.64 R6, c[0x0][0x8d0] ;  /* 0x00023400ff060b82 */ /* 0x000e640000000a00 */
[----:B-1----:R-:W-:-:S05]  /*75a0*/  @P0 IMAD.HI.U32 R4, R5, R6, RZ ;  /* 0x0000000605040227 */ /* 0x002fca00078e00ff */
[----:B------:R-:W-:-:S05]  /*75b0*/  @P0 SHF.R.U32.HI R0, RZ, R7, R4 ;  /* 0x00000007ff000219 */ /* 0x000fca0000011604 */
[----:B------:R-:W-:-:S07]  /*75c0*/  IMAD R3, R0, R3, RZ ;  /* 0x0000000300037224 */ /* 0x000fce00078e02ff */
.L_x_7214:
        /* <DEDUP_REMOVED lines=23> */
.L_x_7215:
        /* <DEDUP_REMOVED lines=10> */
.L_x_7217:
[----:B------:R-:W2:Y:S02]  /*77e0*/  LDC R4, c[0x0][0x8f4] ;  /* 0x00023d00ff047b82 */ /* 0x000ea40000000800 */
.L_x_7216:
        /* <DEDUP_REMOVED lines=42> */
.L_x_7219:
        /* <DEDUP_REMOVED lines=20> */
.L_x_7220:
[----:B------:R-:W-:Y:S05]  /*7bd0*/  @!P0 BRA `(.L_x_7221) ;  /* 0x00000000000c8947 */ /* 0x000fea0003800000 */
[----:B------:R-:W2:Y:S04]  /*7be0*/  LDG.E R5, desc[UR46][R2.64] ;  /* 0x0000002e02057981 */ /* 0x000ea8000c1e1900 */
[----:B------:R-:W2:Y:S02]  /*7bf0*/  LDG.E R0, desc[UR46][R2.64+0x4] ;  /* 0x0000042e02007981 */ /* 0x000ea4000c1e1900 */
[----:B--2---:R-:W-:-:S07]  /*7c00*/  IMAD.IADD R0, R0, 0x1, -R5 ;  /* 0x0000000100007824 */ /* 0x004fce00078e0a05 */
.L_x_7221:
        /* <DEDUP_REMOVED lines=66> */
.L_x_7266:
        /* <DEDUP_REMOVED lines=15> */
.L_x_7224:
        /* <DEDUP_REMOVED lines=92> */
.L_x_7235:
[----:B-123--:R-:W-:-:S04]  /*86e0*/  SHF.L.U32 R18, R10, 0x1f, RZ ;  /* 0x0000001f0a127819 */ /* 0x00efc800000006ff */
[----:B------:R-:W2:Y:S02]  /*86f0*/  SYNCS.PHASECHK.TRANS64.TRYWAIT P1, [R15+URZ+0x30840], R18 ;  /* 0x030840120f0075a7 */ /* 0x000ea4000802017f */
[----:B--2---:R-:W-:Y:S05]  /*8700*/  @!P1 BRA `(.L_x_7227) ;  /* 0x0000001800989947 */ /* 0x004fea0003800000 */
.L_x_7267:
        /* <DEDUP_REMOVED lines=8> */
.L_x_7228:
        /* <DEDUP_REMOVED lines=37> */
.L_x_7268:
        /* <DEDUP_REMOVED lines=8> */
.L_x_7230:
        /* <DEDUP_REMOVED lines=37> */
.L_x_7269:
        /* <DEDUP_REMOVED lines=8> */
.L_x_7232:
        /* <DEDUP_REMOVED lines=31> */
.L_x_7271:
        /* <DEDUP_REMOVED lines=8> */
.L_x_7234:
        /* <DEDUP_REMOVED lines=37> */
.L_x_7226:
[----:B------:R-:W4:Y:S02]  /*91f0*/  LDL.LU R4, [R1+0x4] ;  /* 0x0000040001047983 */ /* 0x000f240000300800 */
[----:B----4-:R-:W-:Y:S02]  /*9200*/  ISETP.NE.AND P1, PT, R4, RZ, PT ;  /* 0x000000ff0400720c */ /* 0x010fe40003f25270 */
[----:B------:R4:W5:Y:S11]  /*9210*/  LDL R4, [R1] ;  /* 0x0000000001047983 */ /* 0x0009760000100800 */
[----:B----4-:R-:W-:Y:S05]  /*9220*/  @!P1 BRA `(.L_x_7225) ;  /* 0x00000004005c9947 */ /* 0x010fea0003800000 */
[----:B------:R-:W-:-:S04]  /*9230*/  SHF.L.U32 R12, R10, 0x1f, RZ ;  /* 0x0000001f0a0c7819 */ /* 0x000fc800000006ff */
[----:B------:R-:W4:Y:S02]  /*9240*/  SYNCS.PHASECHK.TRANS64.TRYWAIT P1, [R15+URZ+0x30840], R12 ;  /* 0x0308400c0f0075a7 */ /* 0x000f24000802017f */
[----:B----4-:R-:W-:Y:S05]  /*9250*/  @!P1 BRA `(.L_x_7236) ;  /* 0x0000001000189947 */ /* 0x010fea0003800000 */
.L_x_7272:
        /* <DEDUP_REMOVED lines=8> */
.L_x_7237:
        /* <DEDUP_REMOVED lines=34> */
.L_x_7273:
        /* <DEDUP_REMOVED lines=8> */
.L_x_7239:
        /* <DEDUP_REMOVED lines=34> */
.L_x_7225:
[----:B------:R-:W1:Y:S01]  /*97a0*/  S2R R0, SR_TID.X ;  /* 0x0000000000007919 */ /* 0x000e620000002100 */
[----:B------:R-:W-:Y:S01]  /*97b0*/  IMAD R3, R16, 0x8, R15 ;  /* 0x0000000810037824 */ /* 0x000fe200078e020f */
[----:B-1----:R-:W-:Y:S02]  /*97c0*/  LOP3.LUT R2, R0, 0x7f, RZ, 0xc0, !PT ;  /* 0x0000007f00027812 */ /* 0x002fe400078ec0ff */
[----:B------:R-:W-:Y:S02]  /*97d0*/  SHF.L.U32 R0, R10, 0x1f, RZ ;  /* 0x0000001f0a007819 */ /* 0x000fe400000006ff */
[----:B------:R-:W-:Y:S02]  /*97e0*/  ISETP.NE.AND P1, PT, R2, RZ, PT ;  /* 0x000000ff0200720c */ /* 0x000fe40003f25270 */
[----:B------:R-:W1:Y:S02]  /*97f0*/  SYNCS.PHASECHK.TRANS64.TRYWAIT P0, [R3+URZ+0x30840], R0 ;  /* 0x03084000030075a7 */ /* 0x000e64000800017f */
[----:B-1----:R-:W-:Y:S09]  /*9800*/  @!P0 BRA `(.L_x_7240) ;  /* 0x0000000800d48947 */ /* 0x002ff20003800000 */
.L_x_7274:
[----:B------:R-:W-:Y:S05]  /*9810*/  @P1 BRA `(.L_x_7241) ;  /* 0x0000000000181947 */ /* 0x000fea0003800000 */
[----:B------:R-:W1:Y:S01]  /*9820*/  S2R R2, SR_TID.X ;  /* 0x0000000000027919 */ /* 0x000e620000002100 */
[----:B------:R-:W-:-:S04]  /*9830*/  IMAD.MOV.U32 R0, RZ, RZ, 0x4100 ;  /* 0x00004100ff007424 */ /* 0x000fc800078e00ff */
[----:B------:R1:W-:Y:S02]  /*9840*/  SYNCS.ARRIVE.TRANS64 RZ, [R3+URZ+0x30830], R0 ;  /* 0x0308300003ff79a7 */ /* 0x0003e4000800003f */
[----:B-1----:R-:W-:-:S13]  /*9850*/  LOP3.LUT P0, RZ, R2, 0x1f, RZ, 0xc0, !PT ;  /* 0x0000001f02ff7812 */ /* 0x002fda000780c0ff */
[----:B------:R-:W-:Y:S05]  /*9860*/  @!P0 BRA `(.L_x_7241) ;  /* 0x0000000000048947 */ /* 0x000fea0003800000 */
[----:B------:R-:W-:Y:S01]  /*9870*/  BPT.TRAP 0x1 ;  /* 0x000000040000795c */ /* 0x000fe20000300000 */
.L_x_7241:
        /* <DEDUP_REMOVED lines=41> */
.L_x_7222:
[----:B------:R-:W-:Y:S05]  /*9b10*/  BSYNC B0 ;  /* 0x0000000000007941 */ /* 0x000fea0003800000 */
.L_x_7218:
[----:B------:R-:W-:-:S03]  /*9b20*/  UMOV UR7, 0xffffffff ;  /* 0xffffffff00077882 */ /* 0x000fc60000000000 */
[----:B------:R-:W-:Y:S05]  /*9b30*/  BRA.DIV UR7, `(.L_x_7242) ;  /* 0x0000000a071c7947 */ /* 0x000fea000b800000 */
[----:B------:R-:W-:-:S13]  /*9b40*/  ELECT P6, URZ, PT ;  /* 0x00000000003f782f */ /* 0x000fda00038c0000 */
.L_x_7277:
[----:B------:R-:W-:Y:S05]  /*9b50*/  @!P6 BRA `(.L_x_7125) ;  /* 0x000000000084e947 */ /* 0x000fea0003800000 */
[----:B------:R-:W-:-:S06]  /*9b60*/  ULOP3.LUT UR7, UR38, 0x2, URZ, 0xfc, !UPT ;  /* 0x0000000226077892 */ /* 0x000fcc000f8efc3f */
[----:B------:R-:W-:-:S05]  /*9b70*/  IMAD.U32 R0, RZ, RZ, UR7 ;  /* 0x00000007ff007e24 */ /* 0x000fca000f8e00ff */
[----:B------:R-:W-:-:S13]  /*9b80*/  ISETP.NE.AND P2, PT, R0, 0x3, PT ;  /* 0x000000030000780c */ /* 0x000fda0003f45270 */
[----:B------:R-:W-:Y:S05]  /*9b90*/  @!P2 BRA `(.L_x_7243) ;  /* 0x000000000004a947 */ /* 0x000fea0003800000 */
[----:B------:R-:W-:Y:S01]  /*9ba0*/  BPT.TRAP 0x1 ;  /* 0x000000040000795c */ /* 0x000fe20000300000 */
.L_x_7243:
        /* <DEDUP_REMOVED lines=15> */
.L_x_7278:
[----:B------:R-:W2:Y:S02]  /*9ca0*/  SYNCS.PHASECHK.TRANS64.TRYWAIT P0, [R3+URZ], R0 ;  /* 0x00000000030075a7 */ /* 0x000ea4000800017f */
[----:B--2---:R-:W-:Y:S05]  /*9cb0*/  @!P0 BRA `(.L_x_7245) ;  /* 0x0000000400f08947 */ /* 0x004fea0003800000 */
.L_x_7279:
[----:B------:R-:W-:Y:S05]  /*9cc0*/  @!P2 BRA `(.L_x_7246) ;  /* 0x000000000004a947 */ /* 0x000fea0003800000 */
[----:B------:R-:W-:Y:S01]  /*9cd0*/  BPT.TRAP 0x1 ;  /* 0x000000040000795c */ /* 0x000fe20000300000 */
.L_x_7246:
[----:B--2---:R-:W-:-:S04]  /*9ce0*/  VIADD R3, R8, 0x30840 ;  /* 0x0003084008037836 */ /* 0x004fc80000000000 */
[----:B------:R-:W-:-:S04]  /*9cf0*/  IMAD R5, R2, 0x8, R3 ;  /* 0x0000000802057824 */ /* 0x000fc800078e0203 */
[----:B------:R-:W2:Y:S02]  /*9d00*/  SYNCS.PHASECHK.TRANS64.TRYWAIT P0, [R5+URZ], R4 ;  /* 0x00000004050075a7 */ /* 0x000ea4000800017f */
[----:B--2---:R-:W-:Y:S05]  /*9d10*/  @!P0 BRA `(.L_x_7247) ;  /* 0x0000000400ec8947 */ /* 0x004fea0003800000 */
.L_x_7280:
[----:B------:R-:W-:-:S07]  /*9d20*/  IMAD R3, R6, 0x8, R3 ;  /* 0x0000000806037824 */ /* 0x000fce00078e0203 */
.L_x_7248:
[----:B---3--:R3:W4:Y:S02]  /*9d30*/  SYNCS.PHASECHK.TRANS64.TRYWAIT P0, [R3+URZ], R0 ;  /* 0x00000000030075a7 */ /* 0x008724000800017f */
[----:B----4-:R-:W-:Y:S05]  /*9d40*/  @!P0 NANOSLEEP.SYNCS 0x989680 ;  /* 0x009896800000895d */ /* 0x010fea0003900000 */
[----:B------:R-:W4:Y:S02]  /*9d50*/  @!P0 SYNCS.PHASECHK.TRANS64 P0, [R3+URZ], R0 ;  /* 0x00000000030085a7 */ /* 0x000f24000800007f */
[----:B----4-:R-:W-:Y:S05]  /*9d60*/  @!P0 BRA `(.L_x_7248) ;  /* 0xfffffffc00f08947 */ /* 0x010fea000383ffff */
.L_x_7125:
[----:B------:R-:W-:Y:S05]  /*9d70*/  BSYNC B6 ;  /* 0x0000000000067941 */ /* 0x000fea0003800000 */
.L_x_7117:
[----:B------:R-:W-:Y:S05]  /*9d80*/  EXIT ;  /* 0x000000000000794d */ /* 0x000fea0003800000 */
.L_x_7135:
[----:B------:R-:W-:Y:S02]  /*9d90*/  IMAD.MOV.U32 R12, RZ, RZ, RZ ;  /* 0x000000ffff0c7224 */ /* 0x000fe400078e00ff */
[----:B------:R-:W-:Y:S02]  /*9da0*/  IMAD.MOV.U32 R11, RZ, RZ, 0x1f ;  /* 0x0000001fff0b7424 */ /* 0x000fe400078e00ff */
[----:B------:R-:W-:-:S07]  /*9db0*/  IMAD.MOV.U32 R15, RZ, RZ, -0x1 ;  /* 0xffffffffff0f7424 */ /* 0x000fce00078e00ff */
[----:B------:R-:W-:Y:S05]  /*9dc0*/  WARPSYNC.COLLECTIVE R15, `(.L_x_7249) ;  /* 0x000000000f087348 */ /* 0x000fea0003c00000 */
[----:B------:R1:W2:Y:S02]  /*9dd0*/  SHFL.IDX P6, R14, R13, R12, R11 ;  /* 0x0000000c0d0e7389 */ /* 0x0002a400000c000b */
[----:B-12---:R-:W-:Y:S01]  /*9de0*/  ENDCOLLECTIVE ;  /* 0x000000000000791b */ /* 0x006fe20003800000 */
.L_x_7249:
[----:B------:R-:W-:Y:S05]  /*9df0*/  BRA `(.L_x_7250) ;  /* 0xffffff7800907947 */ /* 0x000fea000383ffff */
.L_x_7137:
[----:B---3--:R3:W4:Y:S02]  /*9e00*/  SYNCS.PHASECHK.TRANS64.TRYWAIT P0, [R228+URZ+0x30800], R9 ;  /* 0x03080009e40075a7 */ /* 0x008724000800017f */
[----:B----4-:R-:W-:Y:S05]  /*9e10*/  @!P0 NANOSLEEP.SYNCS 0x989680 ;  /* 0x009896800000895d */ /* 0x010fea0003900000 */
[----:B------:R-:W4:Y:S02]  /*9e20*/  @!P0 SYNCS.PHASECHK.TRANS64 P0, [R228+URZ+0x30800], R9 ;  /* 0x03080009e40085a7 */ /* 0x000f24000800007f */
[----:B----4-:R-:W-:Y:S05]  /*9e30*/  @!P0 BRA `(.L_x_7137) ;  /* 0xfffffffc00f08947 */ /* 0x010fea000383ffff */
[----:B------:R-:W-:Y:S05]  /*9e40*/  BRA `(.L_x_7136) ;  /* 0xffffff7800b87947 */ /* 0x000fea000383ffff */
.L_x_7141:
[----:B---3--:R3:W4:Y:S02]  /*9e50*/  SYNCS.PHASECHK.TRANS64.TRYWAIT P1, [R0+URZ+0x30810], R9 ;  /* 0x03081009000075a7 */ /* 0x008724000802017f */
[----:B----4-:R-:W-:Y:S05]  /*9e60*/  @!P1 NANOSLEEP.SYNCS 0x989680 ;  /* 0x009896800000995d */ /* 0x010fea0003900000 */
[----:B------:R-:W4:Y:S02]  /*9e70*/  @!P1 SYNCS.PHASECHK.TRANS64 P1, [R0+URZ+0x30810], R9 ;  /* 0x03081009000095a7 */ /* 0x000f24000802007f */
[----:B----4-:R-:W-:Y:S05]  /*9e80*/  @!P1 BRA `(.L_x_7141) ;  /* 0xfffffffc00f09947 */ /* 0x010fea000383ffff */
[----:B------:R-:W-:Y:S05]  /*9e90*/  BRA `(.L_x_7140) ;  /* 0xffffff8000687947 */ /* 0x000fea000383ffff */
.L_x_7145:
[----:B------:R1:W1:Y:S02]  /*9ea0*/  SYNCS.PHASECHK.TRANS64.TRYWAIT P1, [R0+URZ+0x30830], R9 ;  /* 0x03083009000075a7 */ /* 0x000264000802017f */
[----:B-1----:R-:W-:Y:S05]  /*9eb0*/  @!P1 NANOSLEEP.SYNCS 0x989680 ;  /* 0x009896800000995d */ /* 0x002fea0003900000 */
[----:B------:R-:W1:Y:S02]  /*9ec0*/  @!P1 SYNCS.PHASECHK.TRANS64 P1, [R0+URZ+0x30830], R9 ;  /* 0x03083009000095a7 */ /* 0x000e64000802007f */
[----:B-1----:R-:W-:Y:S05]  /*9ed0*/  @!P1 BRA `(.L_x_7145) ;  /* 0xfffffffc00f09947 */ /* 0x002fea000383ffff */
[----:B------:R-:W-:Y:S05]  /*9ee0*/  BRA `(.L_x_7144) ;  /* 0xffffff8400c07947 */ /* 0x000fea000383ffff */
.L_x_7152:
[----:B------:R-:W-:Y:S01]  /*9ef0*/  BSSY B0, `(.L_x_7251) ;  /* 0x0000005000007945 */ /* 0x000fe20003800000 */
[----:B------:R-:W-:-:S07]  /*9f00*/  IMAD.MOV.U32 R15, RZ, RZ, -0x1 ;  /* 0xffffffffff0f7424 */ /* 0x000fce00078e00ff */
[----:B-1----:R-:W-:Y:S05]  /*9f10*/  WARPSYNC.COLLECTIVE R15, `(.L_x_7252) ;  /* 0x000000000f087348 */ /* 0x002fea0003c00000 */
[----:B------:R-:W-:Y:S01]  /*9f20*/  NOP ;  /* 0x0000000000007918 */ /* 0x000fe20000000000 */
[----:B-1----:R-:W-:Y:S01]  /*9f30*/  ENDCOLLECTIVE ;  /* 0x000000000000791b */ /* 0x002fe20003800000 */
.L_x_7252:
[----:B------:R-:W-:Y:S05]  /*9f40*/  BSYNC B0 ;  /* 0x0000000000007941 */ /* 0x000fea0003800000 */
.L_x_7251:
[----:B------:R-:W-:Y:S05]  /*9f50*/  BRA `(.L_x_7253) ;  /* 0xffffffac00d87947 */ /* 0x000fea000383ffff */
.L_x_7161:
[----:B------:R-:W-:Y:S01]  /*9f60*/  BSSY B0, `(.L_x_7254) ;  /* 0x0000005000007945 */ /* 0x000fe20003800000 */
[----:B------:R-:W-:-:S07]  /*9f70*/  IMAD.MOV.U32 R15, RZ, RZ, -0x1 ;  /* 0xffffffffff0f7424 */ /* 0x000fce00078e00ff */
[----:B-12---:R-:W-:Y:S05]  /*9f80*/  WARPSYNC.COLLECTIVE R15, `(.L_x_7255) ;  /* 0x000000000f087348 */ /* 0x006fea0003c00000 */
[----:B------:R-:W-:Y:S01]  /*9f90*/  NOP ;  /* 0x0000000000007918 */ /* 0x000fe20000000000 */
[----:B-12---:R-:W-:Y:S01]  /*9fa0*/  ENDCOLLECTIVE ;  /* 0x000000000000791b */ /* 0x006fe20003800000 */
.L_x_7255:
[----:B------:R-:W-:Y:S05]  /*9fb0*/  BSYNC B0 ;  /* 0x0000000000007941 */ /* 0x000fea0003800000 */
.L_x_7254:
[----:B------:R-:W-:Y:S05]  /*9fc0*/  BRA `(.L_x_7256) ;  /* 0xffffffb000d87947 */ /* 0x000fea000383ffff */
.L_x_7178:
[----:B------:R-:W-:Y:S01]  /*9fd0*/  BSSY B0, `(.L_x_7257) ;  /* 0x0000005000007945 */ /* 0x000fe20003800000 */
[----:B------:R-:W-:-:S07]  /*9fe0*/  IMAD.MOV.U32 R15, RZ, RZ, -0x1 ;  /* 0xffffffffff0f7424 */ /* 0x000fce00078e00ff */
[----:B------:R-:W-:Y:S05]  /*9ff0*/  WARPSYNC.COLLECTIVE R15, `(.L_x_7258) ;  /* 0x000000000f087348 */ /* 0x000fea0003c00000 */
[----:B------:R-:W-:Y:S01]  /*a000*/  NOP ;  /* 0x0000000000007918 */ /* 0x000fe20000000000 */
[----:B------:R-:W-:Y:S01]  /*a010*/  ENDCOLLECTIVE ;  /* 0x000000000000791b */ /* 0x000fe20003800000 */
.L_x_7258:
[----:B------:R-:W-:Y:S05]  /*a020*/  BSYNC B0 ;  /* 0x0000000000007941 */ /* 0x000fea0003800000 */
.L_x_7257:
[----:B------:R-:W-:Y:S05]  /*a030*/  BRA `(.L_x_7259) ;  /* 0xffffffc000d07947 */ /* 0x000fea000383ffff */
.L_x_7191:
[----:B------:R-:W-:Y:S01]  /*a040*/  BSSY B0, `(.L_x_7260) ;  /* 0x0000005000007945 */ /* 0x000fe20003800000 */
[----:B------:R-:W-:-:S07]  /*a050*/  IMAD.MOV.U32 R15, RZ, RZ, -0x1 ;  /* 0xffffffffff0f7424 */ /* 0x000fce00078e00ff */
[----:B------:R-:W-:Y:S05]  /*a060*/  WARPSYNC.COLLECTIVE R15, `(.L_x_7261) ;  /* 0x000000000f087348 */ /* 0x000fea0003c00000 */
[----:B------:R-:W-:Y:S01]  /*a070*/  NOP ;  /* 0x0000000000007918 */ /* 0x000fe20000000000 */
[----:B------:R-:W-:Y:S01]  /*a080*/  ENDCOLLECTIVE ;  /* 0x000000000000791b */ /* 0x000fe20003800000 */
.L_x_7261:
[----:B------:R-:W-:Y:S05]  /*a090*/  BSYNC B0 ;  /* 0x0000000000007941 */ /* 0x000fea0003800000 */
.L_x_7260:
[----:B------:R-:W-:Y:S05]  /*a0a0*/  BRA `(.L_x_7262) ;  /* 0xffffffc800807947 */ /* 0x000fea000383ffff */
.L_x_7203:
[----:B------:R-:W-:Y:S01]  /*a0b0*/  BSSY B0, `(.L_x_7263) ;  /* 0x0000005000007945 */ /* 0x000fe20003800000 */
[----:B------:R-:W-:-:S07]  /*a0c0*/  IMAD.MOV.U32 R15, RZ, RZ, -0x1 ;  /* 0xffffffffff0f7424 */ /* 0x000fce00078e00ff */
[----:B------:R-:W-:Y:S05]  /*a0d0*/  WARPSYNC.COLLECTIVE R15, `(.L_x_7264) ;  /* 0x000000000f087348 */ /* 0x000fea0003c00000 */
[----:B------:R-:W-:Y:S01]  /*a0e0*/  NOP ;  /* 0x0000000000007918 */ /* 0x000fe20000000000 */
[----:B------:R-:W-:Y:S01]  /*a0f0*/  ENDCOLLECTIVE ;  /* 0x000000000000791b */ /* 0x000fe20003800000 */
.L_x_7264:
[----:B------:R-:W-:Y:S05]  /*a100*/  BSYNC B0 ;  /* 0x0000000000007941 */ /* 0x000fea0003800000 */
.L_x_7263:
[----:B------:R-:W-:Y:S05]  /*a110*/  BRA `(.L_x_7265) ;  /* 0xffffffcc00c07947 */ /* 0x000fea000383ffff */
.L_x_7223:
[----:B-1----:R1:W2:Y:S02]  /*a120*/  SYNCS.PHASECHK.TRANS64.TRYWAIT P0, [R15+URZ+0x30820], R2 ;  /* 0x030820020f0075a7 */ /* 0x0022a4000800017f */
[----:B--2---:R-:W-:Y:S05]  /*a130*/  @!P0 NANOSLEEP.SYNCS 0x989680 ;  /* 0x009896800000895d */ /* 0x004fea0003900000 */
[----:B------:R-:W2:Y:S02]  /*a140*/  @!P0 SYNCS.PHASECHK.TRANS64 P0, [R15+URZ+0x30820], R2 ;  /* 0x030820020f0085a7 */ /* 0x000ea4000800007f */
[----:B--2---:R-:W-:Y:S05]  /*a150*/  @!P0 BRA `(.L_x_7223) ;  /* 0xfffffffc00f08947 */ /* 0x004fea000383ffff */
[----:B------:R-:W-:Y:S05]  /*a160*/  BRA `(.L_x_7266) ;  /* 0xffffffdc00b07947 */ /* 0x000fea000383ffff */
.L_x_7227:
[----:B--2---:R2:W3:Y:S02]  /*a170*/  SYNCS.PHASECHK.TRANS64.TRYWAIT P1, [R15+URZ+0x30840], R18 ;  /* 0x030840120f0075a7 */ /* 0x0044e4000802017f */
[----:B---3--:R-:W-:Y:S05]  /*a180*/  @!P1 NANOSLEEP.SYNCS 0x989680 ;  /* 0x009896800000995d */ /* 0x008fea0003900000 */
[----:B------:R-:W3:Y:S02]  /*a190*/  @!P1 SYNCS.PHASECHK.TRANS64 P1, [R15+URZ+0x30840], R18 ;  /* 0x030840120f0095a7 */ /* 0x000ee4000802007f */
[----:B---3--:R-:W-:Y:S05]  /*a1a0*/  @!P1 BRA `(.L_x_7227) ;  /* 0xfffffffc00f09947 */ /* 0x008fea000383ffff */
[----:B------:R-:W-:Y:S05]  /*a1b0*/  BRA `(.L_x_7267) ;  /* 0xffffffe400547947 */ /* 0x000fea000383ffff */
.L_x_7229:
[----:B-1----:R1:W3:Y:S02]  /*a1c0*/  SYNCS.PHASECHK.TRANS64.TRYWAIT P1, [R15+URZ+0x30828], R18 ;  /* 0x030828120f0075a7 */ /* 0x0022e4000802017f */
[----:B---3--:R-:W-:Y:S05]  /*a1d0*/  @!P1 NANOSLEEP.SYNCS 0x989680 ;  /* 0x009896800000995d */ /* 0x008fea0003900000 */
[----:B------:R-:W3:Y:S02]  /*a1e0*/  @!P1 SYNCS.PHASECHK.TRANS64 P1, [R15+URZ+0x30828], R18 ;  /* 0x030828120f0095a7 */ /* 0x000ee4000802007f */
[----:B---3--:R-:W-:Y:S05]  /*a1f0*/  @!P1 BRA `(.L_x_7229) ;  /* 0xfffffffc00f09947 */ /* 0x008fea000383ffff */
[----:B------:R-:W-:Y:S05]  /*a200*/  BRA `(.L_x_7268) ;  /* 0xffffffe400f47947 */ /* 0x000fea000383ffff */
.L_x_7231:
[----:B---3--:R3:W4:Y:S02]  /*a210*/  SYNCS.PHASECHK.TRANS64.TRYWAIT P1, [R15+URZ+0x30848], R18 ;  /* 0x030848120f0075a7 */ /* 0x008724000802017f */
[----:B----4-:R-:W-:Y:S05]  /*a220*/  @!P1 NANOSLEEP.SYNCS 0x989680 ;  /* 0x009896800000995d */ /* 0x010fea0003900000 */
[----:B------:R-:W4:Y:S02]  /*a230*/  @!P1 SYNCS.PHASECHK.TRANS64 P1, [R15+URZ+0x30848], R18 ;  /* 0x030848120f0095a7 */ /* 0x000f24000802007f */
[----:B----4-:R-:W-:Y:S05]  /*a240*/  @!P1 BRA `(.L_x_7231) ;  /* 0xfffffffc00f09947 */ /* 0x010fea000383ffff */
[----:B------:R-:W-:Y:S05]  /*a250*/  BRA `(.L_x_7269) ;  /* 0xffffffe800947947 */ /* 0x000fea000383ffff */
.L_x_7233:
[----:B------:R-:W-:-:S07]  /*a260*/  SHF.L.U32 R4, R10, 0x1f, RZ ;  /* 0x0000001f0a047819 */ /* 0x000fce00000006ff */
.L_x_7270:
[----:B----4-:R4:W1:Y:S02]  /*a270*/  SYNCS.PHASECHK.TRANS64.TRYWAIT P1, [R15+URZ+0x30820], R4 ;  /* 0x030820040f0075a7 */ /* 0x010864000802017f */
[----:B-1----:R-:W-:Y:S05]  /*a280*/  @!P1 NANOSLEEP.SYNCS 0x989680 ;  /* 0x009896800000995d */ /* 0x002fea0003900000 */
[----:B------:R-:W1:Y:S02]  /*a290*/  @!P1 SYNCS.PHASECHK.TRANS64 P1, [R15+URZ+0x30820], R4 ;  /* 0x030820040f0095a7 */ /* 0x000e64000802007f */
[----:B-1----:R-:W-:Y:S05]  /*a2a0*/  @!P1 BRA `(.L_x_7270) ;  /* 0xfffffffc00f09947 */ /* 0x002fea000383ffff */
[----:B------:R-:W-:Y:S05]  /*a2b0*/  BRA `(.L_x_7271) ;  /* 0xffffffec00187947 */ /* 0x000fea000383ffff */
.L_x_7236:
[----:B----4-:R4:W1:Y:S02]  /*a2c0*/  SYNCS.PHASECHK.TRANS64.TRYWAIT P1, [R15+URZ+0x30840], R12 ;  /* 0x0308400c0f0075a7 */ /* 0x010864000802017f */
[----:B-1----:R-:W-:Y:S05]  /*a2d0*/  @!P1 NANOSLEEP.SYNCS 0x989680 ;  /* 0x009896800000995d */ /* 0x002fea0003900000 */
[----:B------:R-:W1:Y:S02]  /*a2e0*/  @!P1 SYNCS.PHASECHK.TRANS64 P1, [R15+URZ+0x30840], R12 ;  /* 0x0308400c0f0095a7 */ /* 0x000e64000802007f */
[----:B-1----:R-:W-:Y:S05]  /*a2f0*/  @!P1 BRA `(.L_x_7236) ;  /* 0xfffffffc00f09947 */ /* 0x002fea000383ffff */
[----:B------:R-:W-:Y:S05]  /*a300*/  BRA `(.L_x_7272) ;  /* 0xffffffec00d47947 */ /* 0x000fea000383ffff */
.L_x_7238:
[----:B-1----:R1:W2:Y:S02]  /*a310*/  SYNCS.PHASECHK.TRANS64.TRYWAIT P1, [R15+URZ+0x30828], R12 ;  /* 0x0308280c0f0075a7 */ /* 0x0022a4000802017f */
[----:B--2---:R-:W-:Y:S05]  /*a320*/  @!P1 NANOSLEEP.SYNCS 0x989680 ;  /* 0x009896800000995d */ /* 0x004fea0003900000 */
[----:B------:R-:W2:Y:S02]  /*a330*/  @!P1 SYNCS.PHASECHK.TRANS64 P1, [R15+URZ+0x30828], R12 ;  /* 0x0308280c0f0095a7 */ /* 0x000ea4000802007f */
[----:B--2---:R-:W-:Y:S05]  /*a340*/  @!P1 BRA `(.L_x_7238) ;  /* 0xfffffffc00f09947 */ /* 0x004fea000383ffff */
[----:B------:R-:W-:Y:S05]  /*a350*/  BRA `(.L_x_7273) ;  /* 0xfffffff000687947 */ /* 0x000fea000383ffff */
.L_x_7240:
[----:B------:R1:W1:Y:S02]  /*a360*/  SYNCS.PHASECHK.TRANS64.TRYWAIT P0, [R3+URZ+0x30840], R0 ;  /* 0x03084000030075a7 */ /* 0x000264000800017f */
[----:B-1----:R-:W-:Y:S05]  /*a370*/  @!P0 NANOSLEEP.SYNCS 0x989680 ;  /* 0x009896800000895d */ /* 0x002fea0003900000 */
[----:B------:R-:W1:Y:S02]  /*a380*/  @!P0 SYNCS.PHASECHK.TRANS64 P0, [R3+URZ+0x30840], R0 ;  /* 0x03084000030085a7 */ /* 0x000e64000800007f */
[----:B-1----:R-:W-:Y:S05]  /*a390*/  @!P0 BRA `(.L_x_7240) ;  /* 0xfffffffc00f08947 */ /* 0x002fea000383ffff */
[----:B------:R-:W-:Y:S05]  /*a3a0*/  BRA `(.L_x_7274) ;  /* 0xfffffff400187947 */ /* 0x000fea000383ffff */
.L_x_7242:
[----:B------:R-:W-:Y:S01]  /*a3b0*/  BSSY B0, `(.L_x_7275) ;  /* 0x0000006000007945 */ /* 0x000fe20003800000 */
[----:B------:R-:W-:-:S07]  /*a3c0*/  IMAD.MOV.U32 R15, RZ, RZ, -0x1 ;  /* 0xffffffffff0f7424 */ /* 0x000fce00078e00ff */
[----:B------:R-:W-:Y:S05]  /*a3d0*/  WARPSYNC.COLLECTIVE R15, `(.L_x_7276) ;  /* 0x000000000f0c7348 */ /* 0x000fea0003c00000 */
[----:B------:R-:W-:Y:S02]  /*a3e0*/  ELECT P6, UR62, PT ;  /* 0x00000000003e782f */ /* 0x000fe400038c0000 */
[----:B------:R-:W-:Y:S01]  /*a3f0*/  MOV R14, UR62 ;  /* 0x0000003e000e7c02 */ /* 0x000fe20008000f00 */
[----:B------:R-:W-:Y:S10]  /*a400*/  ENDCOLLECTIVE ;  /* 0x000000000000791b */ /* 0x000ff40003800000 */
.L_x_7276:
[----:B------:R-:W-:Y:S05]  /*a410*/  BSYNC B0 ;  /* 0x0000000000007941 */ /* 0x000fea0003800000 */
.L_x_7275:
[----:B------:R-:W-:Y:S05]  /*a420*/  BRA `(.L_x_7277) ;  /* 0xfffffff400c87947 */ /* 0x000fea000383ffff */
.L_x_7244:
[----:B-1----:R1:W2:Y:S02]  /*a430*/  SYNCS.PHASECHK.TRANS64.TRYWAIT P0, [R7+URZ], R4 ;  /* 0x00000004070075a7 */ /* 0x0022a4000800017f */
[----:B--2---:R-:W-:Y:S05]  /*a440*/  @!P0 NANOSLEEP.SYNCS 0x989680 ;  /* 0x009896800000895d */ /* 0x004fea0003900000 */
[----:B------:R-:W2:Y:S02]  /*a450*/  @!P0 SYNCS.PHASECHK.TRANS64 P0, [R7+URZ], R4 ;  /* 0x00000004070085a7 */ /* 0x000ea4000800007f */
[----:B--2---:R-:W-:Y:S05]  /*a460*/  @!P0 BRA `(.L_x_7244) ;  /* 0xfffffffc00f08947 */ /* 0x004fea000383ffff */
[----:B------:R-:W-:Y:S05]  /*a470*/  BRA `(.L_x_7278) ;  /* 0xfffffff800087947 */ /* 0x000fea000383ffff */
.L_x_7245:
[----:B--2---:R2:W3:Y:S02]  /*a480*/  SYNCS.PHASECHK.TRANS64.TRYWAIT P0, [R3+URZ], R0 ;  /* 0x00000000030075a7 */ /* 0x0044e4000800017f */
[----:B---3--:R-:W-:Y:S05]  /*a490*/  @!P0 NANOSLEEP.SYNCS 0x989680 ;  /* 0x009896800000895d */ /* 0x008fea0003900000 */
[----:B------:R-:W3:Y:S02]  /*a4a0*/  @!P0 SYNCS.PHASECHK.TRANS64 P0, [R3+URZ], R0 ;  /* 0x00000000030085a7 */ /* 0x000ee4000800007f */
[----:B---3--:R-:W-:Y:S05]  /*a4b0*/  @!P0 BRA `(.L_x_7245) ;  /* 0xfffffffc00f08947 */ /* 0x008fea000383ffff */
[----:B------:R-:W-:Y:S05]  /*a4c0*/  BRA `(.L_x_7279) ;  /* 0xfffffff400fc7947 */ /* 0x000fea000383ffff */
.L_x_7247:
[----:B--2---:R2:W3:Y:S02]  /*a4d0*/  SYNCS.PHASECHK.TRANS64.TRYWAIT P0, [R5+URZ], R4 ;  /* 0x00000004050075a7 */ /* 0x0044e4000800017f */
[----:B---3--:R-:W-:Y:S05]  /*a4e0*/  @!P0 NANOSLEEP.SYNCS 0x989680 ;  /* 0x009896800000895d */ /* 0x008fea0003900000 */
[----:B------:R-:W3:Y:S02]  /*a4f0*/  @!P0 SYNCS.PHASECHK.TRANS64 P0, [R5+URZ], R4 ;  /* 0x00000004050085a7 */ /* 0x000ee4000800007f */
[----:B---3--:R-:W-:Y:S05]  /*a500*/  @!P0 BRA `(.L_x_7247) ;  /* 0xfffffffc00f08947 */ /* 0x008fea000383ffff */
[----:B------:R-:W-:Y:S05]  /*a510*/  BRA `(.L_x_7280) ;  /* 0xfffffff800007947 */ /* 0x000fea000383ffff */
.L_x_7281:
        /* <DEDUP_REMOVED lines=14> */
.L_x_7343:


//--------------------- .text._ZN7cutlass13device_kernelIN5flash22FlashAttnBwdPreprocessIN4cute5tupleIJNS3_1CILi64EEENS5_ILi128EEEEEENS_6half_tEfNS_4arch4Sm90ELb1ELb1EEEEEvNT_6ParamsE --------------------------
	.section	.text._ZN7cutlass13device_kernelIN5flash22FlashAttnBwdPreprocessIN4cute5tupleIJNS3_1CILi64EEENS5_ILi128EEEEEENS_6half_tEfNS_4arch4Sm90ELb1ELb1EEEEEvNT_6ParamsE,"ax",@progbits
	.align	128
.text._ZN7cutlass13device_kernelIN5flash22FlashAttnBwdPreprocessIN4cute5tupleIJNS3_1CILi64EEENS5_ILi128EEEEEENS_6half_tEfNS_4arch4Sm90ELb1ELb1EEEEEvNT_6ParamsE:
        .type           _ZN7cutlass13device_kernelIN5flash22FlashAttnBwdPreprocessIN4cute5tupleIJNS3_1CILi64EEENS5_ILi128EEEEEENS_6half_tEfNS_4arch4Sm90ELb1ELb1EEEEEvNT_6ParamsE,@function
        .size           _ZN7cutlass13device_kernelIN5flash22FlashAttnBwdPreprocessIN4cute5tupleIJNS3_1CILi64EEENS5_ILi128EEEEEENS_6half_tEfNS_4arch4Sm90ELb1ELb1EEEEEvNT_6ParamsE,(.L_x_7344 - _ZN7cutlass13device_kernelIN5flash22FlashAttnBwdPreprocessIN4cute5tupleIJNS3_1CILi64EEENS5_ILi128EEEEEENS_6half_tEfNS_4arch4Sm90ELb1ELb1EEEEEvNT_6ParamsE)
        .other          _ZN7cutlass13device_kernelIN5flash22FlashAttnBwdPreprocessIN4cute5tupleIJNS3_1CILi64EEENS5_ILi128EEEEEENS_6half_tEfNS_4arch4Sm90ELb1ELb1EEEEEvNT_6ParamsE,@"STO_CUDA_ENTRY STV_DEFAULT"
_ZN7cutlass13device_kernelIN5flash22FlashAttnBwdPreprocessIN4cute5tupleIJNS3_1CILi64EEENS5_ILi128EEEEEENS_6half_tEfNS_4arch4Sm90ELb1ELb1EEEEEvNT_6ParamsE:
        /* <DEDUP_REMOVED lines=11> */
[----:B------:R-:W-:Y:S01]  /*00b0*/  ISETP.NE.U32.AND P2, PT, R4, RZ, PT ;  /* 0x000000ff0400720c */ /* 0x000fe20003f45070 */
[----:B-1----:R-:W-:-:S04]  /*00c0*/  IMAD.WIDE R6, R0, 0x4, R6 ;  /* 0x0000000400067825 */ /* 0x002fc800078e0206 */
[----:B------:R-:W0:Y:S01]  /*00d0*/  @P1 LDC.64 R8, c[0x0][0x2f8] ;  /* 0x0000be00ff081b82 */ /* 0x000e220000000a00 */
[----:B------:R-:W-:-:S05]  /*00e0*/  MOV R4, UR6 ;  /* 0x0000000600047c02 */ /* 0x000fca0008000f00 */
[----:B------:R1:W5:Y:S01]  /*00f0*/  @P0 LDG.E R48, desc[UR4][R6.64] ;  /* 0x0000000406300981 */ /* 0x000362000c1e1900 */
[----:B------:R-:W-:Y:S01]  /*0100*/  ISETP.NE.AND.EX P2, PT, R5, RZ, PT, P2 ;  /* 0x000000ff0500720c */ /* 0x000fe20003f45320 */
[----:B------:R-:W2:Y:S01]  /*0110*/  S2R R2, SR_CTAID.X ;  /* 0x0000000000027919 */ /* 0x000ea20000002500 */
[----:B------:R-:W3:Y:S01]  /*0120*/  S2R R3, SR_TID.X ;  /* 0x0000000000037919 */ /* 0x000ee20000002100 */
[----:B0-----:R-:W-:-:S05]  /*0130*/  @P1 IMAD.WIDE R8, R0, 0x4, R8 ;  /* 0x0000000400081825 */ /* 0x001fca00078e0208 */
[----:B------:R1:W5:Y:S01]  /*0140*/  @P1 LDG.E R4, desc[UR4][R8.64] ;  /* 0x0000000408041981 */ /* 0x000362000c1e1900 */
[----:B--2---:R-:W-:Y:S01]  /*0150*/  SHF.L.U32 R5, R2, 0x6, RZ ;  /* 0x0000000602057819 */ /* 0x004fe200000006ff */
[----:B---3--:R-:W-:Y:S06]  /*0160*/  @P1 BRA `(.L_x_7282) ;  /* 0x0000000000101947 */ /* 0x008fec0003800000 */
[----:B------:R-:W-:Y:S05]  /*0170*/  @!P0 BRA `(.L_x_7282) ;  /* 0x00000000000c8947 */ /* 0x000fea0003800000 */
[----:B-1----:R-:W2:Y:S04]  /*0180*/  LDG.E R9, desc[UR4][R6.64] ;  /* 0x0000000406097981 */ /* 0x002ea8000c1e1900 */
[----:B-----5:R-:W2:Y:S02]  /*0190*/  LDG.E R4, desc[UR4][R6.64+0x4] ;  /* 0x0000040406047981 */ /* 0x020ea4000c1e1900 */
[----:B--2---:R-:W-:-:S07]  /*01a0*/  IADD3 R4, -R9, R4, RZ ;  /* 0x0000000409047210 */ /* 0x004fce0007ffe1ff */
.L_x_7282:
[----:B-----5:R-:W-:-:S13]  /*01b0*/  ISETP.LE.AND P1, PT, R4, R5, PT ;  /* 0x000000050400720c */ /* 0x020fda0003f23270 */
[----:B------:R-:W-:Y:S05]  /*01c0*/  @P2 EXIT P1 ;  /* 0x000000000000294d */ /* 0x000fea0000800000 */
[----:B------:R-:W0:Y:S01]  /*01d0*/  S2UR UR6, SR_CTAID.Y ;  /* 0x00000000000679c3 */ /* 0x000e220000002600 */
[----:B------:R-:W-:Y:S01]  /*01e0*/  ISETP.GT.AND P1, PT, R3, 0x3f, PT ;  /* 0x0000003f0300780c */ /* 0x000fe20003f24270 */
[----:B------:R-:W-:Y:S01]  /*01f0*/  BSSY B0, `(.L_x_7283) ;  /* 0x0000026000007945 */ /* 0x000fe20003800000 */
[----:B------:R-:W-:Y:S02]  /*0200*/  IADD3 R47, -R5, R4, RZ ;  /* 0x00000004052f7210 */ /* 0x000fe40007ffe1ff */
[----:B------:R-:W-:Y:S02]  /*0210*/  CS2R R14, SRZ ;  /* 0x00000000000e7805 */ /* 0x000fe4000001ff00 */
[----:B-1----:R-:W-:Y:S02]  /*0220*/  SHF.R.S32.HI R6, RZ, 0x1f, R3 ;  /* 0x0000001fff067819 */ /* 0x002fe40000011403 */
[----:B------:R-:W-:Y:S01]  /*0230*/  ISETP.GE.OR P4, PT, R3, R47, P1 ;  /* 0x0000002f0300720c */ /* 0x000fe20000f86670 */
[----:B------:R-:W1:Y:S01]  /*0240*/  LDC.64 R10, c[0x0][0x230] ;  /* 0x00008c00ff0a7b82 */ /* 0x000e620000000a00 */
[----:B------:R-:W-:-:S02]  /*0250*/  LEA.HI R7, R6, R3, RZ, 0x4 ;  /* 0x0000000306077211 */ /* 0x000fc400078f20ff */
[----:B------:R-:W-:Y:S02]  /*0260*/  SHF.R.S32.HI R41, RZ, 0x1f, R0 ;  /* 0x0000001fff297819 */ /* 0x000fe40000011400 */
[----:B------:R-:W-:Y:S02]  /*0270*/  LOP3.LUT R8, R7, 0xfffffff0, RZ, 0xc0, !PT ;  /* 0xfffffff007087812 */ /* 0x000fe400078ec0ff */
[----:B------:R-:W-:Y:S02]  /*0280*/  SHF.R.S32.HI R6, RZ, 0x4, R7 ;  /* 0x00000004ff067819 */ /* 0x000fe40000011407 */
[----:B------:R-:W-:Y:S02]  /*0290*/  IADD3 R45, -R8, R3, RZ ;  /* 0x00000003082d7210 */ /* 0x000fe40007ffe1ff */
[----:B------:R-:W-:Y:S02]  /*02a0*/  @P0 SHF.R.S32.HI R15, RZ, 0x1f, R48 ;  /* 0x0000001fff0f0819 */ /* 0x000fe40000011430 */
[----:B------:R-:W-:-:S02]  /*02b0*/  @P0 MOV R14, R48 ;  /* 0x00000030000e0202 */ /* 0x000fc40000000f00 */
[----:B------:R-:W-:Y:S01]  /*02c0*/  ISETP.GE.AND P3, PT, R6, R47, PT ;  /* 0x0000002f0600720c */ /* 0x000fe20003f66270 */
[----:B0-----:R-:W-:Y:S01]  /*02d0*/  USHF.R.S32.HI UR7, URZ, 0x1f, UR6 ;  /* 0x0000001f3f077899 */ /* 0x001fe20008011406 */
[----:B------:R-:W-:Y:S02]  /*02e0*/  SEL R7, R0, RZ, !P2 ;  /* 0x000000ff00077207 */ /* 0x000fe40005000000 */
[----:B------:R-:W-:Y:S02]  /*02f0*/  MOV R40, 0x7f800000 ;  /* 0x7f80000000287802 */ /* 0x000fe40000000f00 */
[----:B------:R-:W-:Y:S02]  /*0300*/  SHF.L.U32 R8, R45, 0x3, RZ ;  /* 0x000000032d087819 */ /* 0x000fe400000006ff */
[----:B------:R-:W-:Y:S01]  /*0310*/  SEL R41, R41, RZ, !P2 ;  /* 0x000000ff29297207 */ /* 0x000fe20005000000 */
[----:B------:R-:W-:Y:S06]  /*0320*/  @P4 BRA `(.L_x_7284) ;  /* 0x0000000000484947 */ /* 0x000fec0003800000 */
[----:B------:R-:W0:Y:S01]  /*0330*/  LDC.64 R18, c[0x0][0x290] ;  /* 0x0000a400ff127b82 */ /* 0x000e220000000a00 */
[----:B------:R-:W-:Y:S01]  /*0340*/  SHF.R.S32.HI R13, RZ, 0x1f, R5 ;  /* 0x0000001fff0d7819 */ /* 0x000fe20000011405 */
[----:B------:R-:W-:Y:S01]  /*0350*/  ULDC.64 UR8, c[0x0][0x298] ;  /* 0x0000a60000087ab9 */ /* 0x000fe20000000a00 */
[--C-:B------:R-:W-:Y:S02]  /*0360*/  SHF.R.S32.HI R16, RZ, 0x1f, R3.reuse ;  /* 0x0000001fff107819 */ /* 0x100fe40000011403 */
[----:B------:R-:W-:-:S04]  /*0370*/  IADD3 R12, P2, P4, R14, R5, R3 ;  /* 0x000000050e0c7210 */ /* 0x000fc80007c5e003 */
[----:B------:R-:W-:Y:S01]  /*0380*/  IADD3.X R13, R15, R13, R16, P2, P4 ;  /* 0x0000000d0f0d7210 */ /* 0x000fe200017e8410 */
[C---:B0-----:R-:W-:Y:S02]  /*0390*/  IMAD R16, R18.reuse, UR7, RZ ;  /* 0x0000000712107c24 */ /* 0x041fe4000f8e02ff */
        /* <DEDUP_REMOVED lines=11> */
.L_x_7284:
[----:B------:R-:W-:Y:S05]  /*0450*/  BSYNC B0 ;  /* 0x0000000000007941 */ /* 0x000fea0003800000 */
.L_x_7283:
[----:B------:R-:W-:Y:S01]  /*0460*/  ULDC UR8, c[0x0][0x21c] ;  /* 0x0000870000087ab9 */ /* 0x000fe20000000800 */
[----:B0-----:R-:W0:Y:S01]  /*0470*/  LDC.64 R16, c[0x0][0x250] ;  /* 0x00009400ff107b82 */ /* 0x001e220000000a00 */
[----:B------:R-:W-:Y:S02]  /*0480*/  ISETP.LT.AND P6, PT, R8, UR8, !P3 ;  /* 0x0000000808007c0c */ /* 0x000fe4000dfc1270 */
[----:B------:R-:W-:Y:S02]  /*0490*/  SHF.R.S32.HI R42, RZ, 0x1f, R6 ;  /* 0x0000001fff2a7819 */ /* 0x000fe40000011406 */
[----:B------:R-:W-:Y:S01]  /*04a0*/  IADD3 R36, P2, R6, R14, RZ ;  /* 0x0000000e06247210 */ /* 0x000fe20007f5e0ff */
[----:B-1----:R-:W-:Y:S01]  /*04b0*/  IMAD R14, R10, UR7, RZ ;  /* 0x000000070a0e7c24 */ /* 0x002fe2000f8e02ff */
[----:B------:R-:W-:Y:S02]  /*04c0*/  SHF.R.S32.HI R9, RZ, 0x1f, R8 ;  /* 0x0000001fff097819 */ /* 0x000fe40000011408 */
[----:B------:R-:W-:Y:S01]  /*04d0*/  IADD3.X R37, R42, R15, RZ, P2, !PT ;  /* 0x0000000f2a257210 */ /* 0x000fe200017fe4ff */
[----:B------:R-:W-:Y:S01]  /*04e0*/  IMAD R11, R11, UR6, R14 ;  /* 0x000000060b0b7c24 */ /* 0x000fe2000f8e020e */
[----:B------:R-:W-:Y:S01]  /*04f0*/  ISETP.GE.AND P2, PT, R8, UR8, PT ;  /* 0x0000000808007c0c */ /* 0x000fe2000bf46270 */
[----:B------:R-:W-:Y:S01]  /*0500*/  IMAD.WIDE.U32 R14, R10, UR6, R8 ;  /* 0x000000060a0e7c25 */ /* 0x000fe2000f8e0008 */
[----:B------:R-:W-:Y:S01]  /*0510*/  IADD3 R44, R6, 0x10, RZ ;  /* 0x00000010062c7810 */ /* 0x000fe20007ffe0ff */
[----:B------:R-:W1:Y:S01]  /*0520*/  @P6 LDC.64 R12, c[0x0][0x228] ;  /* 0x00008a00ff0c6b82 */ /* 0x000e620000000a00 */
[----:B------:R-:W-:Y:S01]  /*0530*/  ULDC.64 UR8, c[0x0][0x238] ;  /* 0x00008e0000087ab9 */ /* 0x000fe20000000a00 */
[----:B------:R-:W-:Y:S01]  /*0540*/  IMAD.WIDE R36, R2, 0x40, R36 ;  /* 0x0000004002247825 */ /* 0x000fe200078e0224 */
[----:B------:R-:W-:-:S02]  /*0550*/  ISETP.LT.AND P4, PT, R44, R47, !P2 ;  /* 0x0000002f2c00720c */ /* 0x000fc40005781270 */
[----:B------:R-:W-:Y:S01]  /*0560*/  IADD3 R15, R15, R11, RZ ;  /* 0x0000000b0f0f7210 */ /* 0x000fe20007ffe0ff */
[----:B------:R-:W-:Y:S01]  /*0570*/  IMAD R18, R41, UR8, RZ ;  /* 0x0000000829127c24 */ /* 0x000fe2000f8e02ff */
[----:B------:R-:W-:Y:S01]  /*0580*/  IADD3 R43, R6, 0x20, RZ ;  /* 0x00000020062b7810 */ /* 0x000fe20007ffe0ff */
[----:B------:R-:W2:Y:S02]  /*0590*/  @P6 LDC.64 R20, c[0x0][0x210] ;  /* 0x00008400ff146b82 */ /* 0x000ea40000000a00 */
[C---:B------:R-:W-:Y:S02]  /*05a0*/  IMAD R19, R7.reuse, UR9, R18 ;  /* 0x0000000907137c24 */ /* 0x040fe4000f8e0212 */
[C---:B0-----:R-:W-:Y:S02]  /*05b0*/  IMAD R22, R16.reuse, UR7, RZ ;  /* 0x0000000710167c24 */ /* 0x041fe4000f8e02ff */
[----:B------:R-:W-:Y:S01]  /*05c0*/  IMAD.WIDE.U32 R38, R7, UR8, R14 ;  /* 0x0000000807267c25 */ /* 0x000fe2000f8e000e */
[----:B------:R-:W-:Y:S01]  /*05d0*/  ULDC.64 UR8, c[0x0][0x258] ;  /* 0x0000960000087ab9 */ /* 0x000fe20000000a00 */
[----:B------:R-:W0:Y:S02]  /*05e0*/  @P6 LDC.64 R10, c[0x0][0x248] ;  /* 0x00009200ff0a6b82 */ /* 0x000e240000000a00 */
[----:B------:R-:W-:Y:S01]  /*05f0*/  IMAD R17, R17, UR6, R22 ;  /* 0x0000000611117c24 */ /* 0x000fe2000f8e0216 */
[----:B------:R-:W-:Y:S01]  /*0600*/  IADD3 R39, R39, R19, RZ ;  /* 0x0000001327277210 */ /* 0x000fe20007ffe0ff */
[----:B------:R-:W-:Y:S01]  /*0610*/  IMAD.WIDE.U32 R8, R16, UR6, R8 ;  /* 0x0000000610087c25 */ /* 0x000fe2000f8e0008 */
[----:B------:R-:W-:-:S02]  /*0620*/  @P4 MOV R24, R38 ;  /* 0x0000002600184202 */ /* 0x000fc40000000f00 */
[----:B------:R-:W-:Y:S01]  /*0630*/  @P4 MOV R25, R39 ;  /* 0x0000002700194202 */ /* 0x000fe20000000f00 */
[-C--:B-1----:R-:W-:Y:S01]  /*0640*/  @P6 IMAD R18, R37, R12.reuse, RZ ;  /* 0x0000000c25126224 */ /* 0x082fe200078e02ff */
[----:B------:R-:W1:Y:S01]  /*0650*/  @P6 LDC.64 R22, c[0x0][0x240] ;  /* 0x00009000ff166b82 */ /* 0x000e620000000a00 */
[----:B------:R-:W-:Y:S01]  /*0660*/  IADD3 R9, R9, R17, RZ ;  /* 0x0000001109097210 */ /* 0x000fe20007ffe0ff */
[----:B------:R-:W-:Y:S02]  /*0670*/  IMAD R14, R41, UR8, RZ ;  /* 0x00000008290e7c24 */ /* 0x000fe4000f8e02ff */
[C---:B------:R-:W-:Y:S02]  /*0680*/  @P6 IMAD R15, R36.reuse, R13, R18 ;  /* 0x0000000d240f6224 */ /* 0x040fe400078e0212 */
[----:B------:R-:W-:Y:S02]  /*0690*/  @P6 IMAD.WIDE.U32 R12, R36, R12, R38 ;  /* 0x0000000c240c6225 */ /* 0x000fe400078e0026 */
[----:B------:R-:W3:Y:S02]  /*06a0*/  @P4 LDC.64 R18, c[0x0][0x228] ;  /* 0x00008a00ff124b82 */ /* 0x000ee40000000a00 */
[C---:B------:R-:W-:Y:S01]  /*06b0*/  IMAD R53, R7.reuse, UR9, R14 ;  /* 0x0000000907357c24 */ /* 0x040fe2000f8e020e */
[----:B--2---:R-:W-:Y:S01]  /*06c0*/  @P6 LEA R20, P5, R12, R20, 0x1 ;  /* 0x000000140c146211 */ /* 0x004fe200078a08ff */
[----:B------:R-:W-:Y:S01]  /*06d0*/  IMAD.WIDE.U32 R58, R7, UR8, R8 ;  /* 0x00000008073a7c25 */ /* 0x000fe2000f8e0008 */
[----:B------:R-:W-:-:S02]  /*06e0*/  @P6 IADD3 R8, R13, R15, RZ ;  /* 0x0000000f0d086210 */ /* 0x000fc40007ffe0ff */
[----:B------:R-:W-:Y:S01]  /*06f0*/  CS2R R14, SRZ ;  /* 0x00000000000e7805 */ /* 0x000fe2000001ff00 */
[----:B------:R-:W2:Y:S01]  /*0700*/  @P4 LDC.64 R60, c[0x0][0x210] ;  /* 0x00008400ff3c4b82 */ /* 0x000ea20000000a00 */
[----:B0-----:R-:W-:Y:S01]  /*0710*/  @P6 IMAD R9, R37, R10, RZ ;  /* 0x0000000a25096224 */ /* 0x001fe200078e02ff */
[----:B------:R-:W-:Y:S02]  /*0720*/  IADD3 R53, R59, R53, RZ ;  /* 0x000000353b357210 */ /* 0x000fe40007ffe0ff */
[----:B------:R-:W-:Y:S01]  /*0730*/  @P6 LEA.HI.X R21, R12, R21, R8, 0x1, P5 ;  /* 0x000000150c156211 */ /* 0x000fe200028f0c08 */
[C---:B------:R-:W-:Y:S01]  /*0740*/  @P6 IMAD R13, R36.reuse, R11, R9 ;  /* 0x0000000b240d6224 */ /* 0x040fe200078e0209 */
[----:B------:R-:W-:Y:S02]  /*0750*/  @P6 MOV R52, R58 ;  /* 0x0000003a00346202 */ /* 0x000fe40000000f00 */
[C---:B------:R-:W-:Y:S01]  /*0760*/  @P4 IADD3 R27, P5, R36.reuse, 0x10, RZ ;  /* 0x00000010241b4810 */ /* 0x040fe20007fbe0ff */
[----:B------:R-:W0:Y:S02]  /*0770*/  @P4 LDC.64 R16, c[0x0][0x248] ;  /* 0x00009200ff104b82 */ /* 0x000e240000000a00 */
[----:B------:R-:W-:Y:S01]  /*0780*/  @P6 IMAD.WIDE.U32 R10, R36, R10, R52 ;  /* 0x0000000a240a6225 */ /* 0x000fe200078e0034 */
[----:B------:R-:W-:-:S04]  /*0790*/  @P4 IADD3.X R9, RZ, R37, RZ, P5, !PT ;  /* 0x00000025ff094210 */ /* 0x000fc80002ffe4ff */
[----:B------:R-:W-:Y:S01]  /*07a0*/  @P6 IADD3 R8, R11, R13, RZ ;  /* 0x0000000d0b086210 */ /* 0x000fe20007ffe0ff */
[----:B---3--:R-:W-:Y:S01]  /*07b0*/  @P4 IMAD R12, R9, R18, RZ ;  /* 0x00000012090c4224 */ /* 0x008fe200078e02ff */
[C---:B-1----:R-:W-:Y:S01]  /*07c0*/  @P6 LEA R22, P5, R10.reuse, R22, 0x1 ;  /* 0x000000160a166211 */ /* 0x042fe200078a08ff */
[----:B------:R-:W1:Y:S02]  /*07d0*/  @P4 LDC.64 R32, c[0x0][0x240] ;  /* 0x00009000ff204b82 */ /* 0x000e640000000a00 */
[----:B------:R-:W-:Y:S01]  /*07e0*/  @P4 IMAD R29, R27, R19, R12 ;  /* 0x000000131b1d4224 */ /* 0x000fe200078e020c */
[----:B------:R-:W-:Y:S02]  /*07f0*/  @P6 LEA.HI.X R23, R10, R23, R8, 0x1, P5 ;  /* 0x000000170a176211 */ /* 0x000fe400028f0c08 */
[----:B------:R-:W-:Y:S02]  /*0800*/  CS2R R8, SRZ ;  /* 0x0000000000087805 */ /* 0x000fe4000001ff00 */
[----:B------:R-:W-:-:S02]  /*0810*/  CS2R R10, SRZ ;  /* 0x00000000000a7805 */ /* 0x000fc4000001ff00 */
[----:B------:R-:W-:Y:S01]  /*0820*/  CS2R R12, SRZ ;  /* 0x00000000000c7805 */ /* 0x000fe2000001ff00 */
[----:B------:R-:W-:Y:S01]  /*0830*/  @P4 IMAD.WIDE.U32 R18, R27, R18, R24 ;  /* 0x000000121b124225 */ /* 0x000fe200078e0018 */
[----:B------:R-:W-:Y:S02]  /*0840*/  ISETP.LT.AND P5, PT, R43, R47, !P2 ;  /* 0x0000002f2b00720c */ /* 0x000fe400057a1270 */
[----:B------:R-:W-:Y:S01]  /*0850*/  IADD3 R46, R6, 0x30, RZ ;  /* 0x00000030062e7810 */ /* 0x000fe20007ffe0ff */
[----:B------:R3:W4:Y:S01]  /*0860*/  @P6 LDG.E.128 R8, desc[UR4][R20.64] ;  /* 0x0000000414086981 */ /* 0x000722000c1e1d00 */
[----:B------:R-:W-:-:S03]  /*0870*/  @P4 IADD3 R19, R19, R29, RZ ;  /* 0x0000001d13134210 */ /* 0x000fc60007ffe0ff */
[----:B------:R0:W4:Y:S01]  /*0880*/  @P6 LDG.E.128 R12, desc[UR4][R22.64] ;  /* 0x00000004160c6981 */ /* 0x000122000c1e1d00 */
[----:B--2---:R-:W-:Y:S02]  /*0890*/  @P4 LEA R60, P6, R18, R60, 0x1 ;  /* 0x0000003c123c4211 */ /* 0x004fe400078c08ff */
[----:B------:R-:W-:Y:S02]  /*08a0*/  ISETP.LT.AND P2, PT, R46, R47, !P2 ;  /* 0x0000002f2e00720c */ /* 0x000fe40005741270 */
[----:B------:R-:W-:Y:S01]  /*08b0*/  @P4 LEA.HI.X R61, R18, R61, R19, 0x1, P6 ;  /* 0x0000003d123d4211 */ /* 0x000fe200030f0c13 */
[----:B------:R-:W2:Y:S01]  /*08c0*/  @P5 LDC.64 R56, c[0x0][0x228] ;  /* 0x00008a00ff385b82 */ /* 0x000ea20000000a00 */
[----:B------:R-:W-:Y:S02]  /*08d0*/  @P4 IADD3 R27, P6, R36, 0x10, RZ ;  /* 0x00000010241b4810 */ /* 0x000fe40007fde0ff */
[----:B---3--:R-:W-:Y:S02]  /*08e0*/  @P4 MOV R20, R58 ;  /* 0x0000003a00144202 */ /* 0x008fe40000000f00 */
[----:B------:R-:W-:-:S02]  /*08f0*/  @P4 IADD3.X R19, RZ, R37, RZ, P6, !PT ;  /* 0x00000025ff134210 */ /* 0x000fc400037fe4ff */
[----:B------:R-:W-:Y:S01]  /*0900*/  @P4 MOV R21, R53 ;  /* 0x0000003500154202 */ /* 0x000fe20000000f00 */
[----:B------:R-:W3:Y:S01]  /*0910*/  @P5 LDC.64 R50, c[0x0][0x248] ;  /* 0x00009200ff325b82 */ /* 0x000ee20000000a00 */
[----:B------:R-:W-:Y:S01]  /*0920*/  @P5 MOV R54, R38 ;  /* 0x0000002600365202 */ /* 0x000fe20000000f00 */
[-C--:B0-----:R-:W-:Y:S01]  /*0930*/  @P4 IMAD R18, R19, R16.reuse, RZ ;  /* 0x0000001013124224 */ /* 0x081fe200078e02ff */
[C---:B------:R-:W-:Y:S02]  /*0940*/  @P5 IADD3 R19, P6, R36.reuse, 0x20, RZ ;  /* 0x0000002024135810 */ /* 0x040fe40007fde0ff */
[----:B------:R-:W-:Y:S01]  /*0950*/  @P5 MOV R55, R39 ;  /* 0x0000002700375202 */ /* 0x000fe20000000f00 */
[C---:B------:R-:W-:Y:S01]  /*0960*/  @P4 IMAD R25, R27.reuse, R17, R18 ;  /* 0x000000111b194224 */ /* 0x040fe200078e0212 */
[----:B------:R-:W-:Y:S01]  /*0970*/  @P5 IADD3.X R23, RZ, R37, RZ, P6, !PT ;  /* 0x00000025ff175210 */ /* 0x000fe200037fe4ff */
[----:B------:R-:W0:Y:S01]  /*0980*/  @P2 LDC.64 R34, c[0x0][0x228] ;  /* 0x00008a00ff222b82 */ /* 0x000e220000000a00 */
[----:B------:R-:W-:Y:S01]  /*0990*/  @P5 IADD3 R18, P6, R36, 0x20, RZ ;  /* 0x0000002024125810 */ /* 0x000fe20007fde0ff */
[----:B------:R-:W-:-:S03]  /*09a0*/  @P4 IMAD.WIDE.U32 R16, R27, R16, R20 ;  /* 0x000000101b104225 */ /* 0x000fc600078e0014 */
[----:B------:R-:W-:Y:S02]  /*09b0*/  @P5 IADD3.X R49, RZ, R37, RZ, P6, !PT ;  /* 0x00000025ff315210 */ /* 0x000fe400037fe4ff */
[----:B------:R-:W-:Y:S01]  /*09c0*/  @P4 IADD3 R17, R17, R25, RZ ;  /* 0x0000001911114210 */ /* 0x000fe20007ffe0ff */
[----:B------:R-:W0:Y:S01]  /*09d0*/  @P5 LDC.64 R30, c[0x0][0x210] ;  /* 0x00008400ff1e5b82 */ /* 0x000e220000000a00 */
[C---:B-1----:R-:W-:Y:S01]  /*09e0*/  @P4 LEA R32, P6, R16.reuse, R32, 0x1 ;  /* 0x0000002010204211 */ /* 0x042fe200078c08ff */
[-C--:B--2---:R-:W-:Y:S01]  /*09f0*/  @P5 IMAD R20, R23, R56.reuse, RZ ;  /* 0x0000003817145224 */ /* 0x084fe200078e02ff */
[----:B------:R-:W-:Y:S01]  /*0a00*/  CS2R R22, SRZ ;  /* 0x0000000000167805 */ /* 0x000fe2000001ff00 */
[C---:B------:R-:W-:Y:S01]  /*0a10*/  @P5 IMAD.WIDE.U32 R54, R19.reuse, R56, R54 ;  /* 0x0000003813365225 */ /* 0x040fe200078e0036 */
[----:B------:R-:W-:Y:S02]  /*0a20*/  @P4 LEA.HI.X R33, R16, R33, R17, 0x1, P6 ;  /* 0x0000002110214211 */ /* 0x000fe400030f0c11 */
[----:B------:R-:W-:Y:S01]  /*0a30*/  @P2 IADD3 R52, P6, R36, 0x30, RZ ;  /* 0x0000003024342810 */ /* 0x000fe20007fde0ff */
[----:B------:R-:W1:Y:S01]  /*0a40*/  @P2 LDC.64 R24, c[0x0][0x248] ;  /* 0x00009200ff182b82 */ /* 0x000e620000000a00 */
[----:B------:R-:W-:Y:S01]  /*0a50*/  @P5 IMAD R57, R19, R57, R20 ;  /* 0x0000003913395224 */ /* 0x000fe200078e0214 */
[----:B------:R-:W-:Y:S01]  /*0a60*/  @P5 MOV R16, R58 ;  /* 0x0000003a00105202 */ /* 0x000fe20000000f00 */
[----:B---3--:R-:W-:Y:S01]  /*0a70*/  @P5 IMAD R49, R49, R50, RZ ;  /* 0x0000003231315224 */ /* 0x008fe200078e02ff */
[----:B------:R-:W-:-:S02]  /*0a80*/  @P2 IADD3.X R21, RZ, R37, RZ, P6, !PT ;  /* 0x00000025ff152210 */ /* 0x000fc400037fe4ff */
[----:B------:R-:W-:Y:S01]  /*0a90*/  @P5 MOV R17, R53 ;  /* 0x0000003500115202 */ /* 0x000fe20000000f00 */
[C---:B------:R-:W-:Y:S01]  /*0aa0*/  @P5 IMAD R49, R18.reuse, R51, R49 ;  /* 0x0000003312315224 */ /* 0x040fe200078e0231 */
[----:B------:R-:W2:Y:S01]  /*0ab0*/  @P2 LDC.64 R28, c[0x0][0x210] ;  /* 0x00008400ff1c2b82 */ /* 0x000ea20000000a00 */
[----:B0-----:R-:W-:Y:S01]  /*0ac0*/  @P2 IMAD R56, R21, R34, RZ ;  /* 0x0000002215382224 */ /* 0x001fe200078e02ff */
[----:B------:R-:W-:Y:S01]  /*0ad0*/  CS2R R20, SRZ ;  /* 0x0000000000147805 */ /* 0x000fe2000001ff00 */
[----:B------:R-:W-:Y:S01]  /*0ae0*/  @P5 IMAD.WIDE.U32 R50, R18, R50, R16 ;  /* 0x0000003212325225 */ /* 0x000fe200078e0010 */
[----:B------:R-:W-:Y:S02]  /*0af0*/  CS2R R16, SRZ ;  /* 0x0000000000107805 */ /* 0x000fe4000001ff00 */
[----:B------:R-:W-:Y:S01]  /*0b00*/  CS2R R18, SRZ ;  /* 0x0000000000127805 */ /* 0x000fe2000001ff00 */
[----:B------:R-:W-:Y:S01]  /*0b10*/  @P2 IMAD R35, R52, R35, R56 ;  /* 0x0000002334232224 */ /* 0x000fe200078e0238 */
[----:B------:R-:W0:Y:S01]  /*0b20*/  @P5 LDC.64 R26, c[0x0][0x240] ;  /* 0x00009000ff1a5b82 */ /* 0x000e220000000a00 */
[----:B------:R3:W4:Y:S01]  /*0b30*/  @P4 LDG.E.128 R20, desc[UR4][R32.64] ;  /* 0x0000000420144981 */ /* 0x000722000c1e1d00 */
[----:B------:R-:W-:-:S03]  /*0b40*/  @P2 IADD3 R56, P6, R36, 0x30, RZ ;  /* 0x0000003024382810 */ /* 0x000fc60007fde0ff */
[----:B------:R-:W4:Y:S03]  /*0b50*/  @P4 LDG.E.128 R16, desc[UR4][R60.64] ;  /* 0x000000043c104981 */ /* 0x000f26000c1e1d00 */
[----:B---3--:R-:W3:Y:S01]  /*0b60*/  @P2 LDC.64 R32, c[0x0][0x240] ;  /* 0x00009000ff202b82 */ /* 0x008ee20000000a00 */
[----:B------:R-:W-:Y:S02]  /*0b70*/  @P5 LEA R36, P4, R54, R30, 0x1 ;  /* 0x0000001e36245211 */ /* 0x000fe400078808ff */
[----:B------:R-:W-:Y:S01]  /*0b80*/  @P2 IADD3.X R30, RZ, R37, RZ, P6, !PT ;  /* 0x00000025ff1e2210 */ /* 0x000fe200037fe4ff */
[----:B------:R-:W-:Y:S01]  /*0b90*/  @P2 IMAD.WIDE.U32 R38, R52, R34, R38 ;  /* 0x0000002234262225 */ /* 0x000fe200078e0026 */
[----:B------:R-:W-:Y:S02]  /*0ba0*/  @P5 IADD3 R55, R55, R57, RZ ;  /* 0x0000003937375210 */ /* 0x000fe40007ffe0ff */
[----:B------:R-:W-:Y:S01]  /*0bb0*/  @P2 MOV R59, R53 ;  /* 0x00000035003b2202 */ /* 0x000fe20000000f00 */
[----:B-1----:R-:W-:Y:S01]  /*0bc0*/  @P2 IMAD R30, R30, R24, RZ ;  /* 0x000000181e1e2224 */ /* 0x002fe200078e02ff */
[----:B------:R-:W-:-:S02]  /*0bd0*/  @P5 LEA.HI.X R37, R54, R31, R55, 0x1, P4 ;  /* 0x0000001f36255211 */ /* 0x000fc400020f0c37 */
[----:B------:R-:W-:Y:S01]  /*0be0*/  @P2 IADD3 R35, R39, R35, RZ ;  /* 0x0000002327232210 */ /* 0x000fe20007ffe0ff */
[----:B------:R-:W-:Y:S01]  /*0bf0*/  @P2 IMAD R31, R56, R25, R30 ;  /* 0x00000019381f2224 */ /* 0x000fe200078e021e */
[----:B--2---:R-:W-:Y:S01]  /*0c00*/  @P2 LEA R52, P4, R38, R28, 0x1 ;  /* 0x0000001c26342211 */ /* 0x004fe200078808ff */
[----:B------:R-:W-:Y:S01]  /*0c10*/  @P2 IMAD.WIDE.U32 R58, R56, R24, R58 ;  /* 0x00000018383a2225 */ /* 0x000fe200078e003a */
[----:B------:R-:W-:Y:S02]  /*0c20*/  @P5 IADD3 R49, R51, R49, RZ ;  /* 0x0000003133315210 */ /* 0x000fe40007ffe0ff */
[----:B0-----:R-:W-:Y:S02]  /*0c30*/  @P5 LEA R34, P6, R50, R26, 0x1 ;  /* 0x0000001a32225211 */ /* 0x001fe400078c08ff */
[----:B------:R-:W-:Y:S02]  /*0c40*/  @P2 LEA.HI.X R53, R38, R29, R35, 0x1, P4 ;  /* 0x0000001d26352211 */ /* 0x000fe400020f0c23 */
[----:B------:R-:W-:-:S02]  /*0c50*/  CS2R R24, SRZ ;  /* 0x0000000000187805 */ /* 0x000fc4000001ff00 */
[----:B------:R-:W-:Y:S02]  /*0c60*/  @P5 LEA.HI.X R35, R50, R27, R49, 0x1, P6 ;  /* 0x0000001b32235211 */ /* 0x000fe400030f0c31 */
[----:B------:R-:W-:Y:S02]  /*0c70*/  CS2R R26, SRZ ;  /* 0x00000000001a7805 */ /* 0x000fe4000001ff00 */
[----:B------:R-:W-:Y:S02]  /*0c80*/  @P2 IADD3 R38, R59, R31, RZ ;  /* 0x0000001f3b262210 */ /* 0x000fe40007ffe0ff */
[----:B------:R-:W-:Y:S02]  /*0c90*/  CS2R R28, SRZ ;  /* 0x00000000001c7805 */ /* 0x000fe4000001ff00 */
[----:B------:R-:W-:Y:S02]  /*0ca0*/  CS2R R30, SRZ ;  /* 0x00000000001e7805 */ /* 0x000fe4000001ff00 */
[C---:B---3--:R-:W-:Y:S01]  /*0cb0*/  @P2 LEA R50, P4, R58.reuse, R32, 0x1 ;  /* 0x000000203a322211 */ /* 0x048fe200078808ff */
[----:B------:R0:W2:Y:S03]  /*0cc0*/  @P5 LDG.E.128 R24, desc[UR4][R36.64] ;  /* 0x0000000424185981 */ /* 0x0000a6000c1e1d00 */
[----:B------:R-:W-:-:S02]  /*0cd0*/  @P2 LEA.HI.X R51, R58, R33, R38, 0x1, P4 ;  /* 0x000000213a332211 */ /* 0x000fc400020f0c26 */
[----:B------:R-:W-:Y:S01]  /*0ce0*/  CS2R R32, SRZ ;  /* 0x0000000000207805 */ /* 0x000fe2000001ff00 */
[----:B------:R1:W3:Y:S01]  /*0cf0*/  @P5 LDG.E.128 R28, desc[UR4][R34.64] ;  /* 0x00000004221c5981 */ /* 0x0002e2000c1e1d00 */
[----:B------:R-:W-:Y:S02]  /*0d00*/  CS2R R38, SRZ ;  /* 0x0000000000267805 */ /* 0x000fe4000001ff00 */
[----:B0-----:R-:W-:Y:S02]  /*0d10*/  CS2R R36, SRZ ;  /* 0x0000000000247805 */ /* 0x001fe4000001ff00 */
[----:B-1----:R-:W-:-:S04]  /*0d20*/  CS2R R34, SRZ ;  /* 0x0000000000227805 */ /* 0x002fc8000001ff00 */
[----:B------:R0:W3:Y:S04]  /*0d30*/  @P2 LDG.E.128 R36, desc[UR4][R50.64] ;  /* 0x0000000432242981 */ /* 0x0000e8000c1e1d00 */
[----:B------:R1:W3:Y:S01]  /*0d40*/  @P2 LDG.E.128 R32, desc[UR4][R52.64] ;  /* 0x0000000434202981 */ /* 0x0002e2000c1e1d00 */
[----:B------:R-:W-:Y:S02]  /*0d50*/  ISETP.NE.AND P5, PT, R45, RZ, PT ;  /* 0x000000ff2d00720c */ /* 0x000fe40003fa5270 */
[----:B------:R-:W-:Y:S01]  /*0d60*/  @P0 LEA R48, R0, R48, 0x6 ;  /* 0x0000003000300211 */ /* 0x000fe200078e30ff */
[----:B------:R-:W-:Y:S01]  /*0d70*/  BSSY B0, `(.L_x_7285) ;  /* 0x00000a3000007945 */ /* 0x000fe20003800000 */
[----:B------:R-:W-:Y:S01]  /*0d80*/  ISETP.GE.AND P4, PT, R44, R47, PT ;  /* 0x0000002f2c00720c */ /* 0x000fe20003f86270 */
[----:B----4-:R-:W-:-:S02]  /*0d90*/  HADD2.F32 R49, -RZ, R8.H0_H0 ;  /* 0x20000008ff317230 */ /* 0x010fc40000004100 */
[----:B------:R-:W-:Y:S02]  /*0da0*/  HADD2.F32 R8, -RZ, R8.H1_H1 ;  /* 0x30000008ff087230 */ /* 0x000fe40000004100 */
[----:B------:R-:W-:Y:S02]  /*0db0*/  HADD2.F32 R59, -RZ, R12.H1_H1 ;  /* 0x3000000cff3b7230 */ /* 0x000fe40000004100 */
[--C-:B------:R-:W-:Y:S02]  /*0dc0*/  HADD2.F32 R54, -RZ, R9.reuse.H0_H0 ;  /* 0x20000009ff367230 */ /* 0x100fe40000004100 */
[----:B------:R-:W-:Y:S02]  /*0dd0*/  HADD2.F32 R55, -RZ, R9.H1_H1 ;  /* 0x30000009ff377230 */ /* 0x000fe40000004100 */
[----:B------:R-:W-:Y:S01]  /*0de0*/  FMUL.FTZ R8, R8, R59 ;  /* 0x0000003b08087220 */ /* 0x000fe20000410000 */
[--C-:B------:R-:W-:Y:S02]  /*0df0*/  HADD2.F32 R9, -RZ, R10.reuse.H0_H0 ;  /* 0x2000000aff097230 */ /* 0x100fe40000004100 */
[----:B------:R-:W-:-:S02]  /*0e00*/  HADD2.F32 R57, -RZ, R10.H1_H1 ;  /* 0x3000000aff397230 */ /* 0x000fc40000004100 */
[----:B------:R-:W-:Y:S02]  /*0e10*/  HADD2.F32 R58, -RZ, R12.H0_H0 ;  /* 0x2000000cff3a7230 */ /* 0x000fe40000004100 */
[--C-:B0-----:R-:W-:Y:S02]  /*0e20*/  HADD2.F32 R51, -RZ, R13.reuse.H0_H0 ;  /* 0x2000000dff337230 */ /* 0x101fe40000004100 */
[----:B------:R-:W-:Y:S02]  /*0e30*/  HADD2.F32 R50, -RZ, R13.H1_H1 ;  /* 0x3000000dff327230 */ /* 0x000fe40000004100 */
[--C-:B------:R-:W-:Y:S02]  /*0e40*/  HADD2.F32 R13, -RZ, R15.reuse.H0_H0 ;  /* 0x2000000fff0d7230 */ /* 0x100fe40000004100 */
[----:B------:R-:W-:Y:S02]  /*0e50*/  HADD2.F32 R10, -RZ, R15.H1_H1 ;  /* 0x3000000fff0a7230 */ /* 0x000fe40000004100 */
[----:B------:R-:W-:-:S02]  /*0e60*/  HADD2.F32 R12, -RZ, R14.H0_H0 ;  /* 0x2000000eff0c7230 */ /* 0x000fc40000004100 */
[----:B------:R-:W-:Y:S02]  /*0e70*/  HADD2.F32 R14, -RZ, R14.H1_H1 ;  /* 0x3000000eff0e7230 */ /* 0x000fe40000004100 */
[----:B-1----:R-:W-:Y:S02]  /*0e80*/  HADD2.F32 R52, -RZ, R20.H1_H1 ;  /* 0x30000014ff347230 */ /* 0x002fe40000004100 */
[--C-:B------:R-:W-:Y:S02]  /*0e90*/  HADD2.F32 R53, -RZ, R16.reuse.H1_H1 ;  /* 0x30000010ff357230 */ /* 0x100fe40000004100 */
[----:B------:R-:W-:Y:S02]  /*0ea0*/  HADD2.F32 R16, -RZ, R16.H0_H0 ;  /* 0x20000010ff107230 */ /* 0x000fe40000004100 */
[----:B------:R-:W-:Y:S02]  /*0eb0*/  HADD2.F32 R15, -RZ, R20.H0_H0 ;  /* 0x20000014ff0f7230 */ /* 0x000fe40000004100 */
[----:B------:R-:W-:Y:S01]  /*0ec0*/  FMUL.FTZ R59, R53, R52 ;  /* 0x00000034353b7220 */ /* 0x000fe20000410000 */
[----:B------:R-:W-:Y:S01]  /*0ed0*/  FFMA.FTZ R53, R49, R58, R8 ;  /* 0x0000003a31357223 */ /* 0x000fe20000010008 */
[----:B------:R-:W-:-:S02]  /*0ee0*/  HADD2.F32 R8, -RZ, R17.H0_H0 ;  /* 0x20000011ff087230 */ /* 0x000fc40000004100 */
[----:B------:R-:W-:Y:S02]  /*0ef0*/  HADD2.F32 R49, -RZ, R21.H0_H0 ;  /* 0x20000015ff317230 */ /* 0x000fe40000004100 */
[----:B------:R-:W-:Y:S01]  /*0f00*/  FFMA.FTZ R15, R16, R15, R59 ;  /* 0x0000000f100f7223 */ /* 0x000fe2000001003b */
[----:B------:R-:W-:Y:S02]  /*0f10*/  HADD2.F32 R17, -RZ, R17.H1_H1 ;  /* 0x30000011ff117230 */ /* 0x000fe40000004100 */
[----:B------:R-:W-:Y:S02]  /*0f20*/  HADD2.F32 R16, -RZ, R21.H1_H1 ;  /* 0x30000015ff107230 */ /* 0x000fe40000004100 */
[----:B------:R-:W-:Y:S01]  /*0f30*/  FFMA.FTZ R20, R8, R49, R15 ;  /* 0x0000003108147223 */ /* 0x000fe2000001000f */
[----:B------:R-:W-:Y:S01]  /*0f40*/  FFMA.FTZ R54, R54, R51, R53 ;  /* 0x0000003336367223 */ /* 0x000fe20000010035 */
[----:B------:R-:W-:Y:S02]  /*0f50*/  HADD2.F32 R8, -RZ, R18.H0_H0 ;  /* 0x20000012ff087230 */ /* 0x000fe40000004100 */
[----:B------:R-:W-:-:S02]  /*0f60*/  HADD2.F32 R15, -RZ, R22.H0_H0 ;  /* 0x20000016ff0f7230 */ /* 0x000fc40000004100 */
[----:B------:R-:W-:Y:S01]  /*0f70*/  FFMA.FTZ R17, R17, R16, R20 ;  /* 0x0000001011117223 */ /* 0x000fe20000010014 */
[----:B------:R-:W-:-:S03]  /*0f80*/  FFMA.FTZ R50, R55, R50, R54 ;  /* 0x0000003237327223 */ /* 0x000fc60000010036 */
[----:B------:R-:W-:Y:S01]  /*0f90*/  FFMA.FTZ R17, R8, R15, R17 ;  /* 0x0000000f08117223 */ /* 0x000fe20000010011 */
[----:B------:R-:W-:Y:S01]  /*0fa0*/  FFMA.FTZ R12, R9, R12, R50 ;  /* 0x0000000c090c7223 */ /* 0x000fe20000010032 */
[--C-:B------:R-:W-:Y:S02]  /*0fb0*/  HADD2.F32 R15, -RZ, R23.reuse.H0_H0 ;  /* 0x20000017ff0f7230 */ /* 0x100fe40000004100 */
[----:B------:R-:W-:Y:S02]  /*0fc0*/  HADD2.F32 R8, -RZ, R23.H1_H1 ;  /* 0x30000017ff087230 */ /* 0x000fe40000004100 */
[----:B------:R-:W-:Y:S02]  /*0fd0*/  HADD2.F32 R9, -RZ, R22.H1_H1 ;  /* 0x30000016ff097230 */ /* 0x000fe40000004100 */
[----:B------:R-:W-:Y:S02]  /*0fe0*/  HADD2.F32 R18, -RZ, R18.H1_H1 ;  /* 0x30000012ff127230 */ /* 0x000fe40000004100 */
[----:B--2---:R-:W-:-:S02]  /*0ff0*/  HADD2.F32 R21, -RZ, R24.H0_H0 ;  /* 0x20000018ff157230 */ /* 0x004fc40000004100 */
[----:B------:R-:W-:Y:S02]  /*1000*/  HADD2.F32 R24, -RZ, R24.H1_H1 ;  /* 0x30000018ff187230 */ /* 0x000fe40000004100 */
[--C-:B---3--:R-:W-:Y:S02]  /*1010*/  HADD2.F32 R50, -RZ, R28.reuse.H0_H0 ;  /* 0x2000001cff327230 */ /* 0x108fe40000004100 */
[----:B------:R-:W-:Y:S02]  /*1020*/  HADD2.F32 R23, -RZ, R28.H1_H1 ;  /* 0x3000001cff177230 */ /* 0x000fe40000004100 */
[--C-:B------:R-:W-:Y:S02]  /*1030*/  HADD2.F32 R28, -RZ, R29.reuse.H0_H0 ;  /* 0x2000001dff1c7230 */ /* 0x100fe40000004100 */
[----:B------:R-:W-:Y:S02]  /*1040*/  HADD2.F32 R20, -RZ, R29.H1_H1 ;  /* 0x3000001dff147230 */ /* 0x000fe40000004100 */
[----:B------:R-:W-:Y:S01]  /*1050*/  FMUL.FTZ R24, R24, R23 ;  /* 0x0000001718187220 */ /* 0x000fe20000410000 */
[----:B------:R-:W-:-:S02]  /*1060*/  HADD2.F32 R29, -RZ, R36.H1_H1 ;  /* 0x30000024ff1d7230 */ /* 0x000fc40000004100 */
[--C-:B------:R-:W-:Y:S02]  /*1070*/  HADD2.F32 R22, -RZ, R32.reuse.H1_H1 ;  /* 0x30000020ff167230 */ /* 0x100fe40000004100 */
[----:B------:R-:W-:Y:S01]  /*1080*/  FFMA.FTZ R9, R18, R9, R17 ;  /* 0x0000000912097223 */ /* 0x000fe20000010011 */
[----:B------:R-:W-:Y:S02]  /*1090*/  HADD2.F32 R32, -RZ, R32.H0_H0 ;  /* 0x20000020ff207230 */ /* 0x000fe40000004100 */
[----:B------:R-:W-:Y:S02]  /*10a0*/  HADD2.F32 R23, -RZ, R36.H0_H0 ;  /* 0x20000024ff177230 */ /* 0x000fe40000004100 */
[----:B------:R-:W-:Y:S01]  /*10b0*/  FMUL.FTZ R29, R22, R29 ;  /* 0x0000001d161d7220 */ /* 0x000fe20000410000 */
[----:B------:R-:W-:Y:S02]  /*10c0*/  HADD2.F32 R17, -RZ, R25.H0_H0 ;  /* 0x20000019ff117230 */ /* 0x000fe40000004100 */
[----:B------:R-:W-:Y:S01]  /*10d0*/  FFMA.FTZ R24, R21, R50, R24 ;  /* 0x0000003215187223 */ /* 0x000fe20000010018 */
[----:B------:R-:W-:-:S02]  /*10e0*/  HADD2.F32 R56, -RZ, R11.H0_H0 ;  /* 0x2000000bff387230 */ /* 0x000fc40000004100 */
[----:B------:R-:W-:Y:S01]  /*10f0*/  FFMA.FTZ R57, R57, R14, R12 ;  /* 0x0000000e39397223 */ /* 0x000fe2000001000c */
[----:B------:R-:W-:Y:S02]  /*1100*/  HADD2.F32 R21, -RZ, R33.H0_H0 ;  /* 0x20000021ff157230 */ /* 0x000fe40000004100 */
[----:B------:R-:W-:Y:S01]  /*1110*/  FFMA.FTZ R32, R32, R23, R29 ;  /* 0x0000001720207223 */ /* 0x000fe2000001001d */
[----:B------:R-:W-:Y:S02]  /*1120*/  HADD2.F32 R22, -RZ, R37.H0_H0 ;  /* 0x20000025ff167230 */ /* 0x000fe40000004100 */
[----:B------:R-:W-:Y:S01]  /*1130*/  FFMA.FTZ R28, R17, R28, R24 ;  /* 0x0000001c111c7223 */ /* 0x000fe20000010018 */
[----:B------:R-:W-:Y:S02]  /*1140*/  HADD2.F32 R25, -RZ, R25.H1_H1 ;  /* 0x30000019ff197230 */ /* 0x000fe40000004100 */
[----:B------:R-:W-:Y:S01]  /*1150*/  FFMA.FTZ R56, R56, R13, R57 ;  /* 0x0000000d38387223 */ /* 0x000fe20000010039 */
[----:B------:R-:W-:-:S02]  /*1160*/  HADD2.F32 R12, -RZ, R19.H0_H0 ;  /* 0x20000013ff0c7230 */ /* 0x000fc40000004100 */
[----:B------:R-:W-:Y:S01]  /*1170*/  FFMA.FTZ R22, R21, R22, R32 ;  /* 0x0000001615167223 */ /* 0x000fe20000010020 */
[----:B------:R-:W-:Y:S02]  /*1180*/  HADD2.F32 R33, -RZ, R33.H1_H1 ;  /* 0x30000021ff217230 */ /* 0x000fe40000004100 */
[----:B------:R-:W-:Y:S02]  /*1190*/  HADD2.F32 R24, -RZ, R37.H1_H1 ;  /* 0x30000025ff187230 */ /* 0x000fe40000004100 */
[----:B------:R-:W-:Y:S01]  /*11a0*/  FFMA.FTZ R28, R25, R20, R28 ;  /* 0x00000014191c7223 */ /* 0x000fe2000001001c */
[----:B------:R-:W-:Y:S02]  /*11b0*/  HADD2.F32 R13, -RZ, R26.H0_H0 ;  /* 0x2000001aff0d7230 */ /* 0x000fe40000004100 */
[----:B------:R-:W-:Y:S02]  /*11c0*/  HADD2.F32 R18, -RZ, R30.H0_H0 ;  /* 0x2000001eff127230 */ /* 0x000fe40000004100 */
[----:B------:R-:W-:Y:S01]  /*11d0*/  FFMA.FTZ R12, R12, R15, R9 ;  /* 0x0000000f0c0c7223 */ /* 0x000fe20000010009 */
[----:B------:R-:W-:-:S02]  /*11e0*/  HADD2.F32 R17, -RZ, R34.H0_H0 ;  /* 0x20000022ff117230 */ /* 0x000fc40000004100 */
[----:B------:R-:W-:Y:S01]  /*11f0*/  FFMA.FTZ R22, R33, R24, R22 ;  /* 0x0000001821167223 */ /* 0x000fe20000010016 */
        /* <DEDUP_REMOVED lines=21> */
[----:B------:R-:W-:Y:S01]  /*1350*/  FFMA.FTZ R10, R11, R10, R56 ;  /* 0x0000000a0b0a7223 */ /* 0x000fe20000010038 */
[----:B------:R-:W-:Y:S01]  /*1360*/  FFMA.FTZ R12, R19, R8, R12 ;  /* 0x00000008130c7223 */ /* 0x000fe2000001000c */
[----:B------:R-:W-:Y:S01]  /*1370*/  FFMA.FTZ R26, R27, R14, R26 ;  /* 0x0000000e1b1a7223 */ /* 0x000fe2000001001a */
[----:B------:R-:W-:-:S02]  /*1380*/  FFMA.FTZ R18, R35, R16, R18 ;  /* 0x0000001023127223 */ /* 0x000fc40000010012 */
        /* <DEDUP_REMOVED lines=27> */
[----:B------:R-:W3:Y:S04]  /*1540*/  SHFL.BFLY PT, R18, R17, 0x1, 0x1f ;  /* 0x0c201f0011127f89 */ /* 0x000ee800000e0000 */
[----:B------:R-:W4:Y:S01]  /*1550*/  SHFL.BFLY PT, R22, R19, 0x1, 0x1f ;  /* 0x0c201f0013167f89 */ /* 0x000f2200000e0000 */
[----:B------:R-:W-:Y:S01]  /*1560*/  @P0 SHF.R.S32.HI R11, RZ, 0x1f, R48 ;  /* 0x0000001fff0b0819 */ /* 0x000fe20000011430 */
[----:B------:R-:W-:-:S03]  /*1570*/  HFMA2.MMA R10, -RZ, RZ, 0, 0 ;  /* 0x00000000ff0a7435 */ /* 0x000fc600000001ff */
[----:B------:R-:W-:Y:S02]  /*1580*/  @P0 LEA.HI R11, R11, R48, RZ, 0x6 ;  /* 0x000000300b0b0211 */ /* 0x000fe400078f30ff */
[-C--:B------:R-:W-:Y:S02]  /*1590*/  ISETP.GE.AND P2, PT, R43, R47.reuse, PT ;  /* 0x0000002f2b00720c */ /* 0x080fe40003f46270 */
[----:B------:R-:W-:Y:S02]  /*15a0*/  @P0 LOP3.LUT R10, R11, 0xffffffc0, RZ, 0xc0, !PT ;  /* 0xffffffc00b0a0812 */ /* 0x000fe400078ec0ff */
[----:B------:R-:W-:Y:S01]  /*15b0*/  ISETP.GE.AND P0, PT, R46, R47, PT ;  /* 0x0000002f2e00720c */ /* 0x000fe20003f06270 */
[----:B0-----:R-:W-:Y:S01]  /*15c0*/  FADD.FTZ R20, R12, R13 ;  /* 0x0000000d0c147221 */ /* 0x001fe20000010000 */
[----:B--2---:R-:W-:Y:S01]  /*15d0*/  FADD.FTZ R15, R15, R16 ;  /* 0x000000100f0f7221 */ /* 0x004fe20000010000 */
[----:B---3--:R-:W-:Y:S01]  /*15e0*/  FADD.FTZ R18, R17, R18 ;  /* 0x0000001211127221 */ /* 0x008fe20000010000 */
[----:B----4-:R-:W-:Y:S01]  /*15f0*/  FADD.FTZ R19, R19, R22 ;  /* 0x0000001613137221 */ /* 0x010fe20000010000 */
[----:B------:R-:W-:Y:S08]  /*1600*/  @P5 BRA `(.L_x_7286) ;  /* 0x0000000000645947 */ /* 0x000ff00003800000 */
[----:B------:R-:W0:Y:S01]  /*1610*/  LDC.64 R16, c[0x0][0x278] ;  /* 0x00009e00ff107b82 */ /* 0x000e220000000a00 */
[----:B------:R-:W-:Y:S01]  /*1620*/  SHF.R.S32.HI R14, RZ, 0x1f, R10 ;  /* 0x0000001fff0e7819 */ /* 0x000fe2000001140a */
[----:B------:R-:W-:Y:S01]  /*1630*/  ULDC.64 UR8, c[0x0][0x280] ;  /* 0x0000a00000087ab9 */ /* 0x000fe20000000a00 */
[----:B------:R-:W-:Y:S02]  /*1640*/  IADD3 R12, P5, R5, R10, RZ ;  /* 0x0000000a050c7210 */ /* 0x000fe40007fbe0ff */
[----:B------:R-:W-:Y:S02]  /*1650*/  FSEL R15, R15, RZ, !P4 ;  /* 0x000000ff0f0f7208 */ /* 0x000fe40006000000 */
[----:B------:R-:W-:Y:S02]  /*1660*/  LEA.HI.X.SX32 R13, R5, R14, 0x1, P5 ;  /* 0x0000000e050d7211 */ /* 0x000fe400028f0eff */
[----:B------:R-:W-:Y:S01]  /*1670*/  FSEL R19, R19, RZ, !P0 ;  /* 0x000000ff13137208 */ /* 0x000fe20004000000 */
[----:B0-----:R-:W-:-:S02]  /*1680*/  IMAD R14, R16, UR7, RZ ;  /* 0x00000007100e7c24 */ /* 0x001fc4000f8e02ff */
[----:B------:R-:W-:-:S04]  /*1690*/  IMAD.WIDE.U32 R12, R16, UR6, R12 ;  /* 0x00000006100c7c25 */ /* 0x000fc8000f8e000c */
[----:B------:R-:W-:Y:S01]  /*16a0*/  IMAD R11, R17, UR6, R14 ;  /* 0x00000006110b7c24 */ /* 0x000fe2000f8e020e */
[----:B------:R-:W-:Y:S01]  /*16b0*/  FSEL R17, R18, RZ, !P2 ;  /* 0x000000ff12117208 */ /* 0x000fe20005000000 */
[----:B------:R-:W-:-:S03]  /*16c0*/  IMAD R14, R41, UR8, RZ ;  /* 0x00000008290e7c24 */ /* 0x000fc6000f8e02ff */
[----:B------:R-:W-:Y:S01]  /*16d0*/  IADD3 R13, R13, R11, RZ ;  /* 0x0000000b0d0d7210 */ /* 0x000fe20007ffe0ff */
[C---:B------:R-:W-:Y:S02]  /*16e0*/  IMAD R11, R7.reuse, UR9, R14 ;  /* 0x00000009070b7c24 */ /* 0x040fe4000f8e020e */
[----:B------:R-:W-:Y:S01]  /*16f0*/  IMAD.WIDE.U32 R12, R7, UR8, R12 ;  /* 0x00000008070c7c25 */ /* 0x000fe2000f8e000c */
[----:B------:R-:W-:Y:S02]  /*1700*/  ULDC.64 UR8, c[0x0][0x260] ;  /* 0x0000980000087ab9 */ /* 0x000fe40000000a00 */
[----:B------:R-:W-:-:S04]  /*1710*/  IADD3 R6, P5, R6, R12, RZ ;  /* 0x0000000c06067210 */ /* 0x000fc80007fbe0ff */
[----:B------:R-:W-:Y:S02]  /*1720*/  IADD3.X R13, R42, R13, R11, P5, !PT ;  /* 0x0000000d2a0d7210 */ /* 0x000fe40002ffe40b */
[----:B------:R-:W-:Y:S02]  /*1730*/  LEA R12, P5, R6, UR8, 0x2 ;  /* 0x00000008060c7c11 */ /* 0x000fe4000f8a10ff */
[----:B------:R-:W-:Y:S02]  /*1740*/  FSEL R11, R20, RZ, !P3 ;  /* 0x000000ff140b7208 */ /* 0x000fe40005800000 */
[----:B------:R-:W-:-:S05]  /*1750*/  LEA.HI.X R13, R6, UR9, R13, 0x2, P5 ;  /* 0x00000009060d7c11 */ /* 0x000fca000a8f140d */
[----:B------:R0:W-:Y:S04]  /*1760*/  STG.E desc[UR4][R12.64], R11 ;  /* 0x0000000b0c007986 */ /* 0x0001e8000c101904 */
[----:B------:R0:W-:Y:S04]  /*1770*/  STG.E desc[UR4][R12.64+0x40], R15 ;  /* 0x0000400f0c007986 */ /* 0x0001e8000c101904 */
[----:B------:R0:W-:Y:S04]  /*1780*/  STG.E desc[UR4][R12.64+0x80], R17 ;  /* 0x000080110c007986 */ /* 0x0001e8000c101904 */
[----:B------:R0:W-:Y:S02]  /*1790*/  STG.E desc[UR4][R12.64+0xc0], R19 ;  /* 0x0000c0130c007986 */ /* 0x0001e4000c101904 */
.L_x_7286:
[----:B------:R-:W-:Y:S05]  /*17a0*/  BSYNC B0 ;  /* 0x0000000000007941 */ /* 0x000fea0003800000 */
.L_x_7285:
[----:B------:R-:W-:Y:S01]  /*17b0*/  IADD3 R4, R4, 0x3f, RZ ;  /* 0x0000003f04047810 */ /* 0x000fe20007ffe0ff */
[----:B------:R-:W-:Y:S01]  /*17c0*/  BSSY B0, `(.L_x_7287) ;  /* 0x0000029000007945 */ /* 0x000fe20003800000 */
[----:B0-----:R-:W-:Y:S02]  /*17d0*/  SHF.L.U32 R12, R10, 0x7, RZ ;  /* 0x000000070a0c7819 */ /* 0x001fe400000006ff */
[----:B------:R-:W-:Y:S02]  /*17e0*/  SHF.R.S32.HI R11, RZ, 0x1f, R4 ;  /* 0x0000001fff0b7819 */ /* 0x000fe40000011404 */
[----:B------:R-:W-:Y:S02]  /*17f0*/  SHF.L.U32 R13, R2, 0xd, RZ ;  /* 0x0000000d020d7819 */ /* 0x000fe400000006ff */
[----:B------:R-:W-:Y:S02]  /*1800*/  LEA.HI R11, R11, R4, RZ, 0x6 ;  /* 0x000000040b0b7211 */ /* 0x000fe400078f30ff */
[----:B------:R-:W-:-:S02]  /*1810*/  SHF.L.U32 R6, R3, 0x2, RZ ;  /* 0x0000000203067819 */ /* 0x000fc400000006ff */
[----:B------:R-:W-:Y:S02]  /*1820*/  LOP3.LUT R4, R11, 0xffffffc0, RZ, 0xc0, !PT ;  /* 0xffffffc00b047812 */ /* 0x000fe400078ec0ff */
[----:B------:R-:W-:Y:S02]  /*1830*/  SHF.R.S32.HI R14, RZ, 0x1f, R12 ;  /* 0x0000001fff0e7819 */ /* 0x000fe4000001140c */
[----:B------:R-:W-:Y:S02]  /*1840*/  IADD3 R4, -R5, R4, RZ ;  /* 0x0000000405047210 */ /* 0x000fe40007ffe1ff */
[--C-:B------:R-:W-:Y:S02]  /*1850*/  IADD3 R12, P0, P2, R12, R6, R13.reuse ;  /* 0x000000060c0c7210 */ /* 0x100fe40007a1e00d */
[----:B------:R-:W-:Y:S02]  /*1860*/  ISETP.GE.OR P1, PT, R3, R4, P1 ;  /* 0x000000040300720c */ /* 0x000fe40000f26670 */
[----:B------:R-:W-:-:S02]  /*1870*/  SHF.R.S32.HI R13, RZ, 0x1f, R13 ;  /* 0x0000001fff0d7819 */ /* 0x000fc4000001140d */
[----:B------:R-:W-:-:S04]  /*1880*/  SHF.R.S32.HI R6, RZ, 0x1f, R6 ;  /* 0x0000001fff067819 */ /* 0x000fc80000011406 */
[----:B------:R-:W-:Y:S01]  /*1890*/  IADD3.X R13, R14, R6, R13, P0, P2 ;  /* 0x000000060e0d7210 */ /* 0x000fe200007e440d */
[----:B-1----:R-:W-:-:S04]  /*18a0*/  IMAD R6, R8, UR7, RZ ;  /* 0x0000000708067c24 */ /* 0x002fc8000f8e02ff */
[----:B------:R-:W-:Y:S02]  /*18b0*/  IMAD R9, R9, UR6, R6 ;  /* 0x0000000609097c24 */ /* 0x000fe4000f8e0206 */
[----:B------:R-:W-:-:S05]  /*18c0*/  IMAD.WIDE.U32 R12, R8, UR6, R12 ;  /* 0x00000006080c7c25 */ /* 0x000fca000f8e000c */
[----:B------:R-:W-:Y:S01]  /*18d0*/  IADD3 R11, R13, R9, RZ ;  /* 0x000000090d0b7210 */ /* 0x000fe20007ffe0ff */
[----:B------:R-:W-:Y:S06]  /*18e0*/  @P1 BRA `(.L_x_7288) ;  /* 0x0000000000581947 */ /* 0x000fec0003800000 */
[----:B------:R-:W0:Y:S01]  /*18f0*/  LDC.64 R8, c[0x0][0x2a8] ;  /* 0x0000aa00ff087b82 */ /* 0x000e220000000a00 */
[----:B------:R-:W-:Y:S01]  /*1900*/  SHF.R.S32.HI R6, RZ, 0x1f, R5 ;  /* 0x0000001fff067819 */ /* 0x000fe20000011405 */
[----:B------:R-:W-:Y:S01]  /*1910*/  ULDC.64 UR8, c[0x0][0x2b0] ;  /* 0x0000ac0000087ab9 */ /* 0x000fe20000000a00 */
[--C-:B------:R-:W-:Y:S02]  /*1920*/  IADD3 R4, P0, P1, R10, R5, R3.reuse ;  /* 0x000000050a047210 */ /* 0x100fe4000791e003 */
[----:B------:R-:W-:Y:S02]  /*1930*/  SHF.R.S32.HI R14, RZ, 0x1f, R10 ;  /* 0x0000001fff0e7819 */ /* 0x000fe4000001140a */
[----:B------:R-:W-:-:S04]  /*1940*/  SHF.R.S32.HI R5, RZ, 0x1f, R3 ;  /* 0x0000001fff057819 */ /* 0x000fc80000011403 */
[----:B------:R-:W-:Y:S02]  /*1950*/  IADD3.X R5, R14, R6, R5, P0, P1 ;  /* 0x000000060e057210 */ /* 0x000fe400007e2405 */
[----:B-----5:R-:W-:Y:S01]  /*1960*/  FSETP.NEU.FTZ.AND P0, PT, R40, -INF , PT ;  /* 0xff8000002800780b */ /* 0x020fe20003f1d000 */
[C---:B0-----:R-:W-:Y:S02]  /*1970*/  IMAD R6, R8.reuse, UR7, RZ ;  /* 0x0000000708067c24 */ /* 0x041fe4000f8e02ff */
[----:B------:R-:W-:-:S04]  /*1980*/  IMAD.WIDE.U32 R4, R8, UR6, R4 ;  /* 0x0000000608047c25 */ /* 0x000fc8000f8e0004 */
[----:B------:R-:W-:Y:S02]  /*1990*/  IMAD R9, R9, UR6, R6 ;  /* 0x0000000609097c24 */ /* 0x000fe4000f8e0206 */
[----:B------:R-:W-:-:S03]  /*19a0*/  IMAD R6, R41, UR8, RZ ;  /* 0x0000000829067c24 */ /* 0x000fc6000f8e02ff */
[----:B------:R-:W-:Y:S01]  /*19b0*/  IADD3 R5, R5, R9, RZ ;  /* 0x0000000905057210 */ /* 0x000fe20007ffe0ff */
[C---:B------:R-:W-:Y:S02]  /*19c0*/  IMAD R9, R7.reuse, UR9, R6 ;  /* 0x0000000907097c24 */ /* 0x040fe4000f8e0206 */
[----:B------:R-:W-:Y:S01]  /*19d0*/  FMUL.FTZ R6, R40, 1.4426950216293334961 ;  /* 0x3fb8aa3b28067820 */ /* 0x000fe20000410000 */
[----:B------:R-:W-:Y:S01]  /*19e0*/  IMAD.WIDE.U32 R4, R7, UR8, R4 ;  /* 0x0000000807047c25 */ /* 0x000fe2000f8e0004 */
[----:B------:R-:W-:-:S04]  /*19f0*/  ULDC.64 UR8, c[0x0][0x2a0] ;  /* 0x0000a80000087ab9 */ /* 0x000fc80000000a00 */
[----:B------:R-:W-:Y:S02]  /*1a00*/  IADD3 R5, R5, R9, RZ ;  /* 0x0000000905057210 */ /* 0x000fe40007ffe0ff */
[----:B------:R-:W-:-:S04]  /*1a10*/  LEA R8, P1, R4, UR8, 0x2 ;  /* 0x0000000804087c11 */ /* 0x000fc8000f8210ff */
[----:B------:R-:W-:Y:S02]  /*1a20*/  LEA.HI.X R9, R4, UR9, R5, 0x2, P1 ;  /* 0x0000000904097c11 */ /* 0x000fe400088f1405 */
[----:B------:R-:W-:-:S05]  /*1a30*/  FSEL R5, R6, RZ, P0 ;  /* 0x000000ff06057208 */ /* 0x000fca0000000000 */
[----:B------:R0:W-:Y:S02]  /*1a40*/  STG.E desc[UR4][R8.64], R5 ;  /* 0x0000000508007986 */ /* 0x0001e4000c101904 */
.L_x_7288:
[----:B------:R-:W-:Y:S05]  /*1a50*/  BSYNC B0 ;  /* 0x0000000000007941 */ /* 0x000fea0003800000 */
.L_x_7287:
[----:B------:R-:W-:Y:S01]  /*1a60*/  ULDC.64 UR10, c[0x0][0x2e8] ;  /* 0x0000ba00000a7ab9 */ /* 0x000fe20000000a00 */
[----:B------:R-:W-:Y:S01]  /*1a70*/  ULDC.64 UR8, c[0x0][0x2d8] ;  /* 0x0000b60000087ab9 */ /* 0x000fe20000000a00 */
[----:B------:R-:W-:Y:S01]  /*1a80*/  MOV R10, R12 ;  /* 0x0000000c000a7202 */ /* 0x000fe20000000f00 */
[----:B------:R-:W-:Y:S01]  /*1a90*/  IMAD R6, R41, UR8, RZ ;  /* 0x0000000829067c24 */ /* 0x000fe2000f8e02ff */
[----:B------:R-:W-:-:S03]  /*1aa0*/  ISETP.NE.U32.AND P0, PT, RZ, UR10, PT ;  /* 0x0000000aff007c0c */ /* 0x000fc6000bf05070 */
[----:B0-----:R-:W-:Y:S01]  /*1ab0*/  IMAD.WIDE.U32 R4, R7, UR8, R10 ;  /* 0x0000000807047c25 */ /* 0x001fe2000f8e000a */
[----:B------:R-:W-:-:S03]  /*1ac0*/  ISETP.NE.AND.EX P0, PT, RZ, UR11, PT, P0 ;  /* 0x0000000bff007c0c */ /* 0x000fc6000bf05300 */
[----:B------:R-:W-:Y:S01]  /*1ad0*/  IMAD R7, R7, UR9, R6 ;  /* 0x0000000907077c24 */ /* 0x000fe2000f8e0206 */
[----:B------:R-:W-:Y:S01]  /*1ae0*/  ISETP.NE.OR P0, PT, R3, RZ, !P0 ;  /* 0x000000ff0300720c */ /* 0x000fe20004705670 */
[----:B------:R-:W-:Y:S02]  /*1af0*/  ULDC.64 UR8, c[0x0][0x2b8] ;  /* 0x0000ae0000087ab9 */ /* 0x000fe40000000a00 */
        /* <DEDUP_REMOVED lines=20> */
.L_x_7289:
        /* <DEDUP_REMOVED lines=12> */
.L_x_7344:


//--------------------- .nv.global.init           --------------------------
	.section	.nv.global.init,"aw",@progbits
.nv.global.init:
	.type		$str$23,@object
	.size		$str$23,($str$24 - $str$23)
$str$23:
        /*0000*/ 	.byte	0x28, 0x61, 0x64, 0x64, 0x72, 0x65, 0x73, 0x73, 0x20, 0x26, 0x20, 0x6d, 0x61, 0x73, 0x6b, 0x29
        /*0010*/ 	.byte	0x20, 0x3d, 0x3d, 0x20, 0x30, 0x00
	.type		$str$24,@object
	.size		$str$24,(__unnamed_4 - $str$24)
$str$24:
        /*0016*/ 	.byte	0x2f, 0x74, 0x6d, 0x70, 0x2f, 0x6f, 0x73, 0x73, 0x5f, 0x6b, 0x65, 0x72, 0x6e, 0x65, 0x6c, 0x73
        /*0026*/ 	.byte	0x5f, 0x73, 0x72, 0x63, 0x2f, 0x66, 0x6c, 0x61, 0x73, 0x68, 0x5f, 0x61, 0x74, 0x74, 0x65, 0x6e
        /*0036*/ 	.byte	0x74, 0x69, 0x6f, 0x6e, 0x2f, 0x63, 0x73, 0x72, 0x63, 0x2f, 0x63, 0x75, 0x74, 0x6c, 0x61, 0x73
        /*0046*/ 	.byte	0x73, 0x2f, 0x69, 0x6e, 0x63, 0x6c, 0x75, 0x64, 0x65, 0x2f, 0x63, 0x75, 0x74, 0x65, 0x2f, 0x70
        /*0056*/ 	.byte	0x6f, 0x69, 0x6e, 0x74, 0x65, 0x72, 0x5f, 0x66, 0x6c, 0x61, 0x67, 0x67, 0x65, 0x64, 0x2e, 0x68
        /*0066*/ 	.byte	0x70, 0x70, 0x00
	.type		__unnamed_4,@object
	.size		__unnamed_4,(__unnamed_2 - __unnamed_4)
__unnamed_4:
        /* <DEDUP_REMOVED lines=20> */
        /*01a9*/ 	.byte	0x3a, 0x43, 0x3c, 0x36, 0x34, 0x3e, 0x3e, 0x3e, 0x3e, 0x5d, 0x00
	.type		__unnamed_2,@object
	.size		__unnamed_2,(__unnamed_6 - __unnamed_2)
__unnamed_2:
        /* <DEDUP_REMOVED lines=22> */
        /*0314*/ 	.byte	0x3e, 0x3e, 0x3e, 0x20, 0x26, 0x5d, 0x00
	.type		__unnamed_6,@object
	.size		__unnamed_6,(__unnamed_3 - __unnamed_6)
__unnamed_6:
        /* <DEDUP_REMOVED lines=22> */
        /*047b*/ 	.byte	0x3e, 0x3e, 0x3e, 0x3e, 0x20, 0x26, 0x5d, 0x00
	.type		__unnamed_3,@object
	.size		__unnamed_3,(__unnamed_1 - __unnamed_3)
__unnamed_3:
        /* <DEDUP_REMOVED lines=23> */
        /*05f3*/ 	.byte	0x3a, 0x43, 0x3c, 0x38, 0x31, 0x39, 0x32, 0x3e, 0x3e, 0x3e, 0x3e, 0x3e, 0x5d, 0x00
	.type		__unnamed_1,@object
	.size		__unnamed_1,(__unnamed_5 - __unnamed_1)
__unnamed_1:
        /* <DEDUP_REMOVED lines=29> */
	.type		__unnamed_5,@object
	.size		__unnamed_5,(.L_4 - __unnamed_5)
__unnamed_5:
        /* <DEDUP_REMOVED lines=29> */
.L_4:


//--------------------- .nv.shared._ZN7cutlass13device_kernelIN5flash11enable_sm90INS1_16FlashAttnBwdSm90INS1_25CollectiveMainloopBwdSm90ILi2ELi2ELi2EN4cute5tupleIJNS5_1CILi1EEES8_S8_EEENS6_IJNS7_ILi64EEENS7_ILi128EEESB_EEENS_6half_tEfNS_4arch4Sm90ELb0ELb0ELb1ELb0ELb0ELb1ELb0ELb0ELi2ELi1ELi2ELi1ELb0EEENS1_21CollectiveEpilogueBwdISC_SD_SF_Li256ELb0ELb0ELi1EEENS1_19SingleTileSchedulerILb0ELb0ELb0ELi128EEEEEEEEEvNT_6ParamsE --------------------------
	.section	.nv.shared._ZN7cutlass13device_kernelIN5flash11enable_sm90INS1_16FlashAttnBwdSm90INS1_25CollectiveMainloopBwdSm90ILi2ELi2ELi2EN4cute5tupleIJNS5_1CILi1EEES8_S8_EEENS6_IJNS7_ILi64EEENS7_ILi128EEESB_EEENS_6half_tEfNS_4arch4Sm90ELb0ELb0ELb1ELb0ELb0ELb1ELb0ELb0ELi2ELi1ELi2ELi1ELb0EEENS1_21CollectiveEpilogueBwdISC_SD_SF_Li256ELb0ELb0ELi1EEENS1_19SingleTileSchedulerILb0ELb0ELb0ELi128EEEEEEEEEvNT_6ParamsE,"aw",@nobits
	.sectionflags	@""
	.align	16
	.zero		1024


//--------------------- .nv.shared.reserved.0     --------------------------
	.section	.nv.shared.reserved.0,"aw",@nobits
	.weak		__nv_reservedSMEM_offset_0_alias
	.size		__nv_reservedSMEM_offset_0_alias, 0, 0
	.other		__nv_reservedSMEM_offset_0_alias,@"STO_CUDA_RESERVED_SHARED STV_DEFAULT"
__nv_reservedSMEM_offset_0_alias:
	.zero		0


//--------------------- .nv.global                --------------------------
	.section	.nv.global,"aw",@nobits
.nv.global:
	.type		_ZN77_INTERNAL_2ca8b6a5_41_flash_bwd_hdim128_fp16_softcapall_sm90_cu_49158569_29244cute1_E,@object
	.size		_ZN77_INTERNAL_2ca8b6a5_41_flash_bwd_hdim128_fp16_softcapall_sm90_cu_49158569_29244cute1_E,(_ZN77_INTERNAL_2ca8b6a5_41_flash_bwd_hdim128_fp16_softcapall_sm90_cu_49158569_29244cuda3std3__45__cpo6cbeginE - _ZN77_INTERNAL_2ca8b6a5_41_flash_bwd_hdim128_fp16_softcapall_sm90_cu_49158569_29244cute1_E)
_ZN77_INTERNAL_2ca8b6a5_41_flash_bwd_hdim128_fp16_softcapall_sm90_cu_49158569_29244cute1_E:
	.zero		1
	.type		_ZN77_INTERNAL_2ca8b6a5_41_flash_bwd_hdim128_fp16_softcapall_sm90_cu_49158569_29244cuda3std3__45__cpo6cbeginE,@object
	.size		_ZN77_INTERNAL_2ca8b6a5_41_flash_bwd_hdim128_fp16_softcapall_sm90_cu_49158569_29244cuda3std3__45__cpo6cbeginE,(_ZN77_INTERNAL_2ca8b6a5_41_flash_bwd_hdim128_fp16_softcapall_sm90_cu_49158569_29244cuda3std3__48in_placeE - _ZN77_INTERNAL_2ca8b6a5_41_flash_bwd_hdim128_fp16_softcapall_sm90_cu_49158569_29244cuda3std3__45__cpo6cbeginE)
_ZN77_INTERNAL_2ca8b6a5_41_flash_bwd_hdim128_fp16_softcapall_sm90_cu_49158569_29244cuda3std3__45__cpo6cbeginE:
	.zero		1
	.type		_ZN77_INTERNAL_2ca8b6a5_41_flash_bwd_hdim128_fp16_softcapall_sm90_cu_49158569_29244cuda3std3__48in_placeE,@object
	.size		_ZN77_INTERNAL_2ca8b6a5_41_flash_bwd_hdim128_fp16_softcapall_sm90_cu_49158569_29244cuda3std3__48in_placeE,(_ZN77_INTERNAL_2ca8b6a5_41_flash_bwd_hdim128_fp16_softcapall_sm90_cu_49158569_29244cuda3std6ranges3__45__cpo9iter_moveE - _ZN77_INTERNAL_2ca8b6a5_41_flash_bwd_hdim128_fp16_softcapall_sm90_cu_49158569_29244cuda3std3__48in_placeE)
_ZN77_INTERNAL_2ca8b6a5_41_flash_bwd_hdim128_fp16_softcapall_sm90_cu_49158569_29244cuda3std3__48in_placeE:
	.zero		1
	.type		_ZN77_INTERNAL_2ca8b6a5_41_flash_bwd_hdim128_fp16_softcapall_sm90_cu_49158569_29244cuda3std6ranges3__45__cpo9iter_moveE,@object
	.size		_ZN77_INTERNAL_2ca8b6a5_41_flash_bwd_hdim128_fp16_softcapall_sm90_cu_49158569_29244cuda3std6ranges3__45__cpo9iter_moveE,(_ZN77_INTERNAL_2ca8b6a5_41_flash_bwd_hdim128_fp16_softcapall_sm90_cu_49158569_29244cuda3std3__45__cpo5beginE - _ZN77_INTERNAL_2ca8b6a5_41_flash_bwd_hdim128_fp16_softcapall_sm90_cu_49158569_29244cuda3std6ranges3__45__cpo9iter_moveE)
_ZN77_INTERNAL_2ca8b6a5_41_flash_bwd_hdim128_fp16_softcapall_sm90_cu_49158569_29244cuda3std6ranges3__45__cpo9iter_moveE:
	.zero		1
	.type		_ZN77_INTERNAL_2ca8b6a5_41_flash_bwd_hdim128_fp16_softcapall_sm90_cu_49158569_29244cuda3std3__45__cpo5beginE,@object
	.size		_ZN77_INTERNAL_2ca8b6a5_41_flash_bwd_hdim128_fp16_softcapall_sm90_cu_49158569_29244cuda3std3__45__cpo5beginE,(_ZN77_INTERNAL_2ca8b6a5_41_flash_bwd_hdim128_fp16_softcapall_sm90_cu_49158569_29244cuda3std3__479_GLOBAL__N__2ca8b6a5_41_flash_bwd_hdim128_fp16_softcapall_sm90_cu_49158569_29246ignoreE - _ZN77_INTERNAL_2ca8b6a5_41_flash_bwd_hdim128_fp16_softcapall_sm90_cu_49158569_29244cuda3std3__45__cpo5beginE)
_ZN77_INTERNAL_2ca8b6a5_41_flash_bwd_hdim128_fp16_softcapall_sm90_cu_49158569_29244cuda3std3__45__cpo5beginE:
	.zero		1
	.type		_ZN77_INTERNAL_2ca8b6a5_41_flash_bwd_hdim128_fp16_softcapall_sm90_cu_49158569_29244cuda3std3__479_GLOBAL__N__2ca8b6a5_41_flash_bwd_hdim128_fp16_softcapall_sm90_cu_49158569_29246ignoreE,@object
	.size		_ZN77_INTERNAL_2ca8b6a5_41_flash_bwd_hdim128_fp16_softcapall_sm90_cu_49158569_29244cuda3std3__479_GLOBAL__N__2ca8b6a5_41_flash_bwd_hdim128_fp16_softcapall_sm90_cu_49158569_29246ignoreE,(_ZN77_INTERNAL_2ca8b6a5_41_flash_bwd_hdim128_fp16_softcapall_sm90_cu_49158569_29244cute7productE - _ZN77_INTERNAL_2ca8b6a5_41_flash_bwd_hdim128_fp16_softcapall_sm90_cu_49158569_29244cuda3std3__479_GLOBAL__N__2ca8b6a5_41_flash_bwd_hdim128_fp16_softcapall_sm90_cu_49158569_29246ignoreE)
_ZN77_INTERNAL_2ca8b6a5_41_flash_bwd_hdim128_fp16_softcapall_sm90_cu_49158569_29244cuda3std3__479_GLOBAL__N__2ca8b6a5_41_flash_bwd_hdim128_fp16_softcapall_sm90_cu_49158569_29246ignoreE:
	.zero		1
	.type		_ZN77_INTERNAL_2ca8b6a5_41_flash_bwd_hdim128_fp16_softcapall_sm90_cu_49158569_29244cute7productE,@object
	.size		_ZN77_INTERNAL_2ca8b6a5_41_flash_bwd_hdim128_fp16_softcapall_sm90_cu_49158569_29244cute7productE,(_ZN77_INTERNAL_2ca8b6a5_41_flash_bwd_hdim128_fp16_softcapall_sm90_cu_49158569_29244cuda3std3__45__cpo3endE - _ZN77_INTERNAL_2ca8b6a5_41_flash_bwd_hdim128_fp16_softcapall_sm90_cu_49158569_29244cute7productE)
_ZN77_INTERNAL_2ca8b6a5_41_flash_bwd_hdim128_fp16_softcapall_sm90_cu_49158569_29244cute7productE:
	.zero		1
	.type		_ZN77_INTERNAL_2ca8b6a5_41_flash_bwd_hdim128_fp16_softcapall_sm90_cu_49158569_29244cuda3std3__45__cpo3endE,@object
	.size		_ZN77_INTERNAL_2ca8b6a5_41_flash_bwd_hdim128_fp16_softcapall_sm90_cu_49158569_29244cuda3std3__45__cpo3endE,(_ZN77_INTERNAL_2ca8b6a5_41_flash_bwd_hdim128_fp16_softcapall_sm90_cu_49158569_29244cuda3std3__419piecewise_constructE - _ZN77_INTERNAL_2ca8b6a5_41_flash_bwd_hdim128_fp16_softcapall_sm90_cu_49158569_29244cuda3std3__45__cpo3endE)
_ZN77_INTERNAL_2ca8b6a5_41_flash_bwd_hdim128_fp16_softcapall_sm90_cu_49158569_29244cuda3std3__45__cpo3endE:
	.zero		1
	.type		_ZN77_INTERNAL_2ca8b6a5_41_flash_bwd_hdim128_fp16_softcapall_sm90_cu_49158569_29244cuda3std3__419piecewise_constructE,@object
	.size		_ZN77_INTERNAL_2ca8b6a5_41_flash_bwd_hdim128_fp16_softcapall_sm90_cu_49158569_29244cuda3std3__419piecewise_constructE,(_ZN77_INTERNAL_2ca8b6a5_41_flash_bwd_hdim128_fp16_softcapall_sm90_cu_49158569_29244cuda3std3__45__cpo4cendE - _ZN77_INTERNAL_2ca8b6a5_41_flash_bwd_hdim128_fp16_softcapall_sm90_cu_49158569_29244cuda3std3__419piecewise_constructE)
_ZN77_INTERNAL_2ca8b6a5_41_flash_bwd_hdim128_fp16_softcapall_sm90_cu_49158569_29244cuda3std3__419piecewise_constructE:
	.zero		1
	.type		_ZN77_INTERNAL_2ca8b6a5_41_flash_bwd_hdim128_fp16_softcapall_sm90_cu_49158569_29244cuda3std3__45__cpo4cendE,@object
	.size		_ZN77_INTERNAL_2ca8b6a5_41_flash_bwd_hdim128_fp16_softcapall_sm90_cu_49158569_29244cuda3std3__45__cpo4cendE,(_ZN77_INTERNAL_2ca8b6a5_41_flash_bwd_hdim128_fp16_softcapall_sm90_cu_49158569_29244cuda3std6ranges3__45__cpo4swapE - _ZN77_INTERNAL_2ca8b6a5_41_flash_bwd_hdim128_fp16_softcapall_sm90_cu_49158569_29244cuda3std3__45__cpo4cendE)
_ZN77_INTERNAL_2ca8b6a5_41_flash_bwd_hdim128_fp16_softcapall_sm90_cu_49158569_29244cuda3std3__45__cpo4cendE:
	.zero		1
	.type		_ZN77_INTERNAL_2ca8b6a5_41_flash_bwd_hdim128_fp16_softcapall_sm90_cu_49158569_29244cuda3std6ranges3__45__cpo4swapE,@object
	.size		_ZN77_INTERNAL_2ca8b6a5_41_flash_bwd_hdim128_fp16_softcapall_sm90_cu_49158569_29244cuda3std6ranges3__45__cpo4swapE,(.L_13 - _ZN77_INTERNAL_2ca8b6a5_41_flash_bwd_hdim128_fp16_softcapall_sm90_cu_49158569_29244cuda3std6ranges3__45__cpo4swapE)
_ZN77_INTERNAL_2ca8b6a5_41_flash_bwd_hdim128_fp16_softcapall_sm90_cu_49158569_29244cuda3std6ranges3__45__cpo4swapE:
	.zero		1
.L_13:


//--------------------- .nv.shared._ZN7cutlass13device_kernelIN5flash11enable_sm90INS1_16FlashAttnBwdSm90INS1_25CollectiveMainloopBwdSm90ILi2ELi2ELi2EN4cute5tupleIJNS5_1CILi1EEES8_S8_EEENS6_IJNS7_ILi64EEENS7_ILi128EEESB_EEENS_6half_tEfNS_4arch4Sm90ELb0ELb0ELb1ELb0ELb1ELb1ELb0ELb0ELi2ELi1ELi2ELi1ELb0EEENS1_21CollectiveEpilogueBwdISC_SD_SF_Li256ELb0ELb0ELi1EEENS1_19SingleTileSchedulerILb0ELb0ELb0ELi128EEEEEEEEEvNT_6ParamsE --------------------------
	.section	.nv.shared._ZN7cutlass13device_kernelIN5flash11enable_sm90INS1_16FlashAttnBwdSm90INS1_25CollectiveMainloopBwdSm90ILi2ELi2ELi2EN4cute5tupleIJNS5_1CILi1EEES8_S8_EEENS6_IJNS7_ILi64EEENS7_ILi128EEESB_EEENS_6half_tEfNS_4arch4Sm90ELb0ELb0ELb1ELb0ELb1ELb1ELb0ELb0ELi2ELi1ELi2ELi1ELb0EEENS1_21CollectiveEpilogueBwdISC_SD_SF_Li256ELb0ELb0ELi1EEENS1_19SingleTileSchedulerILb0ELb0ELb0ELi128EEEEEEEEEvNT_6ParamsE,"aw",@nobits
	.sectionflags	@""
	.align	16
	.zero		1024


//--------------------- .nv.shared._ZN7cutlass13device_kernelIN5flash11enable_sm90INS1_16FlashAttnBwdSm90INS1_25CollectiveMainloopBwdSm90ILi2ELi2ELi2EN4cute5tupleIJNS5_1CILi1EEES8_S8_EEENS6_IJNS7_ILi64EEENS7_ILi128EEESB_EEENS_6half_tEfNS_4arch4Sm90ELb0ELb0ELb1ELb0ELb0ELb1ELb0ELb0ELi2ELi1ELi2ELi1ELb0EEENS1_24CollectiveEpilogueBwdGQAISC_fSF_Li256ELb0ELb0EEENS1_19SingleTileSchedulerILb0ELb0ELb0ELi128EEEEEEEEEvNT_6ParamsE --------------------------
	.section	.nv.shared._ZN7cutlass13device_kernelIN5flash11enable_sm90INS1_16FlashAttnBwdSm90INS1_25CollectiveMainloopBwdSm90ILi2ELi2ELi2EN4cute5tupleIJNS5_1CILi1EEES8_S8_EEENS6_IJNS7_ILi64EEENS7_ILi128EEESB_EEENS_6half_tEfNS_4arch4Sm90ELb0ELb0ELb1ELb0ELb0ELb1ELb0ELb0ELi2ELi1ELi2ELi1ELb0EEENS1_24CollectiveEpilogueBwdGQAISC_fSF_Li256ELb0ELb0EEENS1_19SingleTileSchedulerILb0ELb0ELb0ELi128EEEEEEEEEvNT_6ParamsE,"aw",@nobits
	.sectionflags	@""
	.align	16
	.zero		1024


//--------------------- .nv.shared._ZN7cutlass13device_kernelIN5flash11enable_sm90INS1_16FlashAttnBwdSm90INS1_25CollectiveMainloopBwdSm90ILi2ELi2ELi2EN4cute5tupleIJNS5_1CILi1EEES8_S8_EEENS6_IJNS7_ILi64EEENS7_ILi128EEESB_EEENS_6half_tEfNS_4arch4Sm90ELb0ELb0ELb1ELb0ELb1ELb1ELb0ELb0ELi2ELi1ELi2ELi1ELb0EEENS1_24CollectiveEpilogueBwdGQAISC_fSF_Li256ELb0ELb1EEENS1_19SingleTileSchedulerILb0ELb0ELb0ELi128EEEEEEEEEvNT_6ParamsE --------------------------
	.section	.nv.shared._ZN7cutlass13device_kernelIN5flash11enable_sm90INS1_16FlashAttnBwdSm90INS1_25CollectiveMainloopBwdSm90ILi2ELi2ELi2EN4cute5tupleIJNS5_1CILi1EEES8_S8_EEENS6_IJNS7_ILi64EEENS7_ILi128EEESB_EEENS_6half_tEfNS_4arch4Sm90ELb0ELb0ELb1ELb0ELb1ELb1ELb0ELb0ELi2ELi1ELi2ELi1ELb0EEENS1_24CollectiveEpilogueBwdGQAISC_fSF_Li256ELb0ELb1EEENS1_19SingleTileSchedulerILb0ELb0ELb0ELi128EEEEEEEEEvNT_6ParamsE,"aw",@nobits
	.sectionflags	@""
	.align	16
	.zero		1024


//--------------------- .nv.shared._ZN7cutlass13device_kernelIN5flash11enable_sm90INS1_16FlashAttnBwdSm90INS1_25CollectiveMainloopBwdSm90ILi2ELi2ELi2EN4cute5tupleIJNS5_1CILi1EEES8_S8_EEENS6_IJNS7_ILi64EEENS7_ILi128EEESB_EEENS_6half_tEfNS_4arch4Sm90ELb0ELb0ELb1ELb1ELb0ELb1ELb0ELb0ELi2ELi1ELi2ELi1ELb0EEENS1_21CollectiveEpilogueBwdISC_SD_SF_Li256ELb1ELb0ELi1EEENS1_19SingleTileSchedulerILb1ELb0ELb0ELi128EEEEEEEEEvNT_6ParamsE --------------------------
	.section	.nv.shared._ZN7cutlass13device_kernelIN5flash11enable_sm90INS1_16FlashAttnBwdSm90INS1_25CollectiveMainloopBwdSm90ILi2ELi2ELi2EN4cute5tupleIJNS5_1CILi1EEES8_S8_EEENS6_IJNS7_ILi64EEENS7_ILi128EEESB_EEENS_6half_tEfNS_4arch4Sm90ELb0ELb0ELb1ELb1ELb0ELb1ELb0ELb0ELi2ELi1ELi2ELi1ELb0EEENS1_21CollectiveEpilogueBwdISC_SD_SF_Li256ELb1ELb0ELi1EEENS1_19SingleTileSchedulerILb1ELb0ELb0ELi128EEEEEEEEEvNT_6ParamsE,"aw",@nobits
	.sectionflags	@""
	.align	16
	.zero		1024


//--------------------- .nv.shared._ZN7cutlass13device_kernelIN5flash11enable_sm90INS1_16FlashAttnBwdSm90INS1_25CollectiveMainloopBwdSm90ILi2ELi2ELi2EN4cute5tupleIJNS5_1CILi1EEES8_S8_EEENS6_IJNS7_ILi64EEENS7_ILi128EEESB_EEENS_6half_tEfNS_4arch4Sm90ELb0ELb0ELb1ELb1ELb1ELb1ELb0ELb0ELi2ELi1ELi2ELi1ELb0EEENS1_21CollectiveEpilogueBwdISC_SD_SF_Li256ELb1ELb0ELi1EEENS1_19SingleTileSchedulerILb1ELb0ELb0ELi128EEEEEEEEEvNT_6ParamsE --------------------------
	.section	.nv.shared._ZN7cutlass13device_kernelIN5flash11enable_sm90INS1_16FlashAttnBwdSm90INS1_25CollectiveMainloopBwdSm90ILi2ELi2ELi2EN4cute5tupleIJNS5_1CILi1EEES8_S8_EEENS6_IJNS7_ILi64EEENS7_ILi128EEESB_EEENS_6half_tEfNS_4arch4Sm90ELb0ELb0ELb1ELb1ELb1ELb1ELb0ELb0ELi2ELi1ELi2ELi1ELb0EEENS1_21CollectiveEpilogueBwdISC_SD_SF_Li256ELb1ELb0ELi1EEENS1_19SingleTileSchedulerILb1ELb0ELb0ELi128EEEEEEEEEvNT_6ParamsE,"aw",@nobits
	.sectionflags	@""
	.align	16
	.zero		1024


//--------------------- .nv.shared._ZN7cutlass13device_kernelIN5flash11enable_sm90INS1_16FlashAttnBwdSm90INS1_25CollectiveMainloopBwdSm90ILi2ELi2ELi2EN4cute5tupleIJNS5_1CILi1EEES8_S8_EEENS6_IJNS7_ILi64EEENS7_ILi128EEESB_EEENS_6half_tEfNS_4arch4Sm90ELb0ELb0ELb1ELb1ELb0ELb1ELb0ELb0ELi2ELi1ELi2ELi1ELb0EEENS1_24CollectiveEpilogueBwdGQAISC_fSF_Li256ELb1ELb0EEENS1_19SingleTileSchedulerILb1ELb0ELb0ELi128EEEEEEEEEvNT_6ParamsE --------------------------
	.section	.nv.shared._ZN7cutlass13device_kernelIN5flash11enable_sm90INS1_16FlashAttnBwdSm90INS1_25CollectiveMainloopBwdSm90ILi2ELi2ELi2EN4cute5tupleIJNS5_1CILi1EEES8_S8_EEENS6_IJNS7_ILi64EEENS7_ILi128EEESB_EEENS_6half_tEfNS_4arch4Sm90ELb0ELb0ELb1ELb1ELb0ELb1ELb0ELb0ELi2ELi1ELi2ELi1ELb0EEENS1_24CollectiveEpilogueBwdGQAISC_fSF_Li256ELb1ELb0EEENS1_19SingleTileSchedulerILb1ELb0ELb0ELi128EEEEEEEEEvNT_6ParamsE,"aw",@nobits
	.sectionflags	@""
	.align	16
	.zero		1024


//--------------------- .nv.shared._ZN7cutlass13device_kernelIN5flash11enable_sm90INS1_16FlashAttnBwdSm90INS1_25CollectiveMainloopBwdSm90ILi2ELi2ELi2EN4cute5tupleIJNS5_1CILi1EEES8_S8_EEENS6_IJNS7_ILi64EEENS7_ILi128EEESB_EEENS_6half_tEfNS_4arch4Sm90ELb0ELb0ELb1ELb1ELb1ELb1ELb0ELb0ELi2ELi1ELi2ELi1ELb0EEENS1_24CollectiveEpilogueBwdGQAISC_fSF_Li256ELb1ELb1EEENS1_19SingleTileSchedulerILb1ELb0ELb0ELi128EEEEEEEEEvNT_6ParamsE --------------------------
	.section	.nv.shared._ZN7cutlass13device_kernelIN5flash11enable_sm90INS1_16FlashAttnBwdSm90INS1_25CollectiveMainloopBwdSm90ILi2ELi2ELi2EN4cute5tupleIJNS5_1CILi1EEES8_S8_EEENS6_IJNS7_ILi64EEENS7_ILi128EEESB_EEENS_6half_tEfNS_4arch4Sm90ELb0ELb0ELb1ELb1ELb1ELb1ELb0ELb0ELi2ELi1ELi2ELi1ELb0EEENS1_24CollectiveEpilogueBwdGQAISC_fSF_Li256ELb1ELb1EEENS1_19SingleTileSchedulerILb1ELb0ELb0ELi128EEEEEEEEEvNT_6ParamsE,"aw",@nobits
	.sectionflags	@""
	.align	16
	.zero		1024


//--------------------- .nv.shared._ZN7cutlass13device_kernelIN5flash11enable_sm90INS1_16FlashAttnBwdSm90INS1_25CollectiveMainloopBwdSm90ILi2ELi2ELi2EN4cute5tupleIJNS5_1CILi1EEES8_S8_EEENS6_IJNS7_ILi64EEENS7_ILi128EEESB_EEENS_6half_tEfNS_4arch4Sm90ELb0ELb1ELb1ELb0ELb0ELb1ELb0ELb0ELi2ELi1ELi2ELi1ELb0EEENS1_21CollectiveEpilogueBwdISC_SD_SF_Li256ELb0ELb0ELi1EEENS1_19SingleTileSchedulerILb0ELb0ELb0ELi128EEEEEEEEEvNT_6ParamsE --------------------------
	.section	.nv.shared._ZN7cutlass13device_kernelIN5flash11enable_sm90INS1_16FlashAttnBwdSm90INS1_25CollectiveMainloopBwdSm90ILi2ELi2ELi2EN4cute5tupleIJNS5_1CILi1EEES8_S8_EEENS6_IJNS7_ILi64EEENS7_ILi128EEESB_EEENS_6half_tEfNS_4arch4Sm90ELb0ELb1ELb1ELb0ELb0ELb1ELb0ELb0ELi2ELi1ELi2ELi1ELb0EEENS1_21CollectiveEpilogueBwdISC_SD_SF_Li256ELb0ELb0ELi1EEENS1_19SingleTileSchedulerILb0ELb0ELb0ELi128EEEEEEEEEvNT_6ParamsE,"aw",@nobits
	.sectionflags	@""
	.align	16
	.zero		1024


//--------------------- .nv.shared._ZN7cutlass13device_kernelIN5flash11enable_sm90INS1_16FlashAttnBwdSm90INS1_25CollectiveMainloopBwdSm90ILi2ELi2ELi2EN4cute5tupleIJNS5_1CILi1EEES8_S8_EEENS6_IJNS7_ILi64EEENS7_ILi128EEESB_EEENS_6half_tEfNS_4arch4Sm90ELb0ELb1ELb1ELb0ELb1ELb1ELb0ELb0ELi2ELi1ELi2ELi1ELb0EEENS1_21CollectiveEpilogueBwdISC_SD_SF_Li256ELb0ELb0ELi1EEENS1_19SingleTileSchedulerILb0ELb0ELb0ELi128EEEEEEEEEvNT_6ParamsE --------------------------
	.section	.nv.shared._ZN7cutlass13device_kernelIN5flash11enable_sm90INS1_16FlashAttnBwdSm90INS1_25CollectiveMainloopBwdSm90ILi2ELi2ELi2EN4cute5tupleIJNS5_1CILi1EEES8_S8_EEENS6_IJNS7_ILi64EEENS7_ILi128EEESB_EEENS_6half_tEfNS_4arch4Sm90ELb0ELb1ELb1ELb0ELb1ELb1ELb0ELb0ELi2ELi1ELi2ELi1ELb0EEENS1_21CollectiveEpilogueBwdISC_SD_SF_Li256ELb0ELb0ELi1EEENS1_19SingleTileSchedulerILb0ELb0ELb0ELi128EEEEEEEEEvNT_6ParamsE,"aw",@nobits
	.sectionflags	@""
	.align	16
	.zero		1024


//--------------------- .nv.shared._ZN7cutlass13device_kernelIN5flash11enable_sm90INS1_16FlashAttnBwdSm90INS1_25CollectiveMainloopBwdSm90ILi2ELi2ELi2EN4cute5tupleIJNS5_1CILi1EEES8_S8_EEENS6_IJNS7_ILi64EEENS7_ILi128EEESB_EEENS_6half_tEfNS_4arch4Sm90ELb0ELb1ELb1ELb0ELb0ELb1ELb0ELb0ELi2ELi1ELi2ELi1ELb0EEENS1_24CollectiveEpilogueBwdGQAISC_fSF_Li256ELb0ELb0EEENS1_19SingleTileSchedulerILb0ELb0ELb0ELi128EEEEEEEEEvNT_6ParamsE --------------------------
	.section	.nv.shared._ZN7cutlass13device_kernelIN5flash11enable_sm90INS1_16FlashAttnBwdSm90INS1_25CollectiveMainloopBwdSm90ILi2ELi2ELi2EN4cute5tupleIJNS5_1CILi1EEES8_S8_EEENS6_IJNS7_ILi64EEENS7_ILi128EEESB_EEENS_6half_tEfNS_4arch4Sm90ELb0ELb1ELb1ELb0ELb0ELb1ELb0ELb0ELi2ELi1ELi2ELi1ELb0EEENS1_24CollectiveEpilogueBwdGQAISC_fSF_Li256ELb0ELb0EEENS1_19SingleTileSchedulerILb0ELb0ELb0ELi128EEEEEEEEEvNT_6ParamsE,"aw",@nobits
	.sectionflags	@""
	.align	16
	.zero		1024


//--------------------- .nv.shared._ZN7cutlass13device_kernelIN5flash11enable_sm90INS1_16FlashAttnBwdSm90INS1_25CollectiveMainloopBwdSm90ILi2ELi2ELi2EN4cute5tupleIJNS5_1CILi1EEES8_S8_EEENS6_IJNS7_ILi64EEENS7_ILi128EEESB_EEENS_6half_tEfNS_4arch4Sm90ELb0ELb1ELb1ELb0ELb1ELb1ELb0ELb0ELi2ELi1ELi2ELi1ELb0EEENS1_24CollectiveEpilogueBwdGQAISC_fSF_Li256ELb0ELb1EEENS1_19SingleTileSchedulerILb0ELb0ELb0ELi128EEEEEEEEEvNT_6ParamsE --------------------------
	.section	.nv.shared._ZN7cutlass13device_kernelIN5flash11enable_sm90INS1_16FlashAttnBwdSm90INS1_25CollectiveMainloopBwdSm90ILi2ELi2ELi2EN4cute5tupleIJNS5_1CILi1EEES8_S8_EEENS6_IJNS7_ILi64EEENS7_ILi128EEESB_EEENS_6half_tEfNS_4arch4Sm90ELb0ELb1ELb1ELb0ELb1ELb1ELb0ELb0ELi2ELi1ELi2ELi1ELb0EEENS1_24CollectiveEpilogueBwdGQAISC_fSF_Li256ELb0ELb1EEENS1_19SingleTileSchedulerILb0ELb0ELb0ELi128EEEEEEEEEvNT_6ParamsE,"aw",@nobits
	.sectionflags	@""
	.align	16
	.zero		1024


//--------------------- .nv.shared._ZN7cutlass13device_kernelIN5flash11enable_sm90INS1_16FlashAttnBwdSm90INS1_25CollectiveMainloopBwdSm90ILi2ELi2ELi2EN4cute5tupleIJNS5_1CILi1EEES8_S8_EEENS6_IJNS7_ILi64EEENS7_ILi128EEESB_EEENS_6half_tEfNS_4arch4Sm90ELb0ELb1ELb1ELb1ELb0ELb1ELb0ELb0ELi2ELi1ELi2ELi1ELb0EEENS1_21CollectiveEpilogueBwdISC_SD_SF_Li256ELb1ELb0ELi1EEENS1_19SingleTileSchedulerILb1ELb0ELb0ELi128EEEEEEEEEvNT_6ParamsE --------------------------
	.section	.nv.shared._ZN7cutlass13device_kernelIN5flash11enable_sm90INS1_16FlashAttnBwdSm90INS1_25CollectiveMainloopBwdSm90ILi2ELi2ELi2EN4cute5tupleIJNS5_1CILi1EEES8_S8_EEENS6_IJNS7_ILi64EEENS7_ILi128EEESB_EEENS_6half_tEfNS_4arch4Sm90ELb0ELb1ELb1ELb1ELb0ELb1ELb0ELb0ELi2ELi1ELi2ELi1ELb0EEENS1_21CollectiveEpilogueBwdISC_SD_SF_Li256ELb1ELb0ELi1EEENS1_19SingleTileSchedulerILb1ELb0ELb0ELi128EEEEEEEEEvNT_6ParamsE,"aw",@nobits
	.sectionflags	@""
	.align	16
	.zero		1024


//--------------------- .nv.shared._ZN7cutlass13device_kernelIN5flash11enable_sm90INS1_16FlashAttnBwdSm90INS1_25CollectiveMainloopBwdSm90ILi2ELi2ELi2EN4cute5tupleIJNS5_1CILi1EEES8_S8_EEENS6_IJNS7_ILi64EEENS7_ILi128EEESB_EEENS_6half_tEfNS_4arch4Sm90ELb0ELb1ELb1ELb1ELb1ELb1ELb0ELb0ELi2ELi1ELi2ELi1ELb0EEENS1_21CollectiveEpilogueBwdISC_SD_SF_Li256ELb1ELb0ELi1EEENS1_19SingleTileSchedulerILb1ELb0ELb0ELi128EEEEEEEEEvNT_6ParamsE --------------------------
	.section	.nv.shared._ZN7cutlass13device_kernelIN5flash11enable_sm90INS1_16FlashAttnBwdSm90INS1_25CollectiveMainloopBwdSm90ILi2ELi2ELi2EN4cute5tupleIJNS5_1CILi1EEES8_S8_EEENS6_IJNS7_ILi64EEENS7_ILi128EEESB_EEENS_6half_tEfNS_4arch4Sm90ELb0ELb1ELb1ELb1ELb1ELb1ELb0ELb0ELi2ELi1ELi2ELi1ELb0EEENS1_21CollectiveEpilogueBwdISC_SD_SF_Li256ELb1ELb0ELi1EEENS1_19SingleTileSchedulerILb1ELb0ELb0ELi128EEEEEEEEEvNT_6ParamsE,"aw",@nobits
	.sectionflags	@""
	.align	16
	.zero		1024


//--------------------- .nv.shared._ZN7cutlass13device_kernelIN5flash11enable_sm90INS1_16FlashAttnBwdSm90INS1_25CollectiveMainloopBwdSm90ILi2ELi2ELi2EN4cute5tupleIJNS5_1CILi1EEES8_S8_EEENS6_IJNS7_ILi64EEENS7_ILi128EEESB_EEENS_6half_tEfNS_4arch4Sm90ELb0ELb1ELb1ELb1ELb0ELb1ELb0ELb0ELi2ELi1ELi2ELi1ELb0EEENS1_24CollectiveEpilogueBwdGQAISC_fSF_Li256ELb1ELb0EEENS1_19SingleTileSchedulerILb1ELb0ELb0ELi128EEEEEEEEEvNT_6ParamsE --------------------------
	.section	.nv.shared._ZN7cutlass13device_kernelIN5flash11enable_sm90INS1_16FlashAttnBwdSm90INS1_25CollectiveMainloopBwdSm90ILi2ELi2ELi2EN4cute5tupleIJNS5_1CILi1EEES8_S8_EEENS6_IJNS7_ILi64EEENS7_ILi128EEESB_EEENS_6half_tEfNS_4arch4Sm90ELb0ELb1ELb1ELb1ELb0ELb1ELb0ELb0ELi2ELi1ELi2ELi1ELb0EEENS1_24CollectiveEpilogueBwdGQAISC_fSF_Li256ELb1ELb0EEENS1_19SingleTileSchedulerILb1ELb0ELb0ELi128EEEEEEEEEvNT_6ParamsE,"aw",@nobits
	.sectionflags	@""
	.align	16
	.zero		1024


//--------------------- .nv.shared._ZN7cutlass13device_kernelIN5flash11enable_sm90INS1_16FlashAttnBwdSm90INS1_25CollectiveMainloopBwdSm90ILi2ELi2ELi2EN4cute5tupleIJNS5_1CILi1EEES8_S8_EEENS6_IJNS7_ILi64EEENS7_ILi128EEESB_EEENS_6half_tEfNS_4arch4Sm90ELb0ELb1ELb1ELb1ELb1ELb1ELb0ELb0ELi2ELi1ELi2ELi1ELb0EEENS1_24CollectiveEpilogueBwdGQAISC_fSF_Li256ELb1ELb1EEENS1_19SingleTileSchedulerILb1ELb0ELb0ELi128EEEEEEEEEvNT_6ParamsE --------------------------
	.section	.nv.shared._ZN7cutlass13device_kernelIN5flash11enable_sm90INS1_16FlashAttnBwdSm90INS1_25CollectiveMainloopBwdSm90ILi2ELi2ELi2EN4cute5tupleIJNS5_1CILi1EEES8_S8_EEENS6_IJNS7_ILi64EEENS7_ILi128EEESB_EEENS_6half_tEfNS_4arch4Sm90ELb0ELb1ELb1ELb1ELb1ELb1ELb0ELb0ELi2ELi1ELi2ELi1ELb0EEENS1_24CollectiveEpilogueBwdGQAISC_fSF_Li256ELb1ELb1EEENS1_19SingleTileSchedulerILb1ELb0ELb0ELi128EEEEEEEEEvNT_6ParamsE,"aw",@nobits
	.sectionflags	@""
	.align	16
	.zero		1024


//--------------------- .nv.shared._ZN7cutlass13device_kernelIN5flash11enable_sm90INS1_16FlashAttnBwdSm90INS1_25CollectiveMainloopBwdSm90ILi2ELi2ELi2EN4cute5tupleIJNS5_1CILi1EEES8_S8_EEENS6_IJNS7_ILi64EEENS7_ILi128EEESB_EEENS_6half_tEfNS_4arch4Sm90ELb1ELb0ELb1ELb0ELb0ELb1ELb0ELb0ELi2ELi1ELi2ELi1ELb0EEENS1_21CollectiveEpilogueBwdISC_SD_SF_Li256ELb0ELb0ELi1EEENS1_25SingleTileBwdLPTSchedulerILb0ELi128ELb0EEEEEEEEEvNT_6ParamsE --------------------------
	.section	.nv.shared._ZN7cutlass13device_kernelIN5flash11enable_sm90INS1_16FlashAttnBwdSm90INS1_25CollectiveMainloopBwdSm90ILi2ELi2ELi2EN4cute5tupleIJNS5_1CILi1EEES8_S8_EEENS6_IJNS7_ILi64EEENS7_ILi128EEESB_EEENS_6half_tEfNS_4arch4Sm90ELb1ELb0ELb1ELb0ELb0ELb1ELb0ELb0ELi2ELi1ELi2ELi1ELb0EEENS1_21CollectiveEpilogueBwdISC_SD_SF_Li256ELb0ELb0ELi1EEENS1_25SingleTileBwdLPTSchedulerILb0ELi128ELb0EEEEEEEEEvNT_6ParamsE,"aw",@nobits
	.sectionflags	@""
	.align	16
	.zero		1024


//--------------------- .nv.shared._ZN7cutlass13device_kernelIN5flash11enable_sm90INS1_16FlashAttnBwdSm90INS1_25CollectiveMainloopBwdSm90ILi2ELi2ELi2EN4cute5tupleIJNS5_1CILi1EEES8_S8_EEENS6_IJNS7_ILi64EEENS7_ILi128EEESB_EEENS_6half_tEfNS_4arch4Sm90ELb1ELb0ELb1ELb0ELb1ELb1ELb0ELb0ELi2ELi1ELi2ELi1ELb0EEENS1_21CollectiveEpilogueBwdISC_SD_SF_Li256ELb0ELb0ELi1EEENS1_25SingleTileBwdLPTSchedulerILb0ELi128ELb1EEEEEEEEEvNT_6ParamsE --------------------------
	.section	.nv.shared._ZN7cutlass13device_kernelIN5flash11enable_sm90INS1_16FlashAttnBwdSm90INS1_25CollectiveMainloopBwdSm90ILi2ELi2ELi2EN4cute5tupleIJNS5_1CILi1EEES8_S8_EEENS6_IJNS7_ILi64EEENS7_ILi128EEESB_EEENS_6half_tEfNS_4arch4Sm90ELb1ELb0ELb1ELb0ELb1ELb1ELb0ELb0ELi2ELi1ELi2ELi1ELb0EEENS1_21CollectiveEpilogueBwdISC_SD_SF_Li256ELb0ELb0ELi1EEENS1_25SingleTileBwdLPTSchedulerILb0ELi128ELb1EEEEEEEEEvNT_6ParamsE,"aw",@nobits
	.sectionflags	@""
	.align	16
	.zero		1024


//--------------------- .nv.shared._ZN7cutlass13device_kernelIN5flash11enable_sm90INS1_16FlashAttnBwdSm90INS1_25CollectiveMainloopBwdSm90ILi2ELi2ELi2EN4cute5tupleIJNS5_1CILi1EEES8_S8_EEENS6_IJNS7_ILi64EEENS7_ILi128EEESB_EEENS_6half_tEfNS_4arch4Sm90ELb1ELb0ELb1ELb0ELb0ELb1ELb0ELb0ELi2ELi1ELi2ELi1ELb0EEENS1_24CollectiveEpilogueBwdGQAISC_fSF_Li256ELb0ELb0EEENS1_25SingleTileBwdLPTSchedulerILb0ELi128ELb0EEEEEEEEEvNT_6ParamsE --------------------------
	.section	.nv.shared._ZN7cutlass13device_kernelIN5flash11enable_sm90INS1_16FlashAttnBwdSm90INS1_25CollectiveMainloopBwdSm90ILi2ELi2ELi2EN4cute5tupleIJNS5_1CILi1EEES8_S8_EEENS6_IJNS7_ILi64EEENS7_ILi128EEESB_EEENS_6half_tEfNS_4arch4Sm90ELb1ELb0ELb1ELb0ELb0ELb1ELb0ELb0ELi2ELi1ELi2ELi1ELb0EEENS1_24CollectiveEpilogueBwdGQAISC_fSF_Li256ELb0ELb0EEENS1_25SingleTileBwdLPTSchedulerILb0ELi128ELb0EEEEEEEEEvNT_6ParamsE,"aw",@nobits
	.sectionflags	@""
	.align	16
	.zero		1024


//--------------------- .nv.shared._ZN7cutlass13device_kernelIN5flash11enable_sm90INS1_16FlashAttnBwdSm90INS1_25CollectiveMainloopBwdSm90ILi2ELi2ELi2EN4cute5tupleIJNS5_1CILi1EEES8_S8_EEENS6_IJNS7_ILi64EEENS7_ILi128EEESB_EEENS_6half_tEfNS_4arch4Sm90ELb1ELb0ELb1ELb0ELb1ELb1ELb0ELb0ELi2ELi1ELi2ELi1ELb0EEENS1_24CollectiveEpilogueBwdGQAISC_fSF_Li256ELb0ELb1EEENS1_25SingleTileBwdLPTSchedulerILb0ELi128ELb1EEEEEEEEEvNT_6ParamsE --------------------------
	.section	.nv.shared._ZN7cutlass13device_kernelIN5flash11enable_sm90INS1_16FlashAttnBwdSm90INS1_25CollectiveMainloopBwdSm90ILi2ELi2ELi2EN4cute5tupleIJNS5_1CILi1EEES8_S8_EEENS6_IJNS7_ILi64EEENS7_ILi128EEESB_EEENS_6half_tEfNS_4arch4Sm90ELb1ELb0ELb1ELb0ELb1ELb1ELb0ELb0ELi2ELi1ELi2ELi1ELb0EEENS1_24CollectiveEpilogueBwdGQAISC_fSF_Li256ELb0ELb1EEENS1_25SingleTileBwdLPTSchedulerILb0ELi128ELb1EEEEEEEEEvNT_6ParamsE,"aw",@nobits
	.sectionflags	@""
	.align	16
	.zero		1024


//--------------------- .nv.shared._ZN7cutlass13device_kernelIN5flash11enable_sm90INS1_16FlashAttnBwdSm90INS1_25CollectiveMainloopBwdSm90ILi2ELi2ELi2EN4cute5tupleIJNS5_1CILi1EEES8_S8_EEENS6_IJNS7_ILi64EEENS7_ILi128EEESB_EEENS_6half_tEfNS_4arch4Sm90ELb1ELb0ELb1ELb1ELb0ELb1ELb0ELb0ELi2ELi1ELi2ELi1ELb0EEENS1_21CollectiveEpilogueBwdISC_SD_SF_Li256ELb1ELb0ELi1EEENS1_25SingleTileBwdLPTSchedulerILb1ELi128ELb0EEEEEEEEEvNT_6ParamsE --------------------------
	.section	.nv.shared._ZN7cutlass13device_kernelIN5flash11enable_sm90INS1_16FlashAttnBwdSm90INS1_25CollectiveMainloopBwdSm90ILi2ELi2ELi2EN4cute5tupleIJNS5_1CILi1EEES8_S8_EEENS6_IJNS7_ILi64EEENS7_ILi128EEESB_EEENS_6half_tEfNS_4arch4Sm90ELb1ELb0ELb1ELb1ELb0ELb1ELb0ELb0ELi2ELi1ELi2ELi1ELb0EEENS1_21CollectiveEpilogueBwdISC_SD_SF_Li256ELb1ELb0ELi1EEENS1_25SingleTileBwdLPTSchedulerILb1ELi128ELb0EEEEEEEEEvNT_6ParamsE,"aw",@nobits
	.sectionflags	@""
	.align	16
	.zero		1024


//--------------------- .nv.shared._ZN7cutlass13device_kernelIN5flash11enable_sm90INS1_16FlashAttnBwdSm90INS1_25CollectiveMainloopBwdSm90ILi2ELi2ELi2EN4cute5tupleIJNS5_1CILi1EEES8_S8_EEENS6_IJNS7_ILi64EEENS7_ILi128EEESB_EEENS_6half_tEfNS_4arch4Sm90ELb1ELb0ELb1ELb1ELb1ELb1ELb0ELb0ELi2ELi1ELi2ELi1ELb0EEENS1_21CollectiveEpilogueBwdISC_SD_SF_Li256ELb1ELb0ELi1EEENS1_25SingleTileBwdLPTSchedulerILb1ELi128ELb1EEEEEEEEEvNT_6ParamsE --------------------------
	.section	.nv.shared._ZN7cutlass13device_kernelIN5flash11enable_sm90INS1_16FlashAttnBwdSm90INS1_25CollectiveMainloopBwdSm90ILi2ELi2ELi2EN4cute5tupleIJNS5_1CILi1EEES8_S8_EEENS6_IJNS7_ILi64EEENS7_ILi128EEESB_EEENS_6half_tEfNS_4arch4Sm90ELb1ELb0ELb1ELb1ELb1ELb1ELb0ELb0ELi2ELi1ELi2ELi1ELb0EEENS1_21CollectiveEpilogueBwdISC_SD_SF_Li256ELb1ELb0ELi1EEENS1_25SingleTileBwdLPTSchedulerILb1ELi128ELb1EEEEEEEEEvNT_6ParamsE,"aw",@nobits
	.sectionflags	@""
	.align	16
	.zero		1024


//--------------------- .nv.shared._ZN7cutlass13device_kernelIN5flash11enable_sm90INS1_16FlashAttnBwdSm90INS1_25CollectiveMainloopBwdSm90ILi2ELi2ELi2EN4cute5tupleIJNS5_1CILi1EEES8_S8_EEENS6_IJNS7_ILi64EEENS7_ILi128EEESB_EEENS_6half_tEfNS_4arch4Sm90ELb1ELb0ELb1ELb1ELb0ELb1ELb0ELb0ELi2ELi1ELi2ELi1ELb0EEENS1_24CollectiveEpilogueBwdGQAISC_fSF_Li256ELb1ELb0EEENS1_25SingleTileBwdLPTSchedulerILb1ELi128ELb0EEEEEEEEEvNT_6ParamsE --------------------------
	.section	.nv.shared._ZN7cutlass13device_kernelIN5flash11enable_sm90INS1_16FlashAttnBwdSm90INS1_25CollectiveMainloopBwdSm90ILi2ELi2ELi2EN4cute5tupleIJNS5_1CILi1EEES8_S8_EEENS6_IJNS7_ILi64EEENS7_ILi128EEESB_EEENS_6half_tEfNS_4arch4Sm90ELb1ELb0ELb1ELb1ELb0ELb1ELb0ELb0ELi2ELi1ELi2ELi1ELb0EEENS1_24CollectiveEpilogueBwdGQAISC_fSF_Li256ELb1ELb0EEENS1_25SingleTileBwdLPTSchedulerILb1ELi128ELb0EEEEEEEEEvNT_6ParamsE,"aw",@nobits
	.sectionflags	@""
	.align	16
	.zero		1024


//--------------------- .nv.shared._ZN7cutlass13device_kernelIN5flash11enable_sm90INS1_16FlashAttnBwdSm90INS1_25CollectiveMainloopBwdSm90ILi2ELi2ELi2EN4cute5tupleIJNS5_1CILi1EEES8_S8_EEENS6_IJNS7_ILi64EEENS7_ILi128EEESB_EEENS_6half_tEfNS_4arch4Sm90ELb1ELb0ELb1ELb1ELb1ELb1ELb0ELb0ELi2ELi1ELi2ELi1ELb0EEENS1_24CollectiveEpilogueBwdGQAISC_fSF_Li256ELb1ELb1EEENS1_25SingleTileBwdLPTSchedulerILb1ELi128ELb1EEEEEEEEEvNT_6ParamsE --------------------------
	.section	.nv.shared._ZN7cutlass13device_kernelIN5flash11enable_sm90INS1_16FlashAttnBwdSm90INS1_25CollectiveMainloopBwdSm90ILi2ELi2ELi2EN4cute5tupleIJNS5_1CILi1EEES8_S8_EEENS6_IJNS7_ILi64EEENS7_ILi128EEESB_EEENS_6half_tEfNS_4arch4Sm90ELb1ELb0ELb1ELb1ELb1ELb1ELb0ELb0ELi2ELi1ELi2ELi1ELb0EEENS1_24CollectiveEpilogueBwdGQAISC_fSF_Li256ELb1ELb1EEENS1_25SingleTileBwdLPTSchedulerILb1ELi128ELb1EEEEEEEEEvNT_6ParamsE,"aw",@nobits
	.sectionflags	@""
	.align	16
	.zero		1024


//--------------------- .nv.shared._ZN7cutlass13device_kernelIN5flash11enable_sm90INS1_16FlashAttnBwdSm90INS1_25CollectiveMainloopBwdSm90ILi2ELi2ELi2EN4cute5tupleIJNS5_1CILi1EEES8_S8_EEENS6_IJNS7_ILi80EEENS7_ILi128EEESB_EEENS_6half_tEfNS_4arch4Sm90ELb0ELb0ELb0ELb0ELb0ELb1ELb0ELb1ELi2ELi1ELi2ELi1ELb0EEENS1_21CollectiveEpilogueBwdISC_SD_SF_Li256ELb0ELb0ELi1EEENS1_19SingleTileSchedulerILb0ELb0ELb0ELi128EEEEEEEEEvNT_6ParamsE --------------------------
	.section	.nv.shared._ZN7cutlass13device_kernelIN5flash11enable_sm90INS1_16FlashAttnBwdSm90INS1_25CollectiveMainloopBwdSm90ILi2ELi2ELi2EN4cute5tupleIJNS5_1CILi1EEES8_S8_EEENS6_IJNS7_ILi80EEENS7_ILi128EEESB_EEENS_6half_tEfNS_4arch4Sm90ELb0ELb0ELb0ELb0ELb0ELb1ELb0ELb1ELi2ELi1ELi2ELi1ELb0EEENS1_21CollectiveEpilogueBwdISC_SD_SF_Li256ELb0ELb0ELi1EEENS1_19SingleTileSchedulerILb0ELb0ELb0ELi128EEEEEEEEEvNT_6ParamsE,"aw",@nobits
	.sectionflags	@""
	.align	16
	.zero		1024


//--------------------- .nv.shared._ZN7cutlass13device_kernelIN5flash11enable_sm90INS1_16FlashAttnBwdSm90INS1_25CollectiveMainloopBwdSm90ILi2ELi2ELi2EN4cute5tupleIJNS5_1CILi1EEES8_S8_EEENS6_IJNS7_ILi80EEENS7_ILi128EEESB_EEENS_6half_tEfNS_4arch4Sm90ELb0ELb0ELb0ELb0ELb1ELb1ELb0ELb1ELi2ELi1ELi2ELi1ELb0EEENS1_21CollectiveEpilogueBwdISC_SD_SF_Li256ELb0ELb0ELi1EEENS1_19SingleTileSchedulerILb0ELb0ELb0ELi128EEEEEEEEEvNT_6ParamsE --------------------------
	.section	.nv.shared._ZN7cutlass13device_kernelIN5flash11enable_sm90INS1_16FlashAttnBwdSm90INS1_25CollectiveMainloopBwdSm90ILi2ELi2ELi2EN4cute5tupleIJNS5_1CILi1EEES8_S8_EEENS6_IJNS7_ILi80EEENS7_ILi128EEESB_EEENS_6half_tEfNS_4arch4Sm90ELb0ELb0ELb0ELb0ELb1ELb1ELb0ELb1ELi2ELi1ELi2ELi1ELb0EEENS1_21CollectiveEpilogueBwdISC_SD_SF_Li256ELb0ELb0ELi1EEENS1_19SingleTileSchedulerILb0ELb0ELb0ELi128EEEEEEEEEvNT_6ParamsE,"aw",@nobits
	.sectionflags	@""
	.align	16
	.zero		1024


//--------------------- .nv.shared._ZN7cutlass13device_kernelIN5flash11enable_sm90INS1_16FlashAttnBwdSm90INS1_25CollectiveMainloopBwdSm90ILi2ELi2ELi2EN4cute5tupleIJNS5_1CILi1EEES8_S8_EEENS6_IJNS7_ILi80EEENS7_ILi128EEESB_EEENS_6half_tEfNS_4arch4Sm90ELb0ELb0ELb0ELb0ELb0ELb1ELb0ELb1ELi2ELi1ELi2ELi1ELb0EEENS1_24CollectiveEpilogueBwdGQAISC_fSF_Li256ELb0ELb0EEENS1_19SingleTileSchedulerILb0ELb0ELb0ELi128EEEEEEEEEvNT_6ParamsE --------------------------
	.section	.nv.shared._ZN7cutlass13device_kernelIN5flash11enable_sm90INS1_16FlashAttnBwdSm90INS1_25CollectiveMainloopBwdSm90ILi2ELi2ELi2EN4cute5tupleIJNS5_1CILi1EEES8_S8_EEENS6_IJNS7_ILi80EEENS7_ILi128EEESB_EEENS_6half_tEfNS_4arch4Sm90ELb0ELb0ELb0ELb0ELb0ELb1ELb0ELb1ELi2ELi1ELi2ELi1ELb0EEENS1_24CollectiveEpilogueBwdGQAISC_fSF_Li256ELb0ELb0EEENS1_19SingleTileSchedulerILb0ELb0ELb0ELi128EEEEEEEEEvNT_6ParamsE,"aw",@nobits
	.sectionflags	@""
	.align	16
	.zero		1024


//--------------------- .nv.shared._ZN7cutlass13device_kernelIN5flash11enable_sm90INS1_16FlashAttnBwdSm90INS1_25CollectiveMainloopBwdSm90ILi2ELi2ELi2EN4cute5tupleIJNS5_1CILi1EEES8_S8_EEENS6_IJNS7_ILi80EEENS7_ILi128EEESB_EEENS_6half_tEfNS_4arch4Sm90ELb0ELb0ELb0ELb0ELb1ELb1ELb0ELb1ELi2ELi1ELi2ELi1ELb0EEENS1_24CollectiveEpilogueBwdGQAISC_fSF_Li256ELb0ELb1EEENS1_19SingleTileSchedulerILb0ELb0ELb0ELi128EEEEEEEEEvNT_6ParamsE --------------------------
	.section	.nv.shared._ZN7cutlass13device_kernelIN5flash11enable_sm90INS1_16FlashAttnBwdSm90INS1_25CollectiveMainloopBwdSm90ILi2ELi2ELi2EN4cute5tupleIJNS5_1CILi1EEES8_S8_EEENS6_IJNS7_ILi80EEENS7_ILi128EEESB_EEENS_6half_tEfNS_4arch4Sm90ELb0ELb0ELb0ELb0ELb1ELb1ELb0ELb1ELi2ELi1ELi2ELi1ELb0EEENS1_24CollectiveEpilogueBwdGQAISC_fSF_Li256ELb0ELb1EEENS1_19SingleTileSchedulerILb0ELb0ELb0ELi128EEEEEEEEEvNT_6ParamsE,"aw",@nobits
	.sectionflags	@""
	.align	16
	.zero		1024


//--------------------- .nv.shared._ZN7cutlass13device_kernelIN5flash22FlashAttnBwdPreprocessIN4cute5tupleIJNS3_1CILi80EEENS5_ILi128EEEEEENS_6half_tEfNS_4arch4Sm90ELb1ELb0EEEEEvNT_6ParamsE --------------------------
	.section	.nv.shared._ZN7cutlass13device_kernelIN5flash22FlashAttnBwdPreprocessIN4cute5tupleIJNS3_1CILi80EEENS5_ILi128EEEEEENS_6half_tEfNS_4arch4Sm90ELb1ELb0EEEEEvNT_6ParamsE,"aw",@nobits
	.sectionflags	@""
	.align	16
	.zero		1024


//--------------------- .nv.shared._ZN7cutlass13device_kernelIN5flash11enable_sm90INS1_16FlashAttnBwdSm90INS1_25CollectiveMainloopBwdSm90ILi2ELi2ELi2EN4cute5tupleIJNS5_1CILi1EEES8_S8_EEENS6_IJNS7_ILi80EEENS7_ILi128EEESB_EEENS_6half_tEfNS_4arch4Sm90ELb0ELb0ELb0ELb1ELb0ELb1ELb0ELb1ELi2ELi1ELi2ELi1ELb0EEENS1_21CollectiveEpilogueBwdISC_SD_SF_Li256ELb1ELb0ELi1EEENS1_19SingleTileSchedulerILb1ELb0ELb0ELi128EEEEEEEEEvNT_6ParamsE --------------------------
	.section	.nv.shared._ZN7cutlass13device_kernelIN5flash11enable_sm90INS1_16FlashAttnBwdSm90INS1_25CollectiveMainloopBwdSm90ILi2ELi2ELi2EN4cute5tupleIJNS5_1CILi1EEES8_S8_EEENS6_IJNS7_ILi80EEENS7_ILi128EEESB_EEENS_6half_tEfNS_4arch4Sm90ELb0ELb0ELb0ELb1ELb0ELb1ELb0ELb1ELi2ELi1ELi2ELi1ELb0EEENS1_21CollectiveEpilogueBwdISC_SD_SF_Li256ELb1ELb0ELi1EEENS1_19SingleTileSchedulerILb1ELb0ELb0ELi128EEEEEEEEEvNT_6ParamsE,"aw",@nobits
	.sectionflags	@""
	.align	16
	.zero		1024


//--------------------- .nv.shared._ZN7cutlass13device_kernelIN5flash11enable_sm90INS1_16FlashAttnBwdSm90INS1_25CollectiveMainloopBwdSm90ILi2ELi2ELi2EN4cute5tupleIJNS5_1CILi1EEES8_S8_EEENS6_IJNS7_ILi80EEENS7_ILi128EEESB_EEENS_6half_tEfNS_4arch4Sm90ELb0ELb0ELb0ELb1ELb1ELb1ELb0ELb1ELi2ELi1ELi2ELi1ELb0EEENS1_21CollectiveEpilogueBwdISC_SD_SF_Li256ELb1ELb0ELi1EEENS1_19SingleTileSchedulerILb1ELb0ELb0ELi128EEEEEEEEEvNT_6ParamsE --------------------------
	.section	.nv.shared._ZN7cutlass13device_kernelIN5flash11enable_sm90INS1_16FlashAttnBwdSm90INS1_25CollectiveMainloopBwdSm90ILi2ELi2ELi2EN4cute5tupleIJNS5_1CILi1EEES8_S8_EEENS6_IJNS7_ILi80EEENS7_ILi128EEESB_EEENS_6half_tEfNS_4arch4Sm90ELb0ELb0ELb0ELb1ELb1ELb1ELb0ELb1ELi2ELi1ELi2ELi1ELb0EEENS1_21CollectiveEpilogueBwdISC_SD_SF_Li256ELb1ELb0ELi1EEENS1_19SingleTileSchedulerILb1ELb0ELb0ELi128EEEEEEEEEvNT_6ParamsE,"aw",@nobits
	.sectionflags	@""
	.align	16
	.zero		1024


//--------------------- .nv.shared._ZN7cutlass13device_kernelIN5flash11enable_sm90INS1_16FlashAttnBwdSm90INS1_25CollectiveMainloopBwdSm90ILi2ELi2ELi2EN4cute5tupleIJNS5_1CILi1EEES8_S8_EEENS6_IJNS7_ILi80EEENS7_ILi128EEESB_EEENS_6half_tEfNS_4arch4Sm90ELb0ELb0ELb0ELb1ELb0ELb1ELb0ELb1ELi2ELi1ELi2ELi1ELb0EEENS1_24CollectiveEpilogueBwdGQAISC_fSF_Li256ELb1ELb0EEENS1_19SingleTileSchedulerILb1ELb0ELb0ELi128EEEEEEEEEvNT_6ParamsE --------------------------
	.section	.nv.shared._ZN7cutlass13device_kernelIN5flash11enable_sm90INS1_16FlashAttnBwdSm90INS1_25CollectiveMainloopBwdSm90ILi2ELi2ELi2EN4cute5tupleIJNS5_1CILi1EEES8_S8_EEENS6_IJNS7_ILi80EEENS7_ILi128EEESB_EEENS_6half_tEfNS_4arch4Sm90ELb0ELb0ELb0ELb1ELb0ELb1ELb0ELb1ELi2ELi1ELi2ELi1ELb0EEENS1_24CollectiveEpilogueBwdGQAISC_fSF_Li256ELb1ELb0EEENS1_19SingleTileSchedulerILb1ELb0ELb0ELi128EEEEEEEEEvNT_6ParamsE,"aw",@nobits
	.sectionflags	@""
	.align	16
	.zero		1024


//--------------------- .nv.shared._ZN7cutlass13device_kernelIN5flash32FlashAttnBwdPostprocessConvertdQIN4cute5tupleIJNS3_1CILi80EEENS5_ILi128EEEEEENS_6half_tEfNS_4arch4Sm90ELi256ENS3_8TiledMMAINS3_8MMA_AtomIJNS3_4SM904GMMA25MMA_64x16x16_F32F16F16_SSILNSF_5MajorE1ELSH_0ELNSF_7ScaleInE1ELSI_1EEEEEENS3_6LayoutINS4_IJNS5_ILi2EEENS5_ILi1EEESN_EEENS4_IJSN_NS5_ILi0EEESP_EEEEENS4_IJNS3_10UnderscoreESS_SS_EEEEELb1EEEEEvNT_6ParamsE --------------------------
	.section	.nv.shared._ZN7cutlass13device_kernelIN5flash32FlashAttnBwdPostprocessConvertdQIN4cute5tupleIJNS3_1CILi80EEENS5_ILi128EEEEEENS_6half_tEfNS_4arch4Sm90ELi256ENS3_8TiledMMAINS3_8MMA_AtomIJNS3_4SM904GMMA25MMA_64x16x16_F32F16F16_SSILNSF_5MajorE1ELSH_0ELNSF_7ScaleInE1ELSI_1EEEEEENS3_6LayoutINS4_IJNS5_ILi2EEENS5_ILi1EEESN_EEENS4_IJSN_NS5_ILi0EEESP_EEEEENS4_IJNS3_10UnderscoreESS_SS_EEEEELb1EEEEEvNT_6ParamsE,"aw",@nobits
	.sectionflags	@""
	.align	16
	.zero		1024


//--------------------- .nv.shared._ZN7cutlass13device_kernelIN5flash11enable_sm90INS1_16FlashAttnBwdSm90INS1_25CollectiveMainloopBwdSm90ILi2ELi2ELi2EN4cute5tupleIJNS5_1CILi1EEES8_S8_EEENS6_IJNS7_ILi80EEENS7_ILi128EEESB_EEENS_6half_tEfNS_4arch4Sm90ELb0ELb0ELb0ELb1ELb1ELb1ELb0ELb1ELi2ELi1ELi2ELi1ELb0EEENS1_24CollectiveEpilogueBwdGQAISC_fSF_Li256ELb1ELb1EEENS1_19SingleTileSchedulerILb1ELb0ELb0ELi128EEEEEEEEEvNT_6ParamsE --------------------------
	.section	.nv.shared._ZN7cutlass13device_kernelIN5flash11enable_sm90INS1_16FlashAttnBwdSm90INS1_25CollectiveMainloopBwdSm90ILi2ELi2ELi2EN4cute5tupleIJNS5_1CILi1EEES8_S8_EEENS6_IJNS7_ILi80EEENS7_ILi128EEESB_EEENS_6half_tEfNS_4arch4Sm90ELb0ELb0ELb0ELb1ELb1ELb1ELb0ELb1ELi2ELi1ELi2ELi1ELb0EEENS1_24CollectiveEpilogueBwdGQAISC_fSF_Li256ELb1ELb1EEENS1_19SingleTileSchedulerILb1ELb0ELb0ELi128EEEEEEEEEvNT_6ParamsE,"aw",@nobits
	.sectionflags	@""
	.align	16
	.zero		1024


//--------------------- .nv.shared._ZN7cutlass13device_kernelIN5flash22FlashAttnBwdPreprocessIN4cute5tupleIJNS3_1CILi80EEENS5_ILi128EEEEEENS_6half_tEfNS_4arch4Sm90ELb1ELb1EEEEEvNT_6ParamsE --------------------------
	.section	.nv.shared._ZN7cutlass13device_kernelIN5flash22FlashAttnBwdPreprocessIN4cute5tupleIJNS3_1CILi80EEENS5_ILi128EEEEEENS_6half_tEfNS_4arch4Sm90ELb1ELb1EEEEEvNT_6ParamsE,"aw",@nobits
	.sectionflags	@""
	.align	16
	.zero		1024


//--------------------- .nv.shared._ZN7cutlass13device_kernelIN5flash11enable_sm90INS1_16FlashAttnBwdSm90INS1_25CollectiveMainloopBwdSm90ILi2ELi2ELi2EN4cute5tupleIJNS5_1CILi1EEES8_S8_EEENS6_IJNS7_ILi64EEENS7_ILi128EEESB_EEENS_6half_tEfNS_4arch4Sm90ELb0ELb1ELb0ELb0ELb0ELb1ELb0ELb0ELi2ELi1ELi2ELi1ELb0EEENS1_21CollectiveEpilogueBwdISC_SD_SF_Li256ELb0ELb0ELi1EEENS1_19SingleTileSchedulerILb0ELb0ELb0ELi128EEEEEEEEEvNT_6ParamsE --------------------------
	.section	.nv.shared._ZN7cutlass13device_kernelIN5flash11enable_sm90INS1_16FlashAttnBwdSm90INS1_25CollectiveMainloopBwdSm90ILi2ELi2ELi2EN4cute5tupleIJNS5_1CILi1EEES8_S8_EEENS6_IJNS7_ILi64EEENS7_ILi128EEESB_EEENS_6half_tEfNS_4arch4Sm90ELb0ELb1ELb0ELb0ELb0ELb1ELb0ELb0ELi2ELi1ELi2ELi1ELb0EEENS1_21CollectiveEpilogueBwdISC_SD_SF_Li256ELb0ELb0ELi1EEENS1_19SingleTileSchedulerILb0ELb0ELb0ELi128EEEEEEEEEvNT_6ParamsE,"aw",@nobits
	.sectionflags	@""
	.align	16
	.zero		1024


//--------------------- .nv.shared._ZN7cutlass13device_kernelIN5flash11enable_sm90INS1_16FlashAttnBwdSm90INS1_25CollectiveMainloopBwdSm90ILi2ELi2ELi2EN4cute5tupleIJNS5_1CILi1EEES8_S8_EEENS6_IJNS7_ILi64EEENS7_ILi128EEESB_EEENS_6half_tEfNS_4arch4Sm90ELb0ELb1ELb0ELb0ELb1ELb1ELb0ELb0ELi2ELi1ELi2ELi1ELb0EEENS1_21CollectiveEpilogueBwdISC_SD_SF_Li256ELb0ELb0ELi1EEENS1_19SingleTileSchedulerILb0ELb0ELb0ELi128EEEEEEEEEvNT_6ParamsE --------------------------
	.section	.nv.shared._ZN7cutlass13device_kernelIN5flash11enable_sm90INS1_16FlashAttnBwdSm90INS1_25CollectiveMainloopBwdSm90ILi2ELi2ELi2EN4cute5tupleIJNS5_1CILi1EEES8_S8_EEENS6_IJNS7_ILi64EEENS7_ILi128EEESB_EEENS_6half_tEfNS_4arch4Sm90ELb0ELb1ELb0ELb0ELb1ELb1ELb0ELb0ELi2ELi1ELi2ELi1ELb0EEENS1_21CollectiveEpilogueBwdISC_SD_SF_Li256ELb0ELb0ELi1EEENS1_19SingleTileSchedulerILb0ELb0ELb0ELi128EEEEEEEEEvNT_6ParamsE,"aw",@nobits
	.sectionflags	@""
	.align	16
	.zero		1024


//--------------------- .nv.shared._ZN7cutlass13device_kernelIN5flash11enable_sm90INS1_16FlashAttnBwdSm90INS1_25CollectiveMainloopBwdSm90ILi2ELi2ELi2EN4cute5tupleIJNS5_1CILi1EEES8_S8_EEENS6_IJNS7_ILi64EEENS7_ILi128EEESB_EEENS_6half_tEfNS_4arch4Sm90ELb0ELb1ELb0ELb0ELb0ELb1ELb0ELb0ELi2ELi1ELi2ELi1ELb0EEENS1_24CollectiveEpilogueBwdGQAISC_fSF_Li256ELb0ELb0EEENS1_19SingleTileSchedulerILb0ELb0ELb0ELi128EEEEEEEEEvNT_6ParamsE --------------------------
	.section	.nv.shared._ZN7cutlass13device_kernelIN5flash11enable_sm90INS1_16FlashAttnBwdSm90INS1_25CollectiveMainloopBwdSm90ILi2ELi2ELi2EN4cute5tupleIJNS5_1CILi1EEES8_S8_EEENS6_IJNS7_ILi64EEENS7_ILi128EEESB_EEENS_6half_tEfNS_4arch4Sm90ELb0ELb1ELb0ELb0ELb0ELb1ELb0ELb0ELi2ELi1ELi2ELi1ELb0EEENS1_24CollectiveEpilogueBwdGQAISC_fSF_Li256ELb0ELb0EEENS1_19SingleTileSchedulerILb0ELb0ELb0ELi128EEEEEEEEEvNT_6ParamsE,"aw",@nobits
	.sectionflags	@""
	.align	16
	.zero		1024


//--------------------- .nv.shared._ZN7cutlass13device_kernelIN5flash11enable_sm90INS1_16FlashAttnBwdSm90INS1_25CollectiveMainloopBwdSm90ILi2ELi2ELi2EN4cute5tupleIJNS5_1CILi1EEES8_S8_EEENS6_IJNS7_ILi64EEENS7_ILi128EEESB_EEENS_6half_tEfNS_4arch4Sm90ELb0ELb1ELb0ELb0ELb1ELb1ELb0ELb0ELi2ELi1ELi2ELi1ELb0EEENS1_24CollectiveEpilogueBwdGQAISC_fSF_Li256ELb0ELb1EEENS1_19SingleTileSchedulerILb0ELb0ELb0ELi128EEEEEEEEEvNT_6ParamsE --------------------------
	.section	.nv.shared._ZN7cutlass13device_kernelIN5flash11enable_sm90INS1_16FlashAttnBwdSm90INS1_25CollectiveMainloopBwdSm90ILi2ELi2ELi2EN4cute5tupleIJNS5_1CILi1EEES8_S8_EEENS6_IJNS7_ILi64EEENS7_ILi128EEESB_EEENS_6half_tEfNS_4arch4Sm90ELb0ELb1ELb0ELb0ELb1ELb1ELb0ELb0ELi2ELi1ELi2ELi1ELb0EEENS1_24CollectiveEpilogueBwdGQAISC_fSF_Li256ELb0ELb1EEENS1_19SingleTileSchedulerILb0ELb0ELb0ELi128EEEEEEEEEvNT_6ParamsE,"aw",@nobits
	.sectionflags	@""
	.align	16
	.zero		1024


//--------------------- .nv.shared._ZN7cutlass13device_kernelIN5flash11enable_sm90INS1_16FlashAttnBwdSm90INS1_25CollectiveMainloopBwdSm90ILi2ELi2ELi2EN4cute5tupleIJNS5_1CILi1EEES8_S8_EEENS6_IJNS7_ILi64EEENS7_ILi128EEESB_EEENS_6half_tEfNS_4arch4Sm90ELb0ELb1ELb0ELb1ELb0ELb1ELb0ELb0ELi2ELi1ELi2ELi1ELb0EEENS1_21CollectiveEpilogueBwdISC_SD_SF_Li256ELb1ELb0ELi1EEENS1_19SingleTileSchedulerILb1ELb0ELb0ELi128EEEEEEEEEvNT_6ParamsE --------------------------
	.section	.nv.shared._ZN7cutlass13device_kernelIN5flash11enable_sm90INS1_16FlashAttnBwdSm90INS1_25CollectiveMainloopBwdSm90ILi2ELi2ELi2EN4cute5tupleIJNS5_1CILi1EEES8_S8_EEENS6_IJNS7_ILi64EEENS7_ILi128EEESB_EEENS_6half_tEfNS_4arch4Sm90ELb0ELb1ELb0ELb1ELb0ELb1ELb0ELb0ELi2ELi1ELi2ELi1ELb0EEENS1_21CollectiveEpilogueBwdISC_SD_SF_Li256ELb1ELb0ELi1EEENS1_19SingleTileSchedulerILb1ELb0ELb0ELi128EEEEEEEEEvNT_6ParamsE,"aw",@nobits
	.sectionflags	@""
	.align	16
	.zero		1024


//--------------------- .nv.shared._ZN7cutlass13device_kernelIN5flash11enable_sm90INS1_16FlashAttnBwdSm90INS1_25CollectiveMainloopBwdSm90ILi2ELi2ELi2EN4cute5tupleIJNS5_1CILi1EEES8_S8_EEENS6_IJNS7_ILi64EEENS7_ILi128EEESB_EEENS_6half_tEfNS_4arch4Sm90ELb0ELb1ELb0ELb1ELb1ELb1ELb0ELb0ELi2ELi1ELi2ELi1ELb0EEENS1_21CollectiveEpilogueBwdISC_SD_SF_Li256ELb1ELb0ELi1EEENS1_19SingleTileSchedulerILb1ELb0ELb0ELi128EEEEEEEEEvNT_6ParamsE --------------------------
	.section	.nv.shared._ZN7cutlass13device_kernelIN5flash11enable_sm90INS1_16FlashAttnBwdSm90INS1_25CollectiveMainloopBwdSm90ILi2ELi2ELi2EN4cute5tupleIJNS5_1CILi1EEES8_S8_EEENS6_IJNS7_ILi64EEENS7_ILi128EEESB_EEENS_6half_tEfNS_4arch4Sm90ELb0ELb1ELb0ELb1ELb1ELb1ELb0ELb0ELi2ELi1ELi2ELi1ELb0EEENS1_21CollectiveEpilogueBwdISC_SD_SF_Li256ELb1ELb0ELi1EEENS1_19SingleTileSchedulerILb1ELb0ELb0ELi128EEEEEEEEEvNT_6ParamsE,"aw",@nobits
	.sectionflags	@""
	.align	16
	.zero		1024


//--------------------- .nv.shared._ZN7cutlass13device_kernelIN5flash11enable_sm90INS1_16FlashAttnBwdSm90INS1_25CollectiveMainloopBwdSm90ILi2ELi2ELi2EN4cute5tupleIJNS5_1CILi1EEES8_S8_EEENS6_IJNS7_ILi64EEENS7_ILi128EEESB_EEENS_6half_tEfNS_4arch4Sm90ELb0ELb1ELb0ELb1ELb0ELb1ELb0ELb0ELi2ELi1ELi2ELi1ELb0EEENS1_24CollectiveEpilogueBwdGQAISC_fSF_Li256ELb1ELb0EEENS1_19SingleTileSchedulerILb1ELb0ELb0ELi128EEEEEEEEEvNT_6ParamsE --------------------------
	.section	.nv.shared._ZN7cutlass13device_kernelIN5flash11enable_sm90INS1_16FlashAttnBwdSm90INS1_25CollectiveMainloopBwdSm90ILi2ELi2ELi2EN4cute5tupleIJNS5_1CILi1EEES8_S8_EEENS6_IJNS7_ILi64EEENS7_ILi128EEESB_EEENS_6half_tEfNS_4arch4Sm90ELb0ELb1ELb0ELb1ELb0ELb1ELb0ELb0ELi2ELi1ELi2ELi1ELb0EEENS1_24CollectiveEpilogueBwdGQAISC_fSF_Li256ELb1ELb0EEENS1_19SingleTileSchedulerILb1ELb0ELb0ELi128EEEEEEEEEvNT_6ParamsE,"aw",@nobits
	.sectionflags	@""
	.align	16
	.zero		1024


//--------------------- .nv.shared._ZN7cutlass13device_kernelIN5flash11enable_sm90INS1_16FlashAttnBwdSm90INS1_25CollectiveMainloopBwdSm90ILi2ELi2ELi2EN4cute5tupleIJNS5_1CILi1EEES8_S8_EEENS6_IJNS7_ILi64EEENS7_ILi128EEESB_EEENS_6half_tEfNS_4arch4Sm90ELb0ELb1ELb0ELb1ELb1ELb1ELb0ELb0ELi2ELi1ELi2ELi1ELb0EEENS1_24CollectiveEpilogueBwdGQAISC_fSF_Li256ELb1ELb1EEENS1_19SingleTileSchedulerILb1ELb0ELb0ELi128EEEEEEEEEvNT_6ParamsE --------------------------
	.section	.nv.shared._ZN7cutlass13device_kernelIN5flash11enable_sm90INS1_16FlashAttnBwdSm90INS1_25CollectiveMainloopBwdSm90ILi2ELi2ELi2EN4cute5tupleIJNS5_1CILi1EEES8_S8_EEENS6_IJNS7_ILi64EEENS7_ILi128EEESB_EEENS_6half_tEfNS_4arch4Sm90ELb0ELb1ELb0ELb1ELb1ELb1ELb0ELb0ELi2ELi1ELi2ELi1ELb0EEENS1_24CollectiveEpilogueBwdGQAISC_fSF_Li256ELb1ELb1EEENS1_19SingleTileSchedulerILb1ELb0ELb0ELi128EEEEEEEEEvNT_6ParamsE,"aw",@nobits
	.sectionflags	@""
	.align	16
	.zero		1024


//--------------------- .nv.shared._ZN7cutlass13device_kernelIN5flash11enable_sm90INS1_16FlashAttnBwdSm90INS1_25CollectiveMainloopBwdSm90ILi2ELi2ELi2EN4cute5tupleIJNS5_1CILi1EEES8_S8_EEENS6_IJNS7_ILi64EEENS7_ILi128EEESB_EEENS_6half_tEfNS_4arch4Sm90ELb1ELb0ELb0ELb0ELb0ELb1ELb0ELb0ELi2ELi1ELi2ELi1ELb0EEENS1_21CollectiveEpilogueBwdISC_SD_SF_Li256ELb0ELb0ELi1EEENS1_25SingleTileBwdLPTSchedulerILb0ELi128ELb0EEEEEEEEEvNT_6ParamsE --------------------------
	.section	.nv.shared._ZN7cutlass13device_kernelIN5flash11enable_sm90INS1_16FlashAttnBwdSm90INS1_25CollectiveMainloopBwdSm90ILi2ELi2ELi2EN4cute5tupleIJNS5_1CILi1EEES8_S8_EEENS6_IJNS7_ILi64EEENS7_ILi128EEESB_EEENS_6half_tEfNS_4arch4Sm90ELb1ELb0ELb0ELb0ELb0ELb1ELb0ELb0ELi2ELi1ELi2ELi1ELb0EEENS1_21CollectiveEpilogueBwdISC_SD_SF_Li256ELb0ELb0ELi1EEENS1_25SingleTileBwdLPTSchedulerILb0ELi128ELb0EEEEEEEEEvNT_6ParamsE,"aw",@nobits
	.sectionflags	@""
	.align	16
	.zero		1024


//--------------------- .nv.shared._ZN7cutlass13device_kernelIN5flash11enable_sm90INS1_16FlashAttnBwdSm90INS1_25CollectiveMainloopBwdSm90ILi2ELi2ELi2EN4cute5tupleIJNS5_1CILi1EEES8_S8_EEENS6_IJNS7_ILi64EEENS7_ILi128EEESB_EEENS_6half_tEfNS_4arch4Sm90ELb1ELb0ELb0ELb0ELb1ELb1ELb0ELb0ELi2ELi1ELi2ELi1ELb0EEENS1_21CollectiveEpilogueBwdISC_SD_SF_Li256ELb0ELb0ELi1EEENS1_25SingleTileBwdLPTSchedulerILb0ELi128ELb1EEEEEEEEEvNT_6ParamsE --------------------------
	.section	.nv.shared._ZN7cutlass13device_kernelIN5flash11enable_sm90INS1_16FlashAttnBwdSm90INS1_25CollectiveMainloopBwdSm90ILi2ELi2ELi2EN4cute5tupleIJNS5_1CILi1EEES8_S8_EEENS6_IJNS7_ILi64EEENS7_ILi128EEESB_EEENS_6half_tEfNS_4arch4Sm90ELb1ELb0ELb0ELb0ELb1ELb1ELb0ELb0ELi2ELi1ELi2ELi1ELb0EEENS1_21CollectiveEpilogueBwdISC_SD_SF_Li256ELb0ELb0ELi1EEENS1_25SingleTileBwdLPTSchedulerILb0ELi128ELb1EEEEEEEEEvNT_6ParamsE,"aw",@nobits
	.sectionflags	@""
	.align	16
	.zero		1024


//--------------------- .nv.shared._ZN7cutlass13device_kernelIN5flash11enable_sm90INS1_16FlashAttnBwdSm90INS1_25CollectiveMainloopBwdSm90ILi2ELi2ELi2EN4cute5tupleIJNS5_1CILi1EEES8_S8_EEENS6_IJNS7_ILi64EEENS7_ILi128EEESB_EEENS_6half_tEfNS_4arch4Sm90ELb1ELb0ELb0ELb0ELb0ELb1ELb0ELb0ELi2ELi1ELi2ELi1ELb0EEENS1_24CollectiveEpilogueBwdGQAISC_fSF_Li256ELb0ELb0EEENS1_25SingleTileBwdLPTSchedulerILb0ELi128ELb0EEEEEEEEEvNT_6ParamsE --------------------------
	.section	.nv.shared._ZN7cutlass13device_kernelIN5flash11enable_sm90INS1_16FlashAttnBwdSm90INS1_25CollectiveMainloopBwdSm90ILi2ELi2ELi2EN4cute5tupleIJNS5_1CILi1EEES8_S8_EEENS6_IJNS7_ILi64EEENS7_ILi128EEESB_EEENS_6half_tEfNS_4arch4Sm90ELb1ELb0ELb0ELb0ELb0ELb1ELb0ELb0ELi2ELi1ELi2ELi1ELb0EEENS1_24CollectiveEpilogueBwdGQAISC_fSF_Li256ELb0ELb0EEENS1_25SingleTileBwdLPTSchedulerILb0ELi128ELb0EEEEEEEEEvNT_6ParamsE,"aw",@nobits
	.sectionflags	@""
	.align	16
	.zero		1024


//--------------------- .nv.shared._ZN7cutlass13device_kernelIN5flash11enable_sm90INS1_16FlashAttnBwdSm90INS1_25CollectiveMainloopBwdSm90ILi2ELi2ELi2EN4cute5tupleIJNS5_1CILi1EEES8_S8_EEENS6_IJNS7_ILi64EEENS7_ILi128EEESB_EEENS_6half_tEfNS_4arch4Sm90ELb1ELb0ELb0ELb0ELb1ELb1ELb0ELb0ELi2ELi1ELi2ELi1ELb0EEENS1_24CollectiveEpilogueBwdGQAISC_fSF_Li256ELb0ELb1EEENS1_25SingleTileBwdLPTSchedulerILb0ELi128ELb1EEEEEEEEEvNT_6ParamsE --------------------------
	.section	.nv.shared._ZN7cutlass13device_kernelIN5flash11enable_sm90INS1_16FlashAttnBwdSm90INS1_25CollectiveMainloopBwdSm90ILi2ELi2ELi2EN4cute5tupleIJNS5_1CILi1EEES8_S8_EEENS6_IJNS7_ILi64EEENS7_ILi128EEESB_EEENS_6half_tEfNS_4arch4Sm90ELb1ELb0ELb0ELb0ELb1ELb1ELb0ELb0ELi2ELi1ELi2ELi1ELb0EEENS1_24CollectiveEpilogueBwdGQAISC_fSF_Li256ELb0ELb1EEENS1_25SingleTileBwdLPTSchedulerILb0ELi128ELb1EEEEEEEEEvNT_6ParamsE,"aw",@nobits
	.sectionflags	@""
	.align	16
	.zero		1024


//--------------------- .nv.shared._ZN7cutlass13device_kernelIN5flash22FlashAttnBwdPreprocessIN4cute5tupleIJNS3_1CILi64EEENS5_ILi128EEEEEENS_6half_tEfNS_4arch4Sm90ELb1ELb0EEEEEvNT_6ParamsE --------------------------
	.section	.nv.shared._ZN7cutlass13device_kernelIN5flash22FlashAttnBwdPreprocessIN4cute5tupleIJNS3_1CILi64EEENS5_ILi128EEEEEENS_6half_tEfNS_4arch4Sm90ELb1ELb0EEEEEvNT_6ParamsE,"aw",@nobits
	.sectionflags	@""
	.align	16
	.zero		1024


//--------------------- .nv.shared._ZN7cutlass13device_kernelIN5flash11enable_sm90INS1_16FlashAttnBwdSm90INS1_25CollectiveMainloopBwdSm90ILi2ELi2ELi2EN4cute5tupleIJNS5_1CILi1EEES8_S8_EEENS6_IJNS7_ILi64EEENS7_ILi128EEESB_EEENS_6half_tEfNS_4arch4Sm90ELb1ELb0ELb0ELb1ELb0ELb1ELb0ELb0ELi2ELi1ELi2ELi1ELb0EEENS1_21CollectiveEpilogueBwdISC_SD_SF_Li256ELb1ELb0ELi1EEENS1_25SingleTileBwdLPTSchedulerILb1ELi128ELb0EEEEEEEEEvNT_6ParamsE --------------------------
	.section	.nv.shared._ZN7cutlass13device_kernelIN5flash11enable_sm90INS1_16FlashAttnBwdSm90INS1_25CollectiveMainloopBwdSm90ILi2ELi2ELi2EN4cute5tupleIJNS5_1CILi1EEES8_S8_EEENS6_IJNS7_ILi64EEENS7_ILi128EEESB_EEENS_6half_tEfNS_4arch4Sm90ELb1ELb0ELb0ELb1ELb0ELb1ELb0ELb0ELi2ELi1ELi2ELi1ELb0EEENS1_21CollectiveEpilogueBwdISC_SD_SF_Li256ELb1ELb0ELi1EEENS1_25SingleTileBwdLPTSchedulerILb1ELi128ELb0EEEEEEEEEvNT_6ParamsE,"aw",@nobits
	.sectionflags	@""
	.align	16
	.zero		1024


//--------------------- .nv.shared._ZN7cutlass13device_kernelIN5flash11enable_sm90INS1_16FlashAttnBwdSm90INS1_25CollectiveMainloopBwdSm90ILi2ELi2ELi2EN4cute5tupleIJNS5_1CILi1EEES8_S8_EEENS6_IJNS7_ILi64EEENS7_ILi128EEESB_EEENS_6half_tEfNS_4arch4Sm90ELb1ELb0ELb0ELb1ELb1ELb1ELb0ELb0ELi2ELi1ELi2ELi1ELb0EEENS1_21CollectiveEpilogueBwdISC_SD_SF_Li256ELb1ELb0ELi1EEENS1_25SingleTileBwdLPTSchedulerILb1ELi128ELb1EEEEEEEEEvNT_6ParamsE --------------------------
	.section	.nv.shared._ZN7cutlass13device_kernelIN5flash11enable_sm90INS1_16FlashAttnBwdSm90INS1_25CollectiveMainloopBwdSm90ILi2ELi2ELi2EN4cute5tupleIJNS5_1CILi1EEES8_S8_EEENS6_IJNS7_ILi64EEENS7_ILi128EEESB_EEENS_6half_tEfNS_4arch4Sm90ELb1ELb0ELb0ELb1ELb1ELb1ELb0ELb0ELi2ELi1ELi2ELi1ELb0EEENS1_21CollectiveEpilogueBwdISC_SD_SF_Li256ELb1ELb0ELi1EEENS1_25SingleTileBwdLPTSchedulerILb1ELi128ELb1EEEEEEEEEvNT_6ParamsE,"aw",@nobits
	.sectionflags	@""
	.align	16
	.zero		1024


//--------------------- .nv.shared._ZN7cutlass13device_kernelIN5flash11enable_sm90INS1_16FlashAttnBwdSm90INS1_25CollectiveMainloopBwdSm90ILi2ELi2ELi2EN4cute5tupleIJNS5_1CILi1EEES8_S8_EEENS6_IJNS7_ILi64EEENS7_ILi128EEESB_EEENS_6half_tEfNS_4arch4Sm90ELb1ELb0ELb0ELb1ELb0ELb1ELb0ELb0ELi2ELi1ELi2ELi1ELb0EEENS1_24CollectiveEpilogueBwdGQAISC_fSF_Li256ELb1ELb0EEENS1_25SingleTileBwdLPTSchedulerILb1ELi128ELb0EEEEEEEEEvNT_6ParamsE --------------------------
	.section	.nv.shared._ZN7cutlass13device_kernelIN5flash11enable_sm90INS1_16FlashAttnBwdSm90INS1_25CollectiveMainloopBwdSm90ILi2ELi2ELi2EN4cute5tupleIJNS5_1CILi1EEES8_S8_EEENS6_IJNS7_ILi64EEENS7_ILi128EEESB_EEENS_6half_tEfNS_4arch4Sm90ELb1ELb0ELb0ELb1ELb0ELb1ELb0ELb0ELi2ELi1ELi2ELi1ELb0EEENS1_24CollectiveEpilogueBwdGQAISC_fSF_Li256ELb1ELb0EEENS1_25SingleTileBwdLPTSchedulerILb1ELi128ELb0EEEEEEEEEvNT_6ParamsE,"aw",@nobits
	.sectionflags	@""
	.align	16
	.zero		1024


//--------------------- .nv.shared._ZN7cutlass13device_kernelIN5flash32FlashAttnBwdPostprocessConvertdQIN4cute5tupleIJNS3_1CILi128EEES6_EEENS_6half_tEfNS_4arch4Sm90ELi256ENS3_8TiledMMAINS3_8MMA_AtomIJNS3_4SM904GMMA26MMA_64x128x16_F32F16F16_RSILNSE_5MajorE0ELSG_1ELNSE_7ScaleInE1ELSH_1EEEEEENS3_6LayoutINS4_IJNS5_ILi2EEENS5_ILi1EEESM_EEENS4_IJSM_NS5_ILi0EEESO_EEEEENS4_IJNS3_10UnderscoreESR_SR_EEEEELb0EEEEEvNT_6ParamsE --------------------------
	.section	.nv.shared._ZN7cutlass13device_kernelIN5flash32FlashAttnBwdPostprocessConvertdQIN4cute5tupleIJNS3_1CILi128EEES6_EEENS_6half_tEfNS_4arch4Sm90ELi256ENS3_8TiledMMAINS3_8MMA_AtomIJNS3_4SM904GMMA26MMA_64x128x16_F32F16F16_RSILNSE_5MajorE0ELSG_1ELNSE_7ScaleInE1ELSH_1EEEEEENS3_6LayoutINS4_IJNS5_ILi2EEENS5_ILi1EEESM_EEENS4_IJSM_NS5_ILi0EEESO_EEEEENS4_IJNS3_10UnderscoreESR_SR_EEEEELb0EEEEEvNT_6ParamsE,"aw",@nobits
	.sectionflags	@""
	.align	16
	.zero		1024


//--------------------- .nv.shared._ZN7cutlass13device_kernelIN5flash32FlashAttnBwdPostprocessConvertdQIN4cute5tupleIJNS3_1CILi64EEENS5_ILi128EEEEEENS_6half_tEfNS_4arch4Sm90ELi256ENS3_8TiledMMAINS3_8MMA_AtomIJNS3_4SM904GMMA25MMA_64x64x16_F32F16F16_SSILNSF_5MajorE0ELSH_1ELNSF_7ScaleInE1ELSI_1EEEEEENS3_6LayoutINS4_IJNS5_ILi1EEENS5_ILi2EEESM_EEENS4_IJNS5_ILi0EEESM_SP_EEEEENS4_IJNS3_10UnderscoreESS_SS_EEEEELb0EEEEEvNT_6ParamsE --------------------------
	.section	.nv.shared._ZN7cutlass13device_kernelIN5flash32FlashAttnBwdPostprocessConvertdQIN4cute5tupleIJNS3_1CILi64EEENS5_ILi128EEEEEENS_6half_tEfNS_4arch4Sm90ELi256ENS3_8TiledMMAINS3_8MMA_AtomIJNS3_4SM904GMMA25MMA_64x64x16_F32F16F16_SSILNSF_5MajorE0ELSH_1ELNSF_7ScaleInE1ELSI_1EEEEEENS3_6LayoutINS4_IJNS5_ILi1EEENS5_ILi2EEESM_EEENS4_IJNS5_ILi0EEESM_SP_EEEEENS4_IJNS3_10UnderscoreESS_SS_EEEEELb0EEEEEvNT_6ParamsE,"aw",@nobits
	.sectionflags	@""
	.align	16
	.zero		1024


//--------------------- .nv.shared._ZN7cutlass13device_kernelIN5flash11enable_sm90INS1_16FlashAttnBwdSm90INS1_25CollectiveMainloopBwdSm90ILi2ELi2ELi2EN4cute5tupleIJNS5_1CILi1EEES8_S8_EEENS6_IJNS7_ILi64EEENS7_ILi128EEESB_EEENS_6half_tEfNS_4arch4Sm90ELb1ELb0ELb0ELb1ELb1ELb1ELb0ELb0ELi2ELi1ELi2ELi1ELb0EEENS1_24CollectiveEpilogueBwdGQAISC_fSF_Li256ELb1ELb1EEENS1_25SingleTileBwdLPTSchedulerILb1ELi128ELb1EEEEEEEEEvNT_6ParamsE --------------------------
	.section	.nv.shared._ZN7cutlass13device_kernelIN5flash11enable_sm90INS1_16FlashAttnBwdSm90INS1_25CollectiveMainloopBwdSm90ILi2ELi2ELi2EN4cute5tupleIJNS5_1CILi1EEES8_S8_EEENS6_IJNS7_ILi64EEENS7_ILi128EEESB_EEENS_6half_tEfNS_4arch4Sm90ELb1ELb0ELb0ELb1ELb1ELb1ELb0ELb0ELi2ELi1ELi2ELi1ELb0EEENS1_24CollectiveEpilogueBwdGQAISC_fSF_Li256ELb1ELb1EEENS1_25SingleTileBwdLPTSchedulerILb1ELi128ELb1EEEEEEEEEvNT_6ParamsE,"aw",@nobits
	.sectionflags	@""
	.align	16
	.zero		1024


//--------------------- .nv.shared._ZN7cutlass13device_kernelIN5flash22FlashAttnBwdPreprocessIN4cute5tupleIJNS3_1CILi64EEENS5_ILi128EEEEEENS_6half_tEfNS_4arch4Sm90ELb1ELb1EEEEEvNT_6ParamsE --------------------------
	.section	.nv.shared._ZN7cutlass13device_kernelIN5flash22FlashAttnBwdPreprocessIN4cute5tupleIJNS3_1CILi64EEENS5_ILi128EEEEEENS_6half_tEfNS_4arch4Sm90ELb1ELb1EEEEEvNT_6ParamsE,"aw",@nobits
	.sectionflags	@""
	.align	16
	.zero		1024


//--------------------- .nv.constant0._ZN7cutlass13device_kernelIN5flash11enable_sm90INS1_16FlashAttnBwdSm90INS1_25CollectiveMainloopBwdSm90ILi2ELi2ELi2EN4cute5tupleIJNS5_1CILi1EEES8_S8_EEENS6_IJNS7_ILi64EEENS7_ILi128EEESB_EEENS_6half_tEfNS_4arch4Sm90ELb0ELb0ELb1ELb0ELb0ELb1ELb0ELb0ELi2ELi1ELi2ELi1ELb0EEENS1_21CollectiveEpilogueBwdISC_SD_SF_Li256ELb0ELb0ELi1EEENS1_19SingleTileSchedulerILb0ELb0ELb0ELi128EEEEEEEEEvNT_6ParamsE --------------------------
	.section	.nv.constant0._ZN7cutlass13device_kernelIN5flash11enable_sm90INS1_16FlashAttnBwdSm90INS1_25CollectiveMainloopBwdSm90ILi2ELi2ELi2EN4cute5tupleIJNS5_1CILi1EEES8_S8_EEENS6_IJNS7_ILi64EEENS7_ILi128EEESB_EEENS_6half_tEfNS_4arch4Sm90ELb0ELb0ELb1ELb0ELb0ELb1ELb0ELb0ELi2ELi1ELi2ELi1ELb0EEENS1_21CollectiveEpilogueBwdISC_SD_SF_Li256ELb0ELb0ELi1EEENS1_19SingleTileSchedulerILb0ELb0ELb0ELi128EEEEEEEEEvNT_6ParamsE,"a",@progbits
	.sectionflags	@""
	.align	4
.nv.constant0._ZN7cutlass13device_kernelIN5flash11enable_sm90INS1_16FlashAttnBwdSm90INS1_25CollectiveMainloopBwdSm90ILi2ELi2ELi2EN4cute5tupleIJNS5_1CILi1EEES8_S8_EEENS6_IJNS7_ILi64EEENS7_ILi128EEESB_EEENS_6half_tEfNS_4arch4Sm90ELb0ELb0ELb1ELb0ELb0ELb1ELb0ELb0ELi2ELi1ELi2ELi1ELb0EEENS1_21CollectiveEpilogueBwdISC_SD_SF_Li256ELb0ELb0ELi1EEENS1_19SingleTileSchedulerILb0ELb0ELb0ELi128EEEEEEEEEvNT_6ParamsE:
	.zero		2944


//--------------------- .nv.constant0._ZN7cutlass13device_kernelIN5flash11enable_sm90INS1_16FlashAttnBwdSm90INS1_25CollectiveMainloopBwdSm90ILi2ELi2ELi2EN4cute5tupleIJNS5_1CILi1EEES8_S8_EEENS6_IJNS7_ILi64EEENS7_ILi128EEESB_EEENS_6half_tEfNS_4arch4Sm90ELb0ELb0ELb1ELb0ELb1ELb1ELb0ELb0ELi2ELi1ELi2ELi1ELb0EEENS1_21CollectiveEpilogueBwdISC_SD_SF_Li256ELb0ELb0ELi1EEENS1_19SingleTileSchedulerILb0ELb0ELb0ELi128EEEEEEEEEvNT_6ParamsE --------------------------
	.section	.nv.constant0._ZN7cutlass13device_kernelIN5flash11enable_sm90INS1_16FlashAttnBwdSm90INS1_25CollectiveMainloopBwdSm90ILi2ELi2ELi2EN4cute5tupleIJNS5_1CILi1EEES8_S8_EEENS6_IJNS7_ILi64EEENS7_ILi128EEESB_EEENS_6half_tEfNS_4arch4Sm90ELb0ELb0ELb1ELb0ELb1ELb1ELb0ELb0ELi2ELi1ELi2ELi1ELb0EEENS1_21CollectiveEpilogueBwdISC_SD_SF_Li256ELb0ELb0ELi1EEENS1_19SingleTileSchedulerILb0ELb0ELb0ELi128EEEEEEEEEvNT_6ParamsE,"a",@progbits
	.sectionflags	@""
	.align	4
.nv.constant0._ZN7cutlass13device_kernelIN5flash11enable_sm90INS1_16FlashAttnBwdSm90INS1_25CollectiveMainloopBwdSm90ILi2ELi2ELi2EN4cute5tupleIJNS5_1CILi1EEES8_S8_EEENS6_IJNS7_ILi64EEENS7_ILi128EEESB_EEENS_6half_tEfNS_4arch4Sm90ELb0ELb0ELb1ELb0ELb1ELb1ELb0ELb0ELi2ELi1ELi2ELi1ELb0EEENS1_21CollectiveEpilogueBwdISC_SD_SF_Li256ELb0ELb0ELi1EEENS1_19SingleTileSchedulerILb0ELb0ELb0ELi128EEEEEEEEEvNT_6ParamsE:
	.zero		2944


//--------------------- .nv.constant0._ZN7cutlass13device_kernelIN5flash11enable_sm90INS1_16FlashAttnBwdSm90INS1_25CollectiveMainloopBwdSm90ILi2ELi2ELi2EN4cute5tupleIJNS5_1CILi1EEES8_S8_EEENS6_IJNS7_ILi64EEENS7_ILi128EEESB_EEENS_6half_tEfNS_4arch4Sm90ELb0ELb0ELb1ELb0ELb0ELb1ELb0ELb0ELi2ELi1ELi2ELi1ELb0EEENS1_24CollectiveEpilogueBwdGQAISC_fSF_Li256ELb0ELb0EEENS1_19SingleTileSchedulerILb0ELb0ELb0ELi128EEEEEEEEEvNT_6ParamsE --------------------------
	.section	.nv.constant0._ZN7cutlass13device_kernelIN5flash11enable_sm90INS1_16FlashAttnBwdSm90INS1_25CollectiveMainloopBwdSm90ILi2ELi2ELi2EN4cute5tupleIJNS5_1CILi1EEES8_S8_EEENS6_IJNS7_ILi64EEENS7_ILi128EEESB_EEENS_6half_tEfNS_4arch4Sm90ELb0ELb0ELb1ELb0ELb0ELb1ELb0ELb0ELi2ELi1ELi2ELi1ELb0EEENS1_24CollectiveEpilogueBwdGQAISC_fSF_Li256ELb0ELb0EEENS1_19SingleTileSchedulerILb0ELb0ELb0ELi128EEEEEEEEEvNT_6ParamsE,"a",@progbits
	.sectionflags	@""
	.align	4
.nv.constant0._ZN7cutlass13device_kernelIN5flash11enable_sm90INS1_16FlashAttnBwdSm90INS1_25CollectiveMainloopBwdSm90ILi2ELi2ELi2EN4cute5tupleIJNS5_1CILi1EEES8_S8_EEENS6_IJNS7_ILi64EEENS7_ILi128EEESB_EEENS_6half_tEfNS_4arch4Sm90ELb0ELb0ELb1ELb0ELb0ELb1ELb0ELb0ELi2ELi1ELi2ELi1ELb0EEENS1_24CollectiveEpilogueBwdGQAISC_fSF_Li256ELb0ELb0EEENS1_19SingleTileSchedulerILb0ELb0ELb0ELi128EEEEEEEEEvNT_6ParamsE:
	.zero		2304


//--------------------- .nv.constant0._ZN7cutlass13device_kernelIN5flash11enable_sm90INS1_16FlashAttnBwdSm90INS1_25CollectiveMainloopBwdSm90ILi2ELi2ELi2EN4cute5tupleIJNS5_1CILi1EEES8_S8_EEENS6_IJNS7_ILi64EEENS7_ILi128EEESB_EEENS_6half_tEfNS_4arch4Sm90ELb0ELb0ELb1ELb0ELb1ELb1ELb0ELb0ELi2ELi1ELi2ELi1ELb0EEENS1_24CollectiveEpilogueBwdGQAISC_fSF_Li256ELb0ELb1EEENS1_19SingleTileSchedulerILb0ELb0ELb0ELi128EEEEEEEEEvNT_6ParamsE --------------------------
	.section	.nv.constant0._ZN7cutlass13device_kernelIN5flash11enable_sm90INS1_16FlashAttnBwdSm90INS1_25CollectiveMainloopBwdSm90ILi2ELi2ELi2EN4cute5tupleIJNS5_1CILi1EEES8_S8_EEENS6_IJNS7_ILi64EEENS7_ILi128EEESB_EEENS_6half_tEfNS_4arch4Sm90ELb0ELb0ELb1ELb0ELb1ELb1ELb0ELb0ELi2ELi1ELi2ELi1ELb0EEENS1_24CollectiveEpilogueBwdGQAISC_fSF_Li256ELb0ELb1EEENS1_19SingleTileSchedulerILb0ELb0ELb0ELi128EEEEEEEEEvNT_6ParamsE,"a",@progbits
	.sectionflags	@""
	.align	4
.nv.constant0._ZN7cutlass13device_kernelIN5flash11enable_sm90INS1_16FlashAttnBwdSm90INS1_25CollectiveMainloopBwdSm90ILi2ELi2ELi2EN4cute5tupleIJNS5_1CILi1EEES8_S8_EEENS6_IJNS7_ILi64EEENS7_ILi128EEESB_EEENS_6half_tEfNS_4arch4Sm90ELb0ELb0ELb1ELb0ELb1ELb1ELb0ELb0ELi2ELi1ELi2ELi1ELb0EEENS1_24CollectiveEpilogueBwdGQAISC_fSF_Li256ELb0ELb1EEENS1_19SingleTileSchedulerILb0ELb0ELb0ELi128EEEEEEEEEvNT_6ParamsE:
	.zero		2304


//--------------------- .nv.constant0._ZN7cutlass13device_kernelIN5flash11enable_sm90INS1_16FlashAttnBwdSm90INS1_25CollectiveMainloopBwdSm90ILi2ELi2ELi2EN4cute5tupleIJNS5_1CILi1EEES8_S8_EEENS6_IJNS7_ILi64EEENS7_ILi128EEESB_EEENS_6half_tEfNS_4arch4Sm90ELb0ELb0ELb1ELb1ELb0ELb1ELb0ELb0ELi2ELi1ELi2ELi1ELb0EEENS1_21CollectiveEpilogueBwdISC_SD_SF_Li256ELb1ELb0ELi1EEENS1_19SingleTileSchedulerILb1ELb0ELb0ELi128EEEEEEEEEvNT_6ParamsE --------------------------
	.section	.nv.constant0._ZN7cutlass13device_kernelIN5flash11enable_sm90INS1_16FlashAttnBwdSm90INS1_25CollectiveMainloopBwdSm90ILi2ELi2ELi2EN4cute5tupleIJNS5_1CILi1EEES8_S8_EEENS6_IJNS7_ILi64EEENS7_ILi128EEESB_EEENS_6half_tEfNS_4arch4Sm90ELb0ELb0ELb1ELb1ELb0ELb1ELb0ELb0ELi2ELi1ELi2ELi1ELb0EEENS1_21CollectiveEpilogueBwdISC_SD_SF_Li256ELb1ELb0ELi1EEENS1_19SingleTileSchedulerILb1ELb0ELb0ELi128EEEEEEEEEvNT_6ParamsE,"a",@progbits
	.sectionflags	@""
	.align	4
.nv.constant0._ZN7cutlass13device_kernelIN5flash11enable_sm90INS1_16FlashAttnBwdSm90INS1_25CollectiveMainloopBwdSm90ILi2ELi2ELi2EN4cute5tupleIJNS5_1CILi1EEES8_S8_EEENS6_IJNS7_ILi64EEENS7_ILi128EEESB_EEENS_6half_tEfNS_4arch4Sm90ELb0ELb0ELb1ELb1ELb0ELb1ELb0ELb0ELi2ELi1ELi2ELi1ELb0EEENS1_21CollectiveEpilogueBwdISC_SD_SF_Li256ELb1ELb0ELi1EEENS1_19SingleTileSchedulerILb1ELb0ELb0ELi128EEEEEEEEEvNT_6ParamsE:
	.zero		2304


//--------------------- .nv.constant0._ZN7cutlass13device_kernelIN5flash11enable_sm90INS1_16FlashAttnBwdSm90INS1_25CollectiveMainloopBwdSm90ILi2ELi2ELi2EN4cute5tupleIJNS5_1CILi1EEES8_S8_EEENS6_IJNS7_ILi64EEENS7_ILi128EEESB_EEENS_6half_tEfNS_4arch4Sm90ELb0ELb0ELb1ELb1ELb1ELb1ELb0ELb0ELi2ELi1ELi2ELi1ELb0EEENS1_21CollectiveEpilogueBwdISC_SD_SF_Li256ELb1ELb0ELi1EEENS1_19SingleTileSchedulerILb1ELb0ELb0ELi128EEEEEEEEEvNT_6ParamsE --------------------------
	.section	.nv.constant0._ZN7cutlass13device_kernelIN5flash11enable_sm90INS1_16FlashAttnBwdSm90INS1_25CollectiveMainloopBwdSm90ILi2ELi2ELi2EN4cute5tupleIJNS5_1CILi1EEES8_S8_EEENS6_IJNS7_ILi64EEENS7_ILi128EEESB_EEENS_6half_tEfNS_4arch4Sm90ELb0ELb0ELb1ELb1ELb1ELb1ELb0ELb0ELi2ELi1ELi2ELi1ELb0EEENS1_21CollectiveEpilogueBwdISC_SD_SF_Li256ELb1ELb0ELi1EEENS1_19SingleTileSchedulerILb1ELb0ELb0ELi128EEEEEEEEEvNT_6ParamsE,"a",@progbits
	.sectionflags	@""
	.align	4
.nv.constant0._ZN7cutlass13device_kernelIN5flash11enable_sm90INS1_16FlashAttnBwdSm90INS1_25CollectiveMainloopBwdSm90ILi2ELi2ELi2EN4cute5tupleIJNS5_1CILi1EEES8_S8_EEENS6_IJNS7_ILi64EEENS7_ILi128EEESB_EEENS_6half_tEfNS_4arch4Sm90ELb0ELb0ELb1ELb1ELb1ELb1ELb0ELb0ELi2ELi1ELi2ELi1ELb0EEENS1_21CollectiveEpilogueBwdISC_SD_SF_Li256ELb1ELb0ELi1EEENS1_19SingleTileSchedulerILb1ELb0ELb0ELi128EEEEEEEEEvNT_6ParamsE:
	.zero		2304


//--------------------- .nv.constant0._ZN7cutlass13device_kernelIN5flash11enable_sm90INS1_16FlashAttnBwdSm90INS1_25CollectiveMainloopBwdSm90ILi2ELi2ELi2EN4cute5tupleIJNS5_1CILi1EEES8_S8_EEENS6_IJNS7_ILi64EEENS7_ILi128EEESB_EEENS_6half_tEfNS_4arch4Sm90ELb0ELb0ELb1ELb1ELb0ELb1ELb0ELb0ELi2ELi1ELi2ELi1ELb0EEENS1_24CollectiveEpilogueBwdGQAISC_fSF_Li256ELb1ELb0EEENS1_19SingleTileSchedulerILb1ELb0ELb0ELi128EEEEEEEEEvNT_6ParamsE --------------------------
	.section	.nv.constant0._ZN7cutlass13device_kernelIN5flash11enable_sm90INS1_16FlashAttnBwdSm90INS1_25CollectiveMainloopBwdSm90ILi2ELi2ELi2EN4cute5tupleIJNS5_1CILi1EEES8_S8_EEENS6_IJNS7_ILi64EEENS7_ILi128EEESB_EEENS_6half_tEfNS_4arch4Sm90ELb0ELb0ELb1ELb1ELb0ELb1ELb0ELb0ELi2ELi1ELi2ELi1ELb0EEENS1_24CollectiveEpilogueBwdGQAISC_fSF_Li256ELb1ELb0EEENS1_19SingleTileSchedulerILb1ELb0ELb0ELi128EEEEEEEEEvNT_6ParamsE,"a",@progbits
	.sectionflags	@""
	.align	4
.nv.constant0._ZN7cutlass13device_kernelIN5flash11enable_sm90INS1_16FlashAttnBwdSm90INS1_25CollectiveMainloopBwdSm90ILi2ELi2ELi2EN4cute5tupleIJNS5_1CILi1EEES8_S8_EEENS6_IJNS7_ILi64EEENS7_ILi128EEESB_EEENS_6half_tEfNS_4arch4Sm90ELb0ELb0ELb1ELb1ELb0ELb1ELb0ELb0ELi2ELi1ELi2ELi1ELb0EEENS1_24CollectiveEpilogueBwdGQAISC_fSF_Li256ELb1ELb0EEENS1_19SingleTileSchedulerILb1ELb0ELb0ELi128EEEEEEEEEvNT_6ParamsE:
	.zero		2304


//--------------------- .nv.constant0._ZN7cutlass13device_kernelIN5flash11enable_sm90INS1_16FlashAttnBwdSm90INS1_25CollectiveMainloopBwdSm90ILi2ELi2ELi2EN4cute5tupleIJNS5_1CILi1EEES8_S8_EEENS6_IJNS7_ILi64EEENS7_ILi128EEESB_EEENS_6half_tEfNS_4arch4Sm90ELb0ELb0ELb1ELb1ELb1ELb1ELb0ELb0ELi2ELi1ELi2ELi1ELb0EEENS1_24CollectiveEpilogueBwdGQAISC_fSF_Li256ELb1ELb1EEENS1_19SingleTileSchedulerILb1ELb0ELb0ELi128EEEEEEEEEvNT_6ParamsE --------------------------
	.section	.nv.constant0._ZN7cutlass13device_kernelIN5flash11enable_sm90INS1_16FlashAttnBwdSm90INS1_25CollectiveMainloopBwdSm90ILi2ELi2ELi2EN4cute5tupleIJNS5_1CILi1EEES8_S8_EEENS6_IJNS7_ILi64EEENS7_ILi128EEESB_EEENS_6half_tEfNS_4arch4Sm90ELb0ELb0ELb1ELb1ELb1ELb1ELb0ELb0ELi2ELi1ELi2ELi1ELb0EEENS1_24CollectiveEpilogueBwdGQAISC_fSF_Li256ELb1ELb1EEENS1_19SingleTileSchedulerILb1ELb0ELb0ELi128EEEEEEEEEvNT_6ParamsE,"a",@progbits
	.sectionflags	@""
	.align	4
.nv.constant0._ZN7cutlass13device_kernelIN5flash11enable_sm90INS1_16FlashAttnBwdSm90INS1_25CollectiveMainloopBwdSm90ILi2ELi2ELi2EN4cute5tupleIJNS5_1CILi1EEES8_S8_EEENS6_IJNS7_ILi64EEENS7_ILi128EEESB_EEENS_6half_tEfNS_4arch4Sm90ELb0ELb0ELb1ELb1ELb1ELb1ELb0ELb0ELi2ELi1ELi2ELi1ELb0EEENS1_24CollectiveEpilogueBwdGQAISC_fSF_Li256ELb1ELb1EEENS1_19SingleTileSchedulerILb1ELb0ELb0ELi128EEEEEEEEEvNT_6ParamsE:
	.zero		2304


//--------------------- .nv.constant0._ZN7cutlass13device_kernelIN5flash11enable_sm90INS1_16FlashAttnBwdSm90INS1_25CollectiveMainloopBwdSm90ILi2ELi2ELi2EN4cute5tupleIJNS5_1CILi1EEES8_S8_EEENS6_IJNS7_ILi64EEENS7_ILi128EEESB_EEENS_6half_tEfNS_4arch4Sm90ELb0ELb1ELb1ELb0ELb0ELb1ELb0ELb0ELi2ELi1ELi2ELi1ELb0EEENS1_21CollectiveEpilogueBwdISC_SD_SF_Li256ELb0ELb0ELi1EEENS1_19SingleTileSchedulerILb0ELb0ELb0ELi128EEEEEEEEEvNT_6ParamsE --------------------------
	.section	.nv.constant0._ZN7cutlass13device_kernelIN5flash11enable_sm90INS1_16FlashAttnBwdSm90INS1_25CollectiveMainloopBwdSm90ILi2ELi2ELi2EN4cute5tupleIJNS5_1CILi1EEES8_S8_EEENS6_IJNS7_ILi64EEENS7_ILi128EEESB_EEENS_6half_tEfNS_4arch4Sm90ELb0ELb1ELb1ELb0ELb0ELb1ELb0ELb0ELi2ELi1ELi2ELi1ELb0EEENS1_21CollectiveEpilogueBwdISC_SD_SF_Li256ELb0ELb0ELi1EEENS1_19SingleTileSchedulerILb0ELb0ELb0ELi128EEEEEEEEEvNT_6ParamsE,"a",@progbits
	.sectionflags	@""
	.align	4
.nv.constant0._ZN7cutlass13device_kernelIN5flash11enable_sm90INS1_16FlashAttnBwdSm90INS1_25CollectiveMainloopBwdSm90ILi2ELi2ELi2EN4cute5tupleIJNS5_1CILi1EEES8_S8_EEENS6_IJNS7_ILi64EEENS7_ILi128EEESB_EEENS_6half_tEfNS_4arch4Sm90ELb0ELb1ELb1ELb0ELb0ELb1ELb0ELb0ELi2ELi1ELi2ELi1ELb0EEENS1_21CollectiveEpilogueBwdISC_SD_SF_Li256ELb0ELb0ELi1EEENS1_19SingleTileSchedulerILb0ELb0ELb0ELi128EEEEEEEEEvNT_6ParamsE:
	.zero		2944


//--------------------- .nv.constant0._ZN7cutlass13device_kernelIN5flash11enable_sm90INS1_16FlashAttnBwdSm90INS1_25CollectiveMainloopBwdSm90ILi2ELi2ELi2EN4cute5tupleIJNS5_1CILi1EEES8_S8_EEENS6_IJNS7_ILi64EEENS7_ILi128EEESB_EEENS_6half_tEfNS_4arch4Sm90ELb0ELb1ELb1ELb0ELb1ELb1ELb0ELb0ELi2ELi1ELi2ELi1ELb0EEENS1_21CollectiveEpilogueBwdISC_SD_SF_Li256ELb0ELb0ELi1EEENS1_19SingleTileSchedulerILb0ELb0ELb0ELi128EEEEEEEEEvNT_6ParamsE --------------------------
	.section	.nv.constant0._ZN7cutlass13device_kernelIN5flash11enable_sm90INS1_16FlashAttnBwdSm90INS1_25CollectiveMainloopBwdSm90ILi2ELi2ELi2EN4cute5tupleIJNS5_1CILi1EEES8_S8_EEENS6_IJNS7_ILi64EEENS7_ILi128EEESB_EEENS_6half_tEfNS_4arch4Sm90ELb0ELb1ELb1ELb0ELb1ELb1ELb0ELb0ELi2ELi1ELi2ELi1ELb0EEENS1_21CollectiveEpilogueBwdISC_SD_SF_Li256ELb0ELb0ELi1EEENS1_19SingleTileSchedulerILb0ELb0ELb0ELi128EEEEEEEEEvNT_6ParamsE,"a",@progbits
	.sectionflags	@""
	.align	4
.nv.constant0._ZN7cutlass13device_kernelIN5flash11enable_sm90INS1_16FlashAttnBwdSm90INS1_25CollectiveMainloopBwdSm90ILi2ELi2ELi2EN4cute5tupleIJNS5_1CILi1EEES8_S8_EEENS6_IJNS7_ILi64EEENS7_ILi128EEESB_EEENS_6half_tEfNS_4arch4Sm90ELb0ELb1ELb1ELb0ELb1ELb1ELb0ELb0ELi2ELi1ELi2ELi1ELb0EEENS1_21CollectiveEpilogueBwdISC_SD_SF_Li256ELb0ELb0ELi1EEENS1_19SingleTileSchedulerILb0ELb0ELb0ELi128EEEEEEEEEvNT_6ParamsE:
	.zero		2944


//--------------------- .nv.constant0._ZN7cutlass13device_kernelIN5flash11enable_sm90INS1_16FlashAttnBwdSm90INS1_25CollectiveMainloopBwdSm90ILi2ELi2ELi2EN4cute5tupleIJNS5_1CILi1EEES8_S8_EEENS6_IJNS7_ILi64EEENS7_ILi128EEESB_EEENS_6half_tEfNS_4arch4Sm90ELb0ELb1ELb1ELb0ELb0ELb1ELb0ELb0ELi2ELi1ELi2ELi1ELb0EEENS1_24CollectiveEpilogueBwdGQAISC_fSF_Li256ELb0ELb0EEENS1_19SingleTileSchedulerILb0ELb0ELb0ELi128EEEEEEEEEvNT_6ParamsE --------------------------
	.section	.nv.constant0._ZN7cutlass13device_kernelIN5flash11enable_sm90INS1_16FlashAttnBwdSm90INS1_25CollectiveMainloopBwdSm90ILi2ELi2ELi2EN4cute5tupleIJNS5_1CILi1EEES8_S8_EEENS6_IJNS7_ILi64EEENS7_ILi128EEESB_EEENS_6half_tEfNS_4arch4Sm90ELb0ELb1ELb1ELb0ELb0ELb1ELb0ELb0ELi2ELi1ELi2ELi1ELb0EEENS1_24CollectiveEpilogueBwdGQAISC_fSF_Li256ELb0ELb0EEENS1_19SingleTileSchedulerILb0ELb0ELb0ELi128EEEEEEEEEvNT_6ParamsE,"a",@progbits
	.sectionflags	@""
	.align	4
.nv.constant0._ZN7cutlass13device_kernelIN5flash11enable_sm90INS1_16FlashAttnBwdSm90INS1_25CollectiveMainloopBwdSm90ILi2ELi2ELi2EN4cute5tupleIJNS5_1CILi1EEES8_S8_EEENS6_IJNS7_ILi64EEENS7_ILi128EEESB_EEENS_6half_tEfNS_4arch4Sm90ELb0ELb1ELb1ELb0ELb0ELb1ELb0ELb0ELi2ELi1ELi2ELi1ELb0EEENS1_24CollectiveEpilogueBwdGQAISC_fSF_Li256ELb0ELb0EEENS1_19SingleTileSchedulerILb0ELb0ELb0ELi128EEEEEEEEEvNT_6ParamsE:
	.zero		2304


//--------------------- .nv.constant0._ZN7cutlass13device_kernelIN5flash11enable_sm90INS1_16FlashAttnBwdSm90INS1_25CollectiveMainloopBwdSm90ILi2ELi2ELi2EN4cute5tupleIJNS5_1CILi1EEES8_S8_EEENS6_IJNS7_ILi64EEENS7_ILi128EEESB_EEENS_6half_tEfNS_4arch4Sm90ELb0ELb1ELb1ELb0ELb1ELb1ELb0ELb0ELi2ELi1ELi2ELi1ELb0EEENS1_24CollectiveEpilogueBwdGQAISC_fSF_Li256ELb0ELb1EEENS1_19SingleTileSchedulerILb0ELb0ELb0ELi128EEEEEEEEEvNT_6ParamsE --------------------------
	.section	.nv.constant0._ZN7cutlass13device_kernelIN5flash11enable_sm90INS1_16FlashAttnBwdSm90INS1_25CollectiveMainloopBwdSm90ILi2ELi2ELi2EN4cute5tupleIJNS5_1CILi1EEES8_S8_EEENS6_IJNS7_ILi64EEENS7_ILi128EEESB_EEENS_6half_tEfNS_4arch4Sm90ELb0ELb1ELb1ELb0ELb1ELb1ELb0ELb0ELi2ELi1ELi2ELi1ELb0EEENS1_24CollectiveEpilogueBwdGQAISC_fSF_Li256ELb0ELb1EEENS1_19SingleTileSchedulerILb0ELb0ELb0ELi128EEEEEEEEEvNT_6ParamsE,"a",@progbits
	.sectionflags	@""
	.align	4
.nv.constant0._ZN7cutlass13device_kernelIN5flash11enable_sm90INS1_16FlashAttnBwdSm90INS1_25CollectiveMainloopBwdSm90ILi2ELi2ELi2EN4cute5tupleIJNS5_1CILi1EEES8_S8_EEENS6_IJNS7_ILi64EEENS7_ILi128EEESB_EEENS_6half_tEfNS_4arch4Sm90ELb0ELb1ELb1ELb0ELb1ELb1ELb0ELb0ELi2ELi1ELi2ELi1ELb0EEENS1_24CollectiveEpilogueBwdGQAISC_fSF_Li256ELb0ELb1EEENS1_19SingleTileSchedulerILb0ELb0ELb0ELi128EEEEEEEEEvNT_6ParamsE:
	.zero		2304


//--------------------- .nv.constant0._ZN7cutlass13device_kernelIN5flash11enable_sm90INS1_16FlashAttnBwdSm90INS1_25CollectiveMainloopBwdSm90ILi2ELi2ELi2EN4cute5tupleIJNS5_1CILi1EEES8_S8_EEENS6_IJNS7_ILi64EEENS7_ILi128EEESB_EEENS_6half_tEfNS_4arch4Sm90ELb0ELb1ELb1ELb1ELb0ELb1ELb0ELb0ELi2ELi1ELi2ELi1ELb0EEENS1_21CollectiveEpilogueBwdISC_SD_SF_Li256ELb1ELb0ELi1EEENS1_19SingleTileSchedulerILb1ELb0ELb0ELi128EEEEEEEEEvNT_6ParamsE --------------------------
	.section	.nv.constant0._ZN7cutlass13device_kernelIN5flash11enable_sm90INS1_16FlashAttnBwdSm90INS1_25CollectiveMainloopBwdSm90ILi2ELi2ELi2EN4cute5tupleIJNS5_1CILi1EEES8_S8_EEENS6_IJNS7_ILi64EEENS7_ILi128EEESB_EEENS_6half_tEfNS_4arch4Sm90ELb0ELb1ELb1ELb1ELb0ELb1ELb0ELb0ELi2ELi1ELi2ELi1ELb0EEENS1_21CollectiveEpilogueBwdISC_SD_SF_Li256ELb1ELb0ELi1EEENS1_19SingleTileSchedulerILb1ELb0ELb0ELi128EEEEEEEEEvNT_6ParamsE,"a",@progbits
	.sectionflags	@""
	.align	4
.nv.constant0._ZN7cutlass13device_kernelIN5flash11enable_sm90INS1_16FlashAttnBwdSm90INS1_25CollectiveMainloopBwdSm90ILi2ELi2ELi2EN4cute5tupleIJNS5_1CILi1EEES8_S8_EEENS6_IJNS7_ILi64EEENS7_ILi128EEESB_EEENS_6half_tEfNS_4arch4Sm90ELb0ELb1ELb1ELb1ELb0ELb1ELb0ELb0ELi2ELi1ELi2ELi1ELb0EEENS1_21CollectiveEpilogueBwdISC_SD_SF_Li256ELb1ELb0ELi1EEENS1_19SingleTileSchedulerILb1ELb0ELb0ELi128EEEEEEEEEvNT_6ParamsE:
	.zero		2304


//--------------------- .nv.constant0._ZN7cutlass13device_kernelIN5flash11enable_sm90INS1_16FlashAttnBwdSm90INS1_25CollectiveMainloopBwdSm90ILi2ELi2ELi2EN4cute5tupleIJNS5_1CILi1EEES8_S8_EEENS6_IJNS7_ILi64EEENS7_ILi128EEESB_EEENS_6half_tEfNS_4arch4Sm90ELb0ELb1ELb1ELb1ELb1ELb1ELb0ELb0ELi2ELi1ELi2ELi1ELb0EEENS1_21CollectiveEpilogueBwdISC_SD_SF_Li256ELb1ELb0ELi1EEENS1_19SingleTileSchedulerILb1ELb0ELb0ELi128EEEEEEEEEvNT_6ParamsE --------------------------
	.section	.nv.constant0._ZN7cutlass13device_kernelIN5flash11enable_sm90INS1_16FlashAttnBwdSm90INS1_25CollectiveMainloopBwdSm90ILi2ELi2ELi2EN4cute5tupleIJNS5_1CILi1EEES8_S8_EEENS6_IJNS7_ILi64EEENS7_ILi128EEESB_EEENS_6half_tEfNS_4arch4Sm90ELb0ELb1ELb1ELb1ELb1ELb1ELb0ELb0ELi2ELi1ELi2ELi1ELb0EEENS1_21CollectiveEpilogueBwdISC_SD_SF_Li256ELb1ELb0ELi1EEENS1_19SingleTileSchedulerILb1ELb0ELb0ELi128EEEEEEEEEvNT_6ParamsE,"a",@progbits
	.sectionflags	@""
	.align	4
.nv.constant0._ZN7cutlass13device_kernelIN5flash11enable_sm90INS1_16FlashAttnBwdSm90INS1_25CollectiveMainloopBwdSm90ILi2ELi2ELi2EN4cute5tupleIJNS5_1CILi1EEES8_S8_EEENS6_IJNS7_ILi64EEENS7_ILi128EEESB_EEENS_6half_tEfNS_4arch4Sm90ELb0ELb1ELb1ELb1ELb1ELb1ELb0ELb0ELi2ELi1ELi2ELi1ELb0EEENS1_21CollectiveEpilogueBwdISC_SD_SF_Li256ELb1ELb0ELi1EEENS1_19SingleTileSchedulerILb1ELb0ELb0ELi128EEEEEEEEEvNT_6ParamsE:
	.zero		2304


//--------------------- .nv.constant0._ZN7cutlass13device_kernelIN5flash11enable_sm90INS1_16FlashAttnBwdSm90INS1_25CollectiveMainloopBwdSm90ILi2ELi2ELi2EN4cute5tupleIJNS5_1CILi1EEES8_S8_EEENS6_IJNS7_ILi64EEENS7_ILi128EEESB_EEENS_6half_tEfNS_4arch4Sm90ELb0ELb1ELb1ELb1ELb0ELb1ELb0ELb0ELi2ELi1ELi2ELi1ELb0EEENS1_24CollectiveEpilogueBwdGQAISC_fSF_Li256ELb1ELb0EEENS1_19SingleTileSchedulerILb1ELb0ELb0ELi128EEEEEEEEEvNT_6ParamsE --------------------------
	.section	.nv.constant0._ZN7cutlass13device_kernelIN5flash11enable_sm90INS1_16FlashAttnBwdSm90INS1_25CollectiveMainloopBwdSm90ILi2ELi2ELi2EN4cute5tupleIJNS5_1CILi1EEES8_S8_EEENS6_IJNS7_ILi64EEENS7_ILi128EEESB_EEENS_6half_tEfNS_4arch4Sm90ELb0ELb1ELb1ELb1ELb0ELb1ELb0ELb0ELi2ELi1ELi2ELi1ELb0EEENS1_24CollectiveEpilogueBwdGQAISC_fSF_Li256ELb1ELb0EEENS1_19SingleTileSchedulerILb1ELb0ELb0ELi128EEEEEEEEEvNT_6ParamsE,"a",@progbits
	.sectionflags	@""
	.align	4
.nv.constant0._ZN7cutlass13device_kernelIN5flash11enable_sm90INS1_16FlashAttnBwdSm90INS1_25CollectiveMainloopBwdSm90ILi2ELi2ELi2EN4cute5tupleIJNS5_1CILi1EEES8_S8_EEENS6_IJNS7_ILi64EEENS7_ILi128EEESB_EEENS_6half_tEfNS_4arch4Sm90ELb0ELb1ELb1ELb1ELb0ELb1ELb0ELb0ELi2ELi1ELi2ELi1ELb0EEENS1_24CollectiveEpilogueBwdGQAISC_fSF_Li256ELb1ELb0EEENS1_19SingleTileSchedulerILb1ELb0ELb0ELi128EEEEEEEEEvNT_6ParamsE:
	.zero		2304


//--------------------- .nv.constant0._ZN7cutlass13device_kernelIN5flash11enable_sm90INS1_16FlashAttnBwdSm90INS1_25CollectiveMainloopBwdSm90ILi2ELi2ELi2EN4cute5tupleIJNS5_1CILi1EEES8_S8_EEENS6_IJNS7_ILi64EEENS7_ILi128EEESB_EEENS_6half_tEfNS_4arch4Sm90ELb0ELb1ELb1ELb1ELb1ELb1ELb0ELb0ELi2ELi1ELi2ELi1ELb0EEENS1_24CollectiveEpilogueBwdGQAISC_fSF_Li256ELb1ELb1EEENS1_19SingleTileSchedulerILb1ELb0ELb0ELi128EEEEEEEEEvNT_6ParamsE --------------------------
	.section	.nv.constant0._ZN7cutlass13device_kernelIN5flash11enable_sm90INS1_16FlashAttnBwdSm90INS1_25CollectiveMainloopBwdSm90ILi2ELi2ELi2EN4cute5tupleIJNS5_1CILi1EEES8_S8_EEENS6_IJNS7_ILi64EEENS7_ILi128EEESB_EEENS_6half_tEfNS_4arch4Sm90ELb0ELb1ELb1ELb1ELb1ELb1ELb0ELb0ELi2ELi1ELi2ELi1ELb0EEENS1_24CollectiveEpilogueBwdGQAISC_fSF_Li256ELb1ELb1EEENS1_19SingleTileSchedulerILb1ELb0ELb0ELi128EEEEEEEEEvNT_6ParamsE,"a",@progbits
	.sectionflags	@""
	.align	4
.nv.constant0._ZN7cutlass13device_kernelIN5flash11enable_sm90INS1_16FlashAttnBwdSm90INS1_25CollectiveMainloopBwdSm90ILi2ELi2ELi2EN4cute5tupleIJNS5_1CILi1EEES8_S8_EEENS6_IJNS7_ILi64EEENS7_ILi128EEESB_EEENS_6half_tEfNS_4arch4Sm90ELb0ELb1ELb1ELb1ELb1ELb1ELb0ELb0ELi2ELi1ELi2ELi1ELb0EEENS1_24CollectiveEpilogueBwdGQAISC_fSF_Li256ELb1ELb1EEENS1_19SingleTileSchedulerILb1ELb0ELb0ELi128EEEEEEEEEvNT_6ParamsE:
	.zero		2304


//--------------------- .nv.constant0._ZN7cutlass13device_kernelIN5flash11enable_sm90INS1_16FlashAttnBwdSm90INS1_25CollectiveMainloopBwdSm90ILi2ELi2ELi2EN4cute5tupleIJNS5_1CILi1EEES8_S8_EEENS6_IJNS7_ILi64EEENS7_ILi128EEESB_EEENS_6half_tEfNS_4arch4Sm90ELb1ELb0ELb1ELb0ELb0ELb1ELb0ELb0ELi2ELi1ELi2ELi1ELb0EEENS1_21CollectiveEpilogueBwdISC_SD_SF_Li256ELb0ELb0ELi1EEENS1_25SingleTileBwdLPTSchedulerILb0ELi128ELb0EEEEEEEEEvNT_6ParamsE --------------------------
	.section	.nv.constant0._ZN7cutlass13device_kernelIN5flash11enable_sm90INS1_16FlashAttnBwdSm90INS1_25CollectiveMainloopBwdSm90ILi2ELi2ELi2EN4cute5tupleIJNS5_1CILi1EEES8_S8_EEENS6_IJNS7_ILi64EEENS7_ILi128EEESB_EEENS_6half_tEfNS_4arch4Sm90ELb1ELb0ELb1ELb0ELb0ELb1ELb0ELb0ELi2ELi1ELi2ELi1ELb0EEENS1_21CollectiveEpilogueBwdISC_SD_SF_Li256ELb0ELb0ELi1EEENS1_25SingleTileBwdLPTSchedulerILb0ELi128ELb0EEEEEEEEEvNT_6ParamsE,"a",@progbits
	.sectionflags	@""
	.align	4
.nv.constant0._ZN7cutlass13device_kernelIN5flash11enable_sm90INS1_16FlashAttnBwdSm90INS1_25CollectiveMainloopBwdSm90ILi2ELi2ELi2EN4cute5tupleIJNS5_1CILi1EEES8_S8_EEENS6_IJNS7_ILi64EEENS7_ILi128EEESB_EEENS_6half_tEfNS_4arch4Sm90ELb1ELb0ELb1ELb0ELb0ELb1ELb0ELb0ELi2ELi1ELi2ELi1ELb0EEENS1_21CollectiveEpilogueBwdISC_SD_SF_Li256ELb0ELb0ELi1EEENS1_25SingleTileBwdLPTSchedulerILb0ELi128ELb0EEEEEEEEEvNT_6ParamsE:
	.zero		2944


//--------------------- .nv.constant0._ZN7cutlass13device_kernelIN5flash11enable_sm90INS1_16FlashAttnBwdSm90INS1_25CollectiveMainloopBwdSm90ILi2ELi2ELi2EN4cute5tupleIJNS5_1CILi1EEES8_S8_EEENS6_IJNS7_ILi64EEENS7_ILi128EEESB_EEENS_6half_tEfNS_4arch4Sm90ELb1ELb0ELb1ELb0ELb1ELb1ELb0ELb0ELi2ELi1ELi2ELi1ELb0EEENS1_21CollectiveEpilogueBwdISC_SD_SF_Li256ELb0ELb0ELi1EEENS1_25SingleTileBwdLPTSchedulerILb0ELi128ELb1EEEEEEEEEvNT_6ParamsE --------------------------
	.section	.nv.constant0._ZN7cutlass13device_kernelIN5flash11enable_sm90INS1_16FlashAttnBwdSm90INS1_25CollectiveMainloopBwdSm90ILi2ELi2ELi2EN4cute5tupleIJNS5_1CILi1EEES8_S8_EEENS6_IJNS7_ILi64EEENS7_ILi128EEESB_EEENS_6half_tEfNS_4arch4Sm90ELb1ELb0ELb1ELb0ELb1ELb1ELb0ELb0ELi2ELi1ELi2ELi1ELb0EEENS1_21CollectiveEpilogueBwdISC_SD_SF_Li256ELb0ELb0ELi1EEENS1_25SingleTileBwdLPTSchedulerILb0ELi128ELb1EEEEEEEEEvNT_6ParamsE,"a",@progbits
	.sectionflags	@""
	.align	4
.nv.constant0._ZN7cutlass13device_kernelIN5flash11enable_sm90INS1_16FlashAttnBwdSm90INS1_25CollectiveMainloopBwdSm90ILi2ELi2ELi2EN4cute5tupleIJNS5_1CILi1EEES8_S8_EEENS6_IJNS7_ILi64EEENS7_ILi128EEESB_EEENS_6half_tEfNS_4arch4Sm90ELb1ELb0ELb1ELb0ELb1ELb1ELb0ELb0ELi2ELi1ELi2ELi1ELb0EEENS1_21CollectiveEpilogueBwdISC_SD_SF_Li256ELb0ELb0ELi1EEENS1_25SingleTileBwdLPTSchedulerILb0ELi128ELb1EEEEEEEEEvNT_6ParamsE:
	.zero		2944


//--------------------- .nv.constant0._ZN7cutlass13device_kernelIN5flash11enable_sm90INS1_16FlashAttnBwdSm90INS1_25CollectiveMainloopBwdSm90ILi2ELi2ELi2EN4cute5tupleIJNS5_1CILi1EEES8_S8_EEENS6_IJNS7_ILi64EEENS7_ILi128EEESB_EEENS_6half_tEfNS_4arch4Sm90ELb1ELb0ELb1ELb0ELb0ELb1ELb0ELb0ELi2ELi1ELi2ELi1ELb0EEENS1_24CollectiveEpilogueBwdGQAISC_fSF_Li256ELb0ELb0EEENS1_25SingleTileBwdLPTSchedulerILb0ELi128ELb0EEEEEEEEEvNT_6ParamsE --------------------------
	.section	.nv.constant0._ZN7cutlass13device_kernelIN5flash11enable_sm90INS1_16FlashAttnBwdSm90INS1_25CollectiveMainloopBwdSm90ILi2ELi2ELi2EN4cute5tupleIJNS5_1CILi1EEES8_S8_EEENS6_IJNS7_ILi64EEENS7_ILi128EEESB_EEENS_6half_tEfNS_4arch4Sm90ELb1ELb0ELb1ELb0ELb0ELb1ELb0ELb0ELi2ELi1ELi2ELi1ELb0EEENS1_24CollectiveEpilogueBwdGQAISC_fSF_Li256ELb0ELb0EEENS1_25SingleTileBwdLPTSchedulerILb0ELi128ELb0EEEEEEEEEvNT_6ParamsE,"a",@progbits
	.sectionflags	@""
	.align	4
.nv.constant0._ZN7cutlass13device_kernelIN5flash11enable_sm90INS1_16FlashAttnBwdSm90INS1_25CollectiveMainloopBwdSm90ILi2ELi2ELi2EN4cute5tupleIJNS5_1CILi1EEES8_S8_EEENS6_IJNS7_ILi64EEENS7_ILi128EEESB_EEENS_6half_tEfNS_4arch4Sm90ELb1ELb0ELb1ELb0ELb0ELb1ELb0ELb0ELi2ELi1ELi2ELi1ELb0EEENS1_24CollectiveEpilogueBwdGQAISC_fSF_Li256ELb0ELb0EEENS1_25SingleTileBwdLPTSchedulerILb0ELi128ELb0EEEEEEEEEvNT_6ParamsE:
	.zero		2432


//--------------------- .nv.constant0._ZN7cutlass13device_kernelIN5flash11enable_sm90INS1_16FlashAttnBwdSm90INS1_25CollectiveMainloopBwdSm90ILi2ELi2ELi2EN4cute5tupleIJNS5_1CILi1EEES8_S8_EEENS6_IJNS7_ILi64EEENS7_ILi128EEESB_EEENS_6half_tEfNS_4arch4Sm90ELb1ELb0ELb1ELb0ELb1ELb1ELb0ELb0ELi2ELi1ELi2ELi1ELb0EEENS1_24CollectiveEpilogueBwdGQAISC_fSF_Li256ELb0ELb1EEENS1_25SingleTileBwdLPTSchedulerILb0ELi128ELb1EEEEEEEEEvNT_6ParamsE --------------------------
	.section	.nv.constant0._ZN7cutlass13device_kernelIN5flash11enable_sm90INS1_16FlashAttnBwdSm90INS1_25CollectiveMainloopBwdSm90ILi2ELi2ELi2EN4cute5tupleIJNS5_1CILi1EEES8_S8_EEENS6_IJNS7_ILi64EEENS7_ILi128EEESB_EEENS_6half_tEfNS_4arch4Sm90ELb1ELb0ELb1ELb0ELb1ELb1ELb0ELb0ELi2ELi1ELi2ELi1ELb0EEENS1_24CollectiveEpilogueBwdGQAISC_fSF_Li256ELb0ELb1EEENS1_25SingleTileBwdLPTSchedulerILb0ELi128ELb1EEEEEEEEEvNT_6ParamsE,"a",@progbits
	.sectionflags	@""
	.align	4
.nv.constant0._ZN7cutlass13device_kernelIN5flash11enable_sm90INS1_16FlashAttnBwdSm90INS1_25CollectiveMainloopBwdSm90ILi2ELi2ELi2EN4cute5tupleIJNS5_1CILi1EEES8_S8_EEENS6_IJNS7_ILi64EEENS7_ILi128EEESB_EEENS_6half_tEfNS_4arch4Sm90ELb1ELb0ELb1ELb0ELb1ELb1ELb0ELb0ELi2ELi1ELi2ELi1ELb0EEENS1_24CollectiveEpilogueBwdGQAISC_fSF_Li256ELb0ELb1EEENS1_25SingleTileBwdLPTSchedulerILb0ELi128ELb1EEEEEEEEEvNT_6ParamsE:
	.zero		2432


//--------------------- .nv.constant0._ZN7cutlass13device_kernelIN5flash11enable_sm90INS1_16FlashAttnBwdSm90INS1_25CollectiveMainloopBwdSm90ILi2ELi2ELi2EN4cute5tupleIJNS5_1CILi1EEES8_S8_EEENS6_IJNS7_ILi64EEENS7_ILi128EEESB_EEENS_6half_tEfNS_4arch4Sm90ELb1ELb0ELb1ELb1ELb0ELb1ELb0ELb0ELi2ELi1ELi2ELi1ELb0EEENS1_21CollectiveEpilogueBwdISC_SD_SF_Li256ELb1ELb0ELi1EEENS1_25SingleTileBwdLPTSchedulerILb1ELi128ELb0EEEEEEEEEvNT_6ParamsE --------------------------
	.section	.nv.constant0._ZN7cutlass13device_kernelIN5flash11enable_sm90INS1_16FlashAttnBwdSm90INS1_25CollectiveMainloopBwdSm90ILi2ELi2ELi2EN4cute5tupleIJNS5_1CILi1EEES8_S8_EEENS6_IJNS7_ILi64EEENS7_ILi128EEESB_EEENS_6half_tEfNS_4arch4Sm90ELb1ELb0ELb1ELb1ELb0ELb1ELb0ELb0ELi2ELi1ELi2ELi1ELb0EEENS1_21CollectiveEpilogueBwdISC_SD_SF_Li256ELb1ELb0ELi1EEENS1_25SingleTileBwdLPTSchedulerILb1ELi128ELb0EEEEEEEEEvNT_6ParamsE,"a",@progbits
	.sectionflags	@""
	.align	4
.nv.constant0._ZN7cutlass13device_kernelIN5flash11enable_sm90INS1_16FlashAttnBwdSm90INS1_25CollectiveMainloopBwdSm90ILi2ELi2ELi2EN4cute5tupleIJNS5_1CILi1EEES8_S8_EEENS6_IJNS7_ILi64EEENS7_ILi128EEESB_EEENS_6half_tEfNS_4arch4Sm90ELb1ELb0ELb1ELb1ELb0ELb1ELb0ELb0ELi2ELi1ELi2ELi1ELb0EEENS1_21CollectiveEpilogueBwdISC_SD_SF_Li256ELb1ELb0ELi1EEENS1_25SingleTileBwdLPTSchedulerILb1ELi128ELb0EEEEEEEEEvNT_6ParamsE:
	.zero		2304


//--------------------- .nv.constant0._ZN7cutlass13device_kernelIN5flash11enable_sm90INS1_16FlashAttnBwdSm90INS1_25CollectiveMainloopBwdSm90ILi2ELi2ELi2EN4cute5tupleIJNS5_1CILi1EEES8_S8_EEENS6_IJNS7_ILi64EEENS7_ILi128EEESB_EEENS_6half_tEfNS_4arch4Sm90ELb1ELb0ELb1ELb1ELb1ELb1ELb0ELb0ELi2ELi1ELi2ELi1ELb0EEENS1_21CollectiveEpilogueBwdISC_SD_SF_Li256ELb1ELb0ELi1EEENS1_25SingleTileBwdLPTSchedulerILb1ELi128ELb1EEEEEEEEEvNT_6ParamsE --------------------------
	.section	.nv.constant0._ZN7cutlass13device_kernelIN5flash11enable_sm90INS1_16FlashAttnBwdSm90INS1_25CollectiveMainloopBwdSm90ILi2ELi2ELi2EN4cute5tupleIJNS5_1CILi1EEES8_S8_EEENS6_IJNS7_ILi64EEENS7_ILi128EEESB_EEENS_6half_tEfNS_4arch4Sm90ELb1ELb0ELb1ELb1ELb1ELb1ELb0ELb0ELi2ELi1ELi2ELi1ELb0EEENS1_21CollectiveEpilogueBwdISC_SD_SF_Li256ELb1ELb0ELi1EEENS1_25SingleTileBwdLPTSchedulerILb1ELi128ELb1EEEEEEEEEvNT_6ParamsE,"a",@progbits
	.sectionflags	@""
	.align	4
.nv.constant0._ZN7cutlass13device_kernelIN5flash11enable_sm90INS1_16FlashAttnBwdSm90INS1_25CollectiveMainloopBwdSm90ILi2ELi2ELi2EN4cute5tupleIJNS5_1CILi1EEES8_S8_EEENS6_IJNS7_ILi64EEENS7_ILi128EEESB_EEENS_6half_tEfNS_4arch4Sm90ELb1ELb0ELb1ELb1ELb1ELb1ELb0ELb0ELi2ELi1ELi2ELi1ELb0EEENS1_21CollectiveEpilogueBwdISC_SD_SF_Li256ELb1ELb0ELi1EEENS1_25SingleTileBwdLPTSchedulerILb1ELi128ELb1EEEEEEEEEvNT_6ParamsE:
	.zero		2304


//--------------------- .nv.constant0._ZN7cutlass13device_kernelIN5flash11enable_sm90INS1_16FlashAttnBwdSm90INS1_25CollectiveMainloopBwdSm90ILi2ELi2ELi2EN4cute5tupleIJNS5_1CILi1EEES8_S8_EEENS6_IJNS7_ILi64EEENS7_ILi128EEESB_EEENS_6half_tEfNS_4arch4Sm90ELb1ELb0ELb1ELb1ELb0ELb1ELb0ELb0ELi2ELi1ELi2ELi1ELb0EEENS1_24CollectiveEpilogueBwdGQAISC_fSF_Li256ELb1ELb0EEENS1_25SingleTileBwdLPTSchedulerILb1ELi128ELb0EEEEEEEEEvNT_6ParamsE --------------------------
	.section	.nv.constant0._ZN7cutlass13device_kernelIN5flash11enable_sm90INS1_16FlashAttnBwdSm90INS1_25CollectiveMainloopBwdSm90ILi2ELi2ELi2EN4cute5tupleIJNS5_1CILi1EEES8_S8_EEENS6_IJNS7_ILi64EEENS7_ILi128EEESB_EEENS_6half_tEfNS_4arch4Sm90ELb1ELb0ELb1ELb1ELb0ELb1ELb0ELb0ELi2ELi1ELi2ELi1ELb0EEENS1_24CollectiveEpilogueBwdGQAISC_fSF_Li256ELb1ELb0EEENS1_25SingleTileBwdLPTSchedulerILb1ELi128ELb0EEEEEEEEEvNT_6ParamsE,"a",@progbits
	.sectionflags	@""
	.align	4
.nv.constant0._ZN7cutlass13device_kernelIN5flash11enable_sm90INS1_16FlashAttnBwdSm90INS1_25CollectiveMainloopBwdSm90ILi2ELi2ELi2EN4cute5tupleIJNS5_1CILi1EEES8_S8_EEENS6_IJNS7_ILi64EEENS7_ILi128EEESB_EEENS_6half_tEfNS_4arch4Sm90ELb1ELb0ELb1ELb1ELb0ELb1ELb0ELb0ELi2ELi1ELi2ELi1ELb0EEENS1_24CollectiveEpilogueBwdGQAISC_fSF_Li256ELb1ELb0EEENS1_25SingleTileBwdLPTSchedulerILb1ELi128ELb0EEEEEEEEEvNT_6ParamsE:
	.zero		2432


//--------------------- .nv.constant0._ZN7cutlass13device_kernelIN5flash11enable_sm90INS1_16FlashAttnBwdSm90INS1_25CollectiveMainloopBwdSm90ILi2ELi2ELi2EN4cute5tupleIJNS5_1CILi1EEES8_S8_EEENS6_IJNS7_ILi64EEENS7_ILi128EEESB_EEENS_6half_tEfNS_4arch4Sm90ELb1ELb0ELb1ELb1ELb1ELb1ELb0ELb0ELi2ELi1ELi2ELi1ELb0EEENS1_24CollectiveEpilogueBwdGQAISC_fSF_Li256ELb1ELb1EEENS1_25SingleTileBwdLPTSchedulerILb1ELi128ELb1EEEEEEEEEvNT_6ParamsE --------------------------
	.section	.nv.constant0._ZN7cutlass13device_kernelIN5flash11enable_sm90INS1_16FlashAttnBwdSm90INS1_25CollectiveMainloopBwdSm90ILi2ELi2ELi2EN4cute5tupleIJNS5_1CILi1EEES8_S8_EEENS6_IJNS7_ILi64EEENS7_ILi128EEESB_EEENS_6half_tEfNS_4arch4Sm90ELb1ELb0ELb1ELb1ELb1ELb1ELb0ELb0ELi2ELi1ELi2ELi1ELb0EEENS1_24CollectiveEpilogueBwdGQAISC_fSF_Li256ELb1ELb1EEENS1_25SingleTileBwdLPTSchedulerILb1ELi128ELb1EEEEEEEEEvNT_6ParamsE,"a",@progbits
	.sectionflags	@""
	.align	4
.nv.constant0._ZN7cutlass13device_kernelIN5flash11enable_sm90INS1_16FlashAttnBwdSm90INS1_25CollectiveMainloopBwdSm90ILi2ELi2ELi2EN4cute5tupleIJNS5_1CILi1EEES8_S8_EEENS6_IJNS7_ILi64EEENS7_ILi128EEESB_EEENS_6half_tEfNS_4arch4Sm90ELb1ELb0ELb1ELb1ELb1ELb1ELb0ELb0ELi2ELi1ELi2ELi1ELb0EEENS1_24CollectiveEpilogueBwdGQAISC_fSF_Li256ELb1ELb1EEENS1_25SingleTileBwdLPTSchedulerILb1ELi128ELb1EEEEEEEEEvNT_6ParamsE:
	.zero		2432


//--------------------- .nv.constant0._ZN7cutlass13device_kernelIN5flash11enable_sm90INS1_16FlashAttnBwdSm90INS1_25CollectiveMainloopBwdSm90ILi2ELi2ELi2EN4cute5tupleIJNS5_1CILi1EEES8_S8_EEENS6_IJNS7_ILi80EEENS7_ILi128EEESB_EEENS_6half_tEfNS_4arch4Sm90ELb0ELb0ELb0ELb0ELb0ELb1ELb0ELb1ELi2ELi1ELi2ELi1ELb0EEENS1_21CollectiveEpilogueBwdISC_SD_SF_Li256ELb0ELb0ELi1EEENS1_19SingleTileSchedulerILb0ELb0ELb0ELi128EEEEEEEEEvNT_6ParamsE --------------------------
	.section	.nv.constant0._ZN7cutlass13device_kernelIN5flash11enable_sm90INS1_16FlashAttnBwdSm90INS1_25CollectiveMainloopBwdSm90ILi2ELi2ELi2EN4cute5tupleIJNS5_1CILi1EEES8_S8_EEENS6_IJNS7_ILi80EEENS7_ILi128EEESB_EEENS_6half_tEfNS_4arch4Sm90ELb0ELb0ELb0ELb0ELb0ELb1ELb0ELb1ELi2ELi1ELi2ELi1ELb0EEENS1_21CollectiveEpilogueBwdISC_SD_SF_Li256ELb0ELb0ELi1EEENS1_19SingleTileSchedulerILb0ELb0ELb0ELi128EEEEEEEEEvNT_6ParamsE,"a",@progbits
	.sectionflags	@""
	.align	4
.nv.constant0._ZN7cutlass13device_kernelIN5flash11enable_sm90INS1_16FlashAttnBwdSm90INS1_25CollectiveMainloopBwdSm90ILi2ELi2ELi2EN4cute5tupleIJNS5_1CILi1EEES8_S8_EEENS6_IJNS7_ILi80EEENS7_ILi128EEESB_EEENS_6half_tEfNS_4arch4Sm90ELb0ELb0ELb0ELb0ELb0ELb1ELb0ELb1ELi2ELi1ELi2ELi1ELb0EEENS1_21CollectiveEpilogueBwdISC_SD_SF_Li256ELb0ELb0ELi1EEENS1_19SingleTileSchedulerILb0ELb0ELb0ELi128EEEEEEEEEvNT_6ParamsE:
	.zero		2944


//--------------------- .nv.constant0._ZN7cutlass13device_kernelIN5flash11enable_sm90INS1_16FlashAttnBwdSm90INS1_25CollectiveMainloopBwdSm90ILi2ELi2ELi2EN4cute5tupleIJNS5_1CILi1EEES8_S8_EEENS6_IJNS7_ILi80EEENS7_ILi128EEESB_EEENS_6half_tEfNS_4arch4Sm90ELb0ELb0ELb0ELb0ELb1ELb1ELb0ELb1ELi2ELi1ELi2ELi1ELb0EEENS1_21CollectiveEpilogueBwdISC_SD_SF_Li256ELb0ELb0ELi1EEENS1_19SingleTileSchedulerILb0ELb0ELb0ELi128EEEEEEEEEvNT_6ParamsE --------------------------
	.section	.nv.constant0._ZN7cutlass13device_kernelIN5flash11enable_sm90INS1_16FlashAttnBwdSm90INS1_25CollectiveMainloopBwdSm90ILi2ELi2ELi2EN4cute5tupleIJNS5_1CILi1EEES8_S8_EEENS6_IJNS7_ILi80EEENS7_ILi128EEESB_EEENS_6half_tEfNS_4arch4Sm90ELb0ELb0ELb0ELb0ELb1ELb1ELb0ELb1ELi2ELi1ELi2ELi1ELb0EEENS1_21CollectiveEpilogueBwdISC_SD_SF_Li256ELb0ELb0ELi1EEENS1_19SingleTileSchedulerILb0ELb0ELb0ELi128EEEEEEEEEvNT_6ParamsE,"a",@progbits
	.sectionflags	@""
	.align	4
.nv.constant0._ZN7cutlass13device_kernelIN5flash11enable_sm90INS1_16FlashAttnBwdSm90INS1_25CollectiveMainloopBwdSm90ILi2ELi2ELi2EN4cute5tupleIJNS5_1CILi1EEES8_S8_EEENS6_IJNS7_ILi80EEENS7_ILi128EEESB_EEENS_6half_tEfNS_4arch4Sm90ELb0ELb0ELb0ELb0ELb1ELb1ELb0ELb1ELi2ELi1ELi2ELi1ELb0EEENS1_21CollectiveEpilogueBwdISC_SD_SF_Li256ELb0ELb0ELi1EEENS1_19SingleTileSchedulerILb0ELb0ELb0ELi128EEEEEEEEEvNT_6ParamsE:
	.zero		2944


//--------------------- .nv.constant0._ZN7cutlass13device_kernelIN5flash11enable_sm90INS1_16FlashAttnBwdSm90INS1_25CollectiveMainloopBwdSm90ILi2ELi2ELi2EN4cute5tupleIJNS5_1CILi1EEES8_S8_EEENS6_IJNS7_ILi80EEENS7_ILi128EEESB_EEENS_6half_tEfNS_4arch4Sm90ELb0ELb0ELb0ELb0ELb0ELb1ELb0ELb1ELi2ELi1ELi2ELi1ELb0EEENS1_24CollectiveEpilogueBwdGQAISC_fSF_Li256ELb0ELb0EEENS1_19SingleTileSchedulerILb0ELb0ELb0ELi128EEEEEEEEEvNT_6ParamsE --------------------------
	.section	.nv.constant0._ZN7cutlass13device_kernelIN5flash11enable_sm90INS1_16FlashAttnBwdSm90INS1_25CollectiveMainloopBwdSm90ILi2ELi2ELi2EN4cute5tupleIJNS5_1CILi1EEES8_S8_EEENS6_IJNS7_ILi80EEENS7_ILi128EEESB_EEENS_6half_tEfNS_4arch4Sm90ELb0ELb0ELb0ELb0ELb0ELb1ELb0ELb1ELi2ELi1ELi2ELi1ELb0EEENS1_24CollectiveEpilogueBwdGQAISC_fSF_Li256ELb0ELb0EEENS1_19SingleTileSchedulerILb0ELb0ELb0ELi128EEEEEEEEEvNT_6ParamsE,"a",@progbits
	.sectionflags	@""
	.align	4
.nv.constant0._ZN7cutlass13device_kernelIN5flash11enable_sm90INS1_16FlashAttnBwdSm90INS1_25CollectiveMainloopBwdSm90ILi2ELi2ELi2EN4cute5tupleIJNS5_1CILi1EEES8_S8_EEENS6_IJNS7_ILi80EEENS7_ILi128EEESB_EEENS_6half_tEfNS_4arch4Sm90ELb0ELb0ELb0ELb0ELb0ELb1ELb0ELb1ELi2ELi1ELi2ELi1ELb0EEENS1_24CollectiveEpilogueBwdGQAISC_fSF_Li256ELb0ELb0EEENS1_19SingleTileSchedulerILb0ELb0ELb0ELi128EEEEEEEEEvNT_6ParamsE:
	.zero		2304


//--------------------- .nv.constant0._ZN7cutlass13device_kernelIN5flash11enable_sm90INS1_16FlashAttnBwdSm90INS1_25CollectiveMainloopBwdSm90ILi2ELi2ELi2EN4cute5tupleIJNS5_1CILi1EEES8_S8_EEENS6_IJNS7_ILi80EEENS7_ILi128EEESB_EEENS_6half_tEfNS_4arch4Sm90ELb0ELb0ELb0ELb0ELb1ELb1ELb0ELb1ELi2ELi1ELi2ELi1ELb0EEENS1_24CollectiveEpilogueBwdGQAISC_fSF_Li256ELb0ELb1EEENS1_19SingleTileSchedulerILb0ELb0ELb0ELi128EEEEEEEEEvNT_6ParamsE --------------------------
	.section	.nv.constant0._ZN7cutlass13device_kernelIN5flash11enable_sm90INS1_16FlashAttnBwdSm90INS1_25CollectiveMainloopBwdSm90ILi2ELi2ELi2EN4cute5tupleIJNS5_1CILi1EEES8_S8_EEENS6_IJNS7_ILi80EEENS7_ILi128EEESB_EEENS_6half_tEfNS_4arch4Sm90ELb0ELb0ELb0ELb0ELb1ELb1ELb0ELb1ELi2ELi1ELi2ELi1ELb0EEENS1_24CollectiveEpilogueBwdGQAISC_fSF_Li256ELb0ELb1EEENS1_19SingleTileSchedulerILb0ELb0ELb0ELi128EEEEEEEEEvNT_6ParamsE,"a",@progbits
	.sectionflags	@""
	.align	4
.nv.constant0._ZN7cutlass13device_kernelIN5flash11enable_sm90INS1_16FlashAttnBwdSm90INS1_25CollectiveMainloopBwdSm90ILi2ELi2ELi2EN4cute5tupleIJNS5_1CILi1EEES8_S8_EEENS6_IJNS7_ILi80EEENS7_ILi128EEESB_EEENS_6half_tEfNS_4arch4Sm90ELb0ELb0ELb0ELb0ELb1ELb1ELb0ELb1ELi2ELi1ELi2ELi1ELb0EEENS1_24CollectiveEpilogueBwdGQAISC_fSF_Li256ELb0ELb1EEENS1_19SingleTileSchedulerILb0ELb0ELb0ELi128EEEEEEEEEvNT_6ParamsE:
	.zero		2304


//--------------------- .nv.constant0._ZN7cutlass13device_kernelIN5flash22FlashAttnBwdPreprocessIN4cute5tupleIJNS3_1CILi80EEENS5_ILi128EEEEEENS_6half_tEfNS_4arch4Sm90ELb1ELb0EEEEEvNT_6ParamsE --------------------------
	.section	.nv.constant0._ZN7cutlass13device_kernelIN5flash22FlashAttnBwdPreprocessIN4cute5tupleIJNS3_1CILi80EEENS5_ILi128EEEEEENS_6half_tEfNS_4arch4Sm90ELb1ELb0EEEEEvNT_6ParamsE,"a",@progbits
	.sectionflags	@""
	.align	4
.nv.constant0._ZN7cutlass13device_kernelIN5flash22FlashAttnBwdPreprocessIN4cute5tupleIJNS3_1CILi80EEENS5_ILi128EEEEEENS_6half_tEfNS_4arch4Sm90ELb1ELb0EEEEEvNT_6ParamsE:
	.zero		768


//--------------------- .nv.constant0._ZN7cutlass13device_kernelIN5flash11enable_sm90INS1_16FlashAttnBwdSm90INS1_25CollectiveMainloopBwdSm90ILi2ELi2ELi2EN4cute5tupleIJNS5_1CILi1EEES8_S8_EEENS6_IJNS7_ILi80EEENS7_ILi128EEESB_EEENS_6half_tEfNS_4arch4Sm90ELb0ELb0ELb0ELb1ELb0ELb1ELb0ELb1ELi2ELi1ELi2ELi1ELb0EEENS1_21CollectiveEpilogueBwdISC_SD_SF_Li256ELb1ELb0ELi1EEENS1_19SingleTileSchedulerILb1ELb0ELb0ELi128EEEEEEEEEvNT_6ParamsE --------------------------
	.section	.nv.constant0._ZN7cutlass13device_kernelIN5flash11enable_sm90INS1_16FlashAttnBwdSm90INS1_25CollectiveMainloopBwdSm90ILi2ELi2ELi2EN4cute5tupleIJNS5_1CILi1EEES8_S8_EEENS6_IJNS7_ILi80EEENS7_ILi128EEESB_EEENS_6half_tEfNS_4arch4Sm90ELb0ELb0ELb0ELb1ELb0ELb1ELb0ELb1ELi2ELi1ELi2ELi1ELb0EEENS1_21CollectiveEpilogueBwdISC_SD_SF_Li256ELb1ELb0ELi1EEENS1_19SingleTileSchedulerILb1ELb0ELb0ELi128EEEEEEEEEvNT_6ParamsE,"a",@progbits
	.sectionflags	@""
	.align	4
.nv.constant0._ZN7cutlass13device_kernelIN5flash11enable_sm90INS1_16FlashAttnBwdSm90INS1_25CollectiveMainloopBwdSm90ILi2ELi2ELi2EN4cute5tupleIJNS5_1CILi1EEES8_S8_EEENS6_IJNS7_ILi80EEENS7_ILi128EEESB_EEENS_6half_tEfNS_4arch4Sm90ELb0ELb0ELb0ELb1ELb0ELb1ELb0ELb1ELi2ELi1ELi2ELi1ELb0EEENS1_21CollectiveEpilogueBwdISC_SD_SF_Li256ELb1ELb0ELi1EEENS1_19SingleTileSchedulerILb1ELb0ELb0ELi128EEEEEEEEEvNT_6ParamsE:
	.zero		2304


//--------------------- .nv.constant0._ZN7cutlass13device_kernelIN5flash11enable_sm90INS1_16FlashAttnBwdSm90INS1_25CollectiveMainloopBwdSm90ILi2ELi2ELi2EN4cute5tupleIJNS5_1CILi1EEES8_S8_EEENS6_IJNS7_ILi80EEENS7_ILi128EEESB_EEENS_6half_tEfNS_4arch4Sm90ELb0ELb0ELb0ELb1ELb1ELb1ELb0ELb1ELi2ELi1ELi2ELi1ELb0EEENS1_21CollectiveEpilogueBwdISC_SD_SF_Li256ELb1ELb0ELi1EEENS1_19SingleTileSchedulerILb1ELb0ELb0ELi128EEEEEEEEEvNT_6ParamsE --------------------------
	.section	.nv.constant0._ZN7cutlass13device_kernelIN5flash11enable_sm90INS1_16FlashAttnBwdSm90INS1_25CollectiveMainloopBwdSm90ILi2ELi2ELi2EN4cute5tupleIJNS5_1CILi1EEES8_S8_EEENS6_IJNS7_ILi80EEENS7_ILi128EEESB_EEENS_6half_tEfNS_4arch4Sm90ELb0ELb0ELb0ELb1ELb1ELb1ELb0ELb1ELi2ELi1ELi2ELi1ELb0EEENS1_21CollectiveEpilogueBwdISC_SD_SF_Li256ELb1ELb0ELi1EEENS1_19SingleTileSchedulerILb1ELb0ELb0ELi128EEEEEEEEEvNT_6ParamsE,"a",@progbits
	.sectionflags	@""
	.align	4
.nv.constant0._ZN7cutlass13device_kernelIN5flash11enable_sm90INS1_16FlashAttnBwdSm90INS1_25CollectiveMainloopBwdSm90ILi2ELi2ELi2EN4cute5tupleIJNS5_1CILi1EEES8_S8_EEENS6_IJNS7_ILi80EEENS7_ILi128EEESB_EEENS_6half_tEfNS_4arch4Sm90ELb0ELb0ELb0ELb1ELb1ELb1ELb0ELb1ELi2ELi1ELi2ELi1ELb0EEENS1_21CollectiveEpilogueBwdISC_SD_SF_Li256ELb1ELb0ELi1EEENS1_19SingleTileSchedulerILb1ELb0ELb0ELi128EEEEEEEEEvNT_6ParamsE:
	.zero		2304


//--------------------- .nv.constant0._ZN7cutlass13device_kernelIN5flash11enable_sm90INS1_16FlashAttnBwdSm90INS1_25CollectiveMainloopBwdSm90ILi2ELi2ELi2EN4cute5tupleIJNS5_1CILi1EEES8_S8_EEENS6_IJNS7_ILi80EEENS7_ILi128EEESB_EEENS_6half_tEfNS_4arch4Sm90ELb0ELb0ELb0ELb1ELb0ELb1ELb0ELb1ELi2ELi1ELi2ELi1ELb0EEENS1_24CollectiveEpilogueBwdGQAISC_fSF_Li256ELb1ELb0EEENS1_19SingleTileSchedulerILb1ELb0ELb0ELi128EEEEEEEEEvNT_6ParamsE --------------------------
	.section	.nv.constant0._ZN7cutlass13device_kernelIN5flash11enable_sm90INS1_16FlashAttnBwdSm90INS1_25CollectiveMainloopBwdSm90ILi2ELi2ELi2EN4cute5tupleIJNS5_1CILi1EEES8_S8_EEENS6_IJNS7_ILi80EEENS7_ILi128EEESB_EEENS_6half_tEfNS_4arch4Sm90ELb0ELb0ELb0ELb1ELb0ELb1ELb0ELb1ELi2ELi1ELi2ELi1ELb0EEENS1_24CollectiveEpilogueBwdGQAISC_fSF_Li256ELb1ELb0EEENS1_19SingleTileSchedulerILb1ELb0ELb0ELi128EEEEEEEEEvNT_6ParamsE,"a",@progbits
	.sectionflags	@""
	.align	4
.nv.constant0._ZN7cutlass13device_kernelIN5flash11enable_sm90INS1_16FlashAttnBwdSm90INS1_25CollectiveMainloopBwdSm90ILi2ELi2ELi2EN4cute5tupleIJNS5_1CILi1EEES8_S8_EEENS6_IJNS7_ILi80EEENS7_ILi128EEESB_EEENS_6half_tEfNS_4arch4Sm90ELb0ELb0ELb0ELb1ELb0ELb1ELb0ELb1ELi2ELi1ELi2ELi1ELb0EEENS1_24CollectiveEpilogueBwdGQAISC_fSF_Li256ELb1ELb0EEENS1_19SingleTileSchedulerILb1ELb0ELb0ELi128EEEEEEEEEvNT_6ParamsE:
	.zero		2304


//--------------------- .nv.constant0._ZN7cutlass13device_kernelIN5flash32FlashAttnBwdPostprocessConvertdQIN4cute5tupleIJNS3_1CILi80EEENS5_ILi128EEEEEENS_6half_tEfNS_4arch4Sm90ELi256ENS3_8TiledMMAINS3_8MMA_AtomIJNS3_4SM904GMMA25MMA_64x16x16_F32F16F16_SSILNSF_5MajorE1ELSH_0ELNSF_7ScaleInE1ELSI_1EEEEEENS3_6LayoutINS4_IJNS5_ILi2EEENS5_ILi1EEESN_EEENS4_IJSN_NS5_ILi0EEESP_EEEEENS4_IJNS3_10UnderscoreESS_SS_EEEEELb1EEEEEvNT_6ParamsE --------------------------
	.section	.nv.constant0._ZN7cutlass13device_kernelIN5flash32FlashAttnBwdPostprocessConvertdQIN4cute5tupleIJNS3_1CILi80EEENS5_ILi128EEEEEENS_6half_tEfNS_4arch4Sm90ELi256ENS3_8TiledMMAINS3_8MMA_AtomIJNS3_4SM904GMMA25MMA_64x16x16_F32F16F16_SSILNSF_5MajorE1ELSH_0ELNSF_7ScaleInE1ELSI_1EEEEEENS3_6LayoutINS4_IJNS5_ILi2EEENS5_ILi1EEESN_EEENS4_IJSN_NS5_ILi0EEESP_EEEEENS4_IJNS3_10UnderscoreESS_SS_EEEEELb1EEEEEvNT_6ParamsE,"a",@progbits
	.sectionflags	@""
	.align	4
.nv.constant0._ZN7cutlass13device_kernelIN5flash32FlashAttnBwdPostprocessConvertdQIN4cute5tupleIJNS3_1CILi80EEENS5_ILi128EEEEEENS_6half_tEfNS_4arch4Sm90ELi256ENS3_8TiledMMAINS3_8MMA_AtomIJNS3_4SM904GMMA25MMA_64x16x16_F32F16F16_SSILNSF_5MajorE1ELSH_0ELNSF_7ScaleInE1ELSI_1EEEEEENS3_6LayoutINS4_IJNS5_ILi2EEENS5_ILi1EEESN_EEENS4_IJSN_NS5_ILi0EEESP_EEEEENS4_IJNS3_10UnderscoreESS_SS_EEEEELb1EEEEEvNT_6ParamsE:
	.zero		640


//--------------------- .nv.constant0._ZN7cutlass13device_kernelIN5flash11enable_sm90INS1_16FlashAttnBwdSm90INS1_25CollectiveMainloopBwdSm90ILi2ELi2ELi2EN4cute5tupleIJNS5_1CILi1EEES8_S8_EEENS6_IJNS7_ILi80EEENS7_ILi128EEESB_EEENS_6half_tEfNS_4arch4Sm90ELb0ELb0ELb0ELb1ELb1ELb1ELb0ELb1ELi2ELi1ELi2ELi1ELb0EEENS1_24CollectiveEpilogueBwdGQAISC_fSF_Li256ELb1ELb1EEENS1_19SingleTileSchedulerILb1ELb0ELb0ELi128EEEEEEEEEvNT_6ParamsE --------------------------
	.section	.nv.constant0._ZN7cutlass13device_kernelIN5flash11enable_sm90INS1_16FlashAttnBwdSm90INS1_25CollectiveMainloopBwdSm90ILi2ELi2ELi2EN4cute5tupleIJNS5_1CILi1EEES8_S8_EEENS6_IJNS7_ILi80EEENS7_ILi128EEESB_EEENS_6half_tEfNS_4arch4Sm90ELb0ELb0ELb0ELb1ELb1ELb1ELb0ELb1ELi2ELi1ELi2ELi1ELb0EEENS1_24CollectiveEpilogueBwdGQAISC_fSF_Li256ELb1ELb1EEENS1_19SingleTileSchedulerILb1ELb0ELb0ELi128EEEEEEEEEvNT_6ParamsE,"a",@progbits
	.sectionflags	@""
	.align	4
.nv.constant0._ZN7cutlass13device_kernelIN5flash11enable_sm90INS1_16FlashAttnBwdSm90INS1_25CollectiveMainloopBwdSm90ILi2ELi2ELi2EN4cute5tupleIJNS5_1CILi1EEES8_S8_EEENS6_IJNS7_ILi80EEENS7_ILi128EEESB_EEENS_6half_tEfNS_4arch4Sm90ELb0ELb0ELb0ELb1ELb1ELb1ELb0ELb1ELi2ELi1ELi2ELi1ELb0EEENS1_24CollectiveEpilogueBwdGQAISC_fSF_Li256ELb1ELb1EEENS1_19SingleTileSchedulerILb1ELb0ELb0ELi128EEEEEEEEEvNT_6ParamsE:
	.zero		2304


//--------------------- .nv.constant0._ZN7cutlass13device_kernelIN5flash22FlashAttnBwdPreprocessIN4cute5tupleIJNS3_1CILi80EEENS5_ILi128EEEEEENS_6half_tEfNS_4arch4Sm90ELb1ELb1EEEEEvNT_6ParamsE --------------------------
	.section	.nv.constant0._ZN7cutlass13device_kernelIN5flash22FlashAttnBwdPreprocessIN4cute5tupleIJNS3_1CILi80EEENS5_ILi128EEEEEENS_6half_tEfNS_4arch4Sm90ELb1ELb1EEEEEvNT_6ParamsE,"a",@progbits
	.sectionflags	@""
	.align	4
.nv.constant0._ZN7cutlass13device_kernelIN5flash22FlashAttnBwdPreprocessIN4cute5tupleIJNS3_1CILi80EEENS5_ILi128EEEEEENS_6half_tEfNS_4arch4Sm90ELb1ELb1EEEEEvNT_6ParamsE:
	.zero		768


//--------------------- .nv.constant0._ZN7cutlass13device_kernelIN5flash11enable_sm90INS1_16FlashAttnBwdSm90INS1_25CollectiveMainloopBwdSm90ILi2ELi2ELi2EN4cute5tupleIJNS5_1CILi1EEES8_S8_EEENS6_IJNS7_ILi64EEENS7_ILi128EEESB_EEENS_6half_tEfNS_4arch4Sm90ELb0ELb1ELb0ELb0ELb0ELb1ELb0ELb0ELi2ELi1ELi2ELi1ELb0EEENS1_21CollectiveEpilogueBwdISC_SD_SF_Li256ELb0ELb0ELi1EEENS1_19SingleTileSchedulerILb0ELb0ELb0ELi128EEEEEEEEEvNT_6ParamsE --------------------------
	.section	.nv.constant0._ZN7cutlass13device_kernelIN5flash11enable_sm90INS1_16FlashAttnBwdSm90INS1_25CollectiveMainloopBwdSm90ILi2ELi2ELi2EN4cute5tupleIJNS5_1CILi1EEES8_S8_EEENS6_IJNS7_ILi64EEENS7_ILi128EEESB_EEENS_6half_tEfNS_4arch4Sm90ELb0ELb1ELb0ELb0ELb0ELb1ELb0ELb0ELi2ELi1ELi2ELi1ELb0EEENS1_21CollectiveEpilogueBwdISC_SD_SF_Li256ELb0ELb0ELi1EEENS1_19SingleTileSchedulerILb0ELb0ELb0ELi128EEEEEEEEEvNT_6ParamsE,"a",@progbits
	.sectionflags	@""
	.align	4
.nv.constant0._ZN7cutlass13device_kernelIN5flash11enable_sm90INS1_16FlashAttnBwdSm90INS1_25CollectiveMainloopBwdSm90ILi2ELi2ELi2EN4cute5tupleIJNS5_1CILi1EEES8_S8_EEENS6_IJNS7_ILi64EEENS7_ILi128EEESB_EEENS_6half_tEfNS_4arch4Sm90ELb0ELb1ELb0ELb0ELb0ELb1ELb0ELb0ELi2ELi1ELi2ELi1ELb0EEENS1_21CollectiveEpilogueBwdISC_SD_SF_Li256ELb0ELb0ELi1EEENS1_19SingleTileSchedulerILb0ELb0ELb0ELi128EEEEEEEEEvNT_6ParamsE:
	.zero		2944


//--------------------- .nv.constant0._ZN7cutlass13device_kernelIN5flash11enable_sm90INS1_16FlashAttnBwdSm90INS1_25CollectiveMainloopBwdSm90ILi2ELi2ELi2EN4cute5tupleIJNS5_1CILi1EEES8_S8_EEENS6_IJNS7_ILi64EEENS7_ILi128EEESB_EEENS_6half_tEfNS_4arch4Sm90ELb0ELb1ELb0ELb0ELb1ELb1ELb0ELb0ELi2ELi1ELi2ELi1ELb0EEENS1_21CollectiveEpilogueBwdISC_SD_SF_Li256ELb0ELb0ELi1EEENS1_19SingleTileSchedulerILb0ELb0ELb0ELi128EEEEEEEEEvNT_6ParamsE --------------------------
	.section	.nv.constant0._ZN7cutlass13device_kernelIN5flash11enable_sm90INS1_16FlashAttnBwdSm90INS1_25CollectiveMainloopBwdSm90ILi2ELi2ELi2EN4cute5tupleIJNS5_1CILi1EEES8_S8_EEENS6_IJNS7_ILi64EEENS7_ILi128EEESB_EEENS_6half_tEfNS_4arch4Sm90ELb0ELb1ELb0ELb0ELb1ELb1ELb0ELb0ELi2ELi1ELi2ELi1ELb0EEENS1_21CollectiveEpilogueBwdISC_SD_SF_Li256ELb0ELb0ELi1EEENS1_19SingleTileSchedulerILb0ELb0ELb0ELi128EEEEEEEEEvNT_6ParamsE,"a",@progbits
	.sectionflags	@""
	.align	4
.nv.constant0._ZN7cutlass13device_kernelIN5flash11enable_sm90INS1_16FlashAttnBwdSm90INS1_25CollectiveMainloopBwdSm90ILi2ELi2ELi2EN4cute5tupleIJNS5_1CILi1EEES8_S8_EEENS6_IJNS7_ILi64EEENS7_ILi128EEESB_EEENS_6half_tEfNS_4arch4Sm90ELb0ELb1ELb0ELb0ELb1ELb1ELb0ELb0ELi2ELi1ELi2ELi1ELb0EEENS1_21CollectiveEpilogueBwdISC_SD_SF_Li256ELb0ELb0ELi1EEENS1_19SingleTileSchedulerILb0ELb0ELb0ELi128EEEEEEEEEvNT_6ParamsE:
	.zero		2944


//--------------------- .nv.constant0._ZN7cutlass13device_kernelIN5flash11enable_sm90INS1_16FlashAttnBwdSm90INS1_25CollectiveMainloopBwdSm90ILi2ELi2ELi2EN4cute5tupleIJNS5_1CILi1EEES8_S8_EEENS6_IJNS7_ILi64EEENS7_ILi128EEESB_EEENS_6half_tEfNS_4arch4Sm90ELb0ELb1ELb0ELb0ELb0ELb1ELb0ELb0ELi2ELi1ELi2ELi1ELb0EEENS1_24CollectiveEpilogueBwdGQAISC_fSF_Li256ELb0ELb0EEENS1_19SingleTileSchedulerILb0ELb0ELb0ELi128EEEEEEEEEvNT_6ParamsE --------------------------
	.section	.nv.constant0._ZN7cutlass13device_kernelIN5flash11enable_sm90INS1_16FlashAttnBwdSm90INS1_25CollectiveMainloopBwdSm90ILi2ELi2ELi2EN4cute5tupleIJNS5_1CILi1EEES8_S8_EEENS6_IJNS7_ILi64EEENS7_ILi128EEESB_EEENS_6half_tEfNS_4arch4Sm90ELb0ELb1ELb0ELb0ELb0ELb1ELb0ELb0ELi2ELi1ELi2ELi1ELb0EEENS1_24CollectiveEpilogueBwdGQAISC_fSF_Li256ELb0ELb0EEENS1_19SingleTileSchedulerILb0ELb0ELb0ELi128EEEEEEEEEvNT_6ParamsE,"a",@progbits
	.sectionflags	@""
	.align	4
.nv.constant0._ZN7cutlass13device_kernelIN5flash11enable_sm90INS1_16FlashAttnBwdSm90INS1_25CollectiveMainloopBwdSm90ILi2ELi2ELi2EN4cute5tupleIJNS5_1CILi1EEES8_S8_EEENS6_IJNS7_ILi64EEENS7_ILi128EEESB_EEENS_6half_tEfNS_4arch4Sm90ELb0ELb1ELb0ELb0ELb0ELb1ELb0ELb0ELi2ELi1ELi2ELi1ELb0EEENS1_24CollectiveEpilogueBwdGQAISC_fSF_Li256ELb0ELb0EEENS1_19SingleTileSchedulerILb0ELb0ELb0ELi128EEEEEEEEEvNT_6ParamsE:
	.zero		2304


//--------------------- .nv.constant0._ZN7cutlass13device_kernelIN5flash11enable_sm90INS1_16FlashAttnBwdSm90INS1_25CollectiveMainloopBwdSm90ILi2ELi2ELi2EN4cute5tupleIJNS5_1CILi1EEES8_S8_EEENS6_IJNS7_ILi64EEENS7_ILi128EEESB_EEENS_6half_tEfNS_4arch4Sm90ELb0ELb1ELb0ELb0ELb1ELb1ELb0ELb0ELi2ELi1ELi2ELi1ELb0EEENS1_24CollectiveEpilogueBwdGQAISC_fSF_Li256ELb0ELb1EEENS1_19SingleTileSchedulerILb0ELb0ELb0ELi128EEEEEEEEEvNT_6ParamsE --------------------------
	.section	.nv.constant0._ZN7cutlass13device_kernelIN5flash11enable_sm90INS1_16FlashAttnBwdSm90INS1_25CollectiveMainloopBwdSm90ILi2ELi2ELi2EN4cute5tupleIJNS5_1CILi1EEES8_S8_EEENS6_IJNS7_ILi64EEENS7_ILi128EEESB_EEENS_6half_tEfNS_4arch4Sm90ELb0ELb1ELb0ELb0ELb1ELb1ELb0ELb0ELi2ELi1ELi2ELi1ELb0EEENS1_24CollectiveEpilogueBwdGQAISC_fSF_Li256ELb0ELb1EEENS1_19SingleTileSchedulerILb0ELb0ELb0ELi128EEEEEEEEEvNT_6ParamsE,"a",@progbits
	.sectionflags	@""
	.align	4
.nv.constant0._ZN7cutlass13device_kernelIN5flash11enable_sm90INS1_16FlashAttnBwdSm90INS1_25CollectiveMainloopBwdSm90ILi2ELi2ELi2EN4cute5tupleIJNS5_1CILi1EEES8_S8_EEENS6_IJNS7_ILi64EEENS7_ILi128EEESB_EEENS_6half_tEfNS_4arch4Sm90ELb0ELb1ELb0ELb0ELb1ELb1ELb0ELb0ELi2ELi1ELi2ELi1ELb0EEENS1_24CollectiveEpilogueBwdGQAISC_fSF_Li256ELb0ELb1EEENS1_19SingleTileSchedulerILb0ELb0ELb0ELi128EEEEEEEEEvNT_6ParamsE:
	.zero		2304


//--------------------- .nv.constant0._ZN7cutlass13device_kernelIN5flash11enable_sm90INS1_16FlashAttnBwdSm90INS1_25CollectiveMainloopBwdSm90ILi2ELi2ELi2EN4cute5tupleIJNS5_1CILi1EEES8_S8_EEENS6_IJNS7_ILi64EEENS7_ILi128EEESB_EEENS_6half_tEfNS_4arch4Sm90ELb0ELb1ELb0ELb1ELb0ELb1ELb0ELb0ELi2ELi1ELi2ELi1ELb0EEENS1_21CollectiveEpilogueBwdISC_SD_SF_Li256ELb1ELb0ELi1EEENS1_19SingleTileSchedulerILb1ELb0ELb0ELi128EEEEEEEEEvNT_6ParamsE --------------------------
	.section	.nv.constant0._ZN7cutlass13device_kernelIN5flash11enable_sm90INS1_16FlashAttnBwdSm90INS1_25CollectiveMainloopBwdSm90ILi2ELi2ELi2EN4cute5tupleIJNS5_1CILi1EEES8_S8_EEENS6_IJNS7_ILi64EEENS7_ILi128EEESB_EEENS_6half_tEfNS_4arch4Sm90ELb0ELb1ELb0ELb1ELb0ELb1ELb0ELb0ELi2ELi1ELi2ELi1ELb0EEENS1_21CollectiveEpilogueBwdISC_SD_SF_Li256ELb1ELb0ELi1EEENS1_19SingleTileSchedulerILb1ELb0ELb0ELi128EEEEEEEEEvNT_6ParamsE,"a",@progbits
	.sectionflags	@""
	.align	4
.nv.constant0._ZN7cutlass13device_kernelIN5flash11enable_sm90INS1_16FlashAttnBwdSm90INS1_25CollectiveMainloopBwdSm90ILi2ELi2ELi2EN4cute5tupleIJNS5_1CILi1EEES8_S8_EEENS6_IJNS7_ILi64EEENS7_ILi128EEESB_EEENS_6half_tEfNS_4arch4Sm90ELb0ELb1ELb0ELb1ELb0ELb1ELb0ELb0ELi2ELi1ELi2ELi1ELb0EEENS1_21CollectiveEpilogueBwdISC_SD_SF_Li256ELb1ELb0ELi1EEENS1_19SingleTileSchedulerILb1ELb0ELb0ELi128EEEEEEEEEvNT_6ParamsE:
	.zero		2304


//--------------------- .nv.constant0._ZN7cutlass13device_kernelIN5flash11enable_sm90INS1_16FlashAttnBwdSm90INS1_25CollectiveMainloopBwdSm90ILi2ELi2ELi2EN4cute5tupleIJNS5_1CILi1EEES8_S8_EEENS6_IJNS7_ILi64EEENS7_ILi128EEESB_EEENS_6half_tEfNS_4arch4Sm90ELb0ELb1ELb0ELb1ELb1ELb1ELb0ELb0ELi2ELi1ELi2ELi1ELb0EEENS1_21CollectiveEpilogueBwdISC_SD_SF_Li256ELb1ELb0ELi1EEENS1_19SingleTileSchedulerILb1ELb0ELb0ELi128EEEEEEEEEvNT_6ParamsE --------------------------
	.section	.nv.constant0._ZN7cutlass13device_kernelIN5flash11enable_sm90INS1_16FlashAttnBwdSm90INS1_25CollectiveMainloopBwdSm90ILi2ELi2ELi2EN4cute5tupleIJNS5_1CILi1EEES8_S8_EEENS6_IJNS7_ILi64EEENS7_ILi128EEESB_EEENS_6half_tEfNS_4arch4Sm90ELb0ELb1ELb0ELb1ELb1ELb1ELb0ELb0ELi2ELi1ELi2ELi1ELb0EEENS1_21CollectiveEpilogueBwdISC_SD_SF_Li256ELb1ELb0ELi1EEENS1_19SingleTileSchedulerILb1ELb0ELb0ELi128EEEEEEEEEvNT_6ParamsE,"a",@progbits
	.sectionflags	@""
	.align	4
.nv.constant0._ZN7cutlass13device_kernelIN5flash11enable_sm90INS1_16FlashAttnBwdSm90INS1_25CollectiveMainloopBwdSm90ILi2ELi2ELi2EN4cute5tupleIJNS5_1CILi1EEES8_S8_EEENS6_IJNS7_ILi64EEENS7_ILi128EEESB_EEENS_6half_tEfNS_4arch4Sm90ELb0ELb1ELb0ELb1ELb1ELb1ELb0ELb0ELi2ELi1ELi2ELi1ELb0EEENS1_21CollectiveEpilogueBwdISC_SD_SF_Li256ELb1ELb0ELi1EEENS1_19SingleTileSchedulerILb1ELb0ELb0ELi128EEEEEEEEEvNT_6ParamsE:
	.zero		2304


//--------------------- .nv.constant0._ZN7cutlass13device_kernelIN5flash11enable_sm90INS1_16FlashAttnBwdSm90INS1_25CollectiveMainloopBwdSm90ILi2ELi2ELi2EN4cute5tupleIJNS5_1CILi1EEES8_S8_EEENS6_IJNS7_ILi64EEENS7_ILi128EEESB_EEENS_6half_tEfNS_4arch4Sm90ELb0ELb1ELb0ELb1ELb0ELb1ELb0ELb0ELi2ELi1ELi2ELi1ELb0EEENS1_24CollectiveEpilogueBwdGQAISC_fSF_Li256ELb1ELb0EEENS1_19SingleTileSchedulerILb1ELb0ELb0ELi128EEEEEEEEEvNT_6ParamsE --------------------------
	.section	.nv.constant0._ZN7cutlass13device_kernelIN5flash11enable_sm90INS1_16FlashAttnBwdSm90INS1_25CollectiveMainloopBwdSm90ILi2ELi2ELi2EN4cute5tupleIJNS5_1CILi1EEES8_S8_EEENS6_IJNS7_ILi64EEENS7_ILi128EEESB_EEENS_6half_tEfNS_4arch4Sm90ELb0ELb1ELb0ELb1ELb0ELb1ELb0ELb0ELi2ELi1ELi2ELi1ELb0EEENS1_24CollectiveEpilogueBwdGQAISC_fSF_Li256ELb1ELb0EEENS1_19SingleTileSchedulerILb1ELb0ELb0ELi128EEEEEEEEEvNT_6ParamsE,"a",@progbits
	.sectionflags	@""
	.align	4
.nv.constant0._ZN7cutlass13device_kernelIN5flash11enable_sm90INS1_16FlashAttnBwdSm90INS1_25CollectiveMainloopBwdSm90ILi2ELi2ELi2EN4cute5tupleIJNS5_1CILi1EEES8_S8_EEENS6_IJNS7_ILi64EEENS7_ILi128EEESB_EEENS_6half_tEfNS_4arch4Sm90ELb0ELb1ELb0ELb1ELb0ELb1ELb0ELb0ELi2ELi1ELi2ELi1ELb0EEENS1_24CollectiveEpilogueBwdGQAISC_fSF_Li256ELb1ELb0EEENS1_19SingleTileSchedulerILb1ELb0ELb0ELi128EEEEEEEEEvNT_6ParamsE:
	.zero		2304


//--------------------- .nv.constant0._ZN7cutlass13device_kernelIN5flash11enable_sm90INS1_16FlashAttnBwdSm90INS1_25CollectiveMainloopBwdSm90ILi2ELi2ELi2EN4cute5tupleIJNS5_1CILi1EEES8_S8_EEENS6_IJNS7_ILi64EEENS7_ILi128EEESB_EEENS_6half_tEfNS_4arch4Sm90ELb0ELb1ELb0ELb1ELb1ELb1ELb0ELb0ELi2ELi1ELi2ELi1ELb0EEENS1_24CollectiveEpilogueBwdGQAISC_fSF_Li256ELb1ELb1EEENS1_19SingleTileSchedulerILb1ELb0ELb0ELi128EEEEEEEEEvNT_6ParamsE --------------------------
	.section	.nv.constant0._ZN7cutlass13device_kernelIN5flash11enable_sm90INS1_16FlashAttnBwdSm90INS1_25CollectiveMainloopBwdSm90ILi2ELi2ELi2EN4cute5tupleIJNS5_1CILi1EEES8_S8_EEENS6_IJNS7_ILi64EEENS7_ILi128EEESB_EEENS_6half_tEfNS_4arch4Sm90ELb0ELb1ELb0ELb1ELb1ELb1ELb0ELb0ELi2ELi1ELi2ELi1ELb0EEENS1_24CollectiveEpilogueBwdGQAISC_fSF_Li256ELb1ELb1EEENS1_19SingleTileSchedulerILb1ELb0ELb0ELi128EEEEEEEEEvNT_6ParamsE,"a",@progbits
	.sectionflags	@""
	.align	4
.nv.constant0._ZN7cutlass13device_kernelIN5flash11enable_sm90INS1_16FlashAttnBwdSm90INS1_25CollectiveMainloopBwdSm90ILi2ELi2ELi2EN4cute5tupleIJNS5_1CILi1EEES8_S8_EEENS6_IJNS7_ILi64EEENS7_ILi128EEESB_EEENS_6half_tEfNS_4arch4Sm90ELb0ELb1ELb0ELb1ELb1ELb1ELb0ELb0ELi2ELi1ELi2ELi1ELb0EEENS1_24CollectiveEpilogueBwdGQAISC_fSF_Li256ELb1ELb1EEENS1_19SingleTileSchedulerILb1ELb0ELb0ELi128EEEEEEEEEvNT_6ParamsE:
	.zero		2304


//--------------------- .nv.constant0._ZN7cutlass13device_kernelIN5flash11enable_sm90INS1_16FlashAttnBwdSm90INS1_25CollectiveMainloopBwdSm90ILi2ELi2ELi2EN4cute5tupleIJNS5_1CILi1EEES8_S8_EEENS6_IJNS7_ILi64EEENS7_ILi128EEESB_EEENS_6half_tEfNS_4arch4Sm90ELb1ELb0ELb0ELb0ELb0ELb1ELb0ELb0ELi2ELi1ELi2ELi1ELb0EEENS1_21CollectiveEpilogueBwdISC_SD_SF_Li256ELb0ELb0ELi1EEENS1_25SingleTileBwdLPTSchedulerILb0ELi128ELb0EEEEEEEEEvNT_6ParamsE --------------------------
	.section	.nv.constant0._ZN7cutlass13device_kernelIN5flash11enable_sm90INS1_16FlashAttnBwdSm90INS1_25CollectiveMainloopBwdSm90ILi2ELi2ELi2EN4cute5tupleIJNS5_1CILi1EEES8_S8_EEENS6_IJNS7_ILi64EEENS7_ILi128EEESB_EEENS_6half_tEfNS_4arch4Sm90ELb1ELb0ELb0ELb0ELb0ELb1ELb0ELb0ELi2ELi1ELi2ELi1ELb0EEENS1_21CollectiveEpilogueBwdISC_SD_SF_Li256ELb0ELb0ELi1EEENS1_25SingleTileBwdLPTSchedulerILb0ELi128ELb0EEEEEEEEEvNT_6ParamsE,"a",@progbits
	.sectionflags	@""
	.align	4
.nv.constant0._ZN7cutlass13device_kernelIN5flash11enable_sm90INS1_16FlashAttnBwdSm90INS1_25CollectiveMainloopBwdSm90ILi2ELi2ELi2EN4cute5tupleIJNS5_1CILi1EEES8_S8_EEENS6_IJNS7_ILi64EEENS7_ILi128EEESB_EEENS_6half_tEfNS_4arch4Sm90ELb1ELb0ELb0ELb0ELb0ELb1ELb0ELb0ELi2ELi1ELi2ELi1ELb0EEENS1_21CollectiveEpilogueBwdISC_SD_SF_Li256ELb0ELb0ELi1EEENS1_25SingleTileBwdLPTSchedulerILb0ELi128ELb0EEEEEEEEEvNT_6ParamsE:
	.zero		2944


//--------------------- .nv.constant0._ZN7cutlass13device_kernelIN5flash11enable_sm90INS1_16FlashAttnBwdSm90INS1_25CollectiveMainloopBwdSm90ILi2ELi2ELi2EN4cute5tupleIJNS5_1CILi1EEES8_S8_EEENS6_IJNS7_ILi64EEENS7_ILi128EEESB_EEENS_6half_tEfNS_4arch4Sm90ELb1ELb0ELb0ELb0ELb1ELb1ELb0ELb0ELi2ELi1ELi2ELi1ELb0EEENS1_21CollectiveEpilogueBwdISC_SD_SF_Li256ELb0ELb0ELi1EEENS1_25SingleTileBwdLPTSchedulerILb0ELi128ELb1EEEEEEEEEvNT_6ParamsE --------------------------
	.section	.nv.constant0._ZN7cutlass13device_kernelIN5flash11enable_sm90INS1_16FlashAttnBwdSm90INS1_25CollectiveMainloopBwdSm90ILi2ELi2ELi2EN4cute5tupleIJNS5_1CILi1EEES8_S8_EEENS6_IJNS7_ILi64EEENS7_ILi128EEESB_EEENS_6half_tEfNS_4arch4Sm90ELb1ELb0ELb0ELb0ELb1ELb1ELb0ELb0ELi2ELi1ELi2ELi1ELb0EEENS1_21CollectiveEpilogueBwdISC_SD_SF_Li256ELb0ELb0ELi1EEENS1_25SingleTileBwdLPTSchedulerILb0ELi128ELb1EEEEEEEEEvNT_6ParamsE,"a",@progbits
	.sectionflags	@""
	.align	4
.nv.constant0._ZN7cutlass13device_kernelIN5flash11enable_sm90INS1_16FlashAttnBwdSm90INS1_25CollectiveMainloopBwdSm90ILi2ELi2ELi2EN4cute5tupleIJNS5_1CILi1EEES8_S8_EEENS6_IJNS7_ILi64EEENS7_ILi128EEESB_EEENS_6half_tEfNS_4arch4Sm90ELb1ELb0ELb0ELb0ELb1ELb1ELb0ELb0ELi2ELi1ELi2ELi1ELb0EEENS1_21CollectiveEpilogueBwdISC_SD_SF_Li256ELb0ELb0ELi1EEENS1_25SingleTileBwdLPTSchedulerILb0ELi128ELb1EEEEEEEEEvNT_6ParamsE:
	.zero		2944


//--------------------- .nv.constant0._ZN7cutlass13device_kernelIN5flash11enable_sm90INS1_16FlashAttnBwdSm90INS1_25CollectiveMainloopBwdSm90ILi2ELi2ELi2EN4cute5tupleIJNS5_1CILi1EEES8_S8_EEENS6_IJNS7_ILi64EEENS7_ILi128EEESB_EEENS_6half_tEfNS_4arch4Sm90ELb1ELb0ELb0ELb0ELb0ELb1ELb0ELb0ELi2ELi1ELi2ELi1ELb0EEENS1_24CollectiveEpilogueBwdGQAISC_fSF_Li256ELb0ELb0EEENS1_25SingleTileBwdLPTSchedulerILb0ELi128ELb0EEEEEEEEEvNT_6ParamsE --------------------------
	.section	.nv.constant0._ZN7cutlass13device_kernelIN5flash11enable_sm90INS1_16FlashAttnBwdSm90INS1_25CollectiveMainloopBwdSm90ILi2ELi2ELi2EN4cute5tupleIJNS5_1CILi1EEES8_S8_EEENS6_IJNS7_ILi64EEENS7_ILi128EEESB_EEENS_6half_tEfNS_4arch4Sm90ELb1ELb0ELb0ELb0ELb0ELb1ELb0ELb0ELi2ELi1ELi2ELi1ELb0EEENS1_24CollectiveEpilogueBwdGQAISC_fSF_Li256ELb0ELb0EEENS1_25SingleTileBwdLPTSchedulerILb0ELi128ELb0EEEEEEEEEvNT_6ParamsE,"a",@progbits
	.sectionflags	@""
	.align	4
.nv.constant0._ZN7cutlass13device_kernelIN5flash11enable_sm90INS1_16FlashAttnBwdSm90INS1_25CollectiveMainloopBwdSm90ILi2ELi2ELi2EN4cute5tupleIJNS5_1CILi1EEES8_S8_EEENS6_IJNS7_ILi64EEENS7_ILi128EEESB_EEENS_6half_tEfNS_4arch4Sm90ELb1ELb0ELb0ELb0ELb0ELb1ELb0ELb0ELi2ELi1ELi2ELi1ELb0EEENS1_24CollectiveEpilogueBwdGQAISC_fSF_Li256ELb0ELb0EEENS1_25SingleTileBwdLPTSchedulerILb0ELi128ELb0EEEEEEEEEvNT_6ParamsE:
	.zero		2432


//--------------------- .nv.constant0._ZN7cutlass13device_kernelIN5flash11enable_sm90INS1_16FlashAttnBwdSm90INS1_25CollectiveMainloopBwdSm90ILi2ELi2ELi2EN4cute5tupleIJNS5_1CILi1EEES8_S8_EEENS6_IJNS7_ILi64EEENS7_ILi128EEESB_EEENS_6half_tEfNS_4arch4Sm90ELb1ELb0ELb0ELb0ELb1ELb1ELb0ELb0ELi2ELi1ELi2ELi1ELb0EEENS1_24CollectiveEpilogueBwdGQAISC_fSF_Li256ELb0ELb1EEENS1_25SingleTileBwdLPTSchedulerILb0ELi128ELb1EEEEEEEEEvNT_6ParamsE --------------------------
	.section	.nv.constant0._ZN7cutlass13device_kernelIN5flash11enable_sm90INS1_16FlashAttnBwdSm90INS1_25CollectiveMainloopBwdSm90ILi2ELi2ELi2EN4cute5tupleIJNS5_1CILi1EEES8_S8_EEENS6_IJNS7_ILi64EEENS7_ILi128EEESB_EEENS_6half_tEfNS_4arch4Sm90ELb1ELb0ELb0ELb0ELb1ELb1ELb0ELb0ELi2ELi1ELi2ELi1ELb0EEENS1_24CollectiveEpilogueBwdGQAISC_fSF_Li256ELb0ELb1EEENS1_25SingleTileBwdLPTSchedulerILb0ELi128ELb1EEEEEEEEEvNT_6ParamsE,"a",@progbits
	.sectionflags	@""
	.align	4
.nv.constant0._ZN7cutlass13device_kernelIN5flash11enable_sm90INS1_16FlashAttnBwdSm90INS1_25CollectiveMainloopBwdSm90ILi2ELi2ELi2EN4cute5tupleIJNS5_1CILi1EEES8_S8_EEENS6_IJNS7_ILi64EEENS7_ILi128EEESB_EEENS_6half_tEfNS_4arch4Sm90ELb1ELb0ELb0ELb0ELb1ELb1ELb0ELb0ELi2ELi1ELi2ELi1ELb0EEENS1_24CollectiveEpilogueBwdGQAISC_fSF_Li256ELb0ELb1EEENS1_25SingleTileBwdLPTSchedulerILb0ELi128ELb1EEEEEEEEEvNT_6ParamsE:
	.zero		2432


//--------------------- .nv.constant0._ZN7cutlass13device_kernelIN5flash22FlashAttnBwdPreprocessIN4cute5tupleIJNS3_1CILi64EEENS5_ILi128EEEEEENS_6half_tEfNS_4arch4Sm90ELb1ELb0EEEEEvNT_6ParamsE --------------------------
	.section	.nv.constant0._ZN7cutlass13device_kernelIN5flash22FlashAttnBwdPreprocessIN4cute5tupleIJNS3_1CILi64EEENS5_ILi128EEEEEENS_6half_tEfNS_4arch4Sm90ELb1ELb0EEEEEvNT_6ParamsE,"a",@progbits
	.sectionflags	@""
	.align	4
.nv.constant0._ZN7cutlass13device_kernelIN5flash22FlashAttnBwdPreprocessIN4cute5tupleIJNS3_1CILi64EEENS5_ILi128EEEEEENS_6half_tEfNS_4arch4Sm90ELb1ELb0EEEEEvNT_6ParamsE:
	.zero		768


//--------------------- .nv.constant0._ZN7cutlass13device_kernelIN5flash11enable_sm90INS1_16FlashAttnBwdSm90INS1_25CollectiveMainloopBwdSm90ILi2ELi2ELi2EN4cute5tupleIJNS5_1CILi1EEES8_S8_EEENS6_IJNS7_ILi64EEENS7_ILi128EEESB_EEENS_6half_tEfNS_4arch4Sm90ELb1ELb0ELb0ELb1ELb0ELb1ELb0ELb0ELi2ELi1ELi2ELi1ELb0EEENS1_21CollectiveEpilogueBwdISC_SD_SF_Li256ELb1ELb0ELi1EEENS1_25SingleTileBwdLPTSchedulerILb1ELi128ELb0EEEEEEEEEvNT_6ParamsE --------------------------
	.section	.nv.constant0._ZN7cutlass13device_kernelIN5flash11enable_sm90INS1_16FlashAttnBwdSm90INS1_25CollectiveMainloopBwdSm90ILi2ELi2ELi2EN4cute5tupleIJNS5_1CILi1EEES8_S8_EEENS6_IJNS7_ILi64EEENS7_ILi128EEESB_EEENS_6half_tEfNS_4arch4Sm90ELb1ELb0ELb0ELb1ELb0ELb1ELb0ELb0ELi2ELi1ELi2ELi1ELb0EEENS1_21CollectiveEpilogueBwdISC_SD_SF_Li256ELb1ELb0ELi1EEENS1_25SingleTileBwdLPTSchedulerILb1ELi128ELb0EEEEEEEEEvNT_6ParamsE,"a",@progbits
	.sectionflags	@""
	.align	4
.nv.constant0._ZN7cutlass13device_kernelIN5flash11enable_sm90INS1_16FlashAttnBwdSm90INS1_25CollectiveMainloopBwdSm90ILi2ELi2ELi2EN4cute5tupleIJNS5_1CILi1EEES8_S8_EEENS6_IJNS7_ILi64EEENS7_ILi128EEESB_EEENS_6half_tEfNS_4arch4Sm90ELb1ELb0ELb0ELb1ELb0ELb1ELb0ELb0ELi2ELi1ELi2ELi1ELb0EEENS1_21CollectiveEpilogueBwdISC_SD_SF_Li256ELb1ELb0ELi1EEENS1_25SingleTileBwdLPTSchedulerILb1ELi128ELb0EEEEEEEEEvNT_6ParamsE:
	.zero		2304


//--------------------- .nv.constant0._ZN7cutlass13device_kernelIN5flash11enable_sm90INS1_16FlashAttnBwdSm90INS1_25CollectiveMainloopBwdSm90ILi2ELi2ELi2EN4cute5tupleIJNS5_1CILi1EEES8_S8_EEENS6_IJNS7_ILi64EEENS7_ILi128EEESB_EEENS_6half_tEfNS_4arch4Sm90ELb1ELb0ELb0ELb1ELb1ELb1ELb0ELb0ELi2ELi1ELi2ELi1ELb0EEENS1_21CollectiveEpilogueBwdISC_SD_SF_Li256ELb1ELb0ELi1EEENS1_25SingleTileBwdLPTSchedulerILb1ELi128ELb1EEEEEEEEEvNT_6ParamsE --------------------------
	.section	.nv.constant0._ZN7cutlass13device_kernelIN5flash11enable_sm90INS1_16FlashAttnBwdSm90INS1_25CollectiveMainloopBwdSm90ILi2ELi2ELi2EN4cute5tupleIJNS5_1CILi1EEES8_S8_EEENS6_IJNS7_ILi64EEENS7_ILi128EEESB_EEENS_6half_tEfNS_4arch4Sm90ELb1ELb0ELb0ELb1ELb1ELb1ELb0ELb0ELi2ELi1ELi2ELi1ELb0EEENS1_21CollectiveEpilogueBwdISC_SD_SF_Li256ELb1ELb0ELi1EEENS1_25SingleTileBwdLPTSchedulerILb1ELi128ELb1EEEEEEEEEvNT_6ParamsE,"a",@progbits
	.sectionflags	@""
	.align	4
.nv.constant0._ZN7cutlass13device_kernelIN5flash11enable_sm90INS1_16FlashAttnBwdSm90INS1_25CollectiveMainloopBwdSm90ILi2ELi2ELi2EN4cute5tupleIJNS5_1CILi1EEES8_S8_EEENS6_IJNS7_ILi64EEENS7_ILi128EEESB_EEENS_6half_tEfNS_4arch4Sm90ELb1ELb0ELb0ELb1ELb1ELb1ELb0ELb0ELi2ELi1ELi2ELi1ELb0EEENS1_21CollectiveEpilogueBwdISC_SD_SF_Li256ELb1ELb0ELi1EEENS1_25SingleTileBwdLPTSchedulerILb1ELi128ELb1EEEEEEEEEvNT_6ParamsE:
	.zero		2304


//--------------------- .nv.constant0._ZN7cutlass13device_kernelIN5flash11enable_sm90INS1_16FlashAttnBwdSm90INS1_25CollectiveMainloopBwdSm90ILi2ELi2ELi2EN4cute5tupleIJNS5_1CILi1EEES8_S8_EEENS6_IJNS7_ILi64EEENS7_ILi128EEESB_EEENS_6half_tEfNS_4arch4Sm90ELb1ELb0ELb0ELb1ELb0ELb1ELb0ELb0ELi2ELi1ELi2ELi1ELb0EEENS1_24CollectiveEpilogueBwdGQAISC_fSF_Li256ELb1ELb0EEENS1_25SingleTileBwdLPTSchedulerILb1ELi128ELb0EEEEEEEEEvNT_6ParamsE --------------------------
	.section	.nv.constant0._ZN7cutlass13device_kernelIN5flash11enable_sm90INS1_16FlashAttnBwdSm90INS1_25CollectiveMainloopBwdSm90ILi2ELi2ELi2EN4cute5tupleIJNS5_1CILi1EEES8_S8_EEENS6_IJNS7_ILi64EEENS7_ILi128EEESB_EEENS_6half_tEfNS_4arch4Sm90ELb1ELb0ELb0ELb1ELb0ELb1ELb0ELb0ELi2ELi1ELi2ELi1ELb0EEENS1_24CollectiveEpilogueBwdGQAISC_fSF_Li256ELb1ELb0EEENS1_25SingleTileBwdLPTSchedulerILb1ELi128ELb0EEEEEEEEEvNT_6ParamsE,"a",@progbits
	.sectionflags	@""
	.align	4
.nv.constant0._ZN7cutlass13device_kernelIN5flash11enable_sm90INS1_16FlashAttnBwdSm90INS1_25CollectiveMainloopBwdSm90ILi2ELi2ELi2EN4cute5tupleIJNS5_1CILi1EEES8_S8_EEENS6_IJNS7_ILi64EEENS7_ILi128EEESB_EEENS_6half_tEfNS_4arch4Sm90ELb1ELb0ELb0ELb1ELb0ELb1ELb0ELb0ELi2ELi1ELi2ELi1ELb0EEENS1_24CollectiveEpilogueBwdGQAISC_fSF_Li256ELb1ELb0EEENS1_25SingleTileBwdLPTSchedulerILb1ELi128ELb0EEEEEEEEEvNT_6ParamsE:
	.zero		2432


//--------------------- .nv.constant0._ZN7cutlass13device_kernelIN5flash32FlashAttnBwdPostprocessConvertdQIN4cute5tupleIJNS3_1CILi128EEES6_EEENS_6half_tEfNS_4arch4Sm90ELi256ENS3_8TiledMMAINS3_8MMA_AtomIJNS3_4SM904GMMA26MMA_64x128x16_F32F16F16_RSILNSE_5MajorE0ELSG_1ELNSE_7ScaleInE1ELSH_1EEEEEENS3_6LayoutINS4_IJNS5_ILi2EEENS5_ILi1EEESM_EEENS4_IJSM_NS5_ILi0EEESO_EEEEENS4_IJNS3_10UnderscoreESR_SR_EEEEELb0EEEEEvNT_6ParamsE --------------------------
	.section	.nv.constant0._ZN7cutlass13device_kernelIN5flash32FlashAttnBwdPostprocessConvertdQIN4cute5tupleIJNS3_1CILi128EEES6_EEENS_6half_tEfNS_4arch4Sm90ELi256ENS3_8TiledMMAINS3_8MMA_AtomIJNS3_4SM904GMMA26MMA_64x128x16_F32F16F16_RSILNSE_5MajorE0ELSG_1ELNSE_7ScaleInE1ELSH_1EEEEEENS3_6LayoutINS4_IJNS5_ILi2EEENS5_ILi1EEESM_EEENS4_IJSM_NS5_ILi0EEESO_EEEEENS4_IJNS3_10UnderscoreESR_SR_EEEEELb0EEEEEvNT_6ParamsE,"a",@progbits
	.sectionflags	@""
	.align	4
.nv.constant0._ZN7cutlass13device_kernelIN5flash32FlashAttnBwdPostprocessConvertdQIN4cute5tupleIJNS3_1CILi128EEES6_EEENS_6half_tEfNS_4arch4Sm90ELi256ENS3_8TiledMMAINS3_8MMA_AtomIJNS3_4SM904GMMA26MMA_64x128x16_F32F16F16_RSILNSE_5MajorE0ELSG_1ELNSE_7ScaleInE1ELSH_1EEEEEENS3_6LayoutINS4_IJNS5_ILi2EEENS5_ILi1EEESM_EEENS4_IJSM_NS5_ILi0EEESO_EEEEENS4_IJNS3_10UnderscoreESR_SR_EEEEELb0EEEEEvNT_6ParamsE:
	.zero		640


//--------------------- .nv.constant0._ZN7cutlass13device_kernelIN5flash32FlashAttnBwdPostprocessConvertdQIN4cute5tupleIJNS3_1CILi64EEENS5_ILi128EEEEEENS_6half_tEfNS_4arch4Sm90ELi256ENS3_8TiledMMAINS3_8MMA_AtomIJNS3_4SM904GMMA25MMA_64x64x16_F32F16F16_SSILNSF_5MajorE0ELSH_1ELNSF_7ScaleInE1ELSI_1EEEEEENS3_6LayoutINS4_IJNS5_ILi1EEENS5_ILi2EEESM_EEENS4_IJNS5_ILi0EEESM_SP_EEEEENS4_IJNS3_10UnderscoreESS_SS_EEEEELb0EEEEEvNT_6ParamsE --------------------------
	.section	.nv.constant0._ZN7cutlass13device_kernelIN5flash32FlashAttnBwdPostprocessConvertdQIN4cute5tupleIJNS3_1CILi64EEENS5_ILi128EEEEEENS_6half_tEfNS_4arch4Sm90ELi256ENS3_8TiledMMAINS3_8MMA_AtomIJNS3_4SM904GMMA25MMA_64x64x16_F32F16F16_SSILNSF_5MajorE0ELSH_1ELNSF_7ScaleInE1ELSI_1EEEEEENS3_6LayoutINS4_IJNS5_ILi1EEENS5_ILi2EEESM_EEENS4_IJNS5_ILi0EEESM_SP_EEEEENS4_IJNS3_10UnderscoreESS_SS_EEEEELb0EEEEEvNT_6ParamsE,"a",@progbits
	.sectionflags	@""
	.align	4
.nv.constant0._ZN7cutlass13device_kernelIN5flash32FlashAttnBwdPostprocessConvertdQIN4cute5tupleIJNS3_1CILi64EEENS5_ILi128EEEEEENS_6half_tEfNS_4arch4Sm90ELi256ENS3_8TiledMMAINS3_8MMA_AtomIJNS3_4SM904GMMA25MMA_64x64x16_F32F16F16_SSILNSF_5MajorE0ELSH_1ELNSF_7ScaleInE1ELSI_1EEEEEENS3_6LayoutINS4_IJNS5_ILi1EEENS5_ILi2EEESM_EEENS4_IJNS5_ILi0EEESM_SP_EEEEENS4_IJNS3_10UnderscoreESS_SS_EEEEELb0EEEEEvNT_6ParamsE:
	.zero		640


//--------------------- .nv.constant0._ZN7cutlass13device_kernelIN5flash11enable_sm90INS1_16FlashAttnBwdSm90INS1_25CollectiveMainloopBwdSm90ILi2ELi2ELi2EN4cute5tupleIJNS5_1CILi1EEES8_S8_EEENS6_IJNS7_ILi64EEENS7_ILi128EEESB_EEENS_6half_tEfNS_4arch4Sm90ELb1ELb0ELb0ELb1ELb1ELb1ELb0ELb0ELi2ELi1ELi2ELi1ELb0EEENS1_24CollectiveEpilogueBwdGQAISC_fSF_Li256ELb1ELb1EEENS1_25SingleTileBwdLPTSchedulerILb1ELi128ELb1EEEEEEEEEvNT_6ParamsE --------------------------
	.section	.nv.constant0._ZN7cutlass13device_kernelIN5flash11enable_sm90INS1_16FlashAttnBwdSm90INS1_25CollectiveMainloopBwdSm90ILi2ELi2ELi2EN4cute5tupleIJNS5_1CILi1EEES8_S8_EEENS6_IJNS7_ILi64EEENS7_ILi128EEESB_EEENS_6half_tEfNS_4arch4Sm90ELb1ELb0ELb0ELb1ELb1ELb1ELb0ELb0ELi2ELi1ELi2ELi1ELb0EEENS1_24CollectiveEpilogueBwdGQAISC_fSF_Li256ELb1ELb1EEENS1_25SingleTileBwdLPTSchedulerILb1ELi128ELb1EEEEEEEEEvNT_6ParamsE,"a",@progbits
	.sectionflags	@""
	.align	4
.nv.constant0._ZN7cutlass13device_kernelIN5flash11enable_sm90INS1_16FlashAttnBwdSm90INS1_25CollectiveMainloopBwdSm90ILi2ELi2ELi2EN4cute5tupleIJNS5_1CILi1EEES8_S8_EEENS6_IJNS7_ILi64EEENS7_ILi128EEESB_EEENS_6half_tEfNS_4arch4Sm90ELb1ELb0ELb0ELb1ELb1ELb1ELb0ELb0ELi2ELi1ELi2ELi1ELb0EEENS1_24CollectiveEpilogueBwdGQAISC_fSF_Li256ELb1ELb1EEENS1_25SingleTileBwdLPTSchedulerILb1ELi128ELb1EEEEEEEEEvNT_6ParamsE:
	.zero		2432


//--------------------- .nv.constant0._ZN7cutlass13device_kernelIN5flash22FlashAttnBwdPreprocessIN4cute5tupleIJNS3_1CILi64EEENS5_ILi128EEEEEENS_6half_tEfNS_4arch4Sm90ELb1ELb1EEEEEvNT_6ParamsE --------------------------
	.section	.nv.constant0._ZN7cutlass13device_kernelIN5flash22FlashAttnBwdPreprocessIN4cute5tupleIJNS3_1CILi64EEENS5_ILi128EEEEEENS_6half_tEfNS_4arch4Sm90ELb1ELb1EEEEEvNT_6ParamsE,"a",@progbits
	.sectionflags	@""
	.align	4
.nv.constant0._ZN7cutlass13device_kernelIN5flash22FlashAttnBwdPreprocessIN4cute5tupleIJNS3_1CILi64EEENS5_ILi128EEEEEENS_6half_tEfNS_4arch4Sm90ELb1ELb1EEEEEvNT_6ParamsE:
	.zero		768


//--------------------- SYMBOLS --------------------------

	.type		.nv.reservedSmem.offset0,@object
	.size		.nv.reservedSmem.offset0,0x4
	.type		__assertfail,@function
